// Copyright (c) 2024, Jay Shah, Ganesh Bikshandi, Ying Zhang, Vijay Thakkar, Pradeep Ramani, Tri Dao.
// Splitting the different template instantiations to different files to speed up compilation.
// This file is auto-generated. See "generate_kernels.py"

#include "flash_fwd_launch_template.h"

#ifndef FLASHATTENTION_DISABLE_SM8x
#ifndef FLASHATTENTION_DISABLE_HDIM128
template void run_mha_fwd_<80, cutlass::half_t, 128, 128, true, true, true, true>(Flash_fwd_params &params, cudaStream_t stream);
template void run_mha_fwd_<86, cutlass::half_t, 128, 128, true, true, true, true>(Flash_fwd_params &params, cudaStream_t stream);
#endif
#endif


// ===== COMPILED SASS (sm_80) =====

	.target	sm_80

	.elftype	@"ET_EXEC"


//--------------------- .note.nv.tkinfo           --------------------------
	.section	.note.nv.tkinfo,"",@"SHT_NOTE"
	.sectionflags	@"SHF_NOTE_NV_TKINFO"
	.tkinfo
        /*0018*/ 	.word	0x00000002
        /*0030*/ 	.string	""
        /*0030*/ 	.string	"ptxas"
        /*0030*/ 	.string	"Cuda compilation tools, release 13.0, V13.0.88"
        /*0030*/ 	.string	"Build cuda_13.0.r13.0/compiler.36424714_0"
        /*0030*/ 	.string	"-arch sm_80 -m 64 "



//--------------------- .note.nv.cuinfo           --------------------------
	.section	.note.nv.cuinfo,"",@"SHT_NOTE"
	.sectionflags	@"SHF_NOTE_NV_CUINFO"
        /*0018*/ 	.short	0x0002
        /*001a*/ 	.short	0x0050
        /*001c*/ 	.short	0x0082
	.zero		2


//--------------------- .nv.info                  --------------------------
	.section	.nv.info,"",@"SHT_CUDA_INFO"
	.align	4


	//----- nvinfo : EIATTR_REGCOUNT
	.align		4
        /*0000*/ 	.byte	0x04, 0x2f
        /*0002*/ 	.short	(.L_12 - .L_11)
	.align		4
.L_11:
        /*0004*/ 	.word	index@(_ZN7cutlass13device_kernelIN5flash19enable_sm80_to_sm89INS1_16FlashAttnFwdSm80INS1_25CollectiveMainloopFwdSm80ILi8ELi1ELb1EN4cute5tupleIJNS5_1CILi128EEENS7_ILi112EEES8_EEELi128ENS_6half_tEfNS_4arch4Sm80ELb1ELb0ELb1ELb1ELb1ELb1ELb1ELb1EEENS1_21CollectiveEpilogueFwdINS6_IJS8_S8_S9_EEENS6_IJNS7_ILi1EEESH_SH_EEESB_SD_Li256ELb1ELb1ELb1ELb0EEENS1_36VarlenDynamicPersistentTileSchedulerILi128ELi112ELi256ELi256ELb1ELb1ELb0ELb1ELb1ELb1EEEEEEEEEvNT_6ParamsE)
        /*0008*/ 	.word	0x000000ff


	//----- nvinfo : EIATTR_FRAME_SIZE
	.align		4
.L_12:
        /*000c*/ 	.byte	0x04, 0x11
        /*000e*/ 	.short	(.L_14 - .L_13)
	.align		4
.L_13:
        /*0010*/ 	.word	index@($__internal_27_$__cuda_sm70_votesync_ballot)
        /*0014*/ 	.word	0x00000000


	//----- nvinfo : EIATTR_FRAME_SIZE
	.align		4
.L_14:
        /*0018*/ 	.byte	0x04, 0x11
        /*001a*/ 	.short	(.L_16 - .L_15)
	.align		4
.L_15:
        /*001c*/ 	.word	index@($__internal_26_$__cuda_sm70_shflsync_up_p)
        /*0020*/ 	.word	0x00000000


	//----- nvinfo : EIATTR_FRAME_SIZE
	.align		4
.L_16:
        /*0024*/ 	.byte	0x04, 0x11
        /*0026*/ 	.short	(.L_18 - .L_17)
	.align		4
.L_17:
        /*0028*/ 	.word	index@($__internal_25_$__cuda_sm70_shflsync_idx_p)
        /*002c*/ 	.word	0x00000000


	//----- nvinfo : EIATTR_FRAME_SIZE
	.align		4
.L_18:
        /*0030*/ 	.byte	0x04, 0x11
        /*0032*/ 	.short	(.L_20 - .L_19)
	.align		4
.L_19:
        /*0034*/ 	.word	index@($__internal_24_$__cuda_sm70_shflsync_bfly_p)
        /*0038*/ 	.word	0x00000000


	//----- nvinfo : EIATTR_FRAME_SIZE
	.align		4
.L_20:
        /*003c*/ 	.byte	0x04, 0x11
        /*003e*/ 	.short	(.L_22 - .L_21)
	.align		4
.L_21:
        /*0040*/ 	.word	index@(_ZN7cutlass13device_kernelIN5flash19enable_sm80_to_sm89INS1_16FlashAttnFwdSm80INS1_25CollectiveMainloopFwdSm80ILi8ELi1ELb1EN4cute5tupleIJNS5_1CILi128EEENS7_ILi112EEES8_EEELi128ENS_6half_tEfNS_4arch4Sm80ELb1ELb0ELb1ELb1ELb1ELb1ELb1ELb1EEENS1_21CollectiveEpilogueFwdINS6_IJS8_S8_S9_EEENS6_IJNS7_ILi1EEESH_SH_EEESB_SD_Li256ELb1ELb1ELb1ELb0EEENS1_36VarlenDynamicPersistentTileSchedulerILi128ELi112ELi256ELi256ELb1ELb1ELb0ELb1ELb1ELb1EEEEEEEEEvNT_6ParamsE)
        /*0044*/ 	.word	0x00000130


	//----- nvinfo : EIATTR_REGCOUNT
	.align		4
.L_22:
        /*0048*/ 	.byte	0x04, 0x2f
        /*004a*/ 	.short	(.L_24 - .L_23)
	.align		4
.L_23:
        /*004c*/ 	.word	index@(_ZN7cutlass13device_kernelIN5flash19enable_sm80_to_sm89INS1_16FlashAttnFwdSm80INS1_25CollectiveMainloopFwdSm80ILi8ELi1ELb1EN4cute5tupleIJNS5_1CILi128EEENS7_ILi112EEES8_EEELi128ENS_6half_tEfNS_4arch4Sm80ELb1ELb0ELb1ELb1ELb1ELb0ELb1ELb1EEENS1_21CollectiveEpilogueFwdINS6_IJS8_S8_S9_EEENS6_IJNS7_ILi1EEESH_SH_EEESB_SD_Li256ELb1ELb1ELb1ELb0EEENS1_36VarlenDynamicPersistentTileSchedulerILi128ELi112ELi256ELi256ELb1ELb1ELb0ELb1ELb1ELb1EEEEEEEEEvNT_6ParamsE)
        /*0050*/ 	.word	0x000000ff


	//----- nvinfo : EIATTR_FRAME_SIZE
	.align		4
.L_24:
        /*0054*/ 	.byte	0x04, 0x11
        /*0056*/ 	.short	(.L_26 - .L_25)
	.align		4
.L_25:
        /*0058*/ 	.word	index@($__internal_23_$__cuda_sm70_votesync_ballot)
        /*005c*/ 	.word	0x00000000


	//----- nvinfo : EIATTR_FRAME_SIZE
	.align		4
.L_26:
        /*0060*/ 	.byte	0x04, 0x11
        /*0062*/ 	.short	(.L_28 - .L_27)
	.align		4
.L_27:
        /*0064*/ 	.word	index@($__internal_22_$__cuda_sm70_shflsync_up_p)
        /*0068*/ 	.word	0x00000000


	//----- nvinfo : EIATTR_FRAME_SIZE
	.align		4
.L_28:
        /*006c*/ 	.byte	0x04, 0x11
        /*006e*/ 	.short	(.L_30 - .L_29)
	.align		4
.L_29:
        /*0070*/ 	.word	index@($__internal_21_$__cuda_sm70_shflsync_idx_p)
        /*0074*/ 	.word	0x00000000


	//----- nvinfo : EIATTR_FRAME_SIZE
	.align		4
.L_30:
        /*0078*/ 	.byte	0x04, 0x11
        /*007a*/ 	.short	(.L_32 - .L_31)
	.align		4
.L_31:
        /*007c*/ 	.word	index@($__internal_20_$__cuda_sm70_shflsync_bfly_p)
        /*0080*/ 	.word	0x00000000


	//----- nvinfo : EIATTR_FRAME_SIZE
	.align		4
.L_32:
        /*0084*/ 	.byte	0x04, 0x11
        /*0086*/ 	.short	(.L_34 - .L_33)
	.align		4
.L_33:
        /*0088*/ 	.word	index@(_ZN7cutlass13device_kernelIN5flash19enable_sm80_to_sm89INS1_16FlashAttnFwdSm80INS1_25CollectiveMainloopFwdSm80ILi8ELi1ELb1EN4cute5tupleIJNS5_1CILi128EEENS7_ILi112EEES8_EEELi128ENS_6half_tEfNS_4arch4Sm80ELb1ELb0ELb1ELb1ELb1ELb0ELb1ELb1EEENS1_21CollectiveEpilogueFwdINS6_IJS8_S8_S9_EEENS6_IJNS7_ILi1EEESH_SH_EEESB_SD_Li256ELb1ELb1ELb1ELb0EEENS1_36VarlenDynamicPersistentTileSchedulerILi128ELi112ELi256ELi256ELb1ELb1ELb0ELb1ELb1ELb1EEEEEEEEEvNT_6ParamsE)
        /*008c*/ 	.word	0x00000118


	//----- nvinfo : EIATTR_REGCOUNT
	.align		4
.L_34:
        /*0090*/ 	.byte	0x04, 0x2f
        /*0092*/ 	.short	(.L_36 - .L_35)
	.align		4
.L_35:
        /*0094*/ 	.word	index@(_ZN7cutlass13device_kernelIN5flash19enable_sm80_to_sm89INS1_16FlashAttnFwdSm80INS1_25CollectiveMainloopFwdSm80ILi4ELi1ELb0EN4cute5tupleIJNS5_1CILi128EEENS7_ILi64EEES8_EEELi128ENS_6half_tEfNS_4arch4Sm80ELb1ELb0ELb1ELb0ELb1ELb0ELb1ELb1EEENS1_21CollectiveEpilogueFwdINS6_IJS8_S8_S9_EEENS6_IJNS7_ILi1EEESH_SH_EEESB_SD_Li128ELb0ELb1ELb1ELb0EEENS1_30DynamicPersistentTileSchedulerILi128ELi128ELb1ELb1ELb0EEEEEEEEEvNT_6ParamsE)
        /*0098*/ 	.word	0x000000ff


	//----- nvinfo : EIATTR_FRAME_SIZE
	.align		4
.L_36:
        /*009c*/ 	.byte	0x04, 0x11
        /*009e*/ 	.short	(.L_38 - .L_37)
	.align		4
.L_37:
        /*00a0*/ 	.word	index@($__internal_19_$__cuda_sm70_shflsync_idx_p)
        /*00a4*/ 	.word	0x00000000


	//----- nvinfo : EIATTR_FRAME_SIZE
	.align		4
.L_38:
        /*00a8*/ 	.byte	0x04, 0x11
        /*00aa*/ 	.short	(.L_40 - .L_39)
	.align		4
.L_39:
        /*00ac*/ 	.word	index@($__internal_18_$__cuda_sm70_shflsync_bfly_p)
        /*00b0*/ 	.word	0x00000000


	//----- nvinfo : EIATTR_FRAME_SIZE
	.align		4
.L_40:
        /*00b4*/ 	.byte	0x04, 0x11
        /*00b6*/ 	.short	(.L_42 - .L_41)
	.align		4
.L_41:
        /*00b8*/ 	.word	index@(_ZN7cutlass13device_kernelIN5flash19enable_sm80_to_sm89INS1_16FlashAttnFwdSm80INS1_25CollectiveMainloopFwdSm80ILi4ELi1ELb0EN4cute5tupleIJNS5_1CILi128EEENS7_ILi64EEES8_EEELi128ENS_6half_tEfNS_4arch4Sm80ELb1ELb0ELb1ELb0ELb1ELb0ELb1ELb1EEENS1_21CollectiveEpilogueFwdINS6_IJS8_S8_S9_EEENS6_IJNS7_ILi1EEESH_SH_EEESB_SD_Li128ELb0ELb1ELb1ELb0EEENS1_30DynamicPersistentTileSchedulerILi128ELi128ELb1ELb1ELb0EEEEEEEEEvNT_6ParamsE)
        /*00bc*/ 	.word	0x000000f8


	//----- nvinfo : EIATTR_REGCOUNT
	.align		4
.L_42:
        /*00c0*/ 	.byte	0x04, 0x2f
        /*00c2*/ 	.short	(.L_44 - .L_43)
	.align		4
.L_43:
        /*00c4*/ 	.word	index@(_ZN7cutlass13device_kernelIN5flash19enable_sm80_to_sm89INS1_16FlashAttnFwdSm80INS1_25CollectiveMainloopFwdSm80ILi8ELi1ELb1EN4cute5tupleIJNS5_1CILi128EEENS7_ILi96EEES8_EEELi128ENS_6half_tEfNS_4arch4Sm80ELb0ELb1ELb1ELb1ELb1ELb1ELb1ELb1EEENS1_21CollectiveEpilogueFwdINS6_IJS8_S8_S9_EEENS6_IJNS7_ILi1EEESH_SH_EEESB_SD_Li256ELb1ELb1ELb1ELb0EEENS1_36VarlenDynamicPersistentTileSchedulerILi128ELi96ELi256ELi256ELb1ELb1ELb0ELb1ELb0ELb1EEEEEEEEEvNT_6ParamsE)
        /*00c8*/ 	.word	0x000000ff


	//----- nvinfo : EIATTR_FRAME_SIZE
	.align		4
.L_44:
        /*00cc*/ 	.byte	0x04, 0x11
        /*00ce*/ 	.short	(.L_46 - .L_45)
	.align		4
.L_45:
        /*00d0*/ 	.word	index@($__internal_17_$__cuda_sm70_votesync_ballot)
        /*00d4*/ 	.word	0x00000000


	//----- nvinfo : EIATTR_FRAME_SIZE
	.align		4
.L_46:
        /*00d8*/ 	.byte	0x04, 0x11
        /*00da*/ 	.short	(.L_48 - .L_47)
	.align		4
.L_47:
        /*00dc*/ 	.word	index@($__internal_16_$__cuda_sm70_shflsync_up_p)
        /*00e0*/ 	.word	0x00000000


	//----- nvinfo : EIATTR_FRAME_SIZE
	.align		4
.L_48:
        /*00e4*/ 	.byte	0x04, 0x11
        /*00e6*/ 	.short	(.L_50 - .L_49)
	.align		4
.L_49:
        /*00e8*/ 	.word	index@($__internal_15_$__cuda_sm70_shflsync_idx_p)
        /*00ec*/ 	.word	0x00000000


	//----- nvinfo : EIATTR_FRAME_SIZE
	.align		4
.L_50:
        /*00f0*/ 	.byte	0x04, 0x11
        /*00f2*/ 	.short	(.L_52 - .L_51)
	.align		4
.L_51:
        /*00f4*/ 	.word	index@($__internal_14_$__cuda_sm70_shflsync_bfly_p)
        /*00f8*/ 	.word	0x00000000


	//----- nvinfo : EIATTR_FRAME_SIZE
	.align		4
.L_52:
        /*00fc*/ 	.byte	0x04, 0x11
        /*00fe*/ 	.short	(.L_54 - .L_53)
	.align		4
.L_53:
        /*0100*/ 	.word	index@(_ZN7cutlass13device_kernelIN5flash19enable_sm80_to_sm89INS1_16FlashAttnFwdSm80INS1_25CollectiveMainloopFwdSm80ILi8ELi1ELb1EN4cute5tupleIJNS5_1CILi128EEENS7_ILi96EEES8_EEELi128ENS_6half_tEfNS_4arch4Sm80ELb0ELb1ELb1ELb1ELb1ELb1ELb1ELb1EEENS1_21CollectiveEpilogueFwdINS6_IJS8_S8_S9_EEENS6_IJNS7_ILi1EEESH_SH_EEESB_SD_Li256ELb1ELb1ELb1ELb0EEENS1_36VarlenDynamicPersistentTileSchedulerILi128ELi96ELi256ELi256ELb1ELb1ELb0ELb1ELb0ELb1EEEEEEEEEvNT_6ParamsE)
        /*0104*/ 	.word	0x00000070


	//----- nvinfo : EIATTR_REGCOUNT
	.align		4
.L_54:
        /*0108*/ 	.byte	0x04, 0x2f
        /*010a*/ 	.short	(.L_56 - .L_55)
	.align		4
.L_55:
        /*010c*/ 	.word	index@(_ZN7cutlass13device_kernelIN5flash19enable_sm80_to_sm89INS1_16FlashAttnFwdSm80INS1_25CollectiveMainloopFwdSm80ILi8ELi1ELb1EN4cute5tupleIJNS5_1CILi128EEENS7_ILi96EEES8_EEELi128ENS_6half_tEfNS_4arch4Sm80ELb0ELb1ELb1ELb1ELb1ELb0ELb1ELb1EEENS1_21CollectiveEpilogueFwdINS6_IJS8_S8_S9_EEENS6_IJNS7_ILi1EEESH_SH_EEESB_SD_Li256ELb1ELb1ELb1ELb0EEENS1_36VarlenDynamicPersistentTileSchedulerILi128ELi96ELi256ELi256ELb1ELb1ELb0ELb1ELb0ELb1EEEEEEEEEvNT_6ParamsE)
        /*0110*/ 	.word	0x000000ff


	//----- nvinfo : EIATTR_FRAME_SIZE
	.align		4
.L_56:
        /*0114*/ 	.byte	0x04, 0x11
        /*0116*/ 	.short	(.L_58 - .L_57)
	.align		4
.L_57:
        /*0118*/ 	.word	index@($__internal_13_$__cuda_sm70_votesync_ballot)
        /*011c*/ 	.word	0x00000000


	//----- nvinfo : EIATTR_FRAME_SIZE
	.align		4
.L_58:
        /*0120*/ 	.byte	0x04, 0x11
        /*0122*/ 	.short	(.L_60 - .L_59)
	.align		4
.L_59:
        /*0124*/ 	.word	index@($__internal_12_$__cuda_sm70_shflsync_up_p)
        /*0128*/ 	.word	0x00000000


	//----- nvinfo : EIATTR_FRAME_SIZE
	.align		4
.L_60:
        /*012c*/ 	.byte	0x04, 0x11
        /*012e*/ 	.short	(.L_62 - .L_61)
	.align		4
.L_61:
        /*0130*/ 	.word	index@($__internal_11_$__cuda_sm70_shflsync_idx_p)
        /*0134*/ 	.word	0x00000000


	//----- nvinfo : EIATTR_FRAME_SIZE
	.align		4
.L_62:
        /*0138*/ 	.byte	0x04, 0x11
        /*013a*/ 	.short	(.L_64 - .L_63)
	.align		4
.L_63:
        /*013c*/ 	.word	index@($__internal_10_$__cuda_sm70_shflsync_bfly_p)
        /*0140*/ 	.word	0x00000000


	//----- nvinfo : EIATTR_FRAME_SIZE
	.align		4
.L_64:
        /*0144*/ 	.byte	0x04, 0x11
        /*0146*/ 	.short	(.L_66 - .L_65)
	.align		4
.L_65:
        /*0148*/ 	.word	index@(_ZN7cutlass13device_kernelIN5flash19enable_sm80_to_sm89INS1_16FlashAttnFwdSm80INS1_25CollectiveMainloopFwdSm80ILi8ELi1ELb1EN4cute5tupleIJNS5_1CILi128EEENS7_ILi96EEES8_EEELi128ENS_6half_tEfNS_4arch4Sm80ELb0ELb1ELb1ELb1ELb1ELb0ELb1ELb1EEENS1_21CollectiveEpilogueFwdINS6_IJS8_S8_S9_EEENS6_IJNS7_ILi1EEESH_SH_EEESB_SD_Li256ELb1ELb1ELb1ELb0EEENS1_36VarlenDynamicPersistentTileSchedulerILi128ELi96ELi256ELi256ELb1ELb1ELb0ELb1ELb0ELb1EEEEEEEEEvNT_6ParamsE)
        /*014c*/ 	.word	0x00000028


	//----- nvinfo : EIATTR_REGCOUNT
	.align		4
.L_66:
        /*0150*/ 	.byte	0x04, 0x2f
        /*0152*/ 	.short	(.L_68 - .L_67)
	.align		4
.L_67:
        /*0154*/ 	.word	index@(_ZN7cutlass13device_kernelIN5flash19enable_sm80_to_sm89INS1_16FlashAttnFwdSm80INS1_25CollectiveMainloopFwdSm80ILi4ELi1ELb0EN4cute5tupleIJNS5_1CILi128EEENS7_ILi48EEES8_EEELi128ENS_6half_tEfNS_4arch4Sm80ELb0ELb1ELb1ELb0ELb1ELb0ELb1ELb1EEENS1_21CollectiveEpilogueFwdINS6_IJS8_S8_S9_EEENS6_IJNS7_ILi1EEESH_SH_EEESB_SD_Li128ELb0ELb1ELb1ELb0EEENS1_19SingleTileSchedulerILb0ELb1ELb1ELi128EEEEEEEEEvNT_6ParamsE)
        /*0158*/ 	.word	0x000000ff


	//----- nvinfo : EIATTR_FRAME_SIZE
	.align		4
.L_68:
        /*015c*/ 	.byte	0x04, 0x11
        /*015e*/ 	.short	(.L_70 - .L_69)
	.align		4
.L_69:
        /*0160*/ 	.word	index@(_ZN7cutlass13device_kernelIN5flash19enable_sm80_to_sm89INS1_16FlashAttnFwdSm80INS1_25CollectiveMainloopFwdSm80ILi4ELi1ELb0EN4cute5tupleIJNS5_1CILi128EEENS7_ILi48EEES8_EEELi128ENS_6half_tEfNS_4arch4Sm80ELb0ELb1ELb1ELb0ELb1ELb0ELb1ELb1EEENS1_21CollectiveEpilogueFwdINS6_IJS8_S8_S9_EEENS6_IJNS7_ILi1EEESH_SH_EEESB_SD_Li128ELb0ELb1ELb1ELb0EEENS1_19SingleTileSchedulerILb0ELb1ELb1ELi128EEEEEEEEEvNT_6ParamsE)
        /*0164*/ 	.word	0x00000078


	//----- nvinfo : EIATTR_REGCOUNT
	.align		4
.L_70:
        /*0168*/ 	.byte	0x04, 0x2f
        /*016a*/ 	.short	(.L_72 - .L_71)
	.align		4
.L_71:
        /*016c*/ 	.word	index@(_ZN7cutlass13device_kernelIN5flash19enable_sm80_to_sm89INS1_16FlashAttnFwdSm80INS1_25CollectiveMainloopFwdSm80ILi8ELi1ELb1EN4cute5tupleIJNS5_1CILi128EEENS7_ILi112EEES8_EEELi128ENS_6half_tEfNS_4arch4Sm80ELb0ELb0ELb1ELb1ELb1ELb1ELb1ELb1EEENS1_21CollectiveEpilogueFwdINS6_IJS8_S8_S9_EEENS6_IJNS7_ILi1EEESH_SH_EEESB_SD_Li256ELb1ELb1ELb1ELb0EEENS1_36VarlenDynamicPersistentTileSchedulerILi128ELi112ELi256ELi256ELb1ELb1ELb0ELb0ELb1ELb1EEEEEEEEEvNT_6ParamsE)
        /*0170*/ 	.word	0x000000ff


	//----- nvinfo : EIATTR_FRAME_SIZE
	.align		4
.L_72:
        /*0174*/ 	.byte	0x04, 0x11
        /*0176*/ 	.short	(.L_74 - .L_73)
	.align		4
.L_73:
        /*0178*/ 	.word	index@($__internal_9_$__cuda_sm70_votesync_ballot)
        /*017c*/ 	.word	0x00000000


	//----- nvinfo : EIATTR_FRAME_SIZE
	.align		4
.L_74:
        /*0180*/ 	.byte	0x04, 0x11
        /*0182*/ 	.short	(.L_76 - .L_75)
	.align		4
.L_75:
        /*0184*/ 	.word	index@($__internal_8_$__cuda_sm70_shflsync_up_p)
        /*0188*/ 	.word	0x00000000


	//----- nvinfo : EIATTR_FRAME_SIZE
	.align		4
.L_76:
        /*018c*/ 	.byte	0x04, 0x11
        /*018e*/ 	.short	(.L_78 - .L_77)
	.align		4
.L_77:
        /*0190*/ 	.word	index@($__internal_7_$__cuda_sm70_shflsync_idx_p)
        /*0194*/ 	.word	0x00000000


	//----- nvinfo : EIATTR_FRAME_SIZE
	.align		4
.L_78:
        /*0198*/ 	.byte	0x04, 0x11
        /*019a*/ 	.short	(.L_80 - .L_79)
	.align		4
.L_79:
        /*019c*/ 	.word	index@($__internal_6_$__cuda_sm70_shflsync_bfly_p)
        /*01a0*/ 	.word	0x00000000


	//----- nvinfo : EIATTR_FRAME_SIZE
	.align		4
.L_80:
        /*01a4*/ 	.byte	0x04, 0x11
        /*01a6*/ 	.short	(.L_82 - .L_81)
	.align		4
.L_81:
        /*01a8*/ 	.word	index@(_ZN7cutlass13device_kernelIN5flash19enable_sm80_to_sm89INS1_16FlashAttnFwdSm80INS1_25CollectiveMainloopFwdSm80ILi8ELi1ELb1EN4cute5tupleIJNS5_1CILi128EEENS7_ILi112EEES8_EEELi128ENS_6half_tEfNS_4arch4Sm80ELb0ELb0ELb1ELb1ELb1ELb1ELb1ELb1EEENS1_21CollectiveEpilogueFwdINS6_IJS8_S8_S9_EEENS6_IJNS7_ILi1EEESH_SH_EEESB_SD_Li256ELb1ELb1ELb1ELb0EEENS1_36VarlenDynamicPersistentTileSchedulerILi128ELi112ELi256ELi256ELb1ELb1ELb0ELb0ELb1ELb1EEEEEEEEEvNT_6ParamsE)
        /*01ac*/ 	.word	0x00000108


	//----- nvinfo : EIATTR_REGCOUNT
	.align		4
.L_82:
        /*01b0*/ 	.byte	0x04, 0x2f
        /*01b2*/ 	.short	(.L_84 - .L_83)
	.align		4
.L_83:
        /*01b4*/ 	.word	index@(_ZN7cutlass13device_kernelIN5flash19enable_sm80_to_sm89INS1_16FlashAttnFwdSm80INS1_25CollectiveMainloopFwdSm80ILi8ELi1ELb1EN4cute5tupleIJNS5_1CILi128EEENS7_ILi112EEES8_EEELi128ENS_6half_tEfNS_4arch4Sm80ELb0ELb0ELb1ELb1ELb1ELb0ELb1ELb1EEENS1_21CollectiveEpilogueFwdINS6_IJS8_S8_S9_EEENS6_IJNS7_ILi1EEESH_SH_EEESB_SD_Li256ELb1ELb1ELb1ELb0EEENS1_36VarlenDynamicPersistentTileSchedulerILi128ELi112ELi256ELi256ELb1ELb1ELb0ELb0ELb1ELb1EEEEEEEEEvNT_6ParamsE)
        /*01b8*/ 	.word	0x000000ff


	//----- nvinfo : EIATTR_FRAME_SIZE
	.align		4
.L_84:
        /*01bc*/ 	.byte	0x04, 0x11
        /*01be*/ 	.short	(.L_86 - .L_85)
	.align		4
.L_85:
        /*01c0*/ 	.word	index@($__internal_5_$__cuda_sm70_votesync_ballot)
        /*01c4*/ 	.word	0x00000000


	//----- nvinfo : EIATTR_FRAME_SIZE
	.align		4
.L_86:
        /*01c8*/ 	.byte	0x04, 0x11
        /*01ca*/ 	.short	(.L_88 - .L_87)
	.align		4
.L_87:
        /*01cc*/ 	.word	index@($__internal_4_$__cuda_sm70_shflsync_up_p)
        /*01d0*/ 	.word	0x00000000


	//----- nvinfo : EIATTR_FRAME_SIZE
	.align		4
.L_88:
        /*01d4*/ 	.byte	0x04, 0x11
        /*01d6*/ 	.short	(.L_90 - .L_89)
	.align		4
.L_89:
        /*01d8*/ 	.word	index@($__internal_3_$__cuda_sm70_shflsync_idx_p)
        /*01dc*/ 	.word	0x00000000


	//----- nvinfo : EIATTR_FRAME_SIZE
	.align		4
.L_90:
        /*01e0*/ 	.byte	0x04, 0x11
        /*01e2*/ 	.short	(.L_92 - .L_91)
	.align		4
.L_91:
        /*01e4*/ 	.word	index@($__internal_2_$__cuda_sm70_shflsync_bfly_p)
        /*01e8*/ 	.word	0x00000000


	//----- nvinfo : EIATTR_FRAME_SIZE
	.align		4
.L_92:
        /*01ec*/ 	.byte	0x04, 0x11
        /*01ee*/ 	.short	(.L_94 - .L_93)
	.align		4
.L_93:
        /*01f0*/ 	.word	index@(_ZN7cutlass13device_kernelIN5flash19enable_sm80_to_sm89INS1_16FlashAttnFwdSm80INS1_25CollectiveMainloopFwdSm80ILi8ELi1ELb1EN4cute5tupleIJNS5_1CILi128EEENS7_ILi112EEES8_EEELi128ENS_6half_tEfNS_4arch4Sm80ELb0ELb0ELb1ELb1ELb1ELb0ELb1ELb1EEENS1_21CollectiveEpilogueFwdINS6_IJS8_S8_S9_EEENS6_IJNS7_ILi1EEESH_SH_EEESB_SD_Li256ELb1ELb1ELb1ELb0EEENS1_36VarlenDynamicPersistentTileSchedulerILi128ELi112ELi256ELi256ELb1ELb1ELb0ELb0ELb1ELb1EEEEEEEEEvNT_6ParamsE)
        /*01f4*/ 	.word	0x000000b8


	//----- nvinfo : EIATTR_REGCOUNT
	.align		4
.L_94:
        /*01f8*/ 	.byte	0x04, 0x2f
        /*01fa*/ 	.short	(.L_96 - .L_95)
	.align		4
.L_95:
        /*01fc*/ 	.word	index@(_ZN7cutlass13device_kernelIN5flash19enable_sm80_to_sm89INS1_16FlashAttnFwdSm80INS1_25CollectiveMainloopFwdSm80ILi4ELi1ELb0EN4cute5tupleIJNS5_1CILi128EEENS7_ILi64EEES8_EEELi128ENS_6half_tEfNS_4arch4Sm80ELb0ELb0ELb1ELb0ELb1ELb0ELb1ELb1EEENS1_21CollectiveEpilogueFwdINS6_IJS8_S8_S9_EEENS6_IJNS7_ILi1EEESH_SH_EEESB_SD_Li128ELb0ELb1ELb1ELb0EEENS1_19SingleTileSchedulerILb0ELb1ELb1ELi128EEEEEEEEEvNT_6ParamsE)
        /*0200*/ 	.word	0x000000ff


	//----- nvinfo : EIATTR_FRAME_SIZE
	.align		4
.L_96:
        /*0204*/ 	.byte	0x04, 0x11
        /*0206*/ 	.short	(.L_98 - .L_97)
	.align		4
.L_97:
        /*0208*/ 	.word	index@(_ZN7cutlass13device_kernelIN5flash19enable_sm80_to_sm89INS1_16FlashAttnFwdSm80INS1_25CollectiveMainloopFwdSm80ILi4ELi1ELb0EN4cute5tupleIJNS5_1CILi128EEENS7_ILi64EEES8_EEELi128ENS_6half_tEfNS_4arch4Sm80ELb0ELb0ELb1ELb0ELb1ELb0ELb1ELb1EEENS1_21CollectiveEpilogueFwdINS6_IJS8_S8_S9_EEENS6_IJNS7_ILi1EEESH_SH_EEESB_SD_Li128ELb0ELb1ELb1ELb0EEENS1_19SingleTileSchedulerILb0ELb1ELb1ELi128EEEEEEEEEvNT_6ParamsE)
        /*020c*/ 	.word	0x00000098


	//----- nvinfo : EIATTR_REGCOUNT
	.align		4
.L_98:
        /*0210*/ 	.byte	0x04, 0x2f
        /*0212*/ 	.short	(.L_100 - .L_99)
	.align		4
.L_99:
        /*0214*/ 	.word	index@(_ZN7cutlass13device_kernelIN5flash19enable_sm80_to_sm89INS1_16FlashAttnFwdSm80INS1_25CollectiveMainloopFwdSm80ILi8ELi1ELb1EN4cute5tupleIJNS5_1CILi128EEES8_S8_EEELi128ENS_6half_tEfNS_4arch4Sm80ELb1ELb0ELb1ELb0ELb1ELb0ELb1ELb1EEENS1_21CollectiveEpilogueFwdIS9_NS6_IJNS7_ILi1EEESF_SF_EEESA_SC_Li256ELb0ELb1ELb1ELb0EEENS1_30DynamicPersistentTileSchedulerILi256ELi256ELb1ELb1ELb0EEEEEEEEEvNT_6ParamsE)
        /*0218*/ 	.word	0x000000ff


	//----- nvinfo : EIATTR_FRAME_SIZE
	.align		4
.L_100:
        /*021c*/ 	.byte	0x04, 0x11
        /*021e*/ 	.short	(.L_102 - .L_101)
	.align		4
.L_101:
        /*0220*/ 	.word	index@($__internal_1_$__cuda_sm70_shflsync_idx_p)
        /*0224*/ 	.word	0x00000000


	//----- nvinfo : EIATTR_FRAME_SIZE
	.align		4
.L_102:
        /*0228*/ 	.byte	0x04, 0x11
        /*022a*/ 	.short	(.L_104 - .L_103)
	.align		4
.L_103:
        /*022c*/ 	.word	index@($__internal_0_$__cuda_sm70_shflsync_bfly_p)
        /*0230*/ 	.word	0x00000000


	//----- nvinfo : EIATTR_FRAME_SIZE
	.align		4
.L_104:
        /*0234*/ 	.byte	0x04, 0x11
        /*0236*/ 	.short	(.L_106 - .L_105)
	.align		4
.L_105:
        /*0238*/ 	.word	index@(_ZN7cutlass13device_kernelIN5flash19enable_sm80_to_sm89INS1_16FlashAttnFwdSm80INS1_25CollectiveMainloopFwdSm80ILi8ELi1ELb1EN4cute5tupleIJNS5_1CILi128EEES8_S8_EEELi128ENS_6half_tEfNS_4arch4Sm80ELb1ELb0ELb1ELb0ELb1ELb0ELb1ELb1EEENS1_21CollectiveEpilogueFwdIS9_NS6_IJNS7_ILi1EEESF_SF_EEESA_SC_Li256ELb0ELb1ELb1ELb0EEENS1_30DynamicPersistentTileSchedulerILi256ELi256ELb1ELb1ELb0EEEEEEEEEvNT_6ParamsE)
        /*023c*/ 	.word	0x000000d8


	//----- nvinfo : EIATTR_REGCOUNT
	.align		4
.L_106:
        /*0240*/ 	.byte	0x04, 0x2f
        /*0242*/ 	.short	(.L_108 - .L_107)
	.align		4
.L_107:
        /*0244*/ 	.word	index@(_ZN7cutlass13device_kernelIN5flash19enable_sm80_to_sm89INS1_16FlashAttnFwdSm80INS1_25CollectiveMainloopFwdSm80ILi8ELi1ELb1EN4cute5tupleIJNS5_1CILi128EEENS7_ILi96EEES8_EEELi128ENS_6half_tEfNS_4arch4Sm80ELb0ELb1ELb1ELb0ELb1ELb0ELb1ELb1EEENS1_21CollectiveEpilogueFwdINS6_IJS8_S8_S9_EEENS6_IJNS7_ILi1EEESH_SH_EEESB_SD_Li256ELb0ELb1ELb1ELb0EEENS1_19SingleTileSchedulerILb0ELb1ELb1ELi128EEEEEEEEEvNT_6ParamsE)
        /*0248*/ 	.word	0x000000ff


	//----- nvinfo : EIATTR_FRAME_SIZE
	.align		4
.L_108:
        /*024c*/ 	.byte	0x04, 0x11
        /*024e*/ 	.short	(.L_110 - .L_109)
	.align		4
.L_109:
        /*0250*/ 	.word	index@(_ZN7cutlass13device_kernelIN5flash19enable_sm80_to_sm89INS1_16FlashAttnFwdSm80INS1_25CollectiveMainloopFwdSm80ILi8ELi1ELb1EN4cute5tupleIJNS5_1CILi128EEENS7_ILi96EEES8_EEELi128ENS_6half_tEfNS_4arch4Sm80ELb0ELb1ELb1ELb0ELb1ELb0ELb1ELb1EEENS1_21CollectiveEpilogueFwdINS6_IJS8_S8_S9_EEENS6_IJNS7_ILi1EEESH_SH_EEESB_SD_Li256ELb0ELb1ELb1ELb0EEENS1_19SingleTileSchedulerILb0ELb1ELb1ELi128EEEEEEEEEvNT_6ParamsE)
        /*0254*/ 	.word	0x00000000


	//----- nvinfo : EIATTR_REGCOUNT
	.align		4
.L_110:
        /*0258*/ 	.byte	0x04, 0x2f
        /*025a*/ 	.short	(.L_112 - .L_111)
	.align		4
.L_111:
        /*025c*/ 	.word	index@(_ZN7cutlass13device_kernelIN5flash19enable_sm80_to_sm89INS1_16FlashAttnFwdSm80INS1_25CollectiveMainloopFwdSm80ILi8ELi1ELb1EN4cute5tupleIJNS5_1CILi128EEES8_S8_EEELi128ENS_6half_tEfNS_4arch4Sm80ELb0ELb0ELb1ELb0ELb1ELb0ELb1ELb1EEENS1_21CollectiveEpilogueFwdIS9_NS6_IJNS7_ILi1EEESF_SF_EEESA_SC_Li256ELb0ELb1ELb1ELb0EEENS1_19SingleTileSchedulerILb0ELb1ELb1ELi128EEEEEEEEEvNT_6ParamsE)
        /*0260*/ 	.word	0x000000ff


	//----- nvinfo : EIATTR_FRAME_SIZE
	.align		4
.L_112:
        /*0264*/ 	.byte	0x04, 0x11
        /*0266*/ 	.short	(.L_114 - .L_113)
	.align		4
.L_113:
        /*0268*/ 	.word	index@(_ZN7cutlass13device_kernelIN5flash19enable_sm80_to_sm89INS1_16FlashAttnFwdSm80INS1_25CollectiveMainloopFwdSm80ILi8ELi1ELb1EN4cute5tupleIJNS5_1CILi128EEES8_S8_EEELi128ENS_6half_tEfNS_4arch4Sm80ELb0ELb0ELb1ELb0ELb1ELb0ELb1ELb1EEENS1_21CollectiveEpilogueFwdIS9_NS6_IJNS7_ILi1EEESF_SF_EEESA_SC_Li256ELb0ELb1ELb1ELb0EEENS1_19SingleTileSchedulerILb0ELb1ELb1ELi128EEEEEEEEEvNT_6ParamsE)
        /*026c*/ 	.word	0x00000020


	//----- nvinfo : EIATTR_MIN_STACK_SIZE
	.align		4
.L_114:
        /*0270*/ 	.byte	0x04, 0x12
        /*0272*/ 	.short	(.L_116 - .L_115)
	.align		4
.L_115:
        /*0274*/ 	.word	index@(_ZN7cutlass13device_kernelIN5flash19enable_sm80_to_sm89INS1_16FlashAttnFwdSm80INS1_25CollectiveMainloopFwdSm80ILi8ELi1ELb1EN4cute5tupleIJNS5_1CILi128EEES8_S8_EEELi128ENS_6half_tEfNS_4arch4Sm80ELb0ELb0ELb1ELb0ELb1ELb0ELb1ELb1EEENS1_21CollectiveEpilogueFwdIS9_NS6_IJNS7_ILi1EEESF_SF_EEESA_SC_Li256ELb0ELb1ELb1ELb0EEENS1_19SingleTileSchedulerILb0ELb1ELb1ELi128EEEEEEEEEvNT_6ParamsE)
        /*0278*/ 	.word	0x00000020


	//----- nvinfo : EIATTR_MIN_STACK_SIZE
	.align		4
.L_116:
        /*027c*/ 	.byte	0x04, 0x12
        /*027e*/ 	.short	(.L_118 - .L_117)
	.align		4
.L_117:
        /*0280*/ 	.word	index@(_ZN7cutlass13device_kernelIN5flash19enable_sm80_to_sm89INS1_16FlashAttnFwdSm80INS1_25CollectiveMainloopFwdSm80ILi8ELi1ELb1EN4cute5tupleIJNS5_1CILi128EEENS7_ILi96EEES8_EEELi128ENS_6half_tEfNS_4arch4Sm80ELb0ELb1ELb1ELb0ELb1ELb0ELb1ELb1EEENS1_21CollectiveEpilogueFwdINS6_IJS8_S8_S9_EEENS6_IJNS7_ILi1EEESH_SH_EEESB_SD_Li256ELb0ELb1ELb1ELb0EEENS1_19SingleTileSchedulerILb0ELb1ELb1ELi128EEEEEEEEEvNT_6ParamsE)
        /*0284*/ 	.word	0x00000000


	//----- nvinfo : EIATTR_MIN_STACK_SIZE
	.align		4
.L_118:
        /*0288*/ 	.byte	0x04, 0x12
        /*028a*/ 	.short	(.L_120 - .L_119)
	.align		4
.L_119:
        /*028c*/ 	.word	index@(_ZN7cutlass13device_kernelIN5flash19enable_sm80_to_sm89INS1_16FlashAttnFwdSm80INS1_25CollectiveMainloopFwdSm80ILi8ELi1ELb1EN4cute5tupleIJNS5_1CILi128EEES8_S8_EEELi128ENS_6half_tEfNS_4arch4Sm80ELb1ELb0ELb1ELb0ELb1ELb0ELb1ELb1EEENS1_21CollectiveEpilogueFwdIS9_NS6_IJNS7_ILi1EEESF_SF_EEESA_SC_Li256ELb0ELb1ELb1ELb0EEENS1_30DynamicPersistentTileSchedulerILi256ELi256ELb1ELb1ELb0EEEEEEEEEvNT_6ParamsE)
        /*0290*/ 	.word	0x000000d8


	//----- nvinfo : EIATTR_MIN_STACK_SIZE
	.align		4
.L_120:
        /*0294*/ 	.byte	0x04, 0x12
        /*0296*/ 	.short	(.L_122 - .L_121)
	.align		4
.L_121:
        /*0298*/ 	.word	index@(_ZN7cutlass13device_kernelIN5flash19enable_sm80_to_sm89INS1_16FlashAttnFwdSm80INS1_25CollectiveMainloopFwdSm80ILi4ELi1ELb0EN4cute5tupleIJNS5_1CILi128EEENS7_ILi64EEES8_EEELi128ENS_6half_tEfNS_4arch4Sm80ELb0ELb0ELb1ELb0ELb1ELb0ELb1ELb1EEENS1_21CollectiveEpilogueFwdINS6_IJS8_S8_S9_EEENS6_IJNS7_ILi1EEESH_SH_EEESB_SD_Li128ELb0ELb1ELb1ELb0EEENS1_19SingleTileSchedulerILb0ELb1ELb1ELi128EEEEEEEEEvNT_6ParamsE)
        /*029c*/ 	.word	0x00000098


	//----- nvinfo : EIATTR_MIN_STACK_SIZE
	.align		4
.L_122:
        /*02a0*/ 	.byte	0x04, 0x12
        /*02a2*/ 	.short	(.L_124 - .L_123)
	.align		4
.L_123:
        /*02a4*/ 	.word	index@(_ZN7cutlass13device_kernelIN5flash19enable_sm80_to_sm89INS1_16FlashAttnFwdSm80INS1_25CollectiveMainloopFwdSm80ILi8ELi1ELb1EN4cute5tupleIJNS5_1CILi128EEENS7_ILi112EEES8_EEELi128ENS_6half_tEfNS_4arch4Sm80ELb0ELb0ELb1ELb1ELb1ELb0ELb1ELb1EEENS1_21CollectiveEpilogueFwdINS6_IJS8_S8_S9_EEENS6_IJNS7_ILi1EEESH_SH_EEESB_SD_Li256ELb1ELb1ELb1ELb0EEENS1_36VarlenDynamicPersistentTileSchedulerILi128ELi112ELi256ELi256ELb1ELb1ELb0ELb0ELb1ELb1EEEEEEEEEvNT_6ParamsE)
        /*02a8*/ 	.word	0x000000b8


	//----- nvinfo : EIATTR_MIN_STACK_SIZE
	.align		4
.L_124:
        /*02ac*/ 	.byte	0x04, 0x12
        /*02ae*/ 	.short	(.L_126 - .L_125)
	.align		4
.L_125:
        /*02b0*/ 	.word	index@(_ZN7cutlass13device_kernelIN5flash19enable_sm80_to_sm89INS1_16FlashAttnFwdSm80INS1_25CollectiveMainloopFwdSm80ILi8ELi1ELb1EN4cute5tupleIJNS5_1CILi128EEENS7_ILi112EEES8_EEELi128ENS_6half_tEfNS_4arch4Sm80ELb0ELb0ELb1ELb1ELb1ELb1ELb1ELb1EEENS1_21CollectiveEpilogueFwdINS6_IJS8_S8_S9_EEENS6_IJNS7_ILi1EEESH_SH_EEESB_SD_Li256ELb1ELb1ELb1ELb0EEENS1_36VarlenDynamicPersistentTileSchedulerILi128ELi112ELi256ELi256ELb1ELb1ELb0ELb0ELb1ELb1EEEEEEEEEvNT_6ParamsE)
        /*02b4*/ 	.word	0x00000108


	//----- nvinfo : EIATTR_MIN_STACK_SIZE
	.align		4
.L_126:
        /*02b8*/ 	.byte	0x04, 0x12
        /*02ba*/ 	.short	(.L_128 - .L_127)
	.align		4
.L_127:
        /*02bc*/ 	.word	index@(_ZN7cutlass13device_kernelIN5flash19enable_sm80_to_sm89INS1_16FlashAttnFwdSm80INS1_25CollectiveMainloopFwdSm80ILi4ELi1ELb0EN4cute5tupleIJNS5_1CILi128EEENS7_ILi48EEES8_EEELi128ENS_6half_tEfNS_4arch4Sm80ELb0ELb1ELb1ELb0ELb1ELb0ELb1ELb1EEENS1_21CollectiveEpilogueFwdINS6_IJS8_S8_S9_EEENS6_IJNS7_ILi1EEESH_SH_EEESB_SD_Li128ELb0ELb1ELb1ELb0EEENS1_19SingleTileSchedulerILb0ELb1ELb1ELi128EEEEEEEEEvNT_6ParamsE)
        /*02c0*/ 	.word	0x00000078


	//----- nvinfo : EIATTR_MIN_STACK_SIZE
	.align		4
.L_128:
        /*02c4*/ 	.byte	0x04, 0x12
        /*02c6*/ 	.short	(.L_130 - .L_129)
	.align		4
.L_129:
        /*02c8*/ 	.word	index@(_ZN7cutlass13device_kernelIN5flash19enable_sm80_to_sm89INS1_16FlashAttnFwdSm80INS1_25CollectiveMainloopFwdSm80ILi8ELi1ELb1EN4cute5tupleIJNS5_1CILi128EEENS7_ILi96EEES8_EEELi128ENS_6half_tEfNS_4arch4Sm80ELb0ELb1ELb1ELb1ELb1ELb0ELb1ELb1EEENS1_21CollectiveEpilogueFwdINS6_IJS8_S8_S9_EEENS6_IJNS7_ILi1EEESH_SH_EEESB_SD_Li256ELb1ELb1ELb1ELb0EEENS1_36VarlenDynamicPersistentTileSchedulerILi128ELi96ELi256ELi256ELb1ELb1ELb0ELb1ELb0ELb1EEEEEEEEEvNT_6ParamsE)
        /*02cc*/ 	.word	0x00000028


	//----- nvinfo : EIATTR_MIN_STACK_SIZE
	.align		4
.L_130:
        /*02d0*/ 	.byte	0x04, 0x12
        /*02d2*/ 	.short	(.L_132 - .L_131)
	.align		4
.L_131:
        /*02d4*/ 	.word	index@(_ZN7cutlass13device_kernelIN5flash19enable_sm80_to_sm89INS1_16FlashAttnFwdSm80INS1_25CollectiveMainloopFwdSm80ILi8ELi1ELb1EN4cute5tupleIJNS5_1CILi128EEENS7_ILi96EEES8_EEELi128ENS_6half_tEfNS_4arch4Sm80ELb0ELb1ELb1ELb1ELb1ELb1ELb1ELb1EEENS1_21CollectiveEpilogueFwdINS6_IJS8_S8_S9_EEENS6_IJNS7_ILi1EEESH_SH_EEESB_SD_Li256ELb1ELb1ELb1ELb0EEENS1_36VarlenDynamicPersistentTileSchedulerILi128ELi96ELi256ELi256ELb1ELb1ELb0ELb1ELb0ELb1EEEEEEEEEvNT_6ParamsE)
        /*02d8*/ 	.word	0x00000070


	//----- nvinfo : EIATTR_MIN_STACK_SIZE
	.align		4
.L_132:
        /*02dc*/ 	.byte	0x04, 0x12
        /*02de*/ 	.short	(.L_134 - .L_133)
	.align		4
.L_133:
        /*02e0*/ 	.word	index@(_ZN7cutlass13device_kernelIN5flash19enable_sm80_to_sm89INS1_16FlashAttnFwdSm80INS1_25CollectiveMainloopFwdSm80ILi4ELi1ELb0EN4cute5tupleIJNS5_1CILi128EEENS7_ILi64EEES8_EEELi128ENS_6half_tEfNS_4arch4Sm80ELb1ELb0ELb1ELb0ELb1ELb0ELb1ELb1EEENS1_21CollectiveEpilogueFwdINS6_IJS8_S8_S9_EEENS6_IJNS7_ILi1EEESH_SH_EEESB_SD_Li128ELb0ELb1ELb1ELb0EEENS1_30DynamicPersistentTileSchedulerILi128ELi128ELb1ELb1ELb0EEEEEEEEEvNT_6ParamsE)
        /*02e4*/ 	.word	0x000000f8


	//----- nvinfo : EIATTR_MIN_STACK_SIZE
	.align		4
.L_134:
        /*02e8*/ 	.byte	0x04, 0x12
        /*02ea*/ 	.short	(.L_136 - .L_135)
	.align		4
.L_135:
        /*02ec*/ 	.word	index@(_ZN7cutlass13device_kernelIN5flash19enable_sm80_to_sm89INS1_16FlashAttnFwdSm80INS1_25CollectiveMainloopFwdSm80ILi8ELi1ELb1EN4cute5tupleIJNS5_1CILi128EEENS7_ILi112EEES8_EEELi128ENS_6half_tEfNS_4arch4Sm80ELb1ELb0ELb1ELb1ELb1ELb0ELb1ELb1EEENS1_21CollectiveEpilogueFwdINS6_IJS8_S8_S9_EEENS6_IJNS7_ILi1EEESH_SH_EEESB_SD_Li256ELb1ELb1ELb1ELb0EEENS1_36VarlenDynamicPersistentTileSchedulerILi128ELi112ELi256ELi256ELb1ELb1ELb0ELb1ELb1ELb1EEEEEEEEEvNT_6ParamsE)
        /*02f0*/ 	.word	0x00000118


	//----- nvinfo : EIATTR_MIN_STACK_SIZE
	.align		4
.L_136:
        /*02f4*/ 	.byte	0x04, 0x12
        /*02f6*/ 	.short	(.L_138 - .L_137)
	.align		4
.L_137:
        /*02f8*/ 	.word	index@(_ZN7cutlass13device_kernelIN5flash19enable_sm80_to_sm89INS1_16FlashAttnFwdSm80INS1_25CollectiveMainloopFwdSm80ILi8ELi1ELb1EN4cute5tupleIJNS5_1CILi128EEENS7_ILi112EEES8_EEELi128ENS_6half_tEfNS_4arch4Sm80ELb1ELb0ELb1ELb1ELb1ELb1ELb1ELb1EEENS1_21CollectiveEpilogueFwdINS6_IJS8_S8_S9_EEENS6_IJNS7_ILi1EEESH_SH_EEESB_SD_Li256ELb1ELb1ELb1ELb0EEENS1_36VarlenDynamicPersistentTileSchedulerILi128ELi112ELi256ELi256ELb1ELb1ELb0ELb1ELb1ELb1EEEEEEEEEvNT_6ParamsE)
        /*02fc*/ 	.word	0x00000130
.L_138:


//--------------------- .nv.info._ZN7cutlass13device_kernelIN5flash19enable_sm80_to_sm89INS1_16FlashAttnFwdSm80INS1_25CollectiveMainloopFwdSm80ILi8ELi1ELb1EN4cute5tupleIJNS5_1CILi128EEES8_S8_EEELi128ENS_6half_tEfNS_4arch4Sm80ELb0ELb0ELb1ELb0ELb1ELb0ELb1ELb1EEENS1_21CollectiveEpilogueFwdIS9_NS6_IJNS7_ILi1EEESF_SF_EEESA_SC_Li256ELb0ELb1ELb1ELb0EEENS1_19SingleTileSchedulerILb0ELb1ELb1ELi128EEEEEEEEEvNT_6ParamsE --------------------------
	.section	.nv.info._ZN7cutlass13device_kernelIN5flash19enable_sm80_to_sm89INS1_16FlashAttnFwdSm80INS1_25CollectiveMainloopFwdSm80ILi8ELi1ELb1EN4cute5tupleIJNS5_1CILi128EEES8_S8_EEELi128ENS_6half_tEfNS_4arch4Sm80ELb0ELb0ELb1ELb0ELb1ELb0ELb1ELb1EEENS1_21CollectiveEpilogueFwdIS9_NS6_IJNS7_ILi1EEESF_SF_EEESA_SC_Li256ELb0ELb1ELb1ELb0EEENS1_19SingleTileSchedulerILb0ELb1ELb1ELi128EEEEEEEEEvNT_6ParamsE,"",@"SHT_CUDA_INFO"
	.sectionflags	@""
	.align	4


	//----- nvinfo : EIATTR_CUDA_API_VERSION
	.align		4
        /*0000*/ 	.byte	0x04, 0x37
        /*0002*/ 	.short	(.L_140 - .L_139)
.L_139:
        /*0004*/ 	.word	0x00000082


	//----- nvinfo : EIATTR_SW2861232_WAR
	.align		4
.L_140:
        /*0008*/ 	.byte	0x01, 0x35
	.zero		2


	//----- nvinfo : EIATTR_PARAM_CBANK
	.align		4
        /*000c*/ 	.byte	0x04, 0x0a
        /*000e*/ 	.short	(.L_142 - .L_141)
	.align		4
.L_141:
        /*0010*/ 	.word	index@(.nv.constant0._ZN7cutlass13device_kernelIN5flash19enable_sm80_to_sm89INS1_16FlashAttnFwdSm80INS1_25CollectiveMainloopFwdSm80ILi8ELi1ELb1EN4cute5tupleIJNS5_1CILi128EEES8_S8_EEELi128ENS_6half_tEfNS_4arch4Sm80ELb0ELb0ELb1ELb0ELb1ELb0ELb1ELb1EEENS1_21CollectiveEpilogueFwdIS9_NS6_IJNS7_ILi1EEESF_SF_EEESA_SC_Li256ELb0ELb1ELb1ELb0EEENS1_19SingleTileSchedulerILb0ELb1ELb1ELi128EEEEEEEEEvNT_6ParamsE)
        /*0014*/ 	.short	0x0160
        /*0016*/ 	.short	0x0418


	//----- nvinfo : EIATTR_CBANK_PARAM_SIZE
	.align		4
.L_142:
        /*0018*/ 	.byte	0x03, 0x19
        /*001a*/ 	.short	0x0418


	//----- nvinfo : EIATTR_KPARAM_INFO
	.align		4
        /*001c*/ 	.byte	0x04, 0x17
        /*001e*/ 	.short	(.L_144 - .L_143)
.L_143:
        /*0020*/ 	.word	0x00000000
        /*0024*/ 	.short	0x0000
        /*0026*/ 	.short	0x0000
        /*0028*/ 	.byte	0x00, 0xf0, 0x61, 0x10


	//----- nvinfo : EIATTR_MAXREG_COUNT
	.align		4
.L_144:
        /*002c*/ 	.byte	0x03, 0x1b
        /*002e*/ 	.short	0x00ff


	//----- nvinfo : EIATTR_NUM_BARRIERS
	.align		4
        /*0030*/ 	.byte	0x02, 0x4c
        /*0032*/ 	.byte	0x02
	.zero		1


	//----- nvinfo : EIATTR_ANNOTATIONS
	.align		4
        /*0034*/ 	.byte	0x04, 0x55
        /*0036*/ 	.short	(.L_146 - .L_145)


	//   ....[0]....
.L_145:
        /*0038*/ 	.word	0x00000001
        /*003c*/ 	.byte	0x00, 0x6f, 0x00, 0x00, 0x01, 0x00, 0x00, 0x00, 0x20, 0x6f, 0x00, 0x00, 0x01, 0x00, 0x00, 0x00
        /*004c*/ 	.byte	0xa0, 0x6f, 0x00, 0x00, 0x01, 0x00, 0x00, 0x00, 0xc0, 0x6f, 0x00, 0x00, 0x01, 0x00, 0x00, 0x00
        /*005c*/ 	.byte	0xb0, 0x70, 0x00, 0x00, 0x01, 0x00, 0x00, 0x00, 0xd0, 0x70, 0x00, 0x00, 0x01, 0x00, 0x00, 0x00
        /*006c*/ 	.byte	0x30, 0x71, 0x00, 0x00, 0x01, 0x00, 0x00, 0x00, 0x70, 0x77, 0x00, 0x00, 0x01, 0x00, 0x00, 0x00
        /*007c*/ 	.byte	0xb0, 0x77, 0x00, 0x00, 0x01, 0x00, 0x00, 0x00, 0xf0, 0x77, 0x00, 0x00, 0x01, 0x00, 0x00, 0x00
        /*008c*/ 	.byte	0x20, 0x78, 0x00, 0x00, 0x01, 0x00, 0x00, 0x00, 0x50, 0x78, 0x00, 0x00, 0x01, 0x00, 0x00, 0x00
        /*009c*/ 	.byte	0x80, 0x78, 0x00, 0x00, 0x01, 0x00, 0x00, 0x00, 0xb0, 0x78, 0x00, 0x00


	//----- nvinfo : EIATTR_MERCURY_ISA_VERSION
	.align		4
.L_146:
        /*00a8*/ 	.byte	0x03, 0x5f
        /*00aa*/ 	.short	0x0000


	//----- nvinfo : EIATTR_COOP_GROUP_MASK_REGIDS
	.align		4
        /*00ac*/ 	.byte	0x04, 0x29
        /*00ae*/ 	.short	(.L_148 - .L_147)


	//   ....[0]....
.L_147:
        /*00b0*/ 	.word	0xffffffff


	//   ....[1]....
        /*00b4*/ 	.word	0xffffffff


	//   ....[2]....
        /*00b8*/ 	.word	0xffffffff


	//   ....[3]....
        /*00bc*/ 	.word	0xffffffff


	//   ....[4]....
        /*00c0*/ 	.word	0xffffffff


	//   ....[5]....
        /*00c4*/ 	.word	0xffffffff


	//   ....[6]....
        /*00c8*/ 	.word	0xffffffff


	//   ....[7]....
        /*00cc*/ 	.word	0xffffffff


	//   ....[8]....
        /*00d0*/ 	.word	0xffffffff


	//   ....[9]....
        /*00d4*/ 	.word	0xffffffff


	//   ....[10]....
        /*00d8*/ 	.word	0xffffffff


	//   ....[11]....
        /*00dc*/ 	.word	0xffffffff


	//   ....[12]....
        /*00e0*/ 	.word	0xffffffff


	//   ....[13]....
        /*00e4*/ 	.word	0xffffffff


	//   ....[14]....
        /*00e8*/ 	.word	0xffffffff


	//   ....[15]....
        /*00ec*/ 	.word	0xffffffff


	//   ....[16]....
        /*00f0*/ 	.word	0xffffffff


	//   ....[17]....
        /*00f4*/ 	.word	0xffffffff


	//   ....[18]....
        /*00f8*/ 	.word	0xffffffff


	//   ....[19]....
        /*00fc*/ 	.word	0xffffffff


	//   ....[20]....
        /*0100*/ 	.word	0xffffffff


	//   ....[21]....
        /*0104*/ 	.word	0xffffffff


	//   ....[22]....
        /*0108*/ 	.word	0xffffffff


	//   ....[23]....
        /*010c*/ 	.word	0xffffffff


	//   ....[24]....
        /*0110*/ 	.word	0xffffffff


	//   ....[25]....
        /*0114*/ 	.word	0xffffffff


	//   ....[26]....
        /*0118*/ 	.word	0xffffffff


	//   ....[27]....
        /*011c*/ 	.word	0xffffffff


	//   ....[28]....
        /*0120*/ 	.word	0xffffffff


	//   ....[29]....
        /*0124*/ 	.word	0xffffffff


	//   ....[30]....
        /*0128*/ 	.word	0xffffffff


	//   ....[31]....
        /*012c*/ 	.word	0xffffffff


	//   ....[32]....
        /*0130*/ 	.word	0xffffffff


	//   ....[33]....
        /*0134*/ 	.word	0xffffffff


	//   ....[34]....
        /*0138*/ 	.word	0xffffffff


	//   ....[35]....
        /*013c*/ 	.word	0xffffffff


	//   ....[36]....
        /*0140*/ 	.word	0xffffffff


	//   ....[37]....
        /*0144*/ 	.word	0xffffffff


	//   ....[38]....
        /*0148*/ 	.word	0xffffffff


	//   ....[39]....
        /*014c*/ 	.word	0xffffffff


	//   ....[40]....
        /*0150*/ 	.word	0xffffffff


	//   ....[41]....
        /*0154*/ 	.word	0xffffffff


	//   ....[42]....
        /*0158*/ 	.word	0xffffffff


	//   ....[43]....
        /*015c*/ 	.word	0xffffffff


	//   ....[44]....
        /*0160*/ 	.word	0xffffffff


	//   ....[45]....
        /*0164*/ 	.word	0xffffffff


	//   ....[46]....
        /*0168*/ 	.word	0xffffffff


	//   ....[47]....
        /*016c*/ 	.word	0xffffffff


	//   ....[48]....
        /*0170*/ 	.word	0xffffffff


	//   ....[49]....
        /*0174*/ 	.word	0xffffffff


	//   ....[50]....
        /*0178*/ 	.word	0xffffffff


	//   ....[51]....
        /*017c*/ 	.word	0xffffffff


	//   ....[52]....
        /*0180*/ 	.word	0xffffffff


	//   ....[53]....
        /*0184*/ 	.word	0xffffffff


	//   ....[54]....
        /*0188*/ 	.word	0xffffffff


	//   ....[55]....
        /*018c*/ 	.word	0xffffffff


	//   ....[56]....
        /*0190*/ 	.word	0xffffffff


	//   ....[57]....
        /*0194*/ 	.word	0xffffffff


	//   ....[58]....
        /*0198*/ 	.word	0xffffffff


	//   ....[59]....
        /*019c*/ 	.word	0xffffffff


	//   ....[60]....
        /*01a0*/ 	.word	0xffffffff


	//   ....[61]....
        /*01a4*/ 	.word	0xffffffff


	//   ....[62]....
        /*01a8*/ 	.word	0xffffffff


	//   ....[63]....
        /*01ac*/ 	.word	0xffffffff


	//   ....[64]....
        /*01b0*/ 	.word	0xffffffff


	//   ....[65]....
        /*01b4*/ 	.word	0xffffffff


	//   ....[66]....
        /*01b8*/ 	.word	0xffffffff


	//   ....[67]....
        /*01bc*/ 	.word	0xffffffff


	//   ....[68]....
        /*01c0*/ 	.word	0xffffffff


	//----- nvinfo : EIATTR_COOP_GROUP_INSTR_OFFSETS
	.align		4
.L_148:
        /*01c4*/ 	.byte	0x04, 0x28
        /*01c6*/ 	.short	(.L_150 - .L_149)


	//   ....[0]....
.L_149:
        /*01c8*/ 	.word	0x00000060


	//   ....[1]....
        /*01cc*/ 	.word	0x00000fb0


	//   ....[2]....
        /*01d0*/ 	.word	0x00000fe0


	//   ....[3]....
        /*01d4*/ 	.word	0x00001010


	//   ....[4]....
        /*01d8*/ 	.word	0x00001040


	//   ....[5]....
        /*01dc*/ 	.word	0x00001070


	//   ....[6]....
        /*01e0*/ 	.word	0x00001120


	//   ....[7]....
        /*01e4*/ 	.word	0x00001150


	//   ....[8]....
        /*01e8*/ 	.word	0x000011c0


	//   ....[9]....
        /*01ec*/ 	.word	0x00001360


	//   ....[10]....
        /*01f0*/ 	.word	0x000013a0


	//   ....[11]....
        /*01f4*/ 	.word	0x000013d0


	//   ....[12]....
        /*01f8*/ 	.word	0x00001400


	//   ....[13]....
        /*01fc*/ 	.word	0x00001410


	//   ....[14]....
        /*0200*/ 	.word	0x00001420


	//   ....[15]....
        /*0204*/ 	.word	0x00001430


	//   ....[16]....
        /*0208*/ 	.word	0x00001440


	//   ....[17]....
        /*020c*/ 	.word	0x00001b10


	//   ....[18]....
        /*0210*/ 	.word	0x00001b20


	//   ....[19]....
        /*0214*/ 	.word	0x00001b40


	//   ....[20]....
        /*0218*/ 	.word	0x00001b50


	//   ....[21]....
        /*021c*/ 	.word	0x00001b70


	//   ....[22]....
        /*0220*/ 	.word	0x00001b80


	//   ....[23]....
        /*0224*/ 	.word	0x00001ba0


	//   ....[24]....
        /*0228*/ 	.word	0x00001bc0


	//   ....[25]....
        /*022c*/ 	.word	0x00003360


	//   ....[26]....
        /*0230*/ 	.word	0x00003380


	//   ....[27]....
        /*0234*/ 	.word	0x00003390


	//   ....[28]....
        /*0238*/ 	.word	0x000033a0


	//   ....[29]....
        /*023c*/ 	.word	0x000033b0


	//   ....[30]....
        /*0240*/ 	.word	0x000033c0


	//   ....[31]....
        /*0244*/ 	.word	0x000033d0


	//   ....[32]....
        /*0248*/ 	.word	0x000033f0


	//   ....[33]....
        /*024c*/ 	.word	0x00004090


	//   ....[34]....
        /*0250*/ 	.word	0x00004100


	//   ....[35]....
        /*0254*/ 	.word	0x00004120


	//   ....[36]....
        /*0258*/ 	.word	0x00004140


	//   ....[37]....
        /*025c*/ 	.word	0x00005d60


	//   ....[38]....
        /*0260*/ 	.word	0x00005d70


	//   ....[39]....
        /*0264*/ 	.word	0x00005d80


	//   ....[40]....
        /*0268*/ 	.word	0x00005d90


	//   ....[41]....
        /*026c*/ 	.word	0x00005da0


	//   ....[42]....
        /*0270*/ 	.word	0x00005db0


	//   ....[43]....
        /*0274*/ 	.word	0x00005dc0


	//   ....[44]....
        /*0278*/ 	.word	0x00005df0


	//   ....[45]....
        /*027c*/ 	.word	0x000061f0


	//   ....[46]....
        /*0280*/ 	.word	0x00006210


	//   ....[47]....
        /*0284*/ 	.word	0x00006230


	//   ....[48]....
        /*0288*/ 	.word	0x00006250


	//   ....[49]....
        /*028c*/ 	.word	0x000063a0


	//   ....[50]....
        /*0290*/ 	.word	0x000063c0


	//   ....[51]....
        /*0294*/ 	.word	0x00006400


	//   ....[52]....
        /*0298*/ 	.word	0x00006430


	//   ....[53]....
        /*029c*/ 	.word	0x00007d00


	//   ....[54]....
        /*02a0*/ 	.word	0x00007d10


	//   ....[55]....
        /*02a4*/ 	.word	0x00007d30


	//   ....[56]....
        /*02a8*/ 	.word	0x00007d50


	//   ....[57]....
        /*02ac*/ 	.word	0x00009ca0


	//   ....[58]....
        /*02b0*/ 	.word	0x00009cd0


	//   ....[59]....
        /*02b4*/ 	.word	0x00009d10


	//   ....[60]....
        /*02b8*/ 	.word	0x00009d20


	//   ....[61]....
        /*02bc*/ 	.word	0x0000a830


	//   ....[62]....
        /*02c0*/ 	.word	0x0000a870


	//   ....[63]....
        /*02c4*/ 	.word	0x0000a8a0


	//   ....[64]....
        /*02c8*/ 	.word	0x0000a8c0


	//   ....[65]....
        /*02cc*/ 	.word	0x0000a930


	//   ....[66]....
        /*02d0*/ 	.word	0x0000a950


	//   ....[67]....
        /*02d4*/ 	.word	0x0000af90


	//   ....[68]....
        /*02d8*/ 	.word	0x0000afa0


	//----- nvinfo : EIATTR_EXIT_INSTR_OFFSETS
	.align		4
.L_150:
        /*02dc*/ 	.byte	0x04, 0x1c
        /*02de*/ 	.short	(.L_152 - .L_151)


	//   ....[0]....
.L_151:
        /*02e0*/ 	.word	0x000001c0


	//   ....[1]....
        /*02e4*/ 	.word	0x0000afb0


	//   ....[2]....
        /*02e8*/ 	.word	0x0000b550


	//   ....[3]....
        /*02ec*/ 	.word	0x0000b5a0


	//   ....[4]....
        /*02f0*/ 	.word	0x0000b5d0


	//   ....[5]....
        /*02f4*/ 	.word	0x0000b630


	//   ....[6]....
        /*02f8*/ 	.word	0x0000b8c0


	//----- nvinfo : EIATTR_CTAIDZ_USED
	.align		4
.L_152:
        /*02fc*/ 	.byte	0x01, 0x04
	.zero		2


	//----- nvinfo : EIATTR_MAX_THREADS
	.align		4
        /*0300*/ 	.byte	0x04, 0x05
        /*0302*/ 	.short	(.L_154 - .L_153)
.L_153:
        /*0304*/ 	.word	0x00000100
        /*0308*/ 	.word	0x00000001
        /*030c*/ 	.word	0x00000001


	//----- nvinfo : EIATTR_CRS_STACK_SIZE
	.align		4
.L_154:
        /*0310*/ 	.byte	0x04, 0x1e
        /*0312*/ 	.short	(.L_156 - .L_155)
.L_155:
        /*0314*/ 	.word	0x00000000
.L_156:


//--------------------- .nv.info._ZN7cutlass13device_kernelIN5flash19enable_sm80_to_sm89INS1_16FlashAttnFwdSm80INS1_25CollectiveMainloopFwdSm80ILi8ELi1ELb1EN4cute5tupleIJNS5_1CILi128EEENS7_ILi96EEES8_EEELi128ENS_6half_tEfNS_4arch4Sm80ELb0ELb1ELb1ELb0ELb1ELb0ELb1ELb1EEENS1_21CollectiveEpilogueFwdINS6_IJS8_S8_S9_EEENS6_IJNS7_ILi1EEESH_SH_EEESB_SD_Li256ELb0ELb1ELb1ELb0EEENS1_19SingleTileSchedulerILb0ELb1ELb1ELi128EEEEEEEEEvNT_6ParamsE --------------------------
	.section	.nv.info._ZN7cutlass13device_kernelIN5flash19enable_sm80_to_sm89INS1_16FlashAttnFwdSm80INS1_25CollectiveMainloopFwdSm80ILi8ELi1ELb1EN4cute5tupleIJNS5_1CILi128EEENS7_ILi96EEES8_EEELi128ENS_6half_tEfNS_4arch4Sm80ELb0ELb1ELb1ELb0ELb1ELb0ELb1ELb1EEENS1_21CollectiveEpilogueFwdINS6_IJS8_S8_S9_EEENS6_IJNS7_ILi1EEESH_SH_EEESB_SD_Li256ELb0ELb1ELb1ELb0EEENS1_19SingleTileSchedulerILb0ELb1ELb1ELi128EEEEEEEEEvNT_6ParamsE,"",@"SHT_CUDA_INFO"
	.sectionflags	@""
	.align	4


	//----- nvinfo : EIATTR_CUDA_API_VERSION
	.align		4
        /*0000*/ 	.byte	0x04, 0x37
        /*0002*/ 	.short	(.L_158 - .L_157)
.L_157:
        /*0004*/ 	.word	0x00000082


	//----- nvinfo : EIATTR_SW2861232_WAR
	.align		4
.L_158:
        /*0008*/ 	.byte	0x01, 0x35
	.zero		2


	//----- nvinfo : EIATTR_PARAM_CBANK
	.align		4
        /*000c*/ 	.byte	0x04, 0x0a
        /*000e*/ 	.short	(.L_160 - .L_159)
	.align		4
.L_159:
        /*0010*/ 	.word	index@(.nv.constant0._ZN7cutlass13device_kernelIN5flash19enable_sm80_to_sm89INS1_16FlashAttnFwdSm80INS1_25CollectiveMainloopFwdSm80ILi8ELi1ELb1EN4cute5tupleIJNS5_1CILi128EEENS7_ILi96EEES8_EEELi128ENS_6half_tEfNS_4arch4Sm80ELb0ELb1ELb1ELb0ELb1ELb0ELb1ELb1EEENS1_21CollectiveEpilogueFwdINS6_IJS8_S8_S9_EEENS6_IJNS7_ILi1EEESH_SH_EEESB_SD_Li256ELb0ELb1ELb1ELb0EEENS1_19SingleTileSchedulerILb0ELb1ELb1ELi128EEEEEEEEEvNT_6ParamsE)
        /*0014*/ 	.short	0x0160
        /*0016*/ 	.short	0x0418


	//----- nvinfo : EIATTR_CBANK_PARAM_SIZE
	.align		4
.L_160:
        /*0018*/ 	.byte	0x03, 0x19
        /*001a*/ 	.short	0x0418


	//----- nvinfo : EIATTR_KPARAM_INFO
	.align		4
        /*001c*/ 	.byte	0x04, 0x17
        /*001e*/ 	.short	(.L_162 - .L_161)
.L_161:
        /*0020*/ 	.word	0x00000000
        /*0024*/ 	.short	0x0000
        /*0026*/ 	.short	0x0000
        /*0028*/ 	.byte	0x00, 0xf0, 0x61, 0x10


	//----- nvinfo : EIATTR_MAXREG_COUNT
	.align		4
.L_162:
        /*002c*/ 	.byte	0x03, 0x1b
        /*002e*/ 	.short	0x00ff


	//----- nvinfo : EIATTR_NUM_BARRIERS
	.align		4
        /*0030*/ 	.byte	0x02, 0x4c
        /*0032*/ 	.byte	0x02
	.zero		1


	//----- nvinfo : EIATTR_MERCURY_ISA_VERSION
	.align		4
        /*0034*/ 	.byte	0x03, 0x5f
        /*0036*/ 	.short	0x0000


	//----- nvinfo : EIATTR_COOP_GROUP_MASK_REGIDS
	.align		4
        /*0038*/ 	.byte	0x04, 0x29
        /*003a*/ 	.short	(.L_164 - .L_163)


	//   ....[0]....
.L_163:
        /*003c*/ 	.word	0xffffffff


	//   ....[1]....
        /*0040*/ 	.word	0xffffffff


	//   ....[2]....
        /*0044*/ 	.word	0xffffffff


	//   ....[3]....
        /*0048*/ 	.word	0xffffffff


	//   ....[4]....
        /*004c*/ 	.word	0xffffffff


	//   ....[5]....
        /*0050*/ 	.word	0xffffffff


	//   ....[6]....
        /*0054*/ 	.word	0xffffffff


	//   ....[7]....
        /*0058*/ 	.word	0xffffffff


	//   ....[8]....
        /*005c*/ 	.word	0xffffffff


	//   ....[9]....
        /*0060*/ 	.word	0xffffffff


	//   ....[10]....
        /*0064*/ 	.word	0xffffffff


	//   ....[11]....
        /*0068*/ 	.word	0xffffffff


	//   ....[12]....
        /*006c*/ 	.word	0xffffffff


	//   ....[13]....
        /*0070*/ 	.word	0xffffffff


	//   ....[14]....
        /*0074*/ 	.word	0xffffffff


	//   ....[15]....
        /*0078*/ 	.word	0xffffffff


	//   ....[16]....
        /*007c*/ 	.word	0xffffffff


	//   ....[17]....
        /*0080*/ 	.word	0xffffffff


	//   ....[18]....
        /*0084*/ 	.word	0xffffffff


	//   ....[19]....
        /*0088*/ 	.word	0xffffffff


	//   ....[20]....
        /*008c*/ 	.word	0xffffffff


	//   ....[21]....
        /*0090*/ 	.word	0xffffffff


	//   ....[22]....
        /*0094*/ 	.word	0xffffffff


	//   ....[23]....
        /*0098*/ 	.word	0xffffffff


	//   ....[24]....
        /*009c*/ 	.word	0xffffffff


	//   ....[25]....
        /*00a0*/ 	.word	0xffffffff


	//   ....[26]....
        /*00a4*/ 	.word	0xffffffff


	//   ....[27]....
        /*00a8*/ 	.word	0xffffffff


	//   ....[28]....
        /*00ac*/ 	.word	0xffffffff


	//   ....[29]....
        /*00b0*/ 	.word	0xffffffff


	//   ....[30]....
        /*00b4*/ 	.word	0xffffffff


	//   ....[31]....
        /*00b8*/ 	.word	0xffffffff


	//   ....[32]....
        /*00bc*/ 	.word	0xffffffff


	//   ....[33]....
        /*00c0*/ 	.word	0xffffffff


	//   ....[34]....
        /*00c4*/ 	.word	0xffffffff


	//   ....[35]....
        /*00c8*/ 	.word	0xffffffff


	//   ....[36]....
        /*00cc*/ 	.word	0xffffffff


	//   ....[37]....
        /*00d0*/ 	.word	0xffffffff


	//   ....[38]....
        /*00d4*/ 	.word	0xffffffff


	//   ....[39]....
        /*00d8*/ 	.word	0xffffffff


	//   ....[40]....
        /*00dc*/ 	.word	0xffffffff


	//   ....[41]....
        /*00e0*/ 	.word	0xffffffff


	//   ....[42]....
        /*00e4*/ 	.word	0xffffffff


	//   ....[43]....
        /*00e8*/ 	.word	0xffffffff


	//   ....[44]....
        /*00ec*/ 	.word	0xffffffff


	//   ....[45]....
        /*00f0*/ 	.word	0xffffffff


	//   ....[46]....
        /*00f4*/ 	.word	0xffffffff


	//   ....[47]....
        /*00f8*/ 	.word	0xffffffff


	//   ....[48]....
        /*00fc*/ 	.word	0xffffffff


	//   ....[49]....
        /*0100*/ 	.word	0xffffffff


	//   ....[50]....
        /*0104*/ 	.word	0xffffffff


	//   ....[51]....
        /*0108*/ 	.word	0xffffffff


	//   ....[52]....
        /*010c*/ 	.word	0xffffffff


	//   ....[53]....
        /*0110*/ 	.word	0xffffffff


	//   ....[54]....
        /*0114*/ 	.word	0xffffffff


	//   ....[55]....
        /*0118*/ 	.word	0xffffffff


	//   ....[56]....
        /*011c*/ 	.word	0xffffffff


	//   ....[57]....
        /*0120*/ 	.word	0xffffffff


	//   ....[58]....
        /*0124*/ 	.word	0xffffffff


	//   ....[59]....
        /*0128*/ 	.word	0xffffffff


	//   ....[60]....
        /*012c*/ 	.word	0xffffffff


	//   ....[61]....
        /*0130*/ 	.word	0xffffffff


	//   ....[62]....
        /*0134*/ 	.word	0xffffffff


	//   ....[63]....
        /*0138*/ 	.word	0xffffffff


	//   ....[64]....
        /*013c*/ 	.word	0xffffffff


	//   ....[65]....
        /*0140*/ 	.word	0xffffffff


	//   ....[66]....
        /*0144*/ 	.word	0xffffffff


	//   ....[67]....
        /*0148*/ 	.word	0xffffffff


	//   ....[68]....
        /*014c*/ 	.word	0xffffffff


	//   ....[69]....
        /*0150*/ 	.word	0xffffffff


	//   ....[70]....
        /*0154*/ 	.word	0xffffffff


	//   ....[71]....
        /*0158*/ 	.word	0xffffffff


	//   ....[72]....
        /*015c*/ 	.word	0xffffffff


	//   ....[73]....
        /*0160*/ 	.word	0xffffffff


	//   ....[74]....
        /*0164*/ 	.word	0xffffffff


	//   ....[75]....
        /*0168*/ 	.word	0xffffffff


	//   ....[76]....
        /*016c*/ 	.word	0xffffffff


	//   ....[77]....
        /*0170*/ 	.word	0xffffffff


	//   ....[78]....
        /*0174*/ 	.word	0xffffffff


	//   ....[79]....
        /*0178*/ 	.word	0xffffffff


	//   ....[80]....
        /*017c*/ 	.word	0xffffffff


	//   ....[81]....
        /*0180*/ 	.word	0xffffffff


	//   ....[82]....
        /*0184*/ 	.word	0xffffffff


	//   ....[83]....
        /*0188*/ 	.word	0xffffffff


	//   ....[84]....
        /*018c*/ 	.word	0xffffffff


	//   ....[85]....
        /*0190*/ 	.word	0xffffffff


	//   ....[86]....
        /*0194*/ 	.word	0xffffffff


	//   ....[87]....
        /*0198*/ 	.word	0xffffffff


	//   ....[88]....
        /*019c*/ 	.word	0xffffffff


	//   ....[89]....
        /*01a0*/ 	.word	0xffffffff


	//   ....[90]....
        /*01a4*/ 	.word	0xffffffff


	//   ....[91]....
        /*01a8*/ 	.word	0xffffffff


	//   ....[92]....
        /*01ac*/ 	.word	0xffffffff


	//   ....[93]....
        /*01b0*/ 	.word	0xffffffff


	//   ....[94]....
        /*01b4*/ 	.word	0xffffffff


	//   ....[95]....
        /*01b8*/ 	.word	0xffffffff


	//   ....[96]....
        /*01bc*/ 	.word	0xffffffff


	//----- nvinfo : EIATTR_COOP_GROUP_INSTR_OFFSETS
	.align		4
.L_164:
        /*01c0*/ 	.byte	0x04, 0x28
        /*01c2*/ 	.short	(.L_166 - .L_165)


	//   ....[0]....
.L_165:
        /*01c4*/ 	.word	0x00000050


	//   ....[1]....
        /*01c8*/ 	.word	0x00001410


	//   ....[2]....
        /*01cc*/ 	.word	0x00001450


	//   ....[3]....
        /*01d0*/ 	.word	0x00001490


	//   ....[4]....
        /*01d4*/ 	.word	0x000014e0


	//   ....[5]....
        /*01d8*/ 	.word	0x00001530


	//   ....[6]....
        /*01dc*/ 	.word	0x00001570


	//   ....[7]....
        /*01e0*/ 	.word	0x000015b0


	//   ....[8]....
        /*01e4*/ 	.word	0x000015f0


	//   ....[9]....
        /*01e8*/ 	.word	0x00001860


	//   ....[10]....
        /*01ec*/ 	.word	0x00001890


	//   ....[11]....
        /*01f0*/ 	.word	0x000018c0


	//   ....[12]....
        /*01f4*/ 	.word	0x000018e0


	//   ....[13]....
        /*01f8*/ 	.word	0x00001900


	//   ....[14]....
        /*01fc*/ 	.word	0x00001920


	//   ....[15]....
        /*0200*/ 	.word	0x00001ec0


	//   ....[16]....
        /*0204*/ 	.word	0x00001ee0


	//   ....[17]....
        /*0208*/ 	.word	0x00001ef0


	//   ....[18]....
        /*020c*/ 	.word	0x00001f10


	//   ....[19]....
        /*0210*/ 	.word	0x00001f20


	//   ....[20]....
        /*0214*/ 	.word	0x00001f50


	//   ....[21]....
        /*0218*/ 	.word	0x00002be0


	//   ....[22]....
        /*021c*/ 	.word	0x00002c10


	//   ....[23]....
        /*0220*/ 	.word	0x00002c20


	//   ....[24]....
        /*0224*/ 	.word	0x00002c30


	//   ....[25]....
        /*0228*/ 	.word	0x00002c40


	//   ....[26]....
        /*022c*/ 	.word	0x00002c50


	//   ....[27]....
        /*0230*/ 	.word	0x00003150


	//   ....[28]....
        /*0234*/ 	.word	0x000034a0


	//   ....[29]....
        /*0238*/ 	.word	0x00004a00


	//   ....[30]....
        /*023c*/ 	.word	0x00004a80


	//   ....[31]....
        /*0240*/ 	.word	0x00004a90


	//   ....[32]....
        /*0244*/ 	.word	0x00004ac0


	//   ....[33]....
        /*0248*/ 	.word	0x000062a0


	//   ....[34]....
        /*024c*/ 	.word	0x000062b0


	//   ....[35]....
        /*0250*/ 	.word	0x000062c0


	//   ....[36]....
        /*0254*/ 	.word	0x000062d0


	//   ....[37]....
        /*0258*/ 	.word	0x000062e0


	//   ....[38]....
        /*025c*/ 	.word	0x000062f0


	//   ....[39]....
        /*0260*/ 	.word	0x00007480


	//   ....[40]....
        /*0264*/ 	.word	0x000074a0


	//   ....[41]....
        /*0268*/ 	.word	0x000074c0


	//   ....[42]....
        /*026c*/ 	.word	0x000074d0


	//   ....[43]....
        /*0270*/ 	.word	0x000074e0


	//   ....[44]....
        /*0274*/ 	.word	0x000074f0


	//   ....[45]....
        /*0278*/ 	.word	0x000076c0


	//   ....[46]....
        /*027c*/ 	.word	0x000078f0


	//   ....[47]....
        /*0280*/ 	.word	0x000088f0


	//   ....[48]....
        /*0284*/ 	.word	0x00008b20


	//   ....[49]....
        /*0288*/ 	.word	0x00008cd0


	//   ....[50]....
        /*028c*/ 	.word	0x00008dc0


	//   ....[51]....
        /*0290*/ 	.word	0x0000aa10


	//   ....[52]....
        /*0294*/ 	.word	0x0000aa30


	//   ....[53]....
        /*0298*/ 	.word	0x0000aa50


	//   ....[54]....
        /*029c*/ 	.word	0x0000aa60


	//   ....[55]....
        /*02a0*/ 	.word	0x0000aa70


	//   ....[56]....
        /*02a4*/ 	.word	0x0000aa80


	//   ....[57]....
        /*02a8*/ 	.word	0x0000bc10


	//   ....[58]....
        /*02ac*/ 	.word	0x0000bc30


	//   ....[59]....
        /*02b0*/ 	.word	0x0000bc50


	//   ....[60]....
        /*02b4*/ 	.word	0x0000bc60


	//   ....[61]....
        /*02b8*/ 	.word	0x0000bc70


	//   ....[62]....
        /*02bc*/ 	.word	0x0000bc80


	//   ....[63]....
        /*02c0*/ 	.word	0x0000c120


	//   ....[64]....
        /*02c4*/ 	.word	0x0000c130


	//   ....[65]....
        /*02c8*/ 	.word	0x0000c160


	//   ....[66]....
        /*02cc*/ 	.word	0x0000c170


	//   ....[67]....
        /*02d0*/ 	.word	0x0000dc40


	//   ....[68]....
        /*02d4*/ 	.word	0x0000dc60


	//   ....[69]....
        /*02d8*/ 	.word	0x0000dc80


	//   ....[70]....
        /*02dc*/ 	.word	0x0000dca0


	//   ....[71]....
        /*02e0*/ 	.word	0x0000dce0


	//   ....[72]....
        /*02e4*/ 	.word	0x0000de10


	//   ....[73]....
        /*02e8*/ 	.word	0x0000ede0


	//   ....[74]....
        /*02ec*/ 	.word	0x0000edf0


	//   ....[75]....
        /*02f0*/ 	.word	0x0000ee00


	//   ....[76]....
        /*02f4*/ 	.word	0x0000ee10


	//   ....[77]....
        /*02f8*/ 	.word	0x0000ee20


	//   ....[78]....
        /*02fc*/ 	.word	0x0000ee30


	//   ....[79]....
        /*0300*/ 	.word	0x0000f000


	//   ....[80]....
        /*0304*/ 	.word	0x0000f220


	//   ....[81]....
        /*0308*/ 	.word	0x000103d0


	//   ....[82]....
        /*030c*/ 	.word	0x00010490


	//   ....[83]....
        /*0310*/ 	.word	0x000105f0


	//   ....[84]....
        /*0314*/ 	.word	0x00010700


	//   ....[85]....
        /*0318*/ 	.word	0x00011eb0


	//   ....[86]....
        /*031c*/ 	.word	0x00011ee0


	//   ....[87]....
        /*0320*/ 	.word	0x00011f20


	//   ....[88]....
        /*0324*/ 	.word	0x00011f30


	//   ....[89]....
        /*0328*/ 	.word	0x00012a40


	//   ....[90]....
        /*032c*/ 	.word	0x00012a80


	//   ....[91]....
        /*0330*/ 	.word	0x00012aa0


	//   ....[92]....
        /*0334*/ 	.word	0x00012ad0


	//   ....[93]....
        /*0338*/ 	.word	0x00012b40


	//   ....[94]....
        /*033c*/ 	.word	0x00012bb0


	//   ....[95]....
        /*0340*/ 	.word	0x000131c0


	//   ....[96]....
        /*0344*/ 	.word	0x000131d0


	//----- nvinfo : EIATTR_EXIT_INSTR_OFFSETS
	.align		4
.L_166:
        /*0348*/ 	.byte	0x04, 0x1c
        /*034a*/ 	.short	(.L_168 - .L_167)


	//   ....[0]....
.L_167:
        /*034c*/ 	.word	0x000001b0


	//   ....[1]....
        /*0350*/ 	.word	0x000131e0


	//   ....[2]....
        /*0354*/ 	.word	0x00013780


	//   ....[3]....
        /*0358*/ 	.word	0x000137d0


	//   ....[4]....
        /*035c*/ 	.word	0x00013800


	//   ....[5]....
        /*0360*/ 	.word	0x00013860


	//   ....[6]....
        /*0364*/ 	.word	0x00013af0


	//----- nvinfo : EIATTR_CTAIDZ_USED
	.align		4
.L_168:
        /*0368*/ 	.byte	0x01, 0x04
	.zero		2


	//----- nvinfo : EIATTR_MAX_THREADS
	.align		4
        /*036c*/ 	.byte	0x04, 0x05
        /*036e*/ 	.short	(.L_170 - .L_169)
.L_169:
        /*0370*/ 	.word	0x00000100
        /*0374*/ 	.word	0x00000001
        /*0378*/ 	.word	0x00000001


	//----- nvinfo : EIATTR_CRS_STACK_SIZE
	.align		4
.L_170:
        /*037c*/ 	.byte	0x04, 0x1e
        /*037e*/ 	.short	(.L_172 - .L_171)
.L_171:
        /*0380*/ 	.word	0x00000000
.L_172:


//--------------------- .nv.info._ZN7cutlass13device_kernelIN5flash19enable_sm80_to_sm89INS1_16FlashAttnFwdSm80INS1_25CollectiveMainloopFwdSm80ILi8ELi1ELb1EN4cute5tupleIJNS5_1CILi128EEES8_S8_EEELi128ENS_6half_tEfNS_4arch4Sm80ELb1ELb0ELb1ELb0ELb1ELb0ELb1ELb1EEENS1_21CollectiveEpilogueFwdIS9_NS6_IJNS7_ILi1EEESF_SF_EEESA_SC_Li256ELb0ELb1ELb1ELb0EEENS1_30DynamicPersistentTileSchedulerILi256ELi256ELb1ELb1ELb0EEEEEEEEEvNT_6ParamsE --------------------------
	.section	.nv.info._ZN7cutlass13device_kernelIN5flash19enable_sm80_to_sm89INS1_16FlashAttnFwdSm80INS1_25CollectiveMainloopFwdSm80ILi8ELi1ELb1EN4cute5tupleIJNS5_1CILi128EEES8_S8_EEELi128ENS_6half_tEfNS_4arch4Sm80ELb1ELb0ELb1ELb0ELb1ELb0ELb1ELb1EEENS1_21CollectiveEpilogueFwdIS9_NS6_IJNS7_ILi1EEESF_SF_EEESA_SC_Li256ELb0ELb1ELb1ELb0EEENS1_30DynamicPersistentTileSchedulerILi256ELi256ELb1ELb1ELb0EEEEEEEEEvNT_6ParamsE,"",@"SHT_CUDA_INFO"
	.sectionflags	@""
	.align	4


	//----- nvinfo : EIATTR_CUDA_API_VERSION
	.align		4
        /*0000*/ 	.byte	0x04, 0x37
        /*0002*/ 	.short	(.L_174 - .L_173)
.L_173:
        /*0004*/ 	.word	0x00000082


	//----- nvinfo : EIATTR_SW2861232_WAR
	.align		4
.L_174:
        /*0008*/ 	.byte	0x01, 0x35
	.zero		2


	//----- nvinfo : EIATTR_PARAM_CBANK
	.align		4
        /*000c*/ 	.byte	0x04, 0x0a
        /*000e*/ 	.short	(.L_176 - .L_175)
	.align		4
.L_175:
        /*0010*/ 	.word	index@(.nv.constant0._ZN7cutlass13device_kernelIN5flash19enable_sm80_to_sm89INS1_16FlashAttnFwdSm80INS1_25CollectiveMainloopFwdSm80ILi8ELi1ELb1EN4cute5tupleIJNS5_1CILi128EEES8_S8_EEELi128ENS_6half_tEfNS_4arch4Sm80ELb1ELb0ELb1ELb0ELb1ELb0ELb1ELb1EEENS1_21CollectiveEpilogueFwdIS9_NS6_IJNS7_ILi1EEESF_SF_EEESA_SC_Li256ELb0ELb1ELb1ELb0EEENS1_30DynamicPersistentTileSchedulerILi256ELi256ELb1ELb1ELb0EEEEEEEEEvNT_6ParamsE)
        /*0014*/ 	.short	0x0160
        /*0016*/ 	.short	0x0428


	//----- nvinfo : EIATTR_CBANK_PARAM_SIZE
	.align		4
.L_176:
        /*0018*/ 	.byte	0x03, 0x19
        /*001a*/ 	.short	0x0428


	//----- nvinfo : EIATTR_KPARAM_INFO
	.align		4
        /*001c*/ 	.byte	0x04, 0x17
        /*001e*/ 	.short	(.L_178 - .L_177)
.L_177:
        /*0020*/ 	.word	0x00000000
        /*0024*/ 	.short	0x0000
        /*0026*/ 	.short	0x0000
        /*0028*/ 	.byte	0x00, 0xf0, 0xa1, 0x10


	//----- nvinfo : EIATTR_MAXREG_COUNT
	.align		4
.L_178:
        /*002c*/ 	.byte	0x03, 0x1b
        /*002e*/ 	.short	0x00ff


	//----- nvinfo : EIATTR_NUM_BARRIERS
	.align		4
        /*0030*/ 	.byte	0x02, 0x4c
        /*0032*/ 	.byte	0x06
	.zero		1


	//----- nvinfo : EIATTR_ANNOTATIONS
	.align		4
        /*0034*/ 	.byte	0x04, 0x55
        /*0036*/ 	.short	(.L_180 - .L_179)


	//   ....[0]....
.L_179:
        /*0038*/ 	.word	0x00000001
        /*003c*/ 	.byte	0x70, 0x00, 0x00, 0x00, 0x01, 0x00, 0x00, 0x00, 0x40, 0x05, 0x00, 0x00, 0x01, 0x00, 0x00, 0x00
        /* <DEDUP_REMOVED lines=64> */
        /*044c*/ 	.byte	0xa0, 0x40, 0x01, 0x00, 0x01, 0x00, 0x00, 0x00, 0xf0, 0x40, 0x01, 0x00


	//----- nvinfo : EIATTR_MERCURY_ISA_VERSION
	.align		4
.L_180:
        /*0458*/ 	.byte	0x03, 0x5f
        /*045a*/ 	.short	0x0000


	//----- nvinfo : EIATTR_INT_WARP_WIDE_INSTR_OFFSETS
	.align		4
        /*045c*/ 	.byte	0x04, 0x31
        /*045e*/ 	.short	(.L_182 - .L_181)


	//   ....[0]....
.L_181:
        /*0460*/ 	.word	0x0000feb0


	//   ....[1]....
        /*0464*/ 	.word	0x0000ff30


	//----- nvinfo : EIATTR_COOP_GROUP_MASK_REGIDS
	.align		4
.L_182:
        /*0468*/ 	.byte	0x04, 0x29
        /*046a*/ 	.short	(.L_184 - .L_183)


	//   ....[0]....
.L_183:
        /*046c*/ 	.word	0xffffffff


	//   ....[1]....
        /*0470*/ 	.word	0xffffffff


	//   ....[2]....
        /*0474*/ 	.word	0xffffffff


	//   ....[3]....
        /*0478*/ 	.word	0xffffffff


	//   ....[4]....
        /*047c*/ 	.word	0xffffffff


	//   ....[5]....
        /*0480*/ 	.word	0xffffffff


	//   ....[6]....
        /*0484*/ 	.word	0xffffffff


	//   ....[7]....
        /*0488*/ 	.word	0xffffffff


	//   ....[8]....
        /*048c*/ 	.word	0xffffffff


	//   ....[9]....
        /*0490*/ 	.word	0xffffffff


	//   ....[10]....
        /*0494*/ 	.word	0xffffffff


	//   ....[11]....
        /*0498*/ 	.word	0xffffffff


	//   ....[12]....
        /*049c*/ 	.word	0xffffffff


	//   ....[13]....
        /*04a0*/ 	.word	0xffffffff


	//   ....[14]....
        /*04a4*/ 	.word	0xffffffff


	//   ....[15]....
        /*04a8*/ 	.word	0xffffffff


	//   ....[16]....
        /*04ac*/ 	.word	0xffffffff


	//   ....[17]....
        /*04b0*/ 	.word	0xffffffff


	//   ....[18]....
        /*04b4*/ 	.word	0xffffffff


	//   ....[19]....
        /*04b8*/ 	.word	0xffffffff


	//   ....[20]....
        /*04bc*/ 	.word	0xffffffff


	//   ....[21]....
        /*04c0*/ 	.word	0xffffffff


	//   ....[22]....
        /*04c4*/ 	.word	0xffffffff


	//   ....[23]....
        /*04c8*/ 	.word	0xffffffff


	//   ....[24]....
        /*04cc*/ 	.word	0xffffffff


	//   ....[25]....
        /*04d0*/ 	.word	0xffffffff


	//   ....[26]....
        /*04d4*/ 	.word	0xffffffff


	//   ....[27]....
        /*04d8*/ 	.word	0xffffffff


	//   ....[28]....
        /*04dc*/ 	.word	0xffffffff


	//   ....[29]....
        /*04e0*/ 	.word	0xffffffff


	//   ....[30]....
        /*04e4*/ 	.word	0xffffffff


	//   ....[31]....
        /*04e8*/ 	.word	0xffffffff


	//   ....[32]....
        /*04ec*/ 	.word	0xffffffff


	//   ....[33]....
        /*04f0*/ 	.word	0xffffffff


	//   ....[34]....
        /*04f4*/ 	.word	0xffffffff


	//   ....[35]....
        /*04f8*/ 	.word	0xffffffff


	//   ....[36]....
        /*04fc*/ 	.word	0xffffffff


	//   ....[37]....
        /*0500*/ 	.word	0xffffffff


	//   ....[38]....
        /*0504*/ 	.word	0xffffffff


	//   ....[39]....
        /*0508*/ 	.word	0xffffffff


	//   ....[40]....
        /*050c*/ 	.word	0xffffffff


	//   ....[41]....
        /*0510*/ 	.word	0xffffffff


	//   ....[42]....
        /*0514*/ 	.word	0xffffffff


	//   ....[43]....
        /*0518*/ 	.word	0xffffffff


	//   ....[44]....
        /*051c*/ 	.word	0xffffffff


	//   ....[45]....
        /*0520*/ 	.word	0xffffffff


	//   ....[46]....
        /*0524*/ 	.word	0xffffffff


	//   ....[47]....
        /*0528*/ 	.word	0xffffffff


	//   ....[48]....
        /*052c*/ 	.word	0xffffffff


	//   ....[49]....
        /*0530*/ 	.word	0xffffffff


	//   ....[50]....
        /*0534*/ 	.word	0xffffffff


	//   ....[51]....
        /*0538*/ 	.word	0xffffffff


	//   ....[52]....
        /*053c*/ 	.word	0xffffffff


	//   ....[53]....
        /*0540*/ 	.word	0xffffffff


	//   ....[54]....
        /*0544*/ 	.word	0xffffffff


	//   ....[55]....
        /*0548*/ 	.word	0xffffffff


	//   ....[56]....
        /*054c*/ 	.word	0xffffffff


	//   ....[57]....
        /*0550*/ 	.word	0xffffffff


	//   ....[58]....
        /*0554*/ 	.word	0xffffffff


	//   ....[59]....
        /*0558*/ 	.word	0xffffffff


	//   ....[60]....
        /*055c*/ 	.word	0xffffffff


	//   ....[61]....
        /*0560*/ 	.word	0xffffffff


	//   ....[62]....
        /*0564*/ 	.word	0xffffffff


	//   ....[63]....
        /*0568*/ 	.word	0xffffffff


	//   ....[64]....
        /*056c*/ 	.word	0xffffffff


	//   ....[65]....
        /*0570*/ 	.word	0xffffffff


	//   ....[66]....
        /*0574*/ 	.word	0xffffffff


	//   ....[67]....
        /*0578*/ 	.word	0xffffffff


	//   ....[68]....
        /*057c*/ 	.word	0xffffffff


	//   ....[69]....
        /*0580*/ 	.word	0xffffffff


	//   ....[70]....
        /*0584*/ 	.word	0xffffffff


	//   ....[71]....
        /*0588*/ 	.word	0xffffffff


	//   ....[72]....
        /*058c*/ 	.word	0xffffffff


	//   ....[73]....
        /*0590*/ 	.word	0xffffffff


	//   ....[74]....
        /*0594*/ 	.word	0xffffffff


	//   ....[75]....
        /*0598*/ 	.word	0xffffffff


	//   ....[76]....
        /*059c*/ 	.word	0xffffffff


	//   ....[77]....
        /*05a0*/ 	.word	0xffffffff


	//   ....[78]....
        /*05a4*/ 	.word	0xffffffff


	//   ....[79]....
        /*05a8*/ 	.word	0xffffffff


	//   ....[80]....
        /*05ac*/ 	.word	0xffffffff


	//   ....[81]....
        /*05b0*/ 	.word	0xffffffff


	//   ....[82]....
        /*05b4*/ 	.word	0xffffffff


	//   ....[83]....
        /*05b8*/ 	.word	0xffffffff


	//   ....[84]....
        /*05bc*/ 	.word	0xffffffff


	//   ....[85]....
        /*05c0*/ 	.word	0xffffffff


	//   ....[86]....
        /*05c4*/ 	.word	0xffffffff


	//   ....[87]....
        /*05c8*/ 	.word	0xffffffff


	//   ....[88]....
        /*05cc*/ 	.word	0xffffffff


	//   ....[89]....
        /*05d0*/ 	.word	0xffffffff


	//   ....[90]....
        /*05d4*/ 	.word	0xffffffff


	//   ....[91]....
        /*05d8*/ 	.word	0xffffffff


	//   ....[92]....
        /*05dc*/ 	.word	0xffffffff


	//   ....[93]....
        /*05e0*/ 	.word	0xffffffff


	//   ....[94]....
        /*05e4*/ 	.word	0xffffffff


	//   ....[95]....
        /*05e8*/ 	.word	0xffffffff


	//   ....[96]....
        /*05ec*/ 	.word	0xffffffff


	//   ....[97]....
        /*05f0*/ 	.word	0xffffffff


	//   ....[98]....
        /*05f4*/ 	.word	0xffffffff


	//   ....[99]....
        /*05f8*/ 	.word	0xffffffff


	//   ....[100]....
        /*05fc*/ 	.word	0xffffffff


	//   ....[101]....
        /*0600*/ 	.word	0xffffffff


	//   ....[102]....
        /*0604*/ 	.word	0xffffffff


	//   ....[103]....
        /*0608*/ 	.word	0xffffffff


	//   ....[104]....
        /*060c*/ 	.word	0xffffffff


	//   ....[105]....
        /*0610*/ 	.word	0xffffffff


	//   ....[106]....
        /*0614*/ 	.word	0xffffffff


	//   ....[107]....
        /*0618*/ 	.word	0xffffffff


	//   ....[108]....
        /*061c*/ 	.word	0xffffffff


	//   ....[109]....
        /*0620*/ 	.word	0xffffffff


	//   ....[110]....
        /*0624*/ 	.word	0xffffffff


	//   ....[111]....
        /*0628*/ 	.word	0xffffffff


	//   ....[112]....
        /*062c*/ 	.word	0xffffffff


	//   ....[113]....
        /*0630*/ 	.word	0xffffffff


	//   ....[114]....
        /*0634*/ 	.word	0xffffffff


	//   ....[115]....
        /*0638*/ 	.word	0xffffffff


	//   ....[116]....
        /*063c*/ 	.word	0xffffffff


	//   ....[117]....
        /*0640*/ 	.word	0xffffffff


	//   ....[118]....
        /*0644*/ 	.word	0xffffffff


	//   ....[119]....
        /*0648*/ 	.word	0xffffffff


	//   ....[120]....
        /*064c*/ 	.word	0xffffffff


	//   ....[121]....
        /*0650*/ 	.word	0xffffffff


	//   ....[122]....
        /*0654*/ 	.word	0xffffffff


	//   ....[123]....
        /*0658*/ 	.word	0xffffffff


	//   ....[124]....
        /*065c*/ 	.word	0xffffffff


	//   ....[125]....
        /*0660*/ 	.word	0xffffffff


	//   ....[126]....
        /*0664*/ 	.word	0xffffffff


	//   ....[127]....
        /*0668*/ 	.word	0xffffffff


	//   ....[128]....
        /*066c*/ 	.word	0xffffffff


	//   ....[129]....
        /*0670*/ 	.word	0xffffffff


	//   ....[130]....
        /*0674*/ 	.word	0xffffffff


	//   ....[131]....
        /*0678*/ 	.word	0xffffffff


	//   ....[132]....
        /*067c*/ 	.word	0xffffffff


	//   ....[133]....
        /*0680*/ 	.word	0xffffffff


	//   ....[134]....
        /*0684*/ 	.word	0xffffffff


	//   ....[135]....
        /*0688*/ 	.word	0xffffffff


	//   ....[136]....
        /*068c*/ 	.word	0xffffffff


	//   ....[137]....
        /*0690*/ 	.word	0xffffffff


	//   ....[138]....
        /*0694*/ 	.word	0xffffffff


	//   ....[139]....
        /*0698*/ 	.word	0xffffffff


	//   ....[140]....
        /*069c*/ 	.word	0xffffffff


	//   ....[141]....
        /*06a0*/ 	.word	0xffffffff


	//   ....[142]....
        /*06a4*/ 	.word	0xffffffff


	//   ....[143]....
        /*06a8*/ 	.word	0xffffffff


	//   ....[144]....
        /*06ac*/ 	.word	0xffffffff


	//   ....[145]....
        /*06b0*/ 	.word	0xffffffff


	//   ....[146]....
        /*06b4*/ 	.word	0xffffffff


	//   ....[147]....
        /*06b8*/ 	.word	0xffffffff


	//   ....[148]....
        /*06bc*/ 	.word	0xffffffff


	//----- nvinfo : EIATTR_COOP_GROUP_INSTR_OFFSETS
	.align		4
.L_184:
        /*06c0*/ 	.byte	0x04, 0x28
        /*06c2*/ 	.short	(.L_186 - .L_185)


	//   ....[0]....
.L_185:
        /*06c4*/ 	.word	0x00000050


	//   ....[1]....
        /*06c8*/ 	.word	0x000018d0


	//   ....[2]....
        /*06cc*/ 	.word	0x000018f0


	//   ....[3]....
        /*06d0*/ 	.word	0x00001920


	//   ....[4]....
        /*06d4*/ 	.word	0x00001930


	//   ....[5]....
        /*06d8*/ 	.word	0x00001950


	//   ....[6]....
        /*06dc*/ 	.word	0x00001970


	//   ....[7]....
        /*06e0*/ 	.word	0x00001990


	//   ....[8]....
        /*06e4*/ 	.word	0x000019c0


	//   ....[9]....
        /*06e8*/ 	.word	0x00001c10


	//   ....[10]....
        /*06ec*/ 	.word	0x00001c30


	//   ....[11]....
        /*06f0*/ 	.word	0x00001c40


	//   ....[12]....
        /*06f4*/ 	.word	0x00001c70


	//   ....[13]....
        /*06f8*/ 	.word	0x00001c80


	//   ....[14]....
        /*06fc*/ 	.word	0x00001cc0


	//   ....[15]....
        /*0700*/ 	.word	0x00001d00


	//   ....[16]....
        /*0704*/ 	.word	0x00001d30


	//   ....[17]....
        /*0708*/ 	.word	0x00002420


	//   ....[18]....
        /*070c*/ 	.word	0x00002440


	//   ....[19]....
        /*0710*/ 	.word	0x00002450


	//   ....[20]....
        /*0714*/ 	.word	0x00002470


	//   ....[21]....
        /*0718*/ 	.word	0x00002480


	//   ....[22]....
        /*071c*/ 	.word	0x000024a0


	//   ....[23]....
        /*0720*/ 	.word	0x000024b0


	//   ....[24]....
        /*0724*/ 	.word	0x000024d0


	//   ....[25]....
        /*0728*/ 	.word	0x00003b80


	//   ....[26]....
        /*072c*/ 	.word	0x00003ba0


	//   ....[27]....
        /*0730*/ 	.word	0x00003bd0


	//   ....[28]....
        /*0734*/ 	.word	0x00003be0


	//   ....[29]....
        /*0738*/ 	.word	0x00003bf0


	//   ....[30]....
        /*073c*/ 	.word	0x00003c00


	//   ....[31]....
        /*0740*/ 	.word	0x00003c10


	//   ....[32]....
        /*0744*/ 	.word	0x00003c30


	//   ....[33]....
        /*0748*/ 	.word	0x00003f60


	//   ....[34]....
        /*074c*/ 	.word	0x000043a0


	//   ....[35]....
        /*0750*/ 	.word	0x00004ba0


	//   ....[36]....
        /*0754*/ 	.word	0x00004bc0


	//   ....[37]....
        /*0758*/ 	.word	0x00004be0


	//   ....[38]....
        /*075c*/ 	.word	0x00004c00


	//   ....[39]....
        /*0760*/ 	.word	0x00006b10


	//   ....[40]....
        /*0764*/ 	.word	0x00006b30


	//   ....[41]....
        /*0768*/ 	.word	0x00006ba0


	//   ....[42]....
        /*076c*/ 	.word	0x00006be0


	//   ....[43]....
        /*0770*/ 	.word	0x00006bf0


	//   ....[44]....
        /*0774*/ 	.word	0x00006c00


	//   ....[45]....
        /*0778*/ 	.word	0x00006c70


	//   ....[46]....
        /*077c*/ 	.word	0x00006c80


	//   ....[47]....
        /*0780*/ 	.word	0x00008480


	//   ....[48]....
        /*0784*/ 	.word	0x000084a0


	//   ....[49]....
        /*0788*/ 	.word	0x00008510


	//   ....[50]....
        /*078c*/ 	.word	0x00008550


	//   ....[51]....
        /*0790*/ 	.word	0x00008560


	//   ....[52]....
        /*0794*/ 	.word	0x00008570


	//   ....[53]....
        /*0798*/ 	.word	0x000085e0


	//   ....[54]....
        /*079c*/ 	.word	0x000085f0


	//   ....[55]....
        /*07a0*/ 	.word	0x00008850


	//   ....[56]....
        /*07a4*/ 	.word	0x00008c80


	//   ....[57]....
        /*07a8*/ 	.word	0x000092a0


	//   ....[58]....
        /*07ac*/ 	.word	0x000092c0


	//   ....[59]....
        /*07b0*/ 	.word	0x000094e0


	//   ....[60]....
        /*07b4*/ 	.word	0x00009500


	//   ....[61]....
        /*07b8*/ 	.word	0x0000b830


	//   ....[62]....
        /*07bc*/ 	.word	0x0000b850


	//   ....[63]....
        /*07c0*/ 	.word	0x0000b8b0


	//   ....[64]....
        /*07c4*/ 	.word	0x0000b8f0


	//   ....[65]....
        /*07c8*/ 	.word	0x0000b910


	//   ....[66]....
        /*07cc*/ 	.word	0x0000b930


	//   ....[67]....
        /*07d0*/ 	.word	0x0000b950


	//   ....[68]....
        /*07d4*/ 	.word	0x0000b960


	//   ....[69]....
        /*07d8*/ 	.word	0x0000d130


	//   ....[70]....
        /*07dc*/ 	.word	0x0000d150


	//   ....[71]....
        /*07e0*/ 	.word	0x0000d180


	//   ....[72]....
        /*07e4*/ 	.word	0x0000d200


	//   ....[73]....
        /*07e8*/ 	.word	0x0000d270


	//   ....[74]....
        /*07ec*/ 	.word	0x0000d290


	//   ....[75]....
        /*07f0*/ 	.word	0x0000d2b0


	//   ....[76]....
        /*07f4*/ 	.word	0x0000d2c0


	//   ....[77]....
        /*07f8*/ 	.word	0x0000d810


	//   ....[78]....
        /*07fc*/ 	.word	0x0000d830


	//   ....[79]....
        /*0800*/ 	.word	0x0000d850


	//   ....[80]....
        /*0804*/ 	.word	0x0000d870


	//   ....[81]....
        /*0808*/ 	.word	0x0000f870


	//   ....[82]....
        /*080c*/ 	.word	0x0000f8b0


	//   ....[83]....
        /*0810*/ 	.word	0x0000f8d0


	//   ....[84]....
        /*0814*/ 	.word	0x0000f8f0


	//   ....[85]....
        /*0818*/ 	.word	0x00010080


	//   ....[86]....
        /*081c*/ 	.word	0x000106c0


	//   ....[87]....
        /*0820*/ 	.word	0x000106e0


	//   ....[88]....
        /*0824*/ 	.word	0x00010700


	//   ....[89]....
        /*0828*/ 	.word	0x00010710


	//   ....[90]....
        /*082c*/ 	.word	0x00010810


	//   ....[91]....
        /*0830*/ 	.word	0x00010830


	//   ....[92]....
        /*0834*/ 	.word	0x00010c50


	//   ....[93]....
        /*0838*/ 	.word	0x00010c60


	//   ....[94]....
        /*083c*/ 	.word	0x000113f0


	//   ....[95]....
        /*0840*/ 	.word	0x000114e0


	//   ....[96]....
        /*0844*/ 	.word	0x00011550


	//   ....[97]....
        /*0848*/ 	.word	0x00011670


	//   ....[98]....
        /*084c*/ 	.word	0x000116d0


	//   ....[99]....
        /*0850*/ 	.word	0x00011810


	//   ....[100]....
        /*0854*/ 	.word	0x00011870


	//   ....[101]....
        /*0858*/ 	.word	0x000119b0


	//   ....[102]....
        /*085c*/ 	.word	0x00011a10


	//   ....[103]....
        /*0860*/ 	.word	0x00011a80


	//   ....[104]....
        /*0864*/ 	.word	0x00011ae0


	//   ....[105]....
        /*0868*/ 	.word	0x00012320


	//   ....[106]....
        /*086c*/ 	.word	0x00012370


	//   ....[107]....
        /*0870*/ 	.word	0x000123c0


	//   ....[108]....
        /*0874*/ 	.word	0x00012410


	//   ....[109]....
        /*0878*/ 	.word	0x00012480


	//   ....[110]....
        /*087c*/ 	.word	0x000124f0


	//   ....[111]....
        /*0880*/ 	.word	0x00012610


	//   ....[112]....
        /*0884*/ 	.word	0x00012670


	//   ....[113]....
        /*0888*/ 	.word	0x000127b0


	//   ....[114]....
        /*088c*/ 	.word	0x00012810


	//   ....[115]....
        /*0890*/ 	.word	0x00012950


	//   ....[116]....
        /*0894*/ 	.word	0x000129b0


	//   ....[117]....
        /*0898*/ 	.word	0x00012a20


	//   ....[118]....
        /*089c*/ 	.word	0x00012a90


	//   ....[119]....
        /*08a0*/ 	.word	0x00012bb0


	//   ....[120]....
        /*08a4*/ 	.word	0x00012c10


	//   ....[121]....
        /*08a8*/ 	.word	0x00012d50


	//   ....[122]....
        /*08ac*/ 	.word	0x00012db0


	//   ....[123]....
        /*08b0*/ 	.word	0x00012ef0


	//   ....[124]....
        /*08b4*/ 	.word	0x00012f50


	//   ....[125]....
        /*08b8*/ 	.word	0x00012fc0


	//   ....[126]....
        /*08bc*/ 	.word	0x00013030


	//   ....[127]....
        /*08c0*/ 	.word	0x00013870


	//   ....[128]....
        /*08c4*/ 	.word	0x000138b0


	//   ....[129]....
        /*08c8*/ 	.word	0x00013900


	//   ....[130]....
        /*08cc*/ 	.word	0x00013940


	//   ....[131]....
        /*08d0*/ 	.word	0x00013990


	//   ....[132]....
        /*08d4*/ 	.word	0x00013a00


	//   ....[133]....
        /*08d8*/ 	.word	0x00013a70


	//   ....[134]....
        /*08dc*/ 	.word	0x00013b80


	//   ....[135]....
        /*08e0*/ 	.word	0x00013be0


	//   ....[136]....
        /*08e4*/ 	.word	0x00013cf0


	//   ....[137]....
        /*08e8*/ 	.word	0x00013d50


	//   ....[138]....
        /*08ec*/ 	.word	0x00013e60


	//   ....[139]....
        /*08f0*/ 	.word	0x00013ec0


	//   ....[140]....
        /*08f4*/ 	.word	0x00013f10


	//   ....[141]....
        /*08f8*/ 	.word	0x00013f50


	//   ....[142]....
        /*08fc*/ 	.word	0x00013fa0


	//   ....[143]....
        /*0900*/ 	.word	0x00013fe0


	//   ....[144]....
        /*0904*/ 	.word	0x00014030


	//   ....[145]....
        /*0908*/ 	.word	0x00014090


	//   ....[146]....
        /*090c*/ 	.word	0x000140e0


	//   ....[147]....
        /*0910*/ 	.word	0x00014130


	//   ....[148]....
        /*0914*/ 	.word	0x000141a0


	//----- nvinfo : EIATTR_EXIT_INSTR_OFFSETS
	.align		4
.L_186:
        /*0918*/ 	.byte	0x04, 0x1c
        /*091a*/ 	.short	(.L_188 - .L_187)


	//   ....[0]....
.L_187:
        /*091c*/ 	.word	0x000000a0


	//   ....[1]....
        /*0920*/ 	.word	0x00011490


	//----- nvinfo : EIATTR_MAX_THREADS
	.align		4
.L_188:
        /*0924*/ 	.byte	0x04, 0x05
        /*0926*/ 	.short	(.L_190 - .L_189)
.L_189:
        /*0928*/ 	.word	0x00000100
        /*092c*/ 	.word	0x00000001
        /*0930*/ 	.word	0x00000001


	//----- nvinfo : EIATTR_CRS_STACK_SIZE
	.align		4
.L_190:
        /*0934*/ 	.byte	0x04, 0x1e
        /*0936*/ 	.short	(.L_192 - .L_191)
.L_191:
        /*0938*/ 	.word	0x00000000
.L_192:


//--------------------- .nv.info._ZN7cutlass13device_kernelIN5flash19enable_sm80_to_sm89INS1_16FlashAttnFwdSm80INS1_25CollectiveMainloopFwdSm80ILi4ELi1ELb0EN4cute5tupleIJNS5_1CILi128EEENS7_ILi64EEES8_EEELi128ENS_6half_tEfNS_4arch4Sm80ELb0ELb0ELb1ELb0ELb1ELb0ELb1ELb1EEENS1_21CollectiveEpilogueFwdINS6_IJS8_S8_S9_EEENS6_IJNS7_ILi1EEESH_SH_EEESB_SD_Li128ELb0ELb1ELb1ELb0EEENS1_19SingleTileSchedulerILb0ELb1ELb1ELi128EEEEEEEEEvNT_6ParamsE --------------------------
	.section	.nv.info._ZN7cutlass13device_kernelIN5flash19enable_sm80_to_sm89INS1_16FlashAttnFwdSm80INS1_25CollectiveMainloopFwdSm80ILi4ELi1ELb0EN4cute5tupleIJNS5_1CILi128EEENS7_ILi64EEES8_EEELi128ENS_6half_tEfNS_4arch4Sm80ELb0ELb0ELb1ELb0ELb1ELb0ELb1ELb1EEENS1_21CollectiveEpilogueFwdINS6_IJS8_S8_S9_EEENS6_IJNS7_ILi1EEESH_SH_EEESB_SD_Li128ELb0ELb1ELb1ELb0EEENS1_19SingleTileSchedulerILb0ELb1ELb1ELi128EEEEEEEEEvNT_6ParamsE,"",@"SHT_CUDA_INFO"
	.sectionflags	@""
	.align	4


	//----- nvinfo : EIATTR_CUDA_API_VERSION
	.align		4
        /*0000*/ 	.byte	0x04, 0x37
        /*0002*/ 	.short	(.L_194 - .L_193)
.L_193:
        /*0004*/ 	.word	0x00000082


	//----- nvinfo : EIATTR_SW2861232_WAR
	.align		4
.L_194:
        /*0008*/ 	.byte	0x01, 0x35
	.zero		2


	//----- nvinfo : EIATTR_PARAM_CBANK
	.align		4
        /*000c*/ 	.byte	0x04, 0x0a
        /*000e*/ 	.short	(.L_196 - .L_195)
	.align		4
.L_195:
        /*0010*/ 	.word	index@(.nv.constant0._ZN7cutlass13device_kernelIN5flash19enable_sm80_to_sm89INS1_16FlashAttnFwdSm80INS1_25CollectiveMainloopFwdSm80ILi4ELi1ELb0EN4cute5tupleIJNS5_1CILi128EEENS7_ILi64EEES8_EEELi128ENS_6half_tEfNS_4arch4Sm80ELb0ELb0ELb1ELb0ELb1ELb0ELb1ELb1EEENS1_21CollectiveEpilogueFwdINS6_IJS8_S8_S9_EEENS6_IJNS7_ILi1EEESH_SH_EEESB_SD_Li128ELb0ELb1ELb1ELb0EEENS1_19SingleTileSchedulerILb0ELb1ELb1ELi128EEEEEEEEEvNT_6ParamsE)
        /*0014*/ 	.short	0x0160
        /*0016*/ 	.short	0x0418


	//----- nvinfo : EIATTR_CBANK_PARAM_SIZE
	.align		4
.L_196:
        /*0018*/ 	.byte	0x03, 0x19
        /*001a*/ 	.short	0x0418


	//----- nvinfo : EIATTR_KPARAM_INFO
	.align		4
        /*001c*/ 	.byte	0x04, 0x17
        /*001e*/ 	.short	(.L_198 - .L_197)
.L_197:
        /*0020*/ 	.word	0x00000000
        /*0024*/ 	.short	0x0000
        /*0026*/ 	.short	0x0000
        /*0028*/ 	.byte	0x00, 0xf0, 0x61, 0x10


	//----- nvinfo : EIATTR_MAXREG_COUNT
	.align		4
.L_198:
        /*002c*/ 	.byte	0x03, 0x1b
        /*002e*/ 	.short	0x00ff


	//----- nvinfo : EIATTR_NUM_BARRIERS
	.align		4
        /*0030*/ 	.byte	0x02, 0x4c
        /*0032*/ 	.byte	0x02
	.zero		1


	//----- nvinfo : EIATTR_ANNOTATIONS
	.align		4
        /*0034*/ 	.byte	0x04, 0x55
        /*0036*/ 	.short	(.L_200 - .L_199)


	//   ....[0]....
.L_199:
        /* <DEDUP_REMOVED lines=59> */


	//----- nvinfo : EIATTR_MERCURY_ISA_VERSION
	.align		4
.L_200:
        /*03d8*/ 	.byte	0x03, 0x5f
        /*03da*/ 	.short	0x0000


	//----- nvinfo : EIATTR_COOP_GROUP_MASK_REGIDS
	.align		4
        /*03dc*/ 	.byte	0x04, 0x29
        /*03de*/ 	.short	(.L_202 - .L_201)


	//   ....[0]....
.L_201:
        /*03e0*/ 	.word	0xffffffff


	//   ....[1]....
        /*03e4*/ 	.word	0xffffffff


	//   ....[2]....
        /*03e8*/ 	.word	0xffffffff


	//   ....[3]....
        /*03ec*/ 	.word	0xffffffff


	//   ....[4]....
        /*03f0*/ 	.word	0xffffffff


	//   ....[5]....
        /*03f4*/ 	.word	0xffffffff


	//   ....[6]....
        /*03f8*/ 	.word	0xffffffff


	//   ....[7]....
        /*03fc*/ 	.word	0xffffffff


	//   ....[8]....
        /*0400*/ 	.word	0xffffffff


	//   ....[9]....
        /*0404*/ 	.word	0xffffffff


	//   ....[10]....
        /*0408*/ 	.word	0xffffffff


	//   ....[11]....
        /*040c*/ 	.word	0xffffffff


	//   ....[12]....
        /*0410*/ 	.word	0xffffffff


	//   ....[13]....
        /*0414*/ 	.word	0xffffffff


	//   ....[14]....
        /*0418*/ 	.word	0xffffffff


	//   ....[15]....
        /*041c*/ 	.word	0xffffffff


	//   ....[16]....
        /*0420*/ 	.word	0xffffffff


	//   ....[17]....
        /*0424*/ 	.word	0xffffffff


	//   ....[18]....
        /*0428*/ 	.word	0xffffffff


	//   ....[19]....
        /*042c*/ 	.word	0xffffffff


	//   ....[20]....
        /*0430*/ 	.word	0xffffffff


	//   ....[21]....
        /*0434*/ 	.word	0xffffffff


	//   ....[22]....
        /*0438*/ 	.word	0xffffffff


	//   ....[23]....
        /*043c*/ 	.word	0xffffffff


	//   ....[24]....
        /*0440*/ 	.word	0xffffffff


	//   ....[25]....
        /*0444*/ 	.word	0xffffffff


	//   ....[26]....
        /*0448*/ 	.word	0xffffffff


	//   ....[27]....
        /*044c*/ 	.word	0xffffffff


	//   ....[28]....
        /*0450*/ 	.word	0xffffffff


	//   ....[29]....
        /*0454*/ 	.word	0xffffffff


	//   ....[30]....
        /*0458*/ 	.word	0xffffffff


	//   ....[31]....
        /*045c*/ 	.word	0xffffffff


	//   ....[32]....
        /*0460*/ 	.word	0xffffffff


	//   ....[33]....
        /*0464*/ 	.word	0xffffffff


	//   ....[34]....
        /*0468*/ 	.word	0xffffffff


	//   ....[35]....
        /*046c*/ 	.word	0xffffffff


	//   ....[36]....
        /*0470*/ 	.word	0xffffffff


	//   ....[37]....
        /*0474*/ 	.word	0xffffffff


	//   ....[38]....
        /*0478*/ 	.word	0xffffffff


	//   ....[39]....
        /*047c*/ 	.word	0xffffffff


	//   ....[40]....
        /*0480*/ 	.word	0xffffffff


	//   ....[41]....
        /*0484*/ 	.word	0xffffffff


	//   ....[42]....
        /*0488*/ 	.word	0xffffffff


	//   ....[43]....
        /*048c*/ 	.word	0xffffffff


	//   ....[44]....
        /*0490*/ 	.word	0xffffffff


	//   ....[45]....
        /*0494*/ 	.word	0xffffffff


	//   ....[46]....
        /*0498*/ 	.word	0xffffffff


	//   ....[47]....
        /*049c*/ 	.word	0xffffffff


	//   ....[48]....
        /*04a0*/ 	.word	0xffffffff


	//   ....[49]....
        /*04a4*/ 	.word	0xffffffff


	//   ....[50]....
        /*04a8*/ 	.word	0xffffffff


	//   ....[51]....
        /*04ac*/ 	.word	0xffffffff


	//   ....[52]....
        /*04b0*/ 	.word	0xffffffff


	//   ....[53]....
        /*04b4*/ 	.word	0xffffffff


	//   ....[54]....
        /*04b8*/ 	.word	0xffffffff


	//   ....[55]....
        /*04bc*/ 	.word	0xffffffff


	//   ....[56]....
        /*04c0*/ 	.word	0xffffffff


	//   ....[57]....
        /*04c4*/ 	.word	0xffffffff


	//   ....[58]....
        /*04c8*/ 	.word	0xffffffff


	//   ....[59]....
        /*04cc*/ 	.word	0xffffffff


	//   ....[60]....
        /*04d0*/ 	.word	0xffffffff


	//   ....[61]....
        /*04d4*/ 	.word	0xffffffff


	//   ....[62]....
        /*04d8*/ 	.word	0xffffffff


	//   ....[63]....
        /*04dc*/ 	.word	0xffffffff


	//   ....[64]....
        /*04e0*/ 	.word	0xffffffff


	//   ....[65]....
        /*04e4*/ 	.word	0xffffffff


	//   ....[66]....
        /*04e8*/ 	.word	0xffffffff


	//   ....[67]....
        /*04ec*/ 	.word	0xffffffff


	//   ....[68]....
        /*04f0*/ 	.word	0xffffffff


	//   ....[69]....
        /*04f4*/ 	.word	0xffffffff


	//   ....[70]....
        /*04f8*/ 	.word	0xffffffff


	//   ....[71]....
        /*04fc*/ 	.word	0xffffffff


	//   ....[72]....
        /*0500*/ 	.word	0xffffffff


	//   ....[73]....
        /*0504*/ 	.word	0xffffffff


	//   ....[74]....
        /*0508*/ 	.word	0xffffffff


	//   ....[75]....
        /*050c*/ 	.word	0xffffffff


	//   ....[76]....
        /*0510*/ 	.word	0xffffffff


	//   ....[77]....
        /*0514*/ 	.word	0xffffffff


	//   ....[78]....
        /*0518*/ 	.word	0xffffffff


	//   ....[79]....
        /*051c*/ 	.word	0xffffffff


	//   ....[80]....
        /*0520*/ 	.word	0xffffffff


	//   ....[81]....
        /*0524*/ 	.word	0xffffffff


	//   ....[82]....
        /*0528*/ 	.word	0xffffffff


	//   ....[83]....
        /*052c*/ 	.word	0xffffffff


	//   ....[84]....
        /*0530*/ 	.word	0xffffffff


	//   ....[85]....
        /*0534*/ 	.word	0xffffffff


	//   ....[86]....
        /*0538*/ 	.word	0xffffffff


	//   ....[87]....
        /*053c*/ 	.word	0xffffffff


	//   ....[88]....
        /*0540*/ 	.word	0xffffffff


	//   ....[89]....
        /*0544*/ 	.word	0xffffffff


	//   ....[90]....
        /*0548*/ 	.word	0xffffffff


	//   ....[91]....
        /*054c*/ 	.word	0xffffffff


	//   ....[92]....
        /*0550*/ 	.word	0xffffffff


	//   ....[93]....
        /*0554*/ 	.word	0xffffffff


	//   ....[94]....
        /*0558*/ 	.word	0xffffffff


	//   ....[95]....
        /*055c*/ 	.word	0xffffffff


	//   ....[96]....
        /*0560*/ 	.word	0xffffffff


	//----- nvinfo : EIATTR_COOP_GROUP_INSTR_OFFSETS
	.align		4
.L_202:
        /*0564*/ 	.byte	0x04, 0x28
        /*0566*/ 	.short	(.L_204 - .L_203)


	//   ....[0]....
.L_203:
        /*0568*/ 	.word	0x00000060


	//   ....[1]....
        /*056c*/ 	.word	0x00000e60


	//   ....[2]....
        /*0570*/ 	.word	0x00000e90


	//   ....[3]....
        /*0574*/ 	.word	0x00001060


	//   ....[4]....
        /*0578*/ 	.word	0x00001090


	//   ....[5]....
        /*057c*/ 	.word	0x00001160


	//   ....[6]....
        /*0580*/ 	.word	0x00001190


	//   ....[7]....
        /*0584*/ 	.word	0x00001260


	//   ....[8]....
        /*0588*/ 	.word	0x00001290


	//   ....[9]....
        /*058c*/ 	.word	0x00001360


	//   ....[10]....
        /*0590*/ 	.word	0x00001390


	//   ....[11]....
        /*0594*/ 	.word	0x00001460


	//   ....[12]....
        /*0598*/ 	.word	0x00001490


	//   ....[13]....
        /*059c*/ 	.word	0x00001560


	//   ....[14]....
        /*05a0*/ 	.word	0x00001590


	//   ....[15]....
        /*05a4*/ 	.word	0x00001670


	//   ....[16]....
        /*05a8*/ 	.word	0x000016c0


	//   ....[17]....
        /*05ac*/ 	.word	0x00001b30


	//   ....[18]....
        /*05b0*/ 	.word	0x00001b50


	//   ....[19]....
        /*05b4*/ 	.word	0x00001b60


	//   ....[20]....
        /*05b8*/ 	.word	0x00001b70


	//   ....[21]....
        /*05bc*/ 	.word	0x00001b80


	//   ....[22]....
        /*05c0*/ 	.word	0x00001b90


	//   ....[23]....
        /*05c4*/ 	.word	0x00001ba0


	//   ....[24]....
        /*05c8*/ 	.word	0x00001bb0


	//   ....[25]....
        /*05cc*/ 	.word	0x00001ff0


	//   ....[26]....
        /*05d0*/ 	.word	0x00002000


	//   ....[27]....
        /*05d4*/ 	.word	0x00002010


	//   ....[28]....
        /*05d8*/ 	.word	0x00002020


	//   ....[29]....
        /*05dc*/ 	.word	0x00002030


	//   ....[30]....
        /*05e0*/ 	.word	0x00002040


	//   ....[31]....
        /*05e4*/ 	.word	0x00002100


	//   ....[32]....
        /*05e8*/ 	.word	0x00002110


	//   ....[33]....
        /*05ec*/ 	.word	0x000039a0


	//   ....[34]....
        /*05f0*/ 	.word	0x000039c0


	//   ....[35]....
        /*05f4*/ 	.word	0x000039d0


	//   ....[36]....
        /*05f8*/ 	.word	0x000039e0


	//   ....[37]....
        /*05fc*/ 	.word	0x000039f0


	//   ....[38]....
        /*0600*/ 	.word	0x00003a00


	//   ....[39]....
        /*0604*/ 	.word	0x00003a10


	//   ....[40]....
        /*0608*/ 	.word	0x00003a30


	//   ....[41]....
        /*060c*/ 	.word	0x00004420


	//   ....[42]....
        /*0610*/ 	.word	0x00004500


	//   ....[43]....
        /*0614*/ 	.word	0x000046c0


	//   ....[44]....
        /*0618*/ 	.word	0x000046e0


	//   ....[45]....
        /*061c*/ 	.word	0x00004870


	//   ....[46]....
        /*0620*/ 	.word	0x00004900


	//   ....[47]....
        /*0624*/ 	.word	0x00004bf0


	//   ....[48]....
        /*0628*/ 	.word	0x00004d40


	//   ....[49]....
        /*062c*/ 	.word	0x00007800


	//   ....[50]....
        /*0630*/ 	.word	0x00007810


	//   ....[51]....
        /*0634*/ 	.word	0x00007820


	//   ....[52]....
        /*0638*/ 	.word	0x00007830


	//   ....[53]....
        /*063c*/ 	.word	0x00007840


	//   ....[54]....
        /*0640*/ 	.word	0x00007850


	//   ....[55]....
        /*0644*/ 	.word	0x00007860


	//   ....[56]....
        /*0648*/ 	.word	0x00007890


	//   ....[57]....
        /*064c*/ 	.word	0x00007c70


	//   ....[58]....
        /*0650*/ 	.word	0x00007c90


	//   ....[59]....
        /*0654*/ 	.word	0x00007cb0


	//   ....[60]....
        /*0658*/ 	.word	0x00007cd0


	//   ....[61]....
        /*065c*/ 	.word	0x00007d20


	//   ....[62]....
        /*0660*/ 	.word	0x00007d90


	//   ....[63]....
        /*0664*/ 	.word	0x00007e40


	//   ....[64]....
        /*0668*/ 	.word	0x00007e60


	//   ....[65]....
        /*066c*/ 	.word	0x00009660


	//   ....[66]....
        /*0670*/ 	.word	0x00009690


	//   ....[67]....
        /*0674*/ 	.word	0x00009700


	//   ....[68]....
        /*0678*/ 	.word	0x00009750


	//   ....[69]....
        /*067c*/ 	.word	0x00009790


	//   ....[70]....
        /*0680*/ 	.word	0x00009880


	//   ....[71]....
        /*0684*/ 	.word	0x00009890


	//   ....[72]....
        /*0688*/ 	.word	0x00009e70


	//   ....[73]....
        /*068c*/ 	.word	0x0000c760


	//   ....[74]....
        /*0690*/ 	.word	0x0000c770


	//   ....[75]....
        /*0694*/ 	.word	0x0000c780


	//   ....[76]....
        /*0698*/ 	.word	0x0000c790


	//   ....[77]....
        /*069c*/ 	.word	0x0000c7c0


	//   ....[78]....
        /*06a0*/ 	.word	0x0000c7e0


	//   ....[79]....
        /*06a4*/ 	.word	0x0000c800


	//   ....[80]....
        /*06a8*/ 	.word	0x0000c810


	//   ....[81]....
        /*06ac*/ 	.word	0x0000d890


	//   ....[82]....
        /*06b0*/ 	.word	0x0000d8c0


	//   ....[83]....
        /*06b4*/ 	.word	0x0000d8f0


	//   ....[84]....
        /*06b8*/ 	.word	0x0000d920


	//   ....[85]....
        /*06bc*/ 	.word	0x0000d960


	//   ....[86]....
        /*06c0*/ 	.word	0x0000d990


	//   ....[87]....
        /*06c4*/ 	.word	0x0000d9b0


	//   ....[88]....
        /*06c8*/ 	.word	0x0000d9c0


	//   ....[89]....
        /*06cc*/ 	.word	0x0000d9e0


	//   ....[90]....
        /*06d0*/ 	.word	0x0000d9f0


	//   ....[91]....
        /*06d4*/ 	.word	0x0000e0a0


	//   ....[92]....
        /*06d8*/ 	.word	0x0000e0c0


	//   ....[93]....
        /*06dc*/ 	.word	0x0000e6c0


	//   ....[94]....
        /*06e0*/ 	.word	0x0000e6e0


	//   ....[95]....
        /*06e4*/ 	.word	0x0000ece0


	//   ....[96]....
        /*06e8*/ 	.word	0x0000ecf0


	//----- nvinfo : EIATTR_EXIT_INSTR_OFFSETS
	.align		4
.L_204:
        /*06ec*/ 	.byte	0x04, 0x1c
        /*06ee*/ 	.short	(.L_206 - .L_205)


	//   ....[0]....
.L_205:
        /*06f0*/ 	.word	0x000001c0


	//   ....[1]....
        /*06f4*/ 	.word	0x0000ed00


	//   ....[2]....
        /*06f8*/ 	.word	0x0000f2a0


	//   ....[3]....
        /*06fc*/ 	.word	0x0000f2f0


	//   ....[4]....
        /*0700*/ 	.word	0x0000f320


	//   ....[5]....
        /*0704*/ 	.word	0x0000f380


	//   ....[6]....
        /*0708*/ 	.word	0x0000f610


	//----- nvinfo : EIATTR_CTAIDZ_USED
	.align		4
.L_206:
        /*070c*/ 	.byte	0x01, 0x04
	.zero		2


	//----- nvinfo : EIATTR_MAX_THREADS
	.align		4
        /*0710*/ 	.byte	0x04, 0x05
        /*0712*/ 	.short	(.L_208 - .L_207)
.L_207:
        /*0714*/ 	.word	0x00000080
        /*0718*/ 	.word	0x00000001
        /*071c*/ 	.word	0x00000001


	//----- nvinfo : EIATTR_CRS_STACK_SIZE
	.align		4
.L_208:
        /*0720*/ 	.byte	0x04, 0x1e
        /*0722*/ 	.short	(.L_210 - .L_209)
.L_209:
        /*0724*/ 	.word	0x00000000
.L_210:


//--------------------- .nv.info._ZN7cutlass13device_kernelIN5flash19enable_sm80_to_sm89INS1_16FlashAttnFwdSm80INS1_25CollectiveMainloopFwdSm80ILi8ELi1ELb1EN4cute5tupleIJNS5_1CILi128EEENS7_ILi112EEES8_EEELi128ENS_6half_tEfNS_4arch4Sm80ELb0ELb0ELb1ELb1ELb1ELb0ELb1ELb1EEENS1_21CollectiveEpilogueFwdINS6_IJS8_S8_S9_EEENS6_IJNS7_ILi1EEESH_SH_EEESB_SD_Li256ELb1ELb1ELb1ELb0EEENS1_36VarlenDynamicPersistentTileSchedulerILi128ELi112ELi256ELi256ELb1ELb1ELb0ELb0ELb1ELb1EEEEEEEEEvNT_6ParamsE --------------------------
	.section	.nv.info._ZN7cutlass13device_kernelIN5flash19enable_sm80_to_sm89INS1_16FlashAttnFwdSm80INS1_25CollectiveMainloopFwdSm80ILi8ELi1ELb1EN4cute5tupleIJNS5_1CILi128EEENS7_ILi112EEES8_EEELi128ENS_6half_tEfNS_4arch4Sm80ELb0ELb0ELb1ELb1ELb1ELb0ELb1ELb1EEENS1_21CollectiveEpilogueFwdINS6_IJS8_S8_S9_EEENS6_IJNS7_ILi1EEESH_SH_EEESB_SD_Li256ELb1ELb1ELb1ELb0EEENS1_36VarlenDynamicPersistentTileSchedulerILi128ELi112ELi256ELi256ELb1ELb1ELb0ELb0ELb1ELb1EEEEEEEEEvNT_6ParamsE,"",@"SHT_CUDA_INFO"
	.sectionflags	@""
	.align	4


	//----- nvinfo : EIATTR_CUDA_API_VERSION
	.align		4
        /*0000*/ 	.byte	0x04, 0x37
        /*0002*/ 	.short	(.L_212 - .L_211)
.L_211:
        /*0004*/ 	.word	0x00000082


	//----- nvinfo : EIATTR_SW2861232_WAR
	.align		4
.L_212:
        /*0008*/ 	.byte	0x01, 0x35
	.zero		2


	//----- nvinfo : EIATTR_PARAM_CBANK
	.align		4
        /*000c*/ 	.byte	0x04, 0x0a
        /*000e*/ 	.short	(.L_214 - .L_213)
	.align		4
.L_213:
        /*0010*/ 	.word	index@(.nv.constant0._ZN7cutlass13device_kernelIN5flash19enable_sm80_to_sm89INS1_16FlashAttnFwdSm80INS1_25CollectiveMainloopFwdSm80ILi8ELi1ELb1EN4cute5tupleIJNS5_1CILi128EEENS7_ILi112EEES8_EEELi128ENS_6half_tEfNS_4arch4Sm80ELb0ELb0ELb1ELb1ELb1ELb0ELb1ELb1EEENS1_21CollectiveEpilogueFwdINS6_IJS8_S8_S9_EEENS6_IJNS7_ILi1EEESH_SH_EEESB_SD_Li256ELb1ELb1ELb1ELb0EEENS1_36VarlenDynamicPersistentTileSchedulerILi128ELi112ELi256ELi256ELb1ELb1ELb0ELb0ELb1ELb1EEEEEEEEEvNT_6ParamsE)
        /*0014*/ 	.short	0x0160
        /*0016*/ 	.short	0x0438


	//----- nvinfo : EIATTR_CBANK_PARAM_SIZE
	.align		4
.L_214:
        /*0018*/ 	.byte	0x03, 0x19
        /*001a*/ 	.short	0x0438


	//----- nvinfo : EIATTR_KPARAM_INFO
	.align		4
        /*001c*/ 	.byte	0x04, 0x17
        /*001e*/ 	.short	(.L_216 - .L_215)
.L_215:
        /*0020*/ 	.word	0x00000000
        /*0024*/ 	.short	0x0000
        /*0026*/ 	.short	0x0000
        /*0028*/ 	.byte	0x00, 0xf0, 0xe1, 0x10


	//----- nvinfo : EIATTR_MAXREG_COUNT
	.align		4
.L_216:
        /*002c*/ 	.byte	0x03, 0x1b
        /*002e*/ 	.short	0x00ff


	//----- nvinfo : EIATTR_NUM_BARRIERS
	.align		4
        /*0030*/ 	.byte	0x02, 0x4c
        /*0032*/ 	.byte	0x06
	.zero		1


	//----- nvinfo : EIATTR_ANNOTATIONS
	.align		4
        /*0034*/ 	.byte	0x04, 0x55
        /*0036*/ 	.short	(.L_218 - .L_217)


	//   ....[0]....
.L_217:
        /* <DEDUP_REMOVED lines=64> */
        /*042c*/ 	.byte	0xf0, 0xd1, 0x00, 0x00


	//----- nvinfo : EIATTR_MERCURY_ISA_VERSION
	.align		4
.L_218:
        /*0430*/ 	.byte	0x03, 0x5f
        /*0432*/ 	.short	0x0000


	//----- nvinfo : EIATTR_INT_WARP_WIDE_INSTR_OFFSETS
	.align		4
        /*0434*/ 	.byte	0x04, 0x31
        /*0436*/ 	.short	(.L_220 - .L_219)


	//   ....[0]....
.L_219:
        /*0438*/ 	.word	0x0000ae70


	//   ....[1]....
        /*043c*/ 	.word	0x0000aef0


	//----- nvinfo : EIATTR_COOP_GROUP_MASK_REGIDS
	.align		4
.L_220:
        /*0440*/ 	.byte	0x04, 0x29
        /*0442*/ 	.short	(.L_222 - .L_221)


	//   ....[0]....
.L_221:
        /*0444*/ 	.word	0xffffffff


	//   ....[1]....
        /*0448*/ 	.word	0xffffffff


	//   ....[2]....
        /*044c*/ 	.word	0xffffffff


	//   ....[3]....
        /*0450*/ 	.word	0xffffffff


	//   ....[4]....
        /*0454*/ 	.word	0xffffffff


	//   ....[5]....
        /*0458*/ 	.word	0xffffffff


	//   ....[6]....
        /*045c*/ 	.word	0xffffffff


	//   ....[7]....
        /*0460*/ 	.word	0xffffffff


	//   ....[8]....
        /*0464*/ 	.word	0xffffffff


	//   ....[9]....
        /*0468*/ 	.word	0xffffffff


	//   ....[10]....
        /*046c*/ 	.word	0xffffffff


	//   ....[11]....
        /*0470*/ 	.word	0xffffffff


	//   ....[12]....
        /*0474*/ 	.word	0xffffffff


	//   ....[13]....
        /*0478*/ 	.word	0xffffffff


	//   ....[14]....
        /*047c*/ 	.word	0xffffffff


	//   ....[15]....
        /*0480*/ 	.word	0xffffffff


	//   ....[16]....
        /*0484*/ 	.word	0xffffffff


	//   ....[17]....
        /*0488*/ 	.word	0xffffffff


	//   ....[18]....
        /*048c*/ 	.word	0xffffffff


	//   ....[19]....
        /*0490*/ 	.word	0xffffffff


	//   ....[20]....
        /*0494*/ 	.word	0xffffffff


	//   ....[21]....
        /*0498*/ 	.word	0xffffffff


	//   ....[22]....
        /*049c*/ 	.word	0xffffffff


	//   ....[23]....
        /*04a0*/ 	.word	0xffffffff


	//   ....[24]....
        /*04a4*/ 	.word	0xffffffff


	//   ....[25]....
        /*04a8*/ 	.word	0xffffffff


	//   ....[26]....
        /*04ac*/ 	.word	0xffffffff


	//   ....[27]....
        /*04b0*/ 	.word	0xffffffff


	//   ....[28]....
        /*04b4*/ 	.word	0xffffffff


	//   ....[29]....
        /*04b8*/ 	.word	0xffffffff


	//   ....[30]....
        /*04bc*/ 	.word	0xffffffff


	//   ....[31]....
        /*04c0*/ 	.word	0xffffffff


	//   ....[32]....
        /*04c4*/ 	.word	0xffffffff


	//   ....[33]....
        /*04c8*/ 	.word	0xffffffff


	//   ....[34]....
        /*04cc*/ 	.word	0xffffffff


	//   ....[35]....
        /*04d0*/ 	.word	0xffffffff


	//   ....[36]....
        /*04d4*/ 	.word	0xffffffff


	//   ....[37]....
        /*04d8*/ 	.word	0xffffffff


	//   ....[38]....
        /*04dc*/ 	.word	0xffffffff


	//   ....[39]....
        /*04e0*/ 	.word	0xffffffff


	//   ....[40]....
        /*04e4*/ 	.word	0xffffffff


	//   ....[41]....
        /*04e8*/ 	.word	0xffffffff


	//   ....[42]....
        /*04ec*/ 	.word	0xffffffff


	//   ....[43]....
        /*04f0*/ 	.word	0xffffffff


	//   ....[44]....
        /*04f4*/ 	.word	0xffffffff


	//   ....[45]....
        /*04f8*/ 	.word	0xffffffff


	//   ....[46]....
        /*04fc*/ 	.word	0xffffffff


	//   ....[47]....
        /*0500*/ 	.word	0xffffffff


	//   ....[48]....
        /*0504*/ 	.word	0xffffffff


	//   ....[49]....
        /*0508*/ 	.word	0xffffffff


	//   ....[50]....
        /*050c*/ 	.word	0xffffffff


	//   ....[51]....
        /*0510*/ 	.word	0xffffffff


	//   ....[52]....
        /*0514*/ 	.word	0xffffffff


	//   ....[53]....
        /*0518*/ 	.word	0xffffffff


	//   ....[54]....
        /*051c*/ 	.word	0xffffffff


	//   ....[55]....
        /*0520*/ 	.word	0xffffffff


	//   ....[56]....
        /*0524*/ 	.word	0xffffffff


	//   ....[57]....
        /*0528*/ 	.word	0xffffffff


	//   ....[58]....
        /*052c*/ 	.word	0xffffffff


	//   ....[59]....
        /*0530*/ 	.word	0xffffffff


	//   ....[60]....
        /*0534*/ 	.word	0xffffffff


	//   ....[61]....
        /*0538*/ 	.word	0xffffffff


	//   ....[62]....
        /*053c*/ 	.word	0xffffffff


	//   ....[63]....
        /*0540*/ 	.word	0xffffffff


	//   ....[64]....
        /*0544*/ 	.word	0xffffffff


	//   ....[65]....
        /*0548*/ 	.word	0xffffffff


	//   ....[66]....
        /*054c*/ 	.word	0xffffffff


	//   ....[67]....
        /*0550*/ 	.word	0xffffffff


	//   ....[68]....
        /*0554*/ 	.word	0xffffffff


	//   ....[69]....
        /*0558*/ 	.word	0xffffffff


	//   ....[70]....
        /*055c*/ 	.word	0xffffffff


	//   ....[71]....
        /*0560*/ 	.word	0xffffffff


	//   ....[72]....
        /*0564*/ 	.word	0xffffffff


	//   ....[73]....
        /*0568*/ 	.word	0xffffffff


	//   ....[74]....
        /*056c*/ 	.word	0xffffffff


	//   ....[75]....
        /*0570*/ 	.word	0xffffffff


	//   ....[76]....
        /*0574*/ 	.word	0xffffffff


	//   ....[77]....
        /*0578*/ 	.word	0xffffffff


	//   ....[78]....
        /*057c*/ 	.word	0xffffffff


	//   ....[79]....
        /*0580*/ 	.word	0xffffffff


	//   ....[80]....
        /*0584*/ 	.word	0xffffffff


	//   ....[81]....
        /*0588*/ 	.word	0xffffffff


	//   ....[82]....
        /*058c*/ 	.word	0xffffffff


	//   ....[83]....
        /*0590*/ 	.word	0xffffffff


	//   ....[84]....
        /*0594*/ 	.word	0xffffffff


	//   ....[85]....
        /*0598*/ 	.word	0xffffffff


	//   ....[86]....
        /*059c*/ 	.word	0xffffffff


	//   ....[87]....
        /*05a0*/ 	.word	0xffffffff


	//   ....[88]....
        /*05a4*/ 	.word	0xffffffff


	//   ....[89]....
        /*05a8*/ 	.word	0xffffffff


	//   ....[90]....
        /*05ac*/ 	.word	0xffffffff


	//   ....[91]....
        /*05b0*/ 	.word	0xffffffff


	//   ....[92]....
        /*05b4*/ 	.word	0xffffffff


	//   ....[93]....
        /*05b8*/ 	.word	0xffffffff


	//   ....[94]....
        /*05bc*/ 	.word	0xffffffff


	//   ....[95]....
        /*05c0*/ 	.word	0xffffffff


	//   ....[96]....
        /*05c4*/ 	.word	0xffffffff


	//   ....[97]....
        /*05c8*/ 	.word	0xffffffff


	//   ....[98]....
        /*05cc*/ 	.word	0xffffffff


	//   ....[99]....
        /*05d0*/ 	.word	0xffffffff


	//   ....[100]....
        /*05d4*/ 	.word	0xffffffff


	//   ....[101]....
        /*05d8*/ 	.word	0xffffffff


	//   ....[102]....
        /*05dc*/ 	.word	0xffffffff


	//   ....[103]....
        /*05e0*/ 	.word	0xffffffff


	//   ....[104]....
        /*05e4*/ 	.word	0xffffffff


	//   ....[105]....
        /*05e8*/ 	.word	0xffffffff


	//   ....[106]....
        /*05ec*/ 	.word	0xffffffff


	//   ....[107]....
        /*05f0*/ 	.word	0xffffffff


	//   ....[108]....
        /*05f4*/ 	.word	0xffffffff


	//   ....[109]....
        /*05f8*/ 	.word	0xffffffff


	//   ....[110]....
        /*05fc*/ 	.word	0xffffffff


	//   ....[111]....
        /*0600*/ 	.word	0xffffffff


	//   ....[112]....
        /*0604*/ 	.word	0xffffffff


	//   ....[113]....
        /*0608*/ 	.word	0xffffffff


	//   ....[114]....
        /*060c*/ 	.word	0xffffffff


	//   ....[115]....
        /*0610*/ 	.word	0xffffffff


	//   ....[116]....
        /*0614*/ 	.word	0xffffffff


	//   ....[117]....
        /*0618*/ 	.word	0xffffffff


	//   ....[118]....
        /*061c*/ 	.word	0xffffffff


	//   ....[119]....
        /*0620*/ 	.word	0xffffffff


	//   ....[120]....
        /*0624*/ 	.word	0xffffffff


	//   ....[121]....
        /*0628*/ 	.word	0xffffffff


	//   ....[122]....
        /*062c*/ 	.word	0xffffffff


	//   ....[123]....
        /*0630*/ 	.word	0xffffffff


	//   ....[124]....
        /*0634*/ 	.word	0xffffffff


	//   ....[125]....
        /*0638*/ 	.word	0xffffffff


	//   ....[126]....
        /*063c*/ 	.word	0xffffffff


	//   ....[127]....
        /*0640*/ 	.word	0xffffffff


	//   ....[128]....
        /*0644*/ 	.word	0xffffffff


	//   ....[129]....
        /*0648*/ 	.word	0xffffffff


	//   ....[130]....
        /*064c*/ 	.word	0xffffffff


	//   ....[131]....
        /*0650*/ 	.word	0xffffffff


	//   ....[132]....
        /*0654*/ 	.word	0xffffffff


	//   ....[133]....
        /*0658*/ 	.word	0xffffffff


	//   ....[134]....
        /*065c*/ 	.word	0xffffffff


	//   ....[135]....
        /*0660*/ 	.word	0xffffffff


	//   ....[136]....
        /*0664*/ 	.word	0xffffffff


	//   ....[137]....
        /*0668*/ 	.word	0xffffffff


	//   ....[138]....
        /*066c*/ 	.word	0xffffffff


	//   ....[139]....
        /*0670*/ 	.word	0xffffffff


	//   ....[140]....
        /*0674*/ 	.word	0xffffffff


	//   ....[141]....
        /*0678*/ 	.word	0xffffffff


	//   ....[142]....
        /*067c*/ 	.word	0xffffffff


	//   ....[143]....
        /*0680*/ 	.word	0xffffffff


	//   ....[144]....
        /*0684*/ 	.word	0xffffffff


	//   ....[145]....
        /*0688*/ 	.word	0xffffffff


	//   ....[146]....
        /*068c*/ 	.word	0xffffffff


	//   ....[147]....
        /*0690*/ 	.word	0xffffffff


	//   ....[148]....
        /*0694*/ 	.word	0xffffffff


	//   ....[149]....
        /*0698*/ 	.word	0xffffffff


	//   ....[150]....
        /*069c*/ 	.word	0xffffffff


	//   ....[151]....
        /*06a0*/ 	.word	0xffffffff


	//   ....[152]....
        /*06a4*/ 	.word	0xffffffff


	//   ....[153]....
        /*06a8*/ 	.word	0xffffffff


	//   ....[154]....
        /*06ac*/ 	.word	0xffffffff


	//   ....[155]....
        /*06b0*/ 	.word	0xffffffff


	//   ....[156]....
        /*06b4*/ 	.word	0xffffffff


	//   ....[157]....
        /*06b8*/ 	.word	0xffffffff


	//   ....[158]....
        /*06bc*/ 	.word	0xffffffff


	//   ....[159]....
        /*06c0*/ 	.word	0xffffffff


	//   ....[160]....
        /*06c4*/ 	.word	0xffffffff


	//   ....[161]....
        /*06c8*/ 	.word	0xffffffff


	//   ....[162]....
        /*06cc*/ 	.word	0xffffffff


	//   ....[163]....
        /*06d0*/ 	.word	0xffffffff


	//   ....[164]....
        /*06d4*/ 	.word	0xffffffff


	//   ....[165]....
        /*06d8*/ 	.word	0xffffffff


	//   ....[166]....
        /*06dc*/ 	.word	0xffffffff


	//   ....[167]....
        /*06e0*/ 	.word	0xffffffff


	//   ....[168]....
        /*06e4*/ 	.word	0xffffffff


	//   ....[169]....
        /*06e8*/ 	.word	0xffffffff


	//   ....[170]....
        /*06ec*/ 	.word	0xffffffff


	//   ....[171]....
        /*06f0*/ 	.word	0xffffffff


	//   ....[172]....
        /*06f4*/ 	.word	0xffffffff


	//   ....[173]....
        /*06f8*/ 	.word	0xffffffff


	//   ....[174]....
        /*06fc*/ 	.word	0xffffffff


	//   ....[175]....
        /*0700*/ 	.word	0xffffffff


	//   ....[176]....
        /*0704*/ 	.word	0xffffffff


	//   ....[177]....
        /*0708*/ 	.word	0xffffffff


	//   ....[178]....
        /*070c*/ 	.word	0xffffffff


	//   ....[179]....
        /*0710*/ 	.word	0xffffffff


	//   ....[180]....
        /*0714*/ 	.word	0xffffffff


	//   ....[181]....
        /*0718*/ 	.word	0xffffffff


	//   ....[182]....
        /*071c*/ 	.word	0xffffffff


	//   ....[183]....
        /*0720*/ 	.word	0xffffffff


	//   ....[184]....
        /*0724*/ 	.word	0xffffffff


	//   ....[185]....
        /*0728*/ 	.word	0xffffffff


	//   ....[186]....
        /*072c*/ 	.word	0xffffffff


	//   ....[187]....
        /*0730*/ 	.word	0xffffffff


	//   ....[188]....
        /*0734*/ 	.word	0xffffffff


	//   ....[189]....
        /*0738*/ 	.word	0xffffffff


	//   ....[190]....
        /*073c*/ 	.word	0xffffffff


	//   ....[191]....
        /*0740*/ 	.word	0xffffffff


	//   ....[192]....
        /*0744*/ 	.word	0xffffffff


	//   ....[193]....
        /*0748*/ 	.word	0xffffffff


	//   ....[194]....
        /*074c*/ 	.word	0xffffffff


	//   ....[195]....
        /*0750*/ 	.word	0xffffffff


	//   ....[196]....
        /*0754*/ 	.word	0xffffffff


	//   ....[197]....
        /*0758*/ 	.word	0xffffffff


	//   ....[198]....
        /*075c*/ 	.word	0xffffffff


	//   ....[199]....
        /*0760*/ 	.word	0xffffffff


	//----- nvinfo : EIATTR_COOP_GROUP_INSTR_OFFSETS
	.align		4
.L_222:
        /*0764*/ 	.byte	0x04, 0x28
        /*0766*/ 	.short	(.L_224 - .L_223)


	//   ....[0]....
.L_223:
        /*0768*/ 	.word	0x00000050


	//   ....[1]....
        /*076c*/ 	.word	0x000001e0


	//   ....[2]....
        /*0770*/ 	.word	0x00000210


	//   ....[3]....
        /*0774*/ 	.word	0x00000240


	//   ....[4]....
        /*0778*/ 	.word	0x00000270


	//   ....[5]....
        /*077c*/ 	.word	0x000002a0


	//   ....[6]....
        /*0780*/ 	.word	0x000002d0


	//   ....[7]....
        /*0784*/ 	.word	0x00000440


	//   ....[8]....
        /*0788*/ 	.word	0x00000480


	//   ....[9]....
        /*078c*/ 	.word	0x000004b0


	//   ....[10]....
        /*0790*/ 	.word	0x000004e0


	//   ....[11]....
        /*0794*/ 	.word	0x00000510


	//   ....[12]....
        /*0798*/ 	.word	0x00000540


	//   ....[13]....
        /*079c*/ 	.word	0x000005d0


	//   ....[14]....
        /*07a0*/ 	.word	0x00000600


	//   ....[15]....
        /*07a4*/ 	.word	0x00000620


	//   ....[16]....
        /*07a8*/ 	.word	0x00000680


	//   ....[17]....
        /*07ac*/ 	.word	0x00002420


	//   ....[18]....
        /*07b0*/ 	.word	0x00002450


	//   ....[19]....
        /*07b4*/ 	.word	0x00002480


	//   ....[20]....
        /*07b8*/ 	.word	0x000024b0


	//   ....[21]....
        /*07bc*/ 	.word	0x00002500


	//   ....[22]....
        /*07c0*/ 	.word	0x000025c0


	//   ....[23]....
        /*07c4*/ 	.word	0x000026b0


	//   ....[24]....
        /*07c8*/ 	.word	0x000026c0


	//   ....[25]....
        /*07cc*/ 	.word	0x000027c0


	//   ....[26]....
        /*07d0*/ 	.word	0x000027f0


	//   ....[27]....
        /*07d4*/ 	.word	0x00002820


	//   ....[28]....
        /*07d8*/ 	.word	0x00002850


	//   ....[29]....
        /*07dc*/ 	.word	0x000028d0


	//   ....[30]....
        /*07e0*/ 	.word	0x00002900


	//   ....[31]....
        /*07e4*/ 	.word	0x00002920


	//   ....[32]....
        /*07e8*/ 	.word	0x000029c0


	//   ....[33]....
        /*07ec*/ 	.word	0x00002b10


	//   ....[34]....
        /*07f0*/ 	.word	0x00002b90


	//   ....[35]....
        /*07f4*/ 	.word	0x00002ba0


	//   ....[36]....
        /*07f8*/ 	.word	0x00002bb0


	//   ....[37]....
        /*07fc*/ 	.word	0x00002bc0


	//   ....[38]....
        /*0800*/ 	.word	0x00002c50


	//   ....[39]....
        /*0804*/ 	.word	0x00002fa0


	//   ....[40]....
        /*0808*/ 	.word	0x00002fb0


	//   ....[41]....
        /*080c*/ 	.word	0x00004440


	//   ....[42]....
        /*0810*/ 	.word	0x00004460


	//   ....[43]....
        /*0814*/ 	.word	0x00004570


	//   ....[44]....
        /*0818*/ 	.word	0x00004580


	//   ....[45]....
        /*081c*/ 	.word	0x000046a0


	//   ....[46]....
        /*0820*/ 	.word	0x000046c0


	//   ....[47]....
        /*0824*/ 	.word	0x000047d0


	//   ....[48]....
        /*0828*/ 	.word	0x000047e0


	//   ....[49]....
        /*082c*/ 	.word	0x000051a0


	//   ....[50]....
        /*0830*/ 	.word	0x000051d0


	//   ....[51]....
        /*0834*/ 	.word	0x000051e0


	//   ....[52]....
        /*0838*/ 	.word	0x00005210


	//   ....[53]....
        /*083c*/ 	.word	0x00006be0


	//   ....[54]....
        /*0840*/ 	.word	0x00006bf0


	//   ....[55]....
        /*0844*/ 	.word	0x00006cd0


	//   ....[56]....
        /*0848*/ 	.word	0x00006cf0


	//   ....[57]....
        /*084c*/ 	.word	0x00006d40


	//   ....[58]....
        /*0850*/ 	.word	0x00006d60


	//   ....[59]....
        /*0854*/ 	.word	0x00006e80


	//   ....[60]....
        /*0858*/ 	.word	0x00006e90


	//   ....[61]....
        /*085c*/ 	.word	0x00008310


	//   ....[62]....
        /*0860*/ 	.word	0x00008330


	//   ....[63]....
        /*0864*/ 	.word	0x00008470


	//   ....[64]....
        /*0868*/ 	.word	0x00008480


	//   ....[65]....
        /*086c*/ 	.word	0x000085d0


	//   ....[66]....
        /*0870*/ 	.word	0x000085f0


	//   ....[67]....
        /*0874*/ 	.word	0x00008730


	//   ....[68]....
        /*0878*/ 	.word	0x00008740


	//   ....[69]....
        /*087c*/ 	.word	0x00008c10


	//   ....[70]....
        /*0880*/ 	.word	0x00008c40


	//   ....[71]....
        /*0884*/ 	.word	0x00008c60


	//   ....[72]....
        /*0888*/ 	.word	0x00008c80


	//   ....[73]....
        /*088c*/ 	.word	0x0000a860


	//   ....[74]....
        /*0890*/ 	.word	0x0000a870


	//   ....[75]....
        /*0894*/ 	.word	0x0000a8a0


	//   ....[76]....
        /*0898*/ 	.word	0x0000a8b0


	//   ....[77]....
        /*089c*/ 	.word	0x0000b910


	//   ....[78]....
        /*08a0*/ 	.word	0x0000b920


	//   ....[79]....
        /*08a4*/ 	.word	0x0000b940


	//   ....[80]....
        /*08a8*/ 	.word	0x0000b950


	//   ....[81]....
        /*08ac*/ 	.word	0x0000bc80


	//   ....[82]....
        /*08b0*/ 	.word	0x0000bca0


	//   ....[83]....
        /*08b4*/ 	.word	0x0000bdb0


	//   ....[84]....
        /*08b8*/ 	.word	0x0000bdc0


	//   ....[85]....
        /*08bc*/ 	.word	0x0000bed0


	//   ....[86]....
        /*08c0*/ 	.word	0x0000bef0


	//   ....[87]....
        /*08c4*/ 	.word	0x0000c000


	//   ....[88]....
        /*08c8*/ 	.word	0x0000c010


	//   ....[89]....
        /*08cc*/ 	.word	0x0000c310


	//   ....[90]....
        /*08d0*/ 	.word	0x0000c330


	//   ....[91]....
        /*08d4*/ 	.word	0x0000c980


	//   ....[92]....
        /*08d8*/ 	.word	0x0000c990


	//   ....[93]....
        /*08dc*/ 	.word	0x0000d6e0


	//   ....[94]....
        /*08e0*/ 	.word	0x0000d700


	//   ....[95]....
        /*08e4*/ 	.word	0x0000d820


	//   ....[96]....
        /*08e8*/ 	.word	0x0000d830


	//   ....[97]....
        /*08ec*/ 	.word	0x0000d940


	//   ....[98]....
        /*08f0*/ 	.word	0x0000d960


	//   ....[99]....
        /*08f4*/ 	.word	0x0000da70


	//   ....[100]....
        /*08f8*/ 	.word	0x0000da80


	//   ....[101]....
        /*08fc*/ 	.word	0x0000dc20


	//   ....[102]....
        /*0900*/ 	.word	0x0000dc40


	//   ....[103]....
        /*0904*/ 	.word	0x0000dd60


	//   ....[104]....
        /*0908*/ 	.word	0x0000dda0


	//   ....[105]....
        /*090c*/ 	.word	0x0000ddd0


	//   ....[106]....
        /*0910*/ 	.word	0x0000de00


	//   ....[107]....
        /*0914*/ 	.word	0x0000de30


	//   ....[108]....
        /*0918*/ 	.word	0x0000de60


	//   ....[109]....
        /*091c*/ 	.word	0x0000dfb0


	//   ....[110]....
        /*0920*/ 	.word	0x0000dff0


	//   ....[111]....
        /*0924*/ 	.word	0x0000e020


	//   ....[112]....
        /*0928*/ 	.word	0x0000e050


	//   ....[113]....
        /*092c*/ 	.word	0x0000e080


	//   ....[114]....
        /*0930*/ 	.word	0x0000e0b0


	//   ....[115]....
        /*0934*/ 	.word	0x0000e140


	//   ....[116]....
        /*0938*/ 	.word	0x0000e170


	//   ....[117]....
        /*093c*/ 	.word	0x0000e180


	//   ....[118]....
        /*0940*/ 	.word	0x0000e1e0


	//   ....[119]....
        /*0944*/ 	.word	0x0000e710


	//   ....[120]....
        /*0948*/ 	.word	0x0000e770


	//   ....[121]....
        /*094c*/ 	.word	0x0000e7c0


	//   ....[122]....
        /*0950*/ 	.word	0x0000e810


	//   ....[123]....
        /*0954*/ 	.word	0x0000e860


	//   ....[124]....
        /*0958*/ 	.word	0x0000e8d0


	//   ....[125]....
        /*095c*/ 	.word	0x0000e920


	//   ....[126]....
        /*0960*/ 	.word	0x0000e980


	//   ....[127]....
        /*0964*/ 	.word	0x0000e9f0


	//   ....[128]....
        /*0968*/ 	.word	0x0000ea50


	//   ....[129]....
        /*096c*/ 	.word	0x0000eac0


	//   ....[130]....
        /*0970*/ 	.word	0x0000eb20


	//   ....[131]....
        /*0974*/ 	.word	0x0000eb90


	//   ....[132]....
        /*0978*/ 	.word	0x0000ec00


	//   ....[133]....
        /*097c*/ 	.word	0x0000ec70


	//   ....[134]....
        /*0980*/ 	.word	0x0000ecd0


	//   ....[135]....
        /*0984*/ 	.word	0x0000ed40


	//   ....[136]....
        /*0988*/ 	.word	0x0000edb0


	//   ....[137]....
        /*098c*/ 	.word	0x0000ee20


	//   ....[138]....
        /*0990*/ 	.word	0x0000ee80


	//   ....[139]....
        /*0994*/ 	.word	0x0000eed0


	//   ....[140]....
        /*0998*/ 	.word	0x0000ef10


	//   ....[141]....
        /*099c*/ 	.word	0x0000ef60


	//   ....[142]....
        /*09a0*/ 	.word	0x0000efb0


	//   ....[143]....
        /*09a4*/ 	.word	0x0000f020


	//   ....[144]....
        /*09a8*/ 	.word	0x0000f090


	//   ....[145]....
        /*09ac*/ 	.word	0x0000f0f0


	//   ....[146]....
        /*09b0*/ 	.word	0x0000f160


	//   ....[147]....
        /*09b4*/ 	.word	0x0000f1d0


	//   ....[148]....
        /*09b8*/ 	.word	0x0000f240


	//   ....[149]....
        /*09bc*/ 	.word	0x0000f2a0


	//   ....[150]....
        /*09c0*/ 	.word	0x0000f310


	//   ....[151]....
        /*09c4*/ 	.word	0x0000f380


	//   ....[152]....
        /*09c8*/ 	.word	0x0000f3f0


	//   ....[153]....
        /*09cc*/ 	.word	0x0000f450


	//   ....[154]....
        /*09d0*/ 	.word	0x0000f4a0


	//   ....[155]....
        /*09d4*/ 	.word	0x0000f4e0


	//   ....[156]....
        /*09d8*/ 	.word	0x0000f530


	//   ....[157]....
        /*09dc*/ 	.word	0x0000f570


	//   ....[158]....
        /*09e0*/ 	.word	0x0000f5c0


	//   ....[159]....
        /*09e4*/ 	.word	0x0000f600


	//   ....[160]....
        /*09e8*/ 	.word	0x0000f650


	//   ....[161]....
        /*09ec*/ 	.word	0x0000f690


	//   ....[162]....
        /*09f0*/ 	.word	0x0000f700


	//   ....[163]....
        /*09f4*/ 	.word	0x0000f770


	//   ....[164]....
        /*09f8*/ 	.word	0x0000f7e0


	//   ....[165]....
        /*09fc*/ 	.word	0x0000f840


	//   ....[166]....
        /*0a00*/ 	.word	0x0000f8b0


	//   ....[167]....
        /*0a04*/ 	.word	0x0000f920


	//   ....[168]....
        /*0a08*/ 	.word	0x0000f990


	//   ....[169]....
        /*0a0c*/ 	.word	0x0000f9f0


	//   ....[170]....
        /*0a10*/ 	.word	0x0000fa60


	//   ....[171]....
        /*0a14*/ 	.word	0x0000fad0


	//   ....[172]....
        /*0a18*/ 	.word	0x0000fb40


	//   ....[173]....
        /*0a1c*/ 	.word	0x0000fba0


	//   ....[174]....
        /*0a20*/ 	.word	0x0000fc10


	//   ....[175]....
        /*0a24*/ 	.word	0x0000fc80


	//   ....[176]....
        /*0a28*/ 	.word	0x0000fcf0


	//   ....[177]....
        /*0a2c*/ 	.word	0x0000fd50


	//   ....[178]....
        /*0a30*/ 	.word	0x0000fdc0


	//   ....[179]....
        /*0a34*/ 	.word	0x0000fe30


	//   ....[180]....
        /*0a38*/ 	.word	0x0000fea0


	//   ....[181]....
        /*0a3c*/ 	.word	0x0000ff00


	//   ....[182]....
        /*0a40*/ 	.word	0x0000ff70


	//   ....[183]....
        /*0a44*/ 	.word	0x0000ffe0


	//   ....[184]....
        /*0a48*/ 	.word	0x00010030


	//   ....[185]....
        /*0a4c*/ 	.word	0x00010070


	//   ....[186]....
        /*0a50*/ 	.word	0x000100c0


	//   ....[187]....
        /*0a54*/ 	.word	0x00010110


	//   ....[188]....
        /*0a58*/ 	.word	0x00010160


	//   ....[189]....
        /*0a5c*/ 	.word	0x000101d0


	//   ....[190]....
        /*0a60*/ 	.word	0x00010220


	//   ....[191]....
        /*0a64*/ 	.word	0x00010270


	//   ....[192]....
        /*0a68*/ 	.word	0x000102c0


	//   ....[193]....
        /*0a6c*/ 	.word	0x00010310


	//   ....[194]....
        /*0a70*/ 	.word	0x00010360


	//   ....[195]....
        /*0a74*/ 	.word	0x000103d0


	//   ....[196]....
        /*0a78*/ 	.word	0x00010420


	//   ....[197]....
        /*0a7c*/ 	.word	0x00010480


	//   ....[198]....
        /*0a80*/ 	.word	0x000104e0


	//   ....[199]....
        /*0a84*/ 	.word	0x00010550


	//----- nvinfo : EIATTR_EXIT_INSTR_OFFSETS
	.align		4
.L_224:
        /*0a88*/ 	.byte	0x04, 0x1c
        /*0a8a*/ 	.short	(.L_226 - .L_225)


	//   ....[0]....
.L_225:
        /*0a8c*/ 	.word	0x00000b40


	//   ....[1]....
        /*0a90*/ 	.word	0x0000e6d0


	//----- nvinfo : EIATTR_MAX_THREADS
	.align		4
.L_226:
        /*0a94*/ 	.byte	0x04, 0x05
        /*0a96*/ 	.short	(.L_228 - .L_227)
.L_227:
        /*0a98*/ 	.word	0x00000100
        /*0a9c*/ 	.word	0x00000001
        /*0aa0*/ 	.word	0x00000001


	//----- nvinfo : EIATTR_CRS_STACK_SIZE
	.align		4
.L_228:
        /*0aa4*/ 	.byte	0x04, 0x1e
        /*0aa6*/ 	.short	(.L_230 - .L_229)
.L_229:
        /*0aa8*/ 	.word	0x00000000
.L_230:


//--------------------- .nv.info._ZN7cutlass13device_kernelIN5flash19enable_sm80_to_sm89INS1_16FlashAttnFwdSm80INS1_25CollectiveMainloopFwdSm80ILi8ELi1ELb1EN4cute5tupleIJNS5_1CILi128EEENS7_ILi112EEES8_EEELi128ENS_6half_tEfNS_4arch4Sm80ELb0ELb0ELb1ELb1ELb1ELb1ELb1ELb1EEENS1_21CollectiveEpilogueFwdINS6_IJS8_S8_S9_EEENS6_IJNS7_ILi1EEESH_SH_EEESB_SD_Li256ELb1ELb1ELb1ELb0EEENS1_36VarlenDynamicPersistentTileSchedulerILi128ELi112ELi256ELi256ELb1ELb1ELb0ELb0ELb1ELb1EEEEEEEEEvNT_6ParamsE --------------------------
	.section	.nv.info._ZN7cutlass13device_kernelIN5flash19enable_sm80_to_sm89INS1_16FlashAttnFwdSm80INS1_25CollectiveMainloopFwdSm80ILi8ELi1ELb1EN4cute5tupleIJNS5_1CILi128EEENS7_ILi112EEES8_EEELi128ENS_6half_tEfNS_4arch4Sm80ELb0ELb0ELb1ELb1ELb1ELb1ELb1ELb1EEENS1_21CollectiveEpilogueFwdINS6_IJS8_S8_S9_EEENS6_IJNS7_ILi1EEESH_SH_EEESB_SD_Li256ELb1ELb1ELb1ELb0EEENS1_36VarlenDynamicPersistentTileSchedulerILi128ELi112ELi256ELi256ELb1ELb1ELb0ELb0ELb1ELb1EEEEEEEEEvNT_6ParamsE,"",@"SHT_CUDA_INFO"
	.sectionflags	@""
	.align	4


	//----- nvinfo : EIATTR_CUDA_API_VERSION
	.align		4
        /*0000*/ 	.byte	0x04, 0x37
        /*0002*/ 	.short	(.L_232 - .L_231)
.L_231:
        /*0004*/ 	.word	0x00000082


	//----- nvinfo : EIATTR_SW2861232_WAR
	.align		4
.L_232:
        /*0008*/ 	.byte	0x01, 0x35
	.zero		2


	//----- nvinfo : EIATTR_PARAM_CBANK
	.align		4
        /*000c*/ 	.byte	0x04, 0x0a
        /*000e*/ 	.short	(.L_234 - .L_233)
	.align		4
.L_233:
        /*0010*/ 	.word	index@(.nv.constant0._ZN7cutlass13device_kernelIN5flash19enable_sm80_to_sm89INS1_16FlashAttnFwdSm80INS1_25CollectiveMainloopFwdSm80ILi8ELi1ELb1EN4cute5tupleIJNS5_1CILi128EEENS7_ILi112EEES8_EEELi128ENS_6half_tEfNS_4arch4Sm80ELb0ELb0ELb1ELb1ELb1ELb1ELb1ELb1EEENS1_21CollectiveEpilogueFwdINS6_IJS8_S8_S9_EEENS6_IJNS7_ILi1EEESH_SH_EEESB_SD_Li256ELb1ELb1ELb1ELb0EEENS1_36VarlenDynamicPersistentTileSchedulerILi128ELi112ELi256ELi256ELb1ELb1ELb0ELb0ELb1ELb1EEEEEEEEEvNT_6ParamsE)
        /*0014*/ 	.short	0x0160
        /*0016*/ 	.short	0x0438


	//----- nvinfo : EIATTR_CBANK_PARAM_SIZE
	.align		4
.L_234:
        /*0018*/ 	.byte	0x03, 0x19
        /*001a*/ 	.short	0x0438


	//----- nvinfo : EIATTR_KPARAM_INFO
	.align		4
        /*001c*/ 	.byte	0x04, 0x17
        /*001e*/ 	.short	(.L_236 - .L_235)
.L_235:
        /*0020*/ 	.word	0x00000000
        /*0024*/ 	.short	0x0000
        /*0026*/ 	.short	0x0000
        /*0028*/ 	.byte	0x00, 0xf0, 0xe1, 0x10


	//----- nvinfo : EIATTR_MAXREG_COUNT
	.align		4
.L_236:
        /*002c*/ 	.byte	0x03, 0x1b
        /*002e*/ 	.short	0x00ff


	//----- nvinfo : EIATTR_NUM_BARRIERS
	.align		4
        /*0030*/ 	.byte	0x02, 0x4c
        /*0032*/ 	.byte	0x06
	.zero		1


	//----- nvinfo : EIATTR_ANNOTATIONS
	.align		4
        /*0034*/ 	.byte	0x04, 0x55
        /*0036*/ 	.short	(.L_238 - .L_237)


	//   ....[0]....
.L_237:
        /* <DEDUP_REMOVED lines=106> */


	//----- nvinfo : EIATTR_MERCURY_ISA_VERSION
	.align		4
.L_238:
        /*06c8*/ 	.byte	0x03, 0x5f
        /*06ca*/ 	.short	0x0000


	//----- nvinfo : EIATTR_INT_WARP_WIDE_INSTR_OFFSETS
	.align		4
        /*06cc*/ 	.byte	0x04, 0x31
        /*06ce*/ 	.short	(.L_240 - .L_239)


	//   ....[0]....
.L_239:
        /*06d0*/ 	.word	0x00015f50


	//   ....[1]....
        /*06d4*/ 	.word	0x00015fd0


	//----- nvinfo : EIATTR_COOP_GROUP_MASK_REGIDS
	.align		4
.L_240:
        /*06d8*/ 	.byte	0x04, 0x29
        /*06da*/ 	.short	(.L_242 - .L_241)


	//   ....[0]....
.L_241:
        /*06dc*/ 	.word	0xffffffff


	//   ....[1]....
        /*06e0*/ 	.word	0xffffffff


	//   ....[2]....
        /*06e4*/ 	.word	0xffffffff


	//   ....[3]....
        /*06e8*/ 	.word	0xffffffff


	//   ....[4]....
        /*06ec*/ 	.word	0xffffffff


	//   ....[5]....
        /*06f0*/ 	.word	0xffffffff


	//   ....[6]....
        /*06f4*/ 	.word	0xffffffff


	//   ....[7]....
        /*06f8*/ 	.word	0xffffffff


	//   ....[8]....
        /*06fc*/ 	.word	0xffffffff


	//   ....[9]....
        /*0700*/ 	.word	0xffffffff


	//   ....[10]....
        /*0704*/ 	.word	0xffffffff


	//   ....[11]....
        /*0708*/ 	.word	0xffffffff


	//   ....[12]....
        /*070c*/ 	.word	0xffffffff


	//   ....[13]....
        /*0710*/ 	.word	0xffffffff


	//   ....[14]....
        /*0714*/ 	.word	0xffffffff


	//   ....[15]....
        /*0718*/ 	.word	0xffffffff


	//   ....[16]....
        /*071c*/ 	.word	0xffffffff


	//   ....[17]....
        /*0720*/ 	.word	0xffffffff


	//   ....[18]....
        /*0724*/ 	.word	0xffffffff


	//   ....[19]....
        /*0728*/ 	.word	0xffffffff


	//   ....[20]....
        /*072c*/ 	.word	0xffffffff


	//   ....[21]....
        /*0730*/ 	.word	0xffffffff


	//   ....[22]....
        /*0734*/ 	.word	0xffffffff


	//   ....[23]....
        /*0738*/ 	.word	0xffffffff


	//   ....[24]....
        /*073c*/ 	.word	0xffffffff


	//   ....[25]....
        /*0740*/ 	.word	0xffffffff


	//   ....[26]....
        /*0744*/ 	.word	0xffffffff


	//   ....[27]....
        /*0748*/ 	.word	0xffffffff


	//   ....[28]....
        /*074c*/ 	.word	0xffffffff


	//   ....[29]....
        /*0750*/ 	.word	0xffffffff


	//   ....[30]....
        /*0754*/ 	.word	0xffffffff


	//   ....[31]....
        /*0758*/ 	.word	0xffffffff


	//   ....[32]....
        /*075c*/ 	.word	0xffffffff


	//   ....[33]....
        /*0760*/ 	.word	0xffffffff


	//   ....[34]....
        /*0764*/ 	.word	0xffffffff


	//   ....[35]....
        /*0768*/ 	.word	0xffffffff


	//   ....[36]....
        /*076c*/ 	.word	0xffffffff


	//   ....[37]....
        /*0770*/ 	.word	0xffffffff


	//   ....[38]....
        /*0774*/ 	.word	0xffffffff


	//   ....[39]....
        /*0778*/ 	.word	0xffffffff


	//   ....[40]....
        /*077c*/ 	.word	0xffffffff


	//   ....[41]....
        /*0780*/ 	.word	0xffffffff


	//   ....[42]....
        /*0784*/ 	.word	0xffffffff


	//   ....[43]....
        /*0788*/ 	.word	0xffffffff


	//   ....[44]....
        /*078c*/ 	.word	0xffffffff


	//   ....[45]....
        /*0790*/ 	.word	0xffffffff


	//   ....[46]....
        /*0794*/ 	.word	0xffffffff


	//   ....[47]....
        /*0798*/ 	.word	0xffffffff


	//   ....[48]....
        /*079c*/ 	.word	0xffffffff


	//   ....[49]....
        /*07a0*/ 	.word	0xffffffff


	//   ....[50]....
        /*07a4*/ 	.word	0xffffffff


	//   ....[51]....
        /*07a8*/ 	.word	0xffffffff


	//   ....[52]....
        /*07ac*/ 	.word	0xffffffff


	//   ....[53]....
        /*07b0*/ 	.word	0xffffffff


	//   ....[54]....
        /*07b4*/ 	.word	0xffffffff


	//   ....[55]....
        /*07b8*/ 	.word	0xffffffff


	//   ....[56]....
        /*07bc*/ 	.word	0xffffffff


	//   ....[57]....
        /*07c0*/ 	.word	0xffffffff


	//   ....[58]....
        /*07c4*/ 	.word	0xffffffff


	//   ....[59]....
        /*07c8*/ 	.word	0xffffffff


	//   ....[60]....
        /*07cc*/ 	.word	0xffffffff


	//   ....[61]....
        /*07d0*/ 	.word	0xffffffff


	//   ....[62]....
        /*07d4*/ 	.word	0xffffffff


	//   ....[63]....
        /*07d8*/ 	.word	0xffffffff


	//   ....[64]....
        /*07dc*/ 	.word	0xffffffff


	//   ....[65]....
        /*07e0*/ 	.word	0xffffffff


	//   ....[66]....
        /*07e4*/ 	.word	0xffffffff


	//   ....[67]....
        /*07e8*/ 	.word	0xffffffff


	//   ....[68]....
        /*07ec*/ 	.word	0xffffffff


	//   ....[69]....
        /*07f0*/ 	.word	0xffffffff


	//   ....[70]....
        /*07f4*/ 	.word	0xffffffff


	//   ....[71]....
        /*07f8*/ 	.word	0xffffffff


	//   ....[72]....
        /*07fc*/ 	.word	0xffffffff


	//   ....[73]....
        /*0800*/ 	.word	0xffffffff


	//   ....[74]....
        /*0804*/ 	.word	0xffffffff


	//   ....[75]....
        /*0808*/ 	.word	0xffffffff


	//   ....[76]....
        /*080c*/ 	.word	0xffffffff


	//   ....[77]....
        /*0810*/ 	.word	0xffffffff


	//   ....[78]....
        /*0814*/ 	.word	0xffffffff


	//   ....[79]....
        /*0818*/ 	.word	0xffffffff


	//   ....[80]....
        /*081c*/ 	.word	0xffffffff


	//   ....[81]....
        /*0820*/ 	.word	0xffffffff


	//   ....[82]....
        /*0824*/ 	.word	0xffffffff


	//   ....[83]....
        /*0828*/ 	.word	0xffffffff


	//   ....[84]....
        /*082c*/ 	.word	0xffffffff


	//   ....[85]....
        /*0830*/ 	.word	0xffffffff


	//   ....[86]....
        /*0834*/ 	.word	0xffffffff


	//   ....[87]....
        /*0838*/ 	.word	0xffffffff


	//   ....[88]....
        /*083c*/ 	.word	0xffffffff


	//   ....[89]....
        /*0840*/ 	.word	0xffffffff


	//   ....[90]....
        /*0844*/ 	.word	0xffffffff


	//   ....[91]....
        /*0848*/ 	.word	0xffffffff


	//   ....[92]....
        /*084c*/ 	.word	0xffffffff


	//   ....[93]....
        /*0850*/ 	.word	0xffffffff


	//   ....[94]....
        /*0854*/ 	.word	0xffffffff


	//   ....[95]....
        /*0858*/ 	.word	0xffffffff


	//   ....[96]....
        /*085c*/ 	.word	0xffffffff


	//   ....[97]....
        /*0860*/ 	.word	0xffffffff


	//   ....[98]....
        /*0864*/ 	.word	0xffffffff


	//   ....[99]....
        /*0868*/ 	.word	0xffffffff


	//   ....[100]....
        /*086c*/ 	.word	0xffffffff


	//   ....[101]....
        /*0870*/ 	.word	0xffffffff


	//   ....[102]....
        /*0874*/ 	.word	0xffffffff


	//   ....[103]....
        /*0878*/ 	.word	0xffffffff


	//   ....[104]....
        /*087c*/ 	.word	0xffffffff


	//   ....[105]....
        /*0880*/ 	.word	0xffffffff


	//   ....[106]....
        /*0884*/ 	.word	0xffffffff


	//   ....[107]....
        /*0888*/ 	.word	0xffffffff


	//   ....[108]....
        /*088c*/ 	.word	0xffffffff


	//   ....[109]....
        /*0890*/ 	.word	0xffffffff


	//   ....[110]....
        /*0894*/ 	.word	0xffffffff


	//   ....[111]....
        /*0898*/ 	.word	0xffffffff


	//   ....[112]....
        /*089c*/ 	.word	0xffffffff


	//   ....[113]....
        /*08a0*/ 	.word	0xffffffff


	//   ....[114]....
        /*08a4*/ 	.word	0xffffffff


	//   ....[115]....
        /*08a8*/ 	.word	0xffffffff


	//   ....[116]....
        /*08ac*/ 	.word	0xffffffff


	//   ....[117]....
        /*08b0*/ 	.word	0xffffffff


	//   ....[118]....
        /*08b4*/ 	.word	0xffffffff


	//   ....[119]....
        /*08b8*/ 	.word	0xffffffff


	//   ....[120]....
        /*08bc*/ 	.word	0xffffffff


	//   ....[121]....
        /*08c0*/ 	.word	0xffffffff


	//   ....[122]....
        /*08c4*/ 	.word	0xffffffff


	//   ....[123]....
        /*08c8*/ 	.word	0xffffffff


	//   ....[124]....
        /*08cc*/ 	.word	0xffffffff


	//   ....[125]....
        /*08d0*/ 	.word	0xffffffff


	//   ....[126]....
        /*08d4*/ 	.word	0xffffffff


	//   ....[127]....
        /*08d8*/ 	.word	0xffffffff


	//   ....[128]....
        /*08dc*/ 	.word	0xffffffff


	//   ....[129]....
        /*08e0*/ 	.word	0xffffffff


	//   ....[130]....
        /*08e4*/ 	.word	0xffffffff


	//   ....[131]....
        /*08e8*/ 	.word	0xffffffff


	//   ....[132]....
        /*08ec*/ 	.word	0xffffffff


	//   ....[133]....
        /*08f0*/ 	.word	0xffffffff


	//   ....[134]....
        /*08f4*/ 	.word	0xffffffff


	//   ....[135]....
        /*08f8*/ 	.word	0xffffffff


	//   ....[136]....
        /*08fc*/ 	.word	0xffffffff


	//   ....[137]....
        /*0900*/ 	.word	0xffffffff


	//   ....[138]....
        /*0904*/ 	.word	0xffffffff


	//   ....[139]....
        /*0908*/ 	.word	0xffffffff


	//   ....[140]....
        /*090c*/ 	.word	0xffffffff


	//   ....[141]....
        /*0910*/ 	.word	0xffffffff


	//   ....[142]....
        /*0914*/ 	.word	0xffffffff


	//   ....[143]....
        /*0918*/ 	.word	0xffffffff


	//   ....[144]....
        /*091c*/ 	.word	0xffffffff


	//   ....[145]....
        /*0920*/ 	.word	0xffffffff


	//   ....[146]....
        /*0924*/ 	.word	0xffffffff


	//   ....[147]....
        /*0928*/ 	.word	0xffffffff


	//   ....[148]....
        /*092c*/ 	.word	0xffffffff


	//   ....[149]....
        /*0930*/ 	.word	0xffffffff


	//   ....[150]....
        /*0934*/ 	.word	0xffffffff


	//   ....[151]....
        /*0938*/ 	.word	0xffffffff


	//   ....[152]....
        /*093c*/ 	.word	0xffffffff


	//   ....[153]....
        /*0940*/ 	.word	0xffffffff


	//   ....[154]....
        /*0944*/ 	.word	0xffffffff


	//   ....[155]....
        /*0948*/ 	.word	0xffffffff


	//   ....[156]....
        /*094c*/ 	.word	0xffffffff


	//   ....[157]....
        /*0950*/ 	.word	0xffffffff


	//   ....[158]....
        /*0954*/ 	.word	0xffffffff


	//   ....[159]....
        /*0958*/ 	.word	0xffffffff


	//   ....[160]....
        /*095c*/ 	.word	0xffffffff


	//   ....[161]....
        /*0960*/ 	.word	0xffffffff


	//   ....[162]....
        /*0964*/ 	.word	0xffffffff


	//   ....[163]....
        /*0968*/ 	.word	0xffffffff


	//   ....[164]....
        /*096c*/ 	.word	0xffffffff


	//   ....[165]....
        /*0970*/ 	.word	0xffffffff


	//   ....[166]....
        /*0974*/ 	.word	0xffffffff


	//   ....[167]....
        /*0978*/ 	.word	0xffffffff


	//   ....[168]....
        /*097c*/ 	.word	0xffffffff


	//   ....[169]....
        /*0980*/ 	.word	0xffffffff


	//   ....[170]....
        /*0984*/ 	.word	0xffffffff


	//   ....[171]....
        /*0988*/ 	.word	0xffffffff


	//   ....[172]....
        /*098c*/ 	.word	0xffffffff


	//   ....[173]....
        /*0990*/ 	.word	0xffffffff


	//   ....[174]....
        /*0994*/ 	.word	0xffffffff


	//   ....[175]....
        /*0998*/ 	.word	0xffffffff


	//   ....[176]....
        /*099c*/ 	.word	0xffffffff


	//   ....[177]....
        /*09a0*/ 	.word	0xffffffff


	//   ....[178]....
        /*09a4*/ 	.word	0xffffffff


	//   ....[179]....
        /*09a8*/ 	.word	0xffffffff


	//   ....[180]....
        /*09ac*/ 	.word	0xffffffff


	//   ....[181]....
        /*09b0*/ 	.word	0xffffffff


	//   ....[182]....
        /*09b4*/ 	.word	0xffffffff


	//   ....[183]....
        /*09b8*/ 	.word	0xffffffff


	//   ....[184]....
        /*09bc*/ 	.word	0xffffffff


	//   ....[185]....
        /*09c0*/ 	.word	0xffffffff


	//   ....[186]....
        /*09c4*/ 	.word	0xffffffff


	//   ....[187]....
        /*09c8*/ 	.word	0xffffffff


	//   ....[188]....
        /*09cc*/ 	.word	0xffffffff


	//   ....[189]....
        /*09d0*/ 	.word	0xffffffff


	//   ....[190]....
        /*09d4*/ 	.word	0xffffffff


	//   ....[191]....
        /*09d8*/ 	.word	0xffffffff


	//   ....[192]....
        /*09dc*/ 	.word	0xffffffff


	//   ....[193]....
        /*09e0*/ 	.word	0xffffffff


	//   ....[194]....
        /*09e4*/ 	.word	0xffffffff


	//   ....[195]....
        /*09e8*/ 	.word	0xffffffff


	//   ....[196]....
        /*09ec*/ 	.word	0xffffffff


	//   ....[197]....
        /*09f0*/ 	.word	0xffffffff


	//   ....[198]....
        /*09f4*/ 	.word	0xffffffff


	//   ....[199]....
        /*09f8*/ 	.word	0xffffffff


	//   ....[200]....
        /*09fc*/ 	.word	0xffffffff


	//   ....[201]....
        /*0a00*/ 	.word	0xffffffff


	//   ....[202]....
        /*0a04*/ 	.word	0xffffffff


	//   ....[203]....
        /*0a08*/ 	.word	0xffffffff


	//   ....[204]....
        /*0a0c*/ 	.word	0xffffffff


	//   ....[205]....
        /*0a10*/ 	.word	0xffffffff


	//   ....[206]....
        /*0a14*/ 	.word	0xffffffff


	//   ....[207]....
        /*0a18*/ 	.word	0xffffffff


	//   ....[208]....
        /*0a1c*/ 	.word	0xffffffff


	//   ....[209]....
        /*0a20*/ 	.word	0xffffffff


	//   ....[210]....
        /*0a24*/ 	.word	0xffffffff


	//   ....[211]....
        /*0a28*/ 	.word	0xffffffff


	//   ....[212]....
        /*0a2c*/ 	.word	0xffffffff


	//   ....[213]....
        /*0a30*/ 	.word	0xffffffff


	//   ....[214]....
        /*0a34*/ 	.word	0xffffffff


	//   ....[215]....
        /*0a38*/ 	.word	0xffffffff


	//   ....[216]....
        /*0a3c*/ 	.word	0xffffffff


	//   ....[217]....
        /*0a40*/ 	.word	0xffffffff


	//   ....[218]....
        /*0a44*/ 	.word	0xffffffff


	//   ....[219]....
        /*0a48*/ 	.word	0xffffffff


	//   ....[220]....
        /*0a4c*/ 	.word	0xffffffff


	//   ....[221]....
        /*0a50*/ 	.word	0xffffffff


	//   ....[222]....
        /*0a54*/ 	.word	0xffffffff


	//   ....[223]....
        /*0a58*/ 	.word	0xffffffff


	//   ....[224]....
        /*0a5c*/ 	.word	0xffffffff


	//   ....[225]....
        /*0a60*/ 	.word	0xffffffff


	//   ....[226]....
        /*0a64*/ 	.word	0xffffffff


	//   ....[227]....
        /*0a68*/ 	.word	0xffffffff


	//   ....[228]....
        /*0a6c*/ 	.word	0xffffffff


	//   ....[229]....
        /*0a70*/ 	.word	0xffffffff


	//   ....[230]....
        /*0a74*/ 	.word	0xffffffff


	//   ....[231]....
        /*0a78*/ 	.word	0xffffffff


	//   ....[232]....
        /*0a7c*/ 	.word	0xffffffff


	//   ....[233]....
        /*0a80*/ 	.word	0xffffffff


	//   ....[234]....
        /*0a84*/ 	.word	0xffffffff


	//   ....[235]....
        /*0a88*/ 	.word	0xffffffff


	//   ....[236]....
        /*0a8c*/ 	.word	0xffffffff


	//   ....[237]....
        /*0a90*/ 	.word	0xffffffff


	//   ....[238]....
        /*0a94*/ 	.word	0xffffffff


	//   ....[239]....
        /*0a98*/ 	.word	0xffffffff


	//----- nvinfo : EIATTR_COOP_GROUP_INSTR_OFFSETS
	.align		4
.L_242:
        /*0a9c*/ 	.byte	0x04, 0x28
        /*0a9e*/ 	.short	(.L_244 - .L_243)


	//   ....[0]....
.L_243:
        /*0aa0*/ 	.word	0x00000050


	//   ....[1]....
        /*0aa4*/ 	.word	0x00000200


	//   ....[2]....
        /*0aa8*/ 	.word	0x00000230


	//   ....[3]....
        /*0aac*/ 	.word	0x00000260


	//   ....[4]....
        /*0ab0*/ 	.word	0x00000290


	//   ....[5]....
        /*0ab4*/ 	.word	0x000002c0


	//   ....[6]....
        /*0ab8*/ 	.word	0x000002f0


	//   ....[7]....
        /*0abc*/ 	.word	0x00000460


	//   ....[8]....
        /*0ac0*/ 	.word	0x000004a0


	//   ....[9]....
        /*0ac4*/ 	.word	0x000004d0


	//   ....[10]....
        /*0ac8*/ 	.word	0x00000500


	//   ....[11]....
        /*0acc*/ 	.word	0x00000530


	//   ....[12]....
        /*0ad0*/ 	.word	0x00000560


	//   ....[13]....
        /*0ad4*/ 	.word	0x000005f0


	//   ....[14]....
        /*0ad8*/ 	.word	0x00000620


	//   ....[15]....
        /*0adc*/ 	.word	0x00000640


	//   ....[16]....
        /*0ae0*/ 	.word	0x000006a0


	//   ....[17]....
        /*0ae4*/ 	.word	0x00003eb0


	//   ....[18]....
        /*0ae8*/ 	.word	0x00003f00


	//   ....[19]....
        /*0aec*/ 	.word	0x000046e0


	//   ....[20]....
        /*0af0*/ 	.word	0x00004710


	//   ....[21]....
        /*0af4*/ 	.word	0x00004e60


	//   ....[22]....
        /*0af8*/ 	.word	0x00004e80


	//   ....[23]....
        /*0afc*/ 	.word	0x000055d0


	//   ....[24]....
        /*0b00*/ 	.word	0x000055e0


	//   ....[25]....
        /*0b04*/ 	.word	0x00005e40


	//   ....[26]....
        /*0b08*/ 	.word	0x00005e80


	//   ....[27]....
        /*0b0c*/ 	.word	0x00006c70


	//   ....[28]....
        /*0b10*/ 	.word	0x00006ca0


	//   ....[29]....
        /*0b14*/ 	.word	0x00007490


	//   ....[30]....
        /*0b18*/ 	.word	0x000074c0


	//   ....[31]....
        /*0b1c*/ 	.word	0x00007cb0


	//   ....[32]....
        /*0b20*/ 	.word	0x00007cd0


	//   ....[33]....
        /*0b24*/ 	.word	0x000084e0


	//   ....[34]....
        /*0b28*/ 	.word	0x00008510


	//   ....[35]....
        /*0b2c*/ 	.word	0x00008620


	//   ....[36]....
        /*0b30*/ 	.word	0x00008650


	//   ....[37]....
        /*0b34*/ 	.word	0x00008720


	//   ....[38]....
        /*0b38*/ 	.word	0x00008750


	//   ....[39]....
        /*0b3c*/ 	.word	0x00008820


	//   ....[40]....
        /*0b40*/ 	.word	0x00008840


	//   ....[41]....
        /*0b44*/ 	.word	0x00008d00


	//   ....[42]....
        /*0b48*/ 	.word	0x00008d20


	//   ....[43]....
        /*0b4c*/ 	.word	0x00008ea0


	//   ....[44]....
        /*0b50*/ 	.word	0x00008ec0


	//   ....[45]....
        /*0b54*/ 	.word	0x00008f90


	//   ....[46]....
        /*0b58*/ 	.word	0x00008fb0


	//   ....[47]....
        /*0b5c*/ 	.word	0x00009080


	//   ....[48]....
        /*0b60*/ 	.word	0x000090a0


	//   ....[49]....
        /*0b64*/ 	.word	0x00009e30


	//   ....[50]....
        /*0b68*/ 	.word	0x00009e50


	//   ....[51]....
        /*0b6c*/ 	.word	0x00009e80


	//   ....[52]....
        /*0b70*/ 	.word	0x00009eb0


	//   ....[53]....
        /*0b74*/ 	.word	0x00009f80


	//   ....[54]....
        /*0b78*/ 	.word	0x0000a020


	//   ....[55]....
        /*0b7c*/ 	.word	0x0000a030


	//   ....[56]....
        /*0b80*/ 	.word	0x0000a070


	//   ....[57]....
        /*0b84*/ 	.word	0x0000a1d0


	//   ....[58]....
        /*0b88*/ 	.word	0x0000a1f0


	//   ....[59]....
        /*0b8c*/ 	.word	0x0000a250


	//   ....[60]....
        /*0b90*/ 	.word	0x0000a290


	//   ....[61]....
        /*0b94*/ 	.word	0x0000a2a0


	//   ....[62]....
        /*0b98*/ 	.word	0x0000a2c0


	//   ....[63]....
        /*0b9c*/ 	.word	0x0000a450


	//   ....[64]....
        /*0ba0*/ 	.word	0x0000a470


	//   ....[65]....
        /*0ba4*/ 	.word	0x0000a660


	//   ....[66]....
        /*0ba8*/ 	.word	0x0000a6a0


	//   ....[67]....
        /*0bac*/ 	.word	0x0000a6b0


	//   ....[68]....
        /*0bb0*/ 	.word	0x0000a6c0


	//   ....[69]....
        /*0bb4*/ 	.word	0x0000bf70


	//   ....[70]....
        /*0bb8*/ 	.word	0x0000bfb0


	//   ....[71]....
        /*0bbc*/ 	.word	0x0000bfd0


	//   ....[72]....
        /*0bc0*/ 	.word	0x0000bfe0


	//   ....[73]....
        /*0bc4*/ 	.word	0x0000ddb0


	//   ....[74]....
        /*0bc8*/ 	.word	0x0000ddc0


	//   ....[75]....
        /*0bcc*/ 	.word	0x0000ddd0


	//   ....[76]....
        /*0bd0*/ 	.word	0x0000dde0


	//   ....[77]....
        /*0bd4*/ 	.word	0x0000de40


	//   ....[78]....
        /*0bd8*/ 	.word	0x0000ded0


	//   ....[79]....
        /*0bdc*/ 	.word	0x0000e0d0


	//   ....[80]....
        /*0be0*/ 	.word	0x0000e0e0


	//   ....[81]....
        /*0be4*/ 	.word	0x0000f570


	//   ....[82]....
        /*0be8*/ 	.word	0x0000f590


	//   ....[83]....
        /*0bec*/ 	.word	0x0000f690


	//   ....[84]....
        /*0bf0*/ 	.word	0x0000f6a0


	//   ....[85]....
        /*0bf4*/ 	.word	0x0000f7a0


	//   ....[86]....
        /*0bf8*/ 	.word	0x0000f7c0


	//   ....[87]....
        /*0bfc*/ 	.word	0x0000f8c0


	//   ....[88]....
        /*0c00*/ 	.word	0x0000f8d0


	//   ....[89]....
        /*0c04*/ 	.word	0x00010290


	//   ....[90]....
        /*0c08*/ 	.word	0x000102c0


	//   ....[91]....
        /*0c0c*/ 	.word	0x000102d0


	//   ....[92]....
        /*0c10*/ 	.word	0x00010300


	//   ....[93]....
        /*0c14*/ 	.word	0x00011d30


	//   ....[94]....
        /*0c18*/ 	.word	0x00011d40


	//   ....[95]....
        /*0c1c*/ 	.word	0x00011d80


	//   ....[96]....
        /*0c20*/ 	.word	0x00011e30


	//   ....[97]....
        /*0c24*/ 	.word	0x00011e80


	//   ....[98]....
        /*0c28*/ 	.word	0x00011ea0


	//   ....[99]....
        /*0c2c*/ 	.word	0x00011fa0


	//   ....[100]....
        /*0c30*/ 	.word	0x00011fb0


	//   ....[101]....
        /*0c34*/ 	.word	0x00013430


	//   ....[102]....
        /*0c38*/ 	.word	0x00013450


	//   ....[103]....
        /*0c3c*/ 	.word	0x00013580


	//   ....[104]....
        /*0c40*/ 	.word	0x00013590


	//   ....[105]....
        /*0c44*/ 	.word	0x000136c0


	//   ....[106]....
        /*0c48*/ 	.word	0x000136e0


	//   ....[107]....
        /*0c4c*/ 	.word	0x00013810


	//   ....[108]....
        /*0c50*/ 	.word	0x00013820


	//   ....[109]....
        /*0c54*/ 	.word	0x00013cf0


	//   ....[110]....
        /*0c58*/ 	.word	0x00013d20


	//   ....[111]....
        /*0c5c*/ 	.word	0x00013d40


	//   ....[112]....
        /*0c60*/ 	.word	0x00013d60


	//   ....[113]....
        /*0c64*/ 	.word	0x00015940


	//   ....[114]....
        /*0c68*/ 	.word	0x00015950


	//   ....[115]....
        /*0c6c*/ 	.word	0x00015980


	//   ....[116]....
        /*0c70*/ 	.word	0x00015990


	//   ....[117]....
        /*0c74*/ 	.word	0x00016a40


	//   ....[118]....
        /*0c78*/ 	.word	0x00016a50


	//   ....[119]....
        /*0c7c*/ 	.word	0x00016a70


	//   ....[120]....
        /*0c80*/ 	.word	0x00016a90


	//   ....[121]....
        /*0c84*/ 	.word	0x00016dc0


	//   ....[122]....
        /*0c88*/ 	.word	0x00016de0


	//   ....[123]....
        /*0c8c*/ 	.word	0x00016ec0


	//   ....[124]....
        /*0c90*/ 	.word	0x00016ed0


	//   ....[125]....
        /*0c94*/ 	.word	0x00016fc0


	//   ....[126]....
        /*0c98*/ 	.word	0x00016fe0


	//   ....[127]....
        /*0c9c*/ 	.word	0x000170d0


	//   ....[128]....
        /*0ca0*/ 	.word	0x000170e0


	//   ....[129]....
        /*0ca4*/ 	.word	0x000173d0


	//   ....[130]....
        /*0ca8*/ 	.word	0x000173f0


	//   ....[131]....
        /*0cac*/ 	.word	0x00017a30


	//   ....[132]....
        /*0cb0*/ 	.word	0x00017a40


	//   ....[133]....
        /*0cb4*/ 	.word	0x00018840


	//   ....[134]....
        /*0cb8*/ 	.word	0x00018860


	//   ....[135]....
        /*0cbc*/ 	.word	0x00018950


	//   ....[136]....
        /*0cc0*/ 	.word	0x00018960


	//   ....[137]....
        /*0cc4*/ 	.word	0x00018a50


	//   ....[138]....
        /*0cc8*/ 	.word	0x00018a70


	//   ....[139]....
        /*0ccc*/ 	.word	0x00018b60


	//   ....[140]....
        /*0cd0*/ 	.word	0x00018b70


	//   ....[141]....
        /*0cd4*/ 	.word	0x00018d10


	//   ....[142]....
        /*0cd8*/ 	.word	0x00018d30


	//   ....[143]....
        /*0cdc*/ 	.word	0x00018e60


	//   ....[144]....
        /*0ce0*/ 	.word	0x00018ea0


	//   ....[145]....
        /*0ce4*/ 	.word	0x00018ed0


	//   ....[146]....
        /*0ce8*/ 	.word	0x00018f00


	//   ....[147]....
        /*0cec*/ 	.word	0x00018f30


	//   ....[148]....
        /*0cf0*/ 	.word	0x00018f60


	//   ....[149]....
        /*0cf4*/ 	.word	0x000190d0


	//   ....[150]....
        /*0cf8*/ 	.word	0x00019110


	//   ....[151]....
        /*0cfc*/ 	.word	0x00019140


	//   ....[152]....
        /*0d00*/ 	.word	0x00019170


	//   ....[153]....
        /*0d04*/ 	.word	0x000191a0


	//   ....[154]....
        /*0d08*/ 	.word	0x000191d0


	//   ....[155]....
        /*0d0c*/ 	.word	0x00019260


	//   ....[156]....
        /*0d10*/ 	.word	0x00019290


	//   ....[157]....
        /*0d14*/ 	.word	0x000192a0


	//   ....[158]....
        /*0d18*/ 	.word	0x00019300


	//   ....[159]....
        /*0d1c*/ 	.word	0x000198d0


	//   ....[160]....
        /*0d20*/ 	.word	0x00019920


	//   ....[161]....
        /*0d24*/ 	.word	0x00019980


	//   ....[162]....
        /*0d28*/ 	.word	0x000199e0


	//   ....[163]....
        /*0d2c*/ 	.word	0x00019a40


	//   ....[164]....
        /*0d30*/ 	.word	0x00019ab0


	//   ....[165]....
        /*0d34*/ 	.word	0x00019b00


	//   ....[166]....
        /*0d38*/ 	.word	0x00019b60


	//   ....[167]....
        /*0d3c*/ 	.word	0x00019bd0


	//   ....[168]....
        /*0d40*/ 	.word	0x00019c30


	//   ....[169]....
        /*0d44*/ 	.word	0x00019ca0


	//   ....[170]....
        /*0d48*/ 	.word	0x00019d00


	//   ....[171]....
        /*0d4c*/ 	.word	0x00019d70


	//   ....[172]....
        /*0d50*/ 	.word	0x00019de0


	//   ....[173]....
        /*0d54*/ 	.word	0x00019e50


	//   ....[174]....
        /*0d58*/ 	.word	0x00019eb0


	//   ....[175]....
        /*0d5c*/ 	.word	0x00019f20


	//   ....[176]....
        /*0d60*/ 	.word	0x00019f90


	//   ....[177]....
        /*0d64*/ 	.word	0x0001a000


	//   ....[178]....
        /*0d68*/ 	.word	0x0001a060


	//   ....[179]....
        /*0d6c*/ 	.word	0x0001a0c0


	//   ....[180]....
        /*0d70*/ 	.word	0x0001a120


	//   ....[181]....
        /*0d74*/ 	.word	0x0001a170


	//   ....[182]....
        /*0d78*/ 	.word	0x0001a1c0


	//   ....[183]....
        /*0d7c*/ 	.word	0x0001a230


	//   ....[184]....
        /*0d80*/ 	.word	0x0001a2a0


	//   ....[185]....
        /*0d84*/ 	.word	0x0001a300


	//   ....[186]....
        /*0d88*/ 	.word	0x0001a370


	//   ....[187]....
        /*0d8c*/ 	.word	0x0001a3e0


	//   ....[188]....
        /*0d90*/ 	.word	0x0001a450


	//   ....[189]....
        /*0d94*/ 	.word	0x0001a4b0


	//   ....[190]....
        /*0d98*/ 	.word	0x0001a520


	//   ....[191]....
        /*0d9c*/ 	.word	0x0001a590


	//   ....[192]....
        /*0da0*/ 	.word	0x0001a600


	//   ....[193]....
        /*0da4*/ 	.word	0x0001a660


	//   ....[194]....
        /*0da8*/ 	.word	0x0001a6b0


	//   ....[195]....
        /*0dac*/ 	.word	0x0001a700


	//   ....[196]....
        /*0db0*/ 	.word	0x0001a750


	//   ....[197]....
        /*0db4*/ 	.word	0x0001a790


	//   ....[198]....
        /*0db8*/ 	.word	0x0001a7f0


	//   ....[199]....
        /*0dbc*/ 	.word	0x0001a830


	//   ....[200]....
        /*0dc0*/ 	.word	0x0001a880


	//   ....[201]....
        /*0dc4*/ 	.word	0x0001a8c0


	//   ....[202]....
        /*0dc8*/ 	.word	0x0001a920


	//   ....[203]....
        /*0dcc*/ 	.word	0x0001a990


	//   ....[204]....
        /*0dd0*/ 	.word	0x0001aa00


	//   ....[205]....
        /*0dd4*/ 	.word	0x0001aa60


	//   ....[206]....
        /*0dd8*/ 	.word	0x0001aad0


	//   ....[207]....
        /*0ddc*/ 	.word	0x0001ab40


	//   ....[208]....
        /*0de0*/ 	.word	0x0001abb0


	//   ....[209]....
        /*0de4*/ 	.word	0x0001ac10


	//   ....[210]....
        /*0de8*/ 	.word	0x0001ac80


	//   ....[211]....
        /*0dec*/ 	.word	0x0001acf0


	//   ....[212]....
        /*0df0*/ 	.word	0x0001ad60


	//   ....[213]....
        /*0df4*/ 	.word	0x0001adc0


	//   ....[214]....
        /*0df8*/ 	.word	0x0001ae30


	//   ....[215]....
        /*0dfc*/ 	.word	0x0001aea0


	//   ....[216]....
        /*0e00*/ 	.word	0x0001af10


	//   ....[217]....
        /*0e04*/ 	.word	0x0001af70


	//   ....[218]....
        /*0e08*/ 	.word	0x0001afe0


	//   ....[219]....
        /*0e0c*/ 	.word	0x0001b050


	//   ....[220]....
        /*0e10*/ 	.word	0x0001b0c0


	//   ....[221]....
        /*0e14*/ 	.word	0x0001b120


	//   ....[222]....
        /*0e18*/ 	.word	0x0001b190


	//   ....[223]....
        /*0e1c*/ 	.word	0x0001b200


	//   ....[224]....
        /*0e20*/ 	.word	0x0001b250


	//   ....[225]....
        /*0e24*/ 	.word	0x0001b290


	//   ....[226]....
        /*0e28*/ 	.word	0x0001b2e0


	//   ....[227]....
        /*0e2c*/ 	.word	0x0001b330


	//   ....[228]....
        /*0e30*/ 	.word	0x0001b380


	//   ....[229]....
        /*0e34*/ 	.word	0x0001b3f0


	//   ....[230]....
        /*0e38*/ 	.word	0x0001b440


	//   ....[231]....
        /*0e3c*/ 	.word	0x0001b480


	//   ....[232]....
        /*0e40*/ 	.word	0x0001b4d0


	//   ....[233]....
        /*0e44*/ 	.word	0x0001b520


	//   ....[234]....
        /*0e48*/ 	.word	0x0001b570


	//   ....[235]....
        /*0e4c*/ 	.word	0x0001b5e0


	//   ....[236]....
        /*0e50*/ 	.word	0x0001b630


	//   ....[237]....
        /*0e54*/ 	.word	0x0001b6a0


	//   ....[238]....
        /*0e58*/ 	.word	0x0001b700


	//   ....[239]....
        /*0e5c*/ 	.word	0x0001b770


	//----- nvinfo : EIATTR_EXIT_INSTR_OFFSETS
	.align		4
.L_244:
        /*0e60*/ 	.byte	0x04, 0x1c
        /*0e62*/ 	.short	(.L_246 - .L_245)


	//   ....[0]....
.L_245:
        /*0e64*/ 	.word	0x00000c10


	//   ....[1]....
        /*0e68*/ 	.word	0x000198a0


	//----- nvinfo : EIATTR_MAX_THREADS
	.align		4
.L_246:
        /*0e6c*/ 	.byte	0x04, 0x05
        /*0e6e*/ 	.short	(.L_248 - .L_247)
.L_247:
        /*0e70*/ 	.word	0x00000100
        /*0e74*/ 	.word	0x00000001
        /*0e78*/ 	.word	0x00000001


	//----- nvinfo : EIATTR_CRS_STACK_SIZE
	.align		4
.L_248:
        /*0e7c*/ 	.byte	0x04, 0x1e
        /*0e7e*/ 	.short	(.L_250 - .L_249)
.L_249:
        /*0e80*/ 	.word	0x00000000
.L_250:


//--------------------- .nv.info._ZN7cutlass13device_kernelIN5flash19enable_sm80_to_sm89INS1_16FlashAttnFwdSm80INS1_25CollectiveMainloopFwdSm80ILi4ELi1ELb0EN4cute5tupleIJNS5_1CILi128EEENS7_ILi48EEES8_EEELi128ENS_6half_tEfNS_4arch4Sm80ELb0ELb1ELb1ELb0ELb1ELb0ELb1ELb1EEENS1_21CollectiveEpilogueFwdINS6_IJS8_S8_S9_EEENS6_IJNS7_ILi1EEESH_SH_EEESB_SD_Li128ELb0ELb1ELb1ELb0EEENS1_19SingleTileSchedulerILb0ELb1ELb1ELi128EEEEEEEEEvNT_6ParamsE --------------------------
	.section	.nv.info._ZN7cutlass13device_kernelIN5flash19enable_sm80_to_sm89INS1_16FlashAttnFwdSm80INS1_25CollectiveMainloopFwdSm80ILi4ELi1ELb0EN4cute5tupleIJNS5_1CILi128EEENS7_ILi48EEES8_EEELi128ENS_6half_tEfNS_4arch4Sm80ELb0ELb1ELb1ELb0ELb1ELb0ELb1ELb1EEENS1_21CollectiveEpilogueFwdINS6_IJS8_S8_S9_EEENS6_IJNS7_ILi1EEESH_SH_EEESB_SD_Li128ELb0ELb1ELb1ELb0EEENS1_19SingleTileSchedulerILb0ELb1ELb1ELi128EEEEEEEEEvNT_6ParamsE,"",@"SHT_CUDA_INFO"
	.sectionflags	@""
	.align	4


	//----- nvinfo : EIATTR_CUDA_API_VERSION
	.align		4
        /*0000*/ 	.byte	0x04, 0x37
        /*0002*/ 	.short	(.L_252 - .L_251)
.L_251:
        /*0004*/ 	.word	0x00000082


	//----- nvinfo : EIATTR_SW2861232_WAR
	.align		4
.L_252:
        /*0008*/ 	.byte	0x01, 0x35
	.zero		2


	//----- nvinfo : EIATTR_PARAM_CBANK
	.align		4
        /*000c*/ 	.byte	0x04, 0x0a
        /*000e*/ 	.short	(.L_254 - .L_253)
	.align		4
.L_253:
        /*0010*/ 	.word	index@(.nv.constant0._ZN7cutlass13device_kernelIN5flash19enable_sm80_to_sm89INS1_16FlashAttnFwdSm80INS1_25CollectiveMainloopFwdSm80ILi4ELi1ELb0EN4cute5tupleIJNS5_1CILi128EEENS7_ILi48EEES8_EEELi128ENS_6half_tEfNS_4arch4Sm80ELb0ELb1ELb1ELb0ELb1ELb0ELb1ELb1EEENS1_21CollectiveEpilogueFwdINS6_IJS8_S8_S9_EEENS6_IJNS7_ILi1EEESH_SH_EEESB_SD_Li128ELb0ELb1ELb1ELb0EEENS1_19SingleTileSchedulerILb0ELb1ELb1ELi128EEEEEEEEEvNT_6ParamsE)
        /*0014*/ 	.short	0x0160
        /*0016*/ 	.short	0x0418


	//----- nvinfo : EIATTR_CBANK_PARAM_SIZE
	.align		4
.L_254:
        /*0018*/ 	.byte	0x03, 0x19
        /*001a*/ 	.short	0x0418


	//----- nvinfo : EIATTR_KPARAM_INFO
	.align		4
        /*001c*/ 	.byte	0x04, 0x17
        /*001e*/ 	.short	(.L_256 - .L_255)
.L_255:
        /*0020*/ 	.word	0x00000000
        /*0024*/ 	.short	0x0000
        /*0026*/ 	.short	0x0000
        /*0028*/ 	.byte	0x00, 0xf0, 0x61, 0x10


	//----- nvinfo : EIATTR_MAXREG_COUNT
	.align		4
.L_256:
        /*002c*/ 	.byte	0x03, 0x1b
        /*002e*/ 	.short	0x00ff


	//----- nvinfo : EIATTR_NUM_BARRIERS
	.align		4
        /*0030*/ 	.byte	0x02, 0x4c
        /*0032*/ 	.byte	0x02
	.zero		1


	//----- nvinfo : EIATTR_ANNOTATIONS
	.align		4
        /*0034*/ 	.byte	0x04, 0x55
        /*0036*/ 	.short	(.L_258 - .L_257)


	//   ....[0]....
.L_257:
        /* <DEDUP_REMOVED lines=50> */


	//----- nvinfo : EIATTR_MERCURY_ISA_VERSION
	.align		4
.L_258:
        /*0348*/ 	.byte	0x03, 0x5f
        /*034a*/ 	.short	0x0000


	//----- nvinfo : EIATTR_COOP_GROUP_MASK_REGIDS
	.align		4
        /*034c*/ 	.byte	0x04, 0x29
        /*034e*/ 	.short	(.L_260 - .L_259)


	//   ....[0]....
.L_259:
        /*0350*/ 	.word	0xffffffff


	//   ....[1]....
        /*0354*/ 	.word	0xffffffff


	//   ....[2]....
        /*0358*/ 	.word	0xffffffff


	//   ....[3]....
        /*035c*/ 	.word	0xffffffff


	//   ....[4]....
        /*0360*/ 	.word	0xffffffff


	//   ....[5]....
        /*0364*/ 	.word	0xffffffff


	//   ....[6]....
        /*0368*/ 	.word	0xffffffff


	//   ....[7]....
        /*036c*/ 	.word	0xffffffff


	//   ....[8]....
        /*0370*/ 	.word	0xffffffff


	//   ....[9]....
        /*0374*/ 	.word	0xffffffff


	//   ....[10]....
        /*0378*/ 	.word	0xffffffff


	//   ....[11]....
        /*037c*/ 	.word	0xffffffff


	//   ....[12]....
        /*0380*/ 	.word	0xffffffff


	//   ....[13]....
        /*0384*/ 	.word	0xffffffff


	//   ....[14]....
        /*0388*/ 	.word	0xffffffff


	//   ....[15]....
        /*038c*/ 	.word	0xffffffff


	//   ....[16]....
        /*0390*/ 	.word	0xffffffff


	//   ....[17]....
        /*0394*/ 	.word	0xffffffff


	//   ....[18]....
        /*0398*/ 	.word	0xffffffff


	//   ....[19]....
        /*039c*/ 	.word	0xffffffff


	//   ....[20]....
        /*03a0*/ 	.word	0xffffffff


	//   ....[21]....
        /*03a4*/ 	.word	0xffffffff


	//   ....[22]....
        /*03a8*/ 	.word	0xffffffff


	//   ....[23]....
        /*03ac*/ 	.word	0xffffffff


	//   ....[24]....
        /*03b0*/ 	.word	0xffffffff


	//   ....[25]....
        /*03b4*/ 	.word	0xffffffff


	//   ....[26]....
        /*03b8*/ 	.word	0xffffffff


	//   ....[27]....
        /*03bc*/ 	.word	0xffffffff


	//   ....[28]....
        /*03c0*/ 	.word	0xffffffff


	//   ....[29]....
        /*03c4*/ 	.word	0xffffffff


	//   ....[30]....
        /*03c8*/ 	.word	0xffffffff


	//   ....[31]....
        /*03cc*/ 	.word	0xffffffff


	//   ....[32]....
        /*03d0*/ 	.word	0xffffffff


	//   ....[33]....
        /*03d4*/ 	.word	0xffffffff


	//   ....[34]....
        /*03d8*/ 	.word	0xffffffff


	//   ....[35]....
        /*03dc*/ 	.word	0xffffffff


	//   ....[36]....
        /*03e0*/ 	.word	0xffffffff


	//   ....[37]....
        /*03e4*/ 	.word	0xffffffff


	//   ....[38]....
        /*03e8*/ 	.word	0xffffffff


	//   ....[39]....
        /*03ec*/ 	.word	0xffffffff


	//   ....[40]....
        /*03f0*/ 	.word	0xffffffff


	//   ....[41]....
        /*03f4*/ 	.word	0xffffffff


	//   ....[42]....
        /*03f8*/ 	.word	0xffffffff


	//   ....[43]....
        /*03fc*/ 	.word	0xffffffff


	//   ....[44]....
        /*0400*/ 	.word	0xffffffff


	//   ....[45]....
        /*0404*/ 	.word	0xffffffff


	//   ....[46]....
        /*0408*/ 	.word	0xffffffff


	//   ....[47]....
        /*040c*/ 	.word	0xffffffff


	//   ....[48]....
        /*0410*/ 	.word	0xffffffff


	//   ....[49]....
        /*0414*/ 	.word	0xffffffff


	//   ....[50]....
        /*0418*/ 	.word	0xffffffff


	//   ....[51]....
        /*041c*/ 	.word	0xffffffff


	//   ....[52]....
        /*0420*/ 	.word	0xffffffff


	//   ....[53]....
        /*0424*/ 	.word	0xffffffff


	//   ....[54]....
        /*0428*/ 	.word	0xffffffff


	//   ....[55]....
        /*042c*/ 	.word	0xffffffff


	//   ....[56]....
        /*0430*/ 	.word	0xffffffff


	//   ....[57]....
        /*0434*/ 	.word	0xffffffff


	//   ....[58]....
        /*0438*/ 	.word	0xffffffff


	//   ....[59]....
        /*043c*/ 	.word	0xffffffff


	//   ....[60]....
        /*0440*/ 	.word	0xffffffff


	//   ....[61]....
        /*0444*/ 	.word	0xffffffff


	//   ....[62]....
        /*0448*/ 	.word	0xffffffff


	//   ....[63]....
        /*044c*/ 	.word	0xffffffff


	//   ....[64]....
        /*0450*/ 	.word	0xffffffff


	//   ....[65]....
        /*0454*/ 	.word	0xffffffff


	//   ....[66]....
        /*0458*/ 	.word	0xffffffff


	//   ....[67]....
        /*045c*/ 	.word	0xffffffff


	//   ....[68]....
        /*0460*/ 	.word	0xffffffff


	//   ....[69]....
        /*0464*/ 	.word	0xffffffff


	//   ....[70]....
        /*0468*/ 	.word	0xffffffff


	//   ....[71]....
        /*046c*/ 	.word	0xffffffff


	//   ....[72]....
        /*0470*/ 	.word	0xffffffff


	//   ....[73]....
        /*0474*/ 	.word	0xffffffff


	//   ....[74]....
        /*0478*/ 	.word	0xffffffff


	//   ....[75]....
        /*047c*/ 	.word	0xffffffff


	//   ....[76]....
        /*0480*/ 	.word	0xffffffff


	//   ....[77]....
        /*0484*/ 	.word	0xffffffff


	//   ....[78]....
        /*0488*/ 	.word	0xffffffff


	//   ....[79]....
        /*048c*/ 	.word	0xffffffff


	//   ....[80]....
        /*0490*/ 	.word	0xffffffff


	//   ....[81]....
        /*0494*/ 	.word	0xffffffff


	//   ....[82]....
        /*0498*/ 	.word	0xffffffff


	//   ....[83]....
        /*049c*/ 	.word	0xffffffff


	//   ....[84]....
        /*04a0*/ 	.word	0xffffffff


	//   ....[85]....
        /*04a4*/ 	.word	0xffffffff


	//   ....[86]....
        /*04a8*/ 	.word	0xffffffff


	//   ....[87]....
        /*04ac*/ 	.word	0xffffffff


	//   ....[88]....
        /*04b0*/ 	.word	0xffffffff


	//   ....[89]....
        /*04b4*/ 	.word	0xffffffff


	//   ....[90]....
        /*04b8*/ 	.word	0xffffffff


	//   ....[91]....
        /*04bc*/ 	.word	0xffffffff


	//   ....[92]....
        /*04c0*/ 	.word	0xffffffff


	//   ....[93]....
        /*04c4*/ 	.word	0xffffffff


	//   ....[94]....
        /*04c8*/ 	.word	0xffffffff


	//   ....[95]....
        /*04cc*/ 	.word	0xffffffff


	//   ....[96]....
        /*04d0*/ 	.word	0xffffffff


	//   ....[97]....
        /*04d4*/ 	.word	0xffffffff


	//   ....[98]....
        /*04d8*/ 	.word	0xffffffff


	//   ....[99]....
        /*04dc*/ 	.word	0xffffffff


	//   ....[100]....
        /*04e0*/ 	.word	0xffffffff


	//   ....[101]....
        /*04e4*/ 	.word	0xffffffff


	//   ....[102]....
        /*04e8*/ 	.word	0xffffffff


	//   ....[103]....
        /*04ec*/ 	.word	0xffffffff


	//   ....[104]....
        /*04f0*/ 	.word	0xffffffff


	//   ....[105]....
        /*04f4*/ 	.word	0xffffffff


	//   ....[106]....
        /*04f8*/ 	.word	0xffffffff


	//   ....[107]....
        /*04fc*/ 	.word	0xffffffff


	//   ....[108]....
        /*0500*/ 	.word	0xffffffff


	//   ....[109]....
        /*0504*/ 	.word	0xffffffff


	//   ....[110]....
        /*0508*/ 	.word	0xffffffff


	//   ....[111]....
        /*050c*/ 	.word	0xffffffff


	//   ....[112]....
        /*0510*/ 	.word	0xffffffff


	//   ....[113]....
        /*0514*/ 	.word	0xffffffff


	//   ....[114]....
        /*0518*/ 	.word	0xffffffff


	//   ....[115]....
        /*051c*/ 	.word	0xffffffff


	//   ....[116]....
        /*0520*/ 	.word	0xffffffff


	//   ....[117]....
        /*0524*/ 	.word	0xffffffff


	//   ....[118]....
        /*0528*/ 	.word	0xffffffff


	//   ....[119]....
        /*052c*/ 	.word	0xffffffff


	//   ....[120]....
        /*0530*/ 	.word	0xffffffff


	//   ....[121]....
        /*0534*/ 	.word	0xffffffff


	//   ....[122]....
        /*0538*/ 	.word	0xffffffff


	//   ....[123]....
        /*053c*/ 	.word	0xffffffff


	//   ....[124]....
        /*0540*/ 	.word	0xffffffff


	//   ....[125]....
        /*0544*/ 	.word	0xffffffff


	//   ....[126]....
        /*0548*/ 	.word	0xffffffff


	//   ....[127]....
        /*054c*/ 	.word	0xffffffff


	//   ....[128]....
        /*0550*/ 	.word	0xffffffff


	//   ....[129]....
        /*0554*/ 	.word	0xffffffff


	//   ....[130]....
        /*0558*/ 	.word	0xffffffff


	//   ....[131]....
        /*055c*/ 	.word	0xffffffff


	//   ....[132]....
        /*0560*/ 	.word	0xffffffff


	//   ....[133]....
        /*0564*/ 	.word	0xffffffff


	//   ....[134]....
        /*0568*/ 	.word	0xffffffff


	//   ....[135]....
        /*056c*/ 	.word	0xffffffff


	//   ....[136]....
        /*0570*/ 	.word	0xffffffff


	//   ....[137]....
        /*0574*/ 	.word	0xffffffff


	//   ....[138]....
        /*0578*/ 	.word	0xffffffff


	//----- nvinfo : EIATTR_COOP_GROUP_INSTR_OFFSETS
	.align		4
.L_260:
        /*057c*/ 	.byte	0x04, 0x28
        /*057e*/ 	.short	(.L_262 - .L_261)


	//   ....[0]....
.L_261:
        /*0580*/ 	.word	0x00000060


	//   ....[1]....
        /*0584*/ 	.word	0x00001440


	//   ....[2]....
        /*0588*/ 	.word	0x00001470


	//   ....[3]....
        /*058c*/ 	.word	0x00001630


	//   ....[4]....
        /*0590*/ 	.word	0x00001660


	//   ....[5]....
        /*0594*/ 	.word	0x00001730


	//   ....[6]....
        /*0598*/ 	.word	0x00001760


	//   ....[7]....
        /*059c*/ 	.word	0x00001830


	//   ....[8]....
        /*05a0*/ 	.word	0x00001860


	//   ....[9]....
        /*05a4*/ 	.word	0x00001930


	//   ....[10]....
        /*05a8*/ 	.word	0x00001960


	//   ....[11]....
        /*05ac*/ 	.word	0x00001a30


	//   ....[12]....
        /*05b0*/ 	.word	0x00001a60


	//   ....[13]....
        /*05b4*/ 	.word	0x00001b30


	//   ....[14]....
        /*05b8*/ 	.word	0x00001b60


	//   ....[15]....
        /*05bc*/ 	.word	0x00001c40


	//   ....[16]....
        /*05c0*/ 	.word	0x00001c90


	//   ....[17]....
        /*05c4*/ 	.word	0x00002160


	//   ....[18]....
        /*05c8*/ 	.word	0x00002180


	//   ....[19]....
        /*05cc*/ 	.word	0x000021a0


	//   ....[20]....
        /*05d0*/ 	.word	0x000021b0


	//   ....[21]....
        /*05d4*/ 	.word	0x000021c0


	//   ....[22]....
        /*05d8*/ 	.word	0x000021d0


	//   ....[23]....
        /*05dc*/ 	.word	0x00002640


	//   ....[24]....
        /*05e0*/ 	.word	0x00002670


	//   ....[25]....
        /*05e4*/ 	.word	0x000026b0


	//   ....[26]....
        /*05e8*/ 	.word	0x000026e0


	//   ....[27]....
        /*05ec*/ 	.word	0x00002700


	//   ....[28]....
        /*05f0*/ 	.word	0x00002710


	//   ....[29]....
        /*05f4*/ 	.word	0x00003360


	//   ....[30]....
        /*05f8*/ 	.word	0x00003380


	//   ....[31]....
        /*05fc*/ 	.word	0x00003390


	//   ....[32]....
        /*0600*/ 	.word	0x000033a0


	//   ....[33]....
        /*0604*/ 	.word	0x000033b0


	//   ....[34]....
        /*0608*/ 	.word	0x000033c0


	//   ....[35]....
        /*060c*/ 	.word	0x00003950


	//   ....[36]....
        /*0610*/ 	.word	0x00004120


	//   ....[37]....
        /*0614*/ 	.word	0x00004850


	//   ....[38]....
        /*0618*/ 	.word	0x00004f80


	//   ....[39]....
        /*061c*/ 	.word	0x000053c0


	//   ....[40]....
        /*0620*/ 	.word	0x00005400


	//   ....[41]....
        /*0624*/ 	.word	0x00005560


	//   ....[42]....
        /*0628*/ 	.word	0x00005590


	//   ....[43]....
        /*062c*/ 	.word	0x000059b0


	//   ....[44]....
        /*0630*/ 	.word	0x00005b30


	//   ....[45]....
        /*0634*/ 	.word	0x00005b40


	//   ....[46]....
        /*0638*/ 	.word	0x00005be0


	//   ....[47]....
        /*063c*/ 	.word	0x00007dd0


	//   ....[48]....
        /*0640*/ 	.word	0x00007de0


	//   ....[49]....
        /*0644*/ 	.word	0x00007df0


	//   ....[50]....
        /*0648*/ 	.word	0x00007e00


	//   ....[51]....
        /*064c*/ 	.word	0x00007e10


	//   ....[52]....
        /*0650*/ 	.word	0x00007e20


	//   ....[53]....
        /*0654*/ 	.word	0x00008f80


	//   ....[54]....
        /*0658*/ 	.word	0x00008f90


	//   ....[55]....
        /*065c*/ 	.word	0x00008fa0


	//   ....[56]....
        /*0660*/ 	.word	0x00008fb0


	//   ....[57]....
        /*0664*/ 	.word	0x00008fc0


	//   ....[58]....
        /*0668*/ 	.word	0x00008fd0


	//   ....[59]....
        /*066c*/ 	.word	0x000091f0


	//   ....[60]....
        /*0670*/ 	.word	0x00009430


	//   ....[61]....
        /*0674*/ 	.word	0x00009a60


	//   ....[62]....
        /*0678*/ 	.word	0x0000a070


	//   ....[63]....
        /*067c*/ 	.word	0x0000a8b0


	//   ....[64]....
        /*0680*/ 	.word	0x0000a920


	//   ....[65]....
        /*0684*/ 	.word	0x0000aa40


	//   ....[66]....
        /*0688*/ 	.word	0x0000aa90


	//   ....[67]....
        /*068c*/ 	.word	0x0000ae90


	//   ....[68]....
        /*0690*/ 	.word	0x0000aed0


	//   ....[69]....
        /*0694*/ 	.word	0x0000af50


	//   ....[70]....
        /*0698*/ 	.word	0x0000b010


	//   ....[71]....
        /*069c*/ 	.word	0x0000d400


	//   ....[72]....
        /*06a0*/ 	.word	0x0000d410


	//   ....[73]....
        /*06a4*/ 	.word	0x0000d420


	//   ....[74]....
        /*06a8*/ 	.word	0x0000d430


	//   ....[75]....
        /*06ac*/ 	.word	0x0000d440


	//   ....[76]....
        /*06b0*/ 	.word	0x0000d450


	//   ....[77]....
        /*06b4*/ 	.word	0x0000e5b0


	//   ....[78]....
        /*06b8*/ 	.word	0x0000e5c0


	//   ....[79]....
        /*06bc*/ 	.word	0x0000e5d0


	//   ....[80]....
        /*06c0*/ 	.word	0x0000e5e0


	//   ....[81]....
        /*06c4*/ 	.word	0x0000e5f0


	//   ....[82]....
        /*06c8*/ 	.word	0x0000e600


	//   ....[83]....
        /*06cc*/ 	.word	0x0000e920


	//   ....[84]....
        /*06d0*/ 	.word	0x0000e9e0


	//   ....[85]....
        /*06d4*/ 	.word	0x0000ea00


	//   ....[86]....
        /*06d8*/ 	.word	0x0000ea40


	//   ....[87]....
        /*06dc*/ 	.word	0x0000ea80


	//   ....[88]....
        /*06e0*/ 	.word	0x0000eab0


	//   ....[89]....
        /*06e4*/ 	.word	0x0000ebc0


	//   ....[90]....
        /*06e8*/ 	.word	0x0000f020


	//   ....[91]....
        /*06ec*/ 	.word	0x00010e80


	//   ....[92]....
        /*06f0*/ 	.word	0x00010e90


	//   ....[93]....
        /*06f4*/ 	.word	0x00010eb0


	//   ....[94]....
        /*06f8*/ 	.word	0x00010ed0


	//   ....[95]....
        /*06fc*/ 	.word	0x00010f80


	//   ....[96]....
        /*0700*/ 	.word	0x00010f90


	//   ....[97]....
        /*0704*/ 	.word	0x00012080


	//   ....[98]....
        /*0708*/ 	.word	0x00012090


	//   ....[99]....
        /*070c*/ 	.word	0x000120a0


	//   ....[100]....
        /*0710*/ 	.word	0x000120b0


	//   ....[101]....
        /*0714*/ 	.word	0x000120c0


	//   ....[102]....
        /*0718*/ 	.word	0x000120d0


	//   ....[103]....
        /*071c*/ 	.word	0x000122f0


	//   ....[104]....
        /*0720*/ 	.word	0x00012510


	//   ....[105]....
        /*0724*/ 	.word	0x00012b30


	//   ....[106]....
        /*0728*/ 	.word	0x00013130


	//   ....[107]....
        /*072c*/ 	.word	0x00013a00


	//   ....[108]....
        /*0730*/ 	.word	0x00013a80


	//   ....[109]....
        /*0734*/ 	.word	0x00013b90


	//   ....[110]....
        /*0738*/ 	.word	0x00013be0


	//   ....[111]....
        /*073c*/ 	.word	0x00013f10


	//   ....[112]....
        /*0740*/ 	.word	0x00013f50


	//   ....[113]....
        /*0744*/ 	.word	0x00014010


	//   ....[114]....
        /*0748*/ 	.word	0x00014110


	//   ....[115]....
        /*074c*/ 	.word	0x00015f50


	//   ....[116]....
        /*0750*/ 	.word	0x00015f60


	//   ....[117]....
        /*0754*/ 	.word	0x00015f70


	//   ....[118]....
        /*0758*/ 	.word	0x00015f80


	//   ....[119]....
        /*075c*/ 	.word	0x00015fb0


	//   ....[120]....
        /*0760*/ 	.word	0x00015fd0


	//   ....[121]....
        /*0764*/ 	.word	0x00015ff0


	//   ....[122]....
        /*0768*/ 	.word	0x00016000


	//   ....[123]....
        /*076c*/ 	.word	0x00017080


	//   ....[124]....
        /*0770*/ 	.word	0x000170b0


	//   ....[125]....
        /*0774*/ 	.word	0x000170e0


	//   ....[126]....
        /*0778*/ 	.word	0x00017110


	//   ....[127]....
        /*077c*/ 	.word	0x00017150


	//   ....[128]....
        /*0780*/ 	.word	0x00017180


	//   ....[129]....
        /*0784*/ 	.word	0x000171a0


	//   ....[130]....
        /*0788*/ 	.word	0x000171b0


	//   ....[131]....
        /*078c*/ 	.word	0x000171d0


	//   ....[132]....
        /*0790*/ 	.word	0x000171e0


	//   ....[133]....
        /*0794*/ 	.word	0x00017890


	//   ....[134]....
        /*0798*/ 	.word	0x000178b0


	//   ....[135]....
        /*079c*/ 	.word	0x00017eb0


	//   ....[136]....
        /*07a0*/ 	.word	0x00017ed0


	//   ....[137]....
        /*07a4*/ 	.word	0x000184d0


	//   ....[138]....
        /*07a8*/ 	.word	0x000184e0


	//----- nvinfo : EIATTR_EXIT_INSTR_OFFSETS
	.align		4
.L_262:
        /*07ac*/ 	.byte	0x04, 0x1c
        /*07ae*/ 	.short	(.L_264 - .L_263)


	//   ....[0]....
.L_263:
        /*07b0*/ 	.word	0x000001c0


	//   ....[1]....
        /*07b4*/ 	.word	0x000184f0


	//   ....[2]....
        /*07b8*/ 	.word	0x00018a90


	//   ....[3]....
        /*07bc*/ 	.word	0x00018ae0


	//   ....[4]....
        /*07c0*/ 	.word	0x00018b10


	//   ....[5]....
        /*07c4*/ 	.word	0x00018b70


	//   ....[6]....
        /*07c8*/ 	.word	0x00018e00


	//----- nvinfo : EIATTR_CTAIDZ_USED
	.align		4
.L_264:
        /*07cc*/ 	.byte	0x01, 0x04
	.zero		2


	//----- nvinfo : EIATTR_MAX_THREADS
	.align		4
        /*07d0*/ 	.byte	0x04, 0x05
        /*07d2*/ 	.short	(.L_266 - .L_265)
.L_265:
        /*07d4*/ 	.word	0x00000080
        /*07d8*/ 	.word	0x00000001
        /*07dc*/ 	.word	0x00000001


	//----- nvinfo : EIATTR_CRS_STACK_SIZE
	.align		4
.L_266:
        /*07e0*/ 	.byte	0x04, 0x1e
        /*07e2*/ 	.short	(.L_268 - .L_267)
.L_267:
        /*07e4*/ 	.word	0x00000000
.L_268:


//--------------------- .nv.info._ZN7cutlass13device_kernelIN5flash19enable_sm80_to_sm89INS1_16FlashAttnFwdSm80INS1_25CollectiveMainloopFwdSm80ILi8ELi1ELb1EN4cute5tupleIJNS5_1CILi128EEENS7_ILi96EEES8_EEELi128ENS_6half_tEfNS_4arch4Sm80ELb0ELb1ELb1ELb1ELb1ELb0ELb1ELb1EEENS1_21CollectiveEpilogueFwdINS6_IJS8_S8_S9_EEENS6_IJNS7_ILi1EEESH_SH_EEESB_SD_Li256ELb1ELb1ELb1ELb0EEENS1_36VarlenDynamicPersistentTileSchedulerILi128ELi96ELi256ELi256ELb1ELb1ELb0ELb1ELb0ELb1EEEEEEEEEvNT_6ParamsE --------------------------
	.section	.nv.info._ZN7cutlass13device_kernelIN5flash19enable_sm80_to_sm89INS1_16FlashAttnFwdSm80INS1_25CollectiveMainloopFwdSm80ILi8ELi1ELb1EN4cute5tupleIJNS5_1CILi128EEENS7_ILi96EEES8_EEELi128ENS_6half_tEfNS_4arch4Sm80ELb0ELb1ELb1ELb1ELb1ELb0ELb1ELb1EEENS1_21CollectiveEpilogueFwdINS6_IJS8_S8_S9_EEENS6_IJNS7_ILi1EEESH_SH_EEESB_SD_Li256ELb1ELb1ELb1ELb0EEENS1_36VarlenDynamicPersistentTileSchedulerILi128ELi96ELi256ELi256ELb1ELb1ELb0ELb1ELb0ELb1EEEEEEEEEvNT_6ParamsE,"",@"SHT_CUDA_INFO"
	.sectionflags	@""
	.align	4


	//----- nvinfo : EIATTR_CUDA_API_VERSION
	.align		4
        /*0000*/ 	.byte	0x04, 0x37
        /*0002*/ 	.short	(.L_270 - .L_269)
.L_269:
        /*0004*/ 	.word	0x00000082


	//----- nvinfo : EIATTR_SW2861232_WAR
	.align		4
.L_270:
        /*0008*/ 	.byte	0x01, 0x35
	.zero		2


	//----- nvinfo : EIATTR_PARAM_CBANK
	.align		4
        /*000c*/ 	.byte	0x04, 0x0a
        /*000e*/ 	.short	(.L_272 - .L_271)
	.align		4
.L_271:
        /*0010*/ 	.word	index@(.nv.constant0._ZN7cutlass13device_kernelIN5flash19enable_sm80_to_sm89INS1_16FlashAttnFwdSm80INS1_25CollectiveMainloopFwdSm80ILi8ELi1ELb1EN4cute5tupleIJNS5_1CILi128EEENS7_ILi96EEES8_EEELi128ENS_6half_tEfNS_4arch4Sm80ELb0ELb1ELb1ELb1ELb1ELb0ELb1ELb1EEENS1_21CollectiveEpilogueFwdINS6_IJS8_S8_S9_EEENS6_IJNS7_ILi1EEESH_SH_EEESB_SD_Li256ELb1ELb1ELb1ELb0EEENS1_36VarlenDynamicPersistentTileSchedulerILi128ELi96ELi256ELi256ELb1ELb1ELb0ELb1ELb0ELb1EEEEEEEEEvNT_6ParamsE)
        /*0014*/ 	.short	0x0160
        /*0016*/ 	.short	0x0438


	//----- nvinfo : EIATTR_CBANK_PARAM_SIZE
	.align		4
.L_272:
        /*0018*/ 	.byte	0x03, 0x19
        /*001a*/ 	.short	0x0438


	//----- nvinfo : EIATTR_KPARAM_INFO
	.align		4
        /*001c*/ 	.byte	0x04, 0x17
        /*001e*/ 	.short	(.L_274 - .L_273)
.L_273:
        /*0020*/ 	.word	0x00000000
        /*0024*/ 	.short	0x0000
        /*0026*/ 	.short	0x0000
        /*0028*/ 	.byte	0x00, 0xf0, 0xe1, 0x10


	//----- nvinfo : EIATTR_MAXREG_COUNT
	.align		4
.L_274:
        /*002c*/ 	.byte	0x03, 0x1b
        /*002e*/ 	.short	0x00ff


	//----- nvinfo : EIATTR_NUM_BARRIERS
	.align		4
        /*0030*/ 	.byte	0x02, 0x4c
        /*0032*/ 	.byte	0x06
	.zero		1


	//----- nvinfo : EIATTR_ANNOTATIONS
	.align		4
        /*0034*/ 	.byte	0x04, 0x55
        /*0036*/ 	.short	(.L_276 - .L_275)


	//   ....[0]....
.L_275:
        /* <DEDUP_REMOVED lines=11> */


	//----- nvinfo : EIATTR_MERCURY_ISA_VERSION
	.align		4
.L_276:
        /*00d8*/ 	.byte	0x03, 0x5f
        /*00da*/ 	.short	0x0000


	//----- nvinfo : EIATTR_INT_WARP_WIDE_INSTR_OFFSETS
	.align		4
        /*00dc*/ 	.byte	0x04, 0x31
        /*00de*/ 	.short	(.L_278 - .L_277)


	//   ....[0]....
.L_277:
        /*00e0*/ 	.word	0x00014050


	//   ....[1]....
        /*00e4*/ 	.word	0x000140d0


	//----- nvinfo : EIATTR_COOP_GROUP_MASK_REGIDS
	.align		4
.L_278:
        /*00e8*/ 	.byte	0x04, 0x29
        /*00ea*/ 	.short	(.L_280 - .L_279)


	//   ....[0]....
.L_279:
        /*00ec*/ 	.word	0xffffffff


	//   ....[1]....
        /*00f0*/ 	.word	0xffffffff


	//   ....[2]....
        /*00f4*/ 	.word	0xffffffff


	//   ....[3]....
        /*00f8*/ 	.word	0xffffffff


	//   ....[4]....
        /*00fc*/ 	.word	0xffffffff


	//   ....[5]....
        /*0100*/ 	.word	0xffffffff


	//   ....[6]....
        /*0104*/ 	.word	0xffffffff


	//   ....[7]....
        /*0108*/ 	.word	0xffffffff


	//   ....[8]....
        /*010c*/ 	.word	0xffffffff


	//   ....[9]....
        /*0110*/ 	.word	0xffffffff


	//   ....[10]....
        /*0114*/ 	.word	0xffffffff


	//   ....[11]....
        /*0118*/ 	.word	0xffffffff


	//   ....[12]....
        /*011c*/ 	.word	0xffffffff


	//   ....[13]....
        /*0120*/ 	.word	0xffffffff


	//   ....[14]....
        /*0124*/ 	.word	0xffffffff


	//   ....[15]....
        /*0128*/ 	.word	0xffffffff


	//   ....[16]....
        /*012c*/ 	.word	0xffffffff


	//   ....[17]....
        /*0130*/ 	.word	0xffffffff


	//   ....[18]....
        /*0134*/ 	.word	0xffffffff


	//   ....[19]....
        /*0138*/ 	.word	0xffffffff


	//   ....[20]....
        /*013c*/ 	.word	0xffffffff


	//   ....[21]....
        /*0140*/ 	.word	0xffffffff


	//   ....[22]....
        /*0144*/ 	.word	0xffffffff


	//   ....[23]....
        /*0148*/ 	.word	0xffffffff


	//   ....[24]....
        /*014c*/ 	.word	0xffffffff


	//   ....[25]....
        /*0150*/ 	.word	0xffffffff


	//   ....[26]....
        /*0154*/ 	.word	0xffffffff


	//   ....[27]....
        /*0158*/ 	.word	0xffffffff


	//   ....[28]....
        /*015c*/ 	.word	0xffffffff


	//   ....[29]....
        /*0160*/ 	.word	0xffffffff


	//   ....[30]....
        /*0164*/ 	.word	0xffffffff


	//   ....[31]....
        /*0168*/ 	.word	0xffffffff


	//   ....[32]....
        /*016c*/ 	.word	0xffffffff


	//   ....[33]....
        /*0170*/ 	.word	0xffffffff


	//   ....[34]....
        /*0174*/ 	.word	0xffffffff


	//   ....[35]....
        /*0178*/ 	.word	0xffffffff


	//   ....[36]....
        /*017c*/ 	.word	0xffffffff


	//   ....[37]....
        /*0180*/ 	.word	0xffffffff


	//   ....[38]....
        /*0184*/ 	.word	0xffffffff


	//   ....[39]....
        /*0188*/ 	.word	0xffffffff


	//   ....[40]....
        /*018c*/ 	.word	0xffffffff


	//   ....[41]....
        /*0190*/ 	.word	0xffffffff


	//   ....[42]....
        /*0194*/ 	.word	0xffffffff


	//   ....[43]....
        /*0198*/ 	.word	0xffffffff


	//   ....[44]....
        /*019c*/ 	.word	0xffffffff


	//   ....[45]....
        /*01a0*/ 	.word	0xffffffff


	//   ....[46]....
        /*01a4*/ 	.word	0xffffffff


	//   ....[47]....
        /*01a8*/ 	.word	0xffffffff


	//   ....[48]....
        /*01ac*/ 	.word	0xffffffff


	//   ....[49]....
        /*01b0*/ 	.word	0xffffffff


	//   ....[50]....
        /*01b4*/ 	.word	0xffffffff


	//   ....[51]....
        /*01b8*/ 	.word	0xffffffff


	//   ....[52]....
        /*01bc*/ 	.word	0xffffffff


	//   ....[53]....
        /*01c0*/ 	.word	0xffffffff


	//   ....[54]....
        /*01c4*/ 	.word	0xffffffff


	//   ....[55]....
        /*01c8*/ 	.word	0xffffffff


	//   ....[56]....
        /*01cc*/ 	.word	0xffffffff


	//   ....[57]....
        /*01d0*/ 	.word	0xffffffff


	//   ....[58]....
        /*01d4*/ 	.word	0xffffffff


	//   ....[59]....
        /*01d8*/ 	.word	0xffffffff


	//   ....[60]....
        /*01dc*/ 	.word	0xffffffff


	//   ....[61]....
        /*01e0*/ 	.word	0xffffffff


	//   ....[62]....
        /*01e4*/ 	.word	0xffffffff


	//   ....[63]....
        /*01e8*/ 	.word	0xffffffff


	//   ....[64]....
        /*01ec*/ 	.word	0xffffffff


	//   ....[65]....
        /*01f0*/ 	.word	0xffffffff


	//   ....[66]....
        /*01f4*/ 	.word	0xffffffff


	//   ....[67]....
        /*01f8*/ 	.word	0xffffffff


	//   ....[68]....
        /*01fc*/ 	.word	0xffffffff


	//   ....[69]....
        /*0200*/ 	.word	0xffffffff


	//   ....[70]....
        /*0204*/ 	.word	0xffffffff


	//   ....[71]....
        /*0208*/ 	.word	0xffffffff


	//   ....[72]....
        /*020c*/ 	.word	0xffffffff


	//   ....[73]....
        /*0210*/ 	.word	0xffffffff


	//   ....[74]....
        /*0214*/ 	.word	0xffffffff


	//   ....[75]....
        /*0218*/ 	.word	0xffffffff


	//   ....[76]....
        /*021c*/ 	.word	0xffffffff


	//   ....[77]....
        /*0220*/ 	.word	0xffffffff


	//   ....[78]....
        /*0224*/ 	.word	0xffffffff


	//   ....[79]....
        /*0228*/ 	.word	0xffffffff


	//   ....[80]....
        /*022c*/ 	.word	0xffffffff


	//   ....[81]....
        /*0230*/ 	.word	0xffffffff


	//   ....[82]....
        /*0234*/ 	.word	0xffffffff


	//   ....[83]....
        /*0238*/ 	.word	0xffffffff


	//   ....[84]....
        /*023c*/ 	.word	0xffffffff


	//   ....[85]....
        /*0240*/ 	.word	0xffffffff


	//   ....[86]....
        /*0244*/ 	.word	0xffffffff


	//   ....[87]....
        /*0248*/ 	.word	0xffffffff


	//   ....[88]....
        /*024c*/ 	.word	0xffffffff


	//   ....[89]....
        /*0250*/ 	.word	0xffffffff


	//   ....[90]....
        /*0254*/ 	.word	0xffffffff


	//   ....[91]....
        /*0258*/ 	.word	0xffffffff


	//   ....[92]....
        /*025c*/ 	.word	0xffffffff


	//   ....[93]....
        /*0260*/ 	.word	0xffffffff


	//   ....[94]....
        /*0264*/ 	.word	0xffffffff


	//   ....[95]....
        /*0268*/ 	.word	0xffffffff


	//   ....[96]....
        /*026c*/ 	.word	0xffffffff


	//   ....[97]....
        /*0270*/ 	.word	0xffffffff


	//   ....[98]....
        /*0274*/ 	.word	0xffffffff


	//   ....[99]....
        /*0278*/ 	.word	0xffffffff


	//   ....[100]....
        /*027c*/ 	.word	0xffffffff


	//   ....[101]....
        /*0280*/ 	.word	0xffffffff


	//   ....[102]....
        /*0284*/ 	.word	0xffffffff


	//   ....[103]....
        /*0288*/ 	.word	0xffffffff


	//   ....[104]....
        /*028c*/ 	.word	0xffffffff


	//   ....[105]....
        /*0290*/ 	.word	0xffffffff


	//   ....[106]....
        /*0294*/ 	.word	0xffffffff


	//   ....[107]....
        /*0298*/ 	.word	0xffffffff


	//   ....[108]....
        /*029c*/ 	.word	0xffffffff


	//   ....[109]....
        /*02a0*/ 	.word	0xffffffff


	//   ....[110]....
        /*02a4*/ 	.word	0xffffffff


	//   ....[111]....
        /*02a8*/ 	.word	0xffffffff


	//   ....[112]....
        /*02ac*/ 	.word	0xffffffff


	//   ....[113]....
        /*02b0*/ 	.word	0xffffffff


	//   ....[114]....
        /*02b4*/ 	.word	0xffffffff


	//   ....[115]....
        /*02b8*/ 	.word	0xffffffff


	//   ....[116]....
        /*02bc*/ 	.word	0xffffffff


	//   ....[117]....
        /*02c0*/ 	.word	0xffffffff


	//   ....[118]....
        /*02c4*/ 	.word	0xffffffff


	//   ....[119]....
        /*02c8*/ 	.word	0xffffffff


	//   ....[120]....
        /*02cc*/ 	.word	0xffffffff


	//   ....[121]....
        /*02d0*/ 	.word	0xffffffff


	//   ....[122]....
        /*02d4*/ 	.word	0xffffffff


	//   ....[123]....
        /*02d8*/ 	.word	0xffffffff


	//   ....[124]....
        /*02dc*/ 	.word	0xffffffff


	//   ....[125]....
        /*02e0*/ 	.word	0xffffffff


	//   ....[126]....
        /*02e4*/ 	.word	0xffffffff


	//   ....[127]....
        /*02e8*/ 	.word	0xffffffff


	//   ....[128]....
        /*02ec*/ 	.word	0xffffffff


	//   ....[129]....
        /*02f0*/ 	.word	0xffffffff


	//   ....[130]....
        /*02f4*/ 	.word	0xffffffff


	//   ....[131]....
        /*02f8*/ 	.word	0xffffffff


	//   ....[132]....
        /*02fc*/ 	.word	0xffffffff


	//   ....[133]....
        /*0300*/ 	.word	0xffffffff


	//   ....[134]....
        /*0304*/ 	.word	0xffffffff


	//   ....[135]....
        /*0308*/ 	.word	0xffffffff


	//   ....[136]....
        /*030c*/ 	.word	0xffffffff


	//   ....[137]....
        /*0310*/ 	.word	0xffffffff


	//   ....[138]....
        /*0314*/ 	.word	0xffffffff


	//   ....[139]....
        /*0318*/ 	.word	0xffffffff


	//   ....[140]....
        /*031c*/ 	.word	0xffffffff


	//   ....[141]....
        /*0320*/ 	.word	0xffffffff


	//   ....[142]....
        /*0324*/ 	.word	0xffffffff


	//   ....[143]....
        /*0328*/ 	.word	0xffffffff


	//   ....[144]....
        /*032c*/ 	.word	0xffffffff


	//   ....[145]....
        /*0330*/ 	.word	0xffffffff


	//   ....[146]....
        /*0334*/ 	.word	0xffffffff


	//   ....[147]....
        /*0338*/ 	.word	0xffffffff


	//   ....[148]....
        /*033c*/ 	.word	0xffffffff


	//   ....[149]....
        /*0340*/ 	.word	0xffffffff


	//   ....[150]....
        /*0344*/ 	.word	0xffffffff


	//   ....[151]....
        /*0348*/ 	.word	0xffffffff


	//   ....[152]....
        /*034c*/ 	.word	0xffffffff


	//   ....[153]....
        /*0350*/ 	.word	0xffffffff


	//   ....[154]....
        /*0354*/ 	.word	0xffffffff


	//   ....[155]....
        /*0358*/ 	.word	0xffffffff


	//   ....[156]....
        /*035c*/ 	.word	0xffffffff


	//   ....[157]....
        /*0360*/ 	.word	0xffffffff


	//   ....[158]....
        /*0364*/ 	.word	0xffffffff


	//   ....[159]....
        /*0368*/ 	.word	0xffffffff


	//   ....[160]....
        /*036c*/ 	.word	0xffffffff


	//   ....[161]....
        /*0370*/ 	.word	0xffffffff


	//   ....[162]....
        /*0374*/ 	.word	0xffffffff


	//   ....[163]....
        /*0378*/ 	.word	0xffffffff


	//   ....[164]....
        /*037c*/ 	.word	0xffffffff


	//   ....[165]....
        /*0380*/ 	.word	0xffffffff


	//   ....[166]....
        /*0384*/ 	.word	0xffffffff


	//   ....[167]....
        /*0388*/ 	.word	0xffffffff


	//   ....[168]....
        /*038c*/ 	.word	0xffffffff


	//   ....[169]....
        /*0390*/ 	.word	0xffffffff


	//   ....[170]....
        /*0394*/ 	.word	0xffffffff


	//   ....[171]....
        /*0398*/ 	.word	0xffffffff


	//   ....[172]....
        /*039c*/ 	.word	0xffffffff


	//   ....[173]....
        /*03a0*/ 	.word	0xffffffff


	//   ....[174]....
        /*03a4*/ 	.word	0xffffffff


	//   ....[175]....
        /*03a8*/ 	.word	0xffffffff


	//   ....[176]....
        /*03ac*/ 	.word	0xffffffff


	//   ....[177]....
        /*03b0*/ 	.word	0xffffffff


	//   ....[178]....
        /*03b4*/ 	.word	0xffffffff


	//   ....[179]....
        /*03b8*/ 	.word	0xffffffff


	//   ....[180]....
        /*03bc*/ 	.word	0xffffffff


	//   ....[181]....
        /*03c0*/ 	.word	0xffffffff


	//   ....[182]....
        /*03c4*/ 	.word	0xffffffff


	//   ....[183]....
        /*03c8*/ 	.word	0xffffffff


	//   ....[184]....
        /*03cc*/ 	.word	0xffffffff


	//   ....[185]....
        /*03d0*/ 	.word	0xffffffff


	//   ....[186]....
        /*03d4*/ 	.word	0xffffffff


	//   ....[187]....
        /*03d8*/ 	.word	0xffffffff


	//   ....[188]....
        /*03dc*/ 	.word	0xffffffff


	//   ....[189]....
        /*03e0*/ 	.word	0xffffffff


	//   ....[190]....
        /*03e4*/ 	.word	0xffffffff


	//   ....[191]....
        /*03e8*/ 	.word	0xffffffff


	//   ....[192]....
        /*03ec*/ 	.word	0xffffffff


	//   ....[193]....
        /*03f0*/ 	.word	0xffffffff


	//   ....[194]....
        /*03f4*/ 	.word	0xffffffff


	//   ....[195]....
        /*03f8*/ 	.word	0xffffffff


	//   ....[196]....
        /*03fc*/ 	.word	0xffffffff


	//   ....[197]....
        /*0400*/ 	.word	0xffffffff


	//   ....[198]....
        /*0404*/ 	.word	0xffffffff


	//   ....[199]....
        /*0408*/ 	.word	0xffffffff


	//   ....[200]....
        /*040c*/ 	.word	0xffffffff


	//   ....[201]....
        /*0410*/ 	.word	0xffffffff


	//   ....[202]....
        /*0414*/ 	.word	0xffffffff


	//   ....[203]....
        /*0418*/ 	.word	0xffffffff


	//   ....[204]....
        /*041c*/ 	.word	0xffffffff


	//   ....[205]....
        /*0420*/ 	.word	0xffffffff


	//   ....[206]....
        /*0424*/ 	.word	0xffffffff


	//   ....[207]....
        /*0428*/ 	.word	0xffffffff


	//   ....[208]....
        /*042c*/ 	.word	0xffffffff


	//   ....[209]....
        /*0430*/ 	.word	0xffffffff


	//   ....[210]....
        /*0434*/ 	.word	0xffffffff


	//   ....[211]....
        /*0438*/ 	.word	0xffffffff


	//   ....[212]....
        /*043c*/ 	.word	0xffffffff


	//   ....[213]....
        /*0440*/ 	.word	0xffffffff


	//   ....[214]....
        /*0444*/ 	.word	0xffffffff


	//   ....[215]....
        /*0448*/ 	.word	0xffffffff


	//   ....[216]....
        /*044c*/ 	.word	0xffffffff


	//   ....[217]....
        /*0450*/ 	.word	0xffffffff


	//   ....[218]....
        /*0454*/ 	.word	0xffffffff


	//   ....[219]....
        /*0458*/ 	.word	0xffffffff


	//   ....[220]....
        /*045c*/ 	.word	0xffffffff


	//   ....[221]....
        /*0460*/ 	.word	0xffffffff


	//   ....[222]....
        /*0464*/ 	.word	0xffffffff


	//   ....[223]....
        /*0468*/ 	.word	0xffffffff


	//   ....[224]....
        /*046c*/ 	.word	0xffffffff


	//   ....[225]....
        /*0470*/ 	.word	0xffffffff


	//   ....[226]....
        /*0474*/ 	.word	0xffffffff


	//   ....[227]....
        /*0478*/ 	.word	0xffffffff


	//   ....[228]....
        /*047c*/ 	.word	0xffffffff


	//   ....[229]....
        /*0480*/ 	.word	0xffffffff


	//   ....[230]....
        /*0484*/ 	.word	0xffffffff


	//   ....[231]....
        /*0488*/ 	.word	0xffffffff


	//   ....[232]....
        /*048c*/ 	.word	0xffffffff


	//   ....[233]....
        /*0490*/ 	.word	0xffffffff


	//   ....[234]....
        /*0494*/ 	.word	0xffffffff


	//   ....[235]....
        /*0498*/ 	.word	0xffffffff


	//   ....[236]....
        /*049c*/ 	.word	0xffffffff


	//   ....[237]....
        /*04a0*/ 	.word	0xffffffff


	//   ....[238]....
        /*04a4*/ 	.word	0xffffffff


	//   ....[239]....
        /*04a8*/ 	.word	0xffffffff


	//   ....[240]....
        /*04ac*/ 	.word	0xffffffff


	//   ....[241]....
        /*04b0*/ 	.word	0xffffffff


	//   ....[242]....
        /*04b4*/ 	.word	0xffffffff


	//   ....[243]....
        /*04b8*/ 	.word	0xffffffff


	//   ....[244]....
        /*04bc*/ 	.word	0xffffffff


	//   ....[245]....
        /*04c0*/ 	.word	0xffffffff


	//   ....[246]....
        /*04c4*/ 	.word	0xffffffff


	//   ....[247]....
        /*04c8*/ 	.word	0xffffffff


	//   ....[248]....
        /*04cc*/ 	.word	0xffffffff


	//   ....[249]....
        /*04d0*/ 	.word	0xffffffff


	//   ....[250]....
        /*04d4*/ 	.word	0xffffffff


	//   ....[251]....
        /*04d8*/ 	.word	0xffffffff


	//   ....[252]....
        /*04dc*/ 	.word	0xffffffff


	//   ....[253]....
        /*04e0*/ 	.word	0xffffffff


	//   ....[254]....
        /*04e4*/ 	.word	0xffffffff


	//   ....[255]....
        /*04e8*/ 	.word	0xffffffff


	//   ....[0]....
        /*04ec*/ 	.word	0xffffffff


	//   ....[1]....
        /*04f0*/ 	.word	0xffffffff


	//----- nvinfo : EIATTR_COOP_GROUP_INSTR_OFFSETS
	.align		4
.L_280:
        /*04f4*/ 	.byte	0x04, 0x28
        /*04f6*/ 	.short	(.L_282 - .L_281)


	//   ....[0]....
.L_281:
        /*04f8*/ 	.word	0x00000050


	//   ....[1]....
        /*04fc*/ 	.word	0x000001e0


	//   ....[2]....
        /*0500*/ 	.word	0x00000210


	//   ....[3]....
        /*0504*/ 	.word	0x00000240


	//   ....[4]....
        /*0508*/ 	.word	0x00000270


	//   ....[5]....
        /*050c*/ 	.word	0x000002a0


	//   ....[6]....
        /*0510*/ 	.word	0x000002d0


	//   ....[7]....
        /*0514*/ 	.word	0x00000430


	//   ....[8]....
        /*0518*/ 	.word	0x00000470


	//   ....[9]....
        /*051c*/ 	.word	0x000004a0


	//   ....[10]....
        /*0520*/ 	.word	0x000004d0


	//   ....[11]....
        /*0524*/ 	.word	0x00000500


	//   ....[12]....
        /*0528*/ 	.word	0x00000530


	//   ....[13]....
        /*052c*/ 	.word	0x000005c0


	//   ....[14]....
        /*0530*/ 	.word	0x00000600


	//   ....[15]....
        /*0534*/ 	.word	0x00000620


	//   ....[16]....
        /*0538*/ 	.word	0x00000680


	//   ....[17]....
        /*053c*/ 	.word	0x00002860


	//   ....[18]....
        /*0540*/ 	.word	0x000028a0


	//   ....[19]....
        /*0544*/ 	.word	0x000028e0


	//   ....[20]....
        /*0548*/ 	.word	0x00002910


	//   ....[21]....
        /*054c*/ 	.word	0x00002ad0


	//   ....[22]....
        /*0550*/ 	.word	0x00002af0


	//   ....[23]....
        /*0554*/ 	.word	0x00002b20


	//   ....[24]....
        /*0558*/ 	.word	0x00002be0


	//   ....[25]....
        /*055c*/ 	.word	0x00002d80


	//   ....[26]....
        /*0560*/ 	.word	0x00002da0


	//   ....[27]....
        /*0564*/ 	.word	0x00002dc0


	//   ....[28]....
        /*0568*/ 	.word	0x00002de0


	//   ....[29]....
        /*056c*/ 	.word	0x00002ef0


	//   ....[30]....
        /*0570*/ 	.word	0x00002f10


	//   ....[31]....
        /*0574*/ 	.word	0x000030d0


	//   ....[32]....
        /*0578*/ 	.word	0x000030e0


	//   ....[33]....
        /*057c*/ 	.word	0x00003180


	//   ....[34]....
        /*0580*/ 	.word	0x00003190


	//   ....[35]....
        /*0584*/ 	.word	0x000031b0


	//   ....[36]....
        /*0588*/ 	.word	0x000031c0


	//   ....[37]....
        /*058c*/ 	.word	0x00004570


	//   ....[38]....
        /*0590*/ 	.word	0x00004590


	//   ....[39]....
        /*0594*/ 	.word	0x000045b0


	//   ....[40]....
        /*0598*/ 	.word	0x000045c0


	//   ....[41]....
        /*059c*/ 	.word	0x000046a0


	//   ....[42]....
        /*05a0*/ 	.word	0x000046b0


	//   ....[43]....
        /*05a4*/ 	.word	0x000048e0


	//   ....[44]....
        /*05a8*/ 	.word	0x000052e0


	//   ....[45]....
        /*05ac*/ 	.word	0x00005d20


	//   ....[46]....
        /*05b0*/ 	.word	0x00005d50


	//   ....[47]....
        /*05b4*/ 	.word	0x00005d60


	//   ....[48]....
        /*05b8*/ 	.word	0x00005d90


	//   ....[49]....
        /*05bc*/ 	.word	0x00007640


	//   ....[50]....
        /*05c0*/ 	.word	0x00007660


	//   ....[51]....
        /*05c4*/ 	.word	0x00007720


	//   ....[52]....
        /*05c8*/ 	.word	0x00007730


	//   ....[53]....
        /*05cc*/ 	.word	0x000077a0


	//   ....[54]....
        /*05d0*/ 	.word	0x000077c0


	//   ....[55]....
        /*05d4*/ 	.word	0x000089f0


	//   ....[56]....
        /*05d8*/ 	.word	0x00008a10


	//   ....[57]....
        /*05dc*/ 	.word	0x00008ad0


	//   ....[58]....
        /*05e0*/ 	.word	0x00008ae0


	//   ....[59]....
        /*05e4*/ 	.word	0x00008b50


	//   ....[60]....
        /*05e8*/ 	.word	0x00008b70


	//   ....[61]....
        /*05ec*/ 	.word	0x00008d50


	//   ....[62]....
        /*05f0*/ 	.word	0x000097a0


	//   ....[63]....
        /*05f4*/ 	.word	0x0000a240


	//   ....[64]....
        /*05f8*/ 	.word	0x0000a270


	//   ....[65]....
        /*05fc*/ 	.word	0x0000a280


	//   ....[66]....
        /*0600*/ 	.word	0x0000a2b0


	//   ....[67]....
        /*0604*/ 	.word	0x0000c050


	//   ....[68]....
        /*0608*/ 	.word	0x0000c070


	//   ....[69]....
        /*060c*/ 	.word	0x0000c130


	//   ....[70]....
        /*0610*/ 	.word	0x0000c140


	//   ....[71]....
        /*0614*/ 	.word	0x0000c1b0


	//   ....[72]....
        /*0618*/ 	.word	0x0000c1d0


	//   ....[73]....
        /*061c*/ 	.word	0x0000d400


	//   ....[74]....
        /*0620*/ 	.word	0x0000d420


	//   ....[75]....
        /*0624*/ 	.word	0x0000d4e0


	//   ....[76]....
        /*0628*/ 	.word	0x0000d4f0


	//   ....[77]....
        /*062c*/ 	.word	0x0000d560


	//   ....[78]....
        /*0630*/ 	.word	0x0000d580


	//   ....[79]....
        /*0634*/ 	.word	0x0000d9c0


	//   ....[80]....
        /*0638*/ 	.word	0x0000d9f0


	//   ....[81]....
        /*063c*/ 	.word	0x0000da00


	//   ....[82]....
        /*0640*/ 	.word	0x0000da30


	//   ....[83]....
        /*0644*/ 	.word	0x0000f590


	//   ....[84]....
        /*0648*/ 	.word	0x0000f5a0


	//   ....[85]....
        /*064c*/ 	.word	0x0000f600


	//   ....[86]....
        /*0650*/ 	.word	0x0000f630


	//   ....[87]....
        /*0654*/ 	.word	0x0000f690


	//   ....[88]....
        /*0658*/ 	.word	0x0000f6c0


	//   ....[89]....
        /*065c*/ 	.word	0x000108b0


	//   ....[90]....
        /*0660*/ 	.word	0x000108d0


	//   ....[91]....
        /*0664*/ 	.word	0x00010980


	//   ....[92]....
        /*0668*/ 	.word	0x000109a0


	//   ....[93]....
        /*066c*/ 	.word	0x000109b0


	//   ....[94]....
        /*0670*/ 	.word	0x00010a20


	//   ....[95]....
        /*0674*/ 	.word	0x00010bc0


	//   ....[96]....
        /*0678*/ 	.word	0x00011610


	//   ....[97]....
        /*067c*/ 	.word	0x000120b0


	//   ....[98]....
        /*0680*/ 	.word	0x000120e0


	//   ....[99]....
        /*0684*/ 	.word	0x000120f0


	//   ....[100]....
        /*0688*/ 	.word	0x00012120


	//   ....[101]....
        /*068c*/ 	.word	0x00013a30


	//   ....[102]....
        /*0690*/ 	.word	0x00013a60


	//   ....[103]....
        /*0694*/ 	.word	0x00013a70


	//   ....[104]....
        /*0698*/ 	.word	0x00013aa0


	//   ....[105]....
        /*069c*/ 	.word	0x00014ab0


	//   ....[106]....
        /*06a0*/ 	.word	0x00014ae0


	//   ....[107]....
        /*06a4*/ 	.word	0x00014af0


	//   ....[108]....
        /*06a8*/ 	.word	0x00014b00


	//   ....[109]....
        /*06ac*/ 	.word	0x00014e30


	//   ....[110]....
        /*06b0*/ 	.word	0x00014e50


	//   ....[111]....
        /*06b4*/ 	.word	0x00014f60


	//   ....[112]....
        /*06b8*/ 	.word	0x00014f70


	//   ....[113]....
        /*06bc*/ 	.word	0x00015080


	//   ....[114]....
        /*06c0*/ 	.word	0x000150a0


	//   ....[115]....
        /*06c4*/ 	.word	0x000151b0


	//   ....[116]....
        /*06c8*/ 	.word	0x000151c0


	//   ....[117]....
        /*06cc*/ 	.word	0x000154c0


	//   ....[118]....
        /*06d0*/ 	.word	0x000154e0


	//   ....[119]....
        /*06d4*/ 	.word	0x00015bf0


	//   ....[120]....
        /*06d8*/ 	.word	0x00015c00


	//   ....[121]....
        /*06dc*/ 	.word	0x00016a40


	//   ....[122]....
        /*06e0*/ 	.word	0x00016a60


	//   ....[123]....
        /*06e4*/ 	.word	0x00016b80


	//   ....[124]....
        /*06e8*/ 	.word	0x00016b90


	//   ....[125]....
        /*06ec*/ 	.word	0x00016ca0


	//   ....[126]....
        /*06f0*/ 	.word	0x00016cc0


	//   ....[127]....
        /*06f4*/ 	.word	0x00016dd0


	//   ....[128]....
        /*06f8*/ 	.word	0x00016de0


	//   ....[129]....
        /*06fc*/ 	.word	0x00016f90


	//   ....[130]....
        /*0700*/ 	.word	0x00016fb0


	//   ....[131]....
        /*0704*/ 	.word	0x000170d0


	//   ....[132]....
        /*0708*/ 	.word	0x00017110


	//   ....[133]....
        /*070c*/ 	.word	0x00017140


	//   ....[134]....
        /*0710*/ 	.word	0x00017170


	//   ....[135]....
        /*0714*/ 	.word	0x000171a0


	//   ....[136]....
        /*0718*/ 	.word	0x000171d0


	//   ....[137]....
        /*071c*/ 	.word	0x00017320


	//   ....[138]....
        /*0720*/ 	.word	0x00017360


	//   ....[139]....
        /*0724*/ 	.word	0x00017390


	//   ....[140]....
        /*0728*/ 	.word	0x000173c0


	//   ....[141]....
        /*072c*/ 	.word	0x000173f0


	//   ....[142]....
        /*0730*/ 	.word	0x00017420


	//   ....[143]....
        /*0734*/ 	.word	0x000174b0


	//   ....[144]....
        /*0738*/ 	.word	0x000174f0


	//   ....[145]....
        /*073c*/ 	.word	0x00017500


	//   ....[146]....
        /*0740*/ 	.word	0x00017560


	//   ....[147]....
        /*0744*/ 	.word	0x00017f10


	//   ....[148]....
        /*0748*/ 	.word	0x00017f70


	//   ....[149]....
        /*074c*/ 	.word	0x00017fc0


	//   ....[150]....
        /*0750*/ 	.word	0x00018010


	//   ....[151]....
        /*0754*/ 	.word	0x00018060


	//   ....[152]....
        /*0758*/ 	.word	0x000180d0


	//   ....[153]....
        /*075c*/ 	.word	0x00018120


	//   ....[154]....
        /*0760*/ 	.word	0x00018190


	//   ....[155]....
        /*0764*/ 	.word	0x00018200


	//   ....[156]....
        /*0768*/ 	.word	0x00018270


	//   ....[157]....
        /*076c*/ 	.word	0x000182e0


	//   ....[158]....
        /*0770*/ 	.word	0x00018350


	//   ....[159]....
        /*0774*/ 	.word	0x00018470


	//   ....[160]....
        /*0778*/ 	.word	0x000184d0


	//   ....[161]....
        /*077c*/ 	.word	0x00018610


	//   ....[162]....
        /*0780*/ 	.word	0x00018670


	//   ....[163]....
        /*0784*/ 	.word	0x000186e0


	//   ....[164]....
        /*0788*/ 	.word	0x00018750


	//   ....[165]....
        /*078c*/ 	.word	0x000187a0


	//   ....[166]....
        /*0790*/ 	.word	0x000187e0


	//   ....[167]....
        /*0794*/ 	.word	0x00018830


	//   ....[168]....
        /*0798*/ 	.word	0x00018880


	//   ....[169]....
        /*079c*/ 	.word	0x000188f0


	//   ....[170]....
        /*07a0*/ 	.word	0x00018960


	//   ....[171]....
        /*07a4*/ 	.word	0x00018a80


	//   ....[172]....
        /*07a8*/ 	.word	0x00018ae0


	//   ....[173]....
        /*07ac*/ 	.word	0x00018c20


	//   ....[174]....
        /*07b0*/ 	.word	0x00018c80


	//   ....[175]....
        /*07b4*/ 	.word	0x00018cf0


	//   ....[176]....
        /*07b8*/ 	.word	0x00018d60


	//   ....[177]....
        /*07bc*/ 	.word	0x00018e80


	//   ....[178]....
        /*07c0*/ 	.word	0x00018ee0


	//   ....[179]....
        /*07c4*/ 	.word	0x00019020


	//   ....[180]....
        /*07c8*/ 	.word	0x00019080


	//   ....[181]....
        /*07cc*/ 	.word	0x000190f0


	//   ....[182]....
        /*07d0*/ 	.word	0x00019160


	//   ....[183]....
        /*07d4*/ 	.word	0x000191b0


	//   ....[184]....
        /*07d8*/ 	.word	0x00019200


	//   ....[185]....
        /*07dc*/ 	.word	0x00019250


	//   ....[186]....
        /*07e0*/ 	.word	0x00019290


	//   ....[187]....
        /*07e4*/ 	.word	0x000192f0


	//   ....[188]....
        /*07e8*/ 	.word	0x00019360


	//   ....[189]....
        /*07ec*/ 	.word	0x00019480


	//   ....[190]....
        /*07f0*/ 	.word	0x000194e0


	//   ....[191]....
        /*07f4*/ 	.word	0x00019620


	//   ....[192]....
        /*07f8*/ 	.word	0x00019680


	//   ....[193]....
        /*07fc*/ 	.word	0x000196f0


	//   ....[194]....
        /*0800*/ 	.word	0x00019760


	//   ....[195]....
        /*0804*/ 	.word	0x00019880


	//   ....[196]....
        /*0808*/ 	.word	0x000198e0


	//   ....[197]....
        /*080c*/ 	.word	0x00019a20


	//   ....[198]....
        /*0810*/ 	.word	0x00019a80


	//   ....[199]....
        /*0814*/ 	.word	0x00019ad0


	//   ....[200]....
        /*0818*/ 	.word	0x00019b20


	//   ....[201]....
        /*081c*/ 	.word	0x00019b70


	//   ....[202]....
        /*0820*/ 	.word	0x00019bb0


	//   ....[203]....
        /*0824*/ 	.word	0x00019c10


	//   ....[204]....
        /*0828*/ 	.word	0x00019c80


	//   ....[205]....
        /*082c*/ 	.word	0x00019cf0


	//   ....[206]....
        /*0830*/ 	.word	0x00019e00


	//   ....[207]....
        /*0834*/ 	.word	0x00019e60


	//   ....[208]....
        /*0838*/ 	.word	0x00019f70


	//   ....[209]....
        /*083c*/ 	.word	0x00019fd0


	//   ....[210]....
        /*0840*/ 	.word	0x0001a040


	//   ....[211]....
        /*0844*/ 	.word	0x0001a0b0


	//   ....[212]....
        /*0848*/ 	.word	0x0001a100


	//   ....[213]....
        /*084c*/ 	.word	0x0001a150


	//   ....[214]....
        /*0850*/ 	.word	0x0001a1a0


	//   ....[215]....
        /*0854*/ 	.word	0x0001a1e0


	//   ....[216]....
        /*0858*/ 	.word	0x0001a230


	//   ....[217]....
        /*085c*/ 	.word	0x0001a280


	//   ....[218]....
        /*0860*/ 	.word	0x0001a2d0


	//   ....[219]....
        /*0864*/ 	.word	0x0001a310


	//   ....[220]....
        /*0868*/ 	.word	0x0001a380


	//   ....[221]....
        /*086c*/ 	.word	0x0001a3f0


	//   ....[222]....
        /*0870*/ 	.word	0x0001a460


	//   ....[223]....
        /*0874*/ 	.word	0x0001a4c0


	//   ....[224]....
        /*0878*/ 	.word	0x0001a530


	//   ....[225]....
        /*087c*/ 	.word	0x0001a5a0


	//   ....[226]....
        /*0880*/ 	.word	0x0001a610


	//   ....[227]....
        /*0884*/ 	.word	0x0001a670


	//   ....[228]....
        /*0888*/ 	.word	0x0001a6e0


	//   ....[229]....
        /*088c*/ 	.word	0x0001a750


	//   ....[230]....
        /*0890*/ 	.word	0x0001a7c0


	//   ....[231]....
        /*0894*/ 	.word	0x0001a820


	//   ....[232]....
        /*0898*/ 	.word	0x0001a890


	//   ....[233]....
        /*089c*/ 	.word	0x0001a900


	//   ....[234]....
        /*08a0*/ 	.word	0x0001a970


	//   ....[235]....
        /*08a4*/ 	.word	0x0001a9d0


	//   ....[236]....
        /*08a8*/ 	.word	0x0001aa40


	//   ....[237]....
        /*08ac*/ 	.word	0x0001aab0


	//   ....[238]....
        /*08b0*/ 	.word	0x0001ab20


	//   ....[239]....
        /*08b4*/ 	.word	0x0001ab80


	//   ....[240]....
        /*08b8*/ 	.word	0x0001abf0


	//   ....[241]....
        /*08bc*/ 	.word	0x0001ac60


	//   ....[242]....
        /*08c0*/ 	.word	0x0001acb0


	//   ....[243]....
        /*08c4*/ 	.word	0x0001acf0


	//   ....[244]....
        /*08c8*/ 	.word	0x0001ad40


	//   ....[245]....
        /*08cc*/ 	.word	0x0001ad90


	//   ....[246]....
        /*08d0*/ 	.word	0x0001ade0


	//   ....[247]....
        /*08d4*/ 	.word	0x0001ae50


	//   ....[248]....
        /*08d8*/ 	.word	0x0001aea0


	//   ....[249]....
        /*08dc*/ 	.word	0x0001aef0


	//   ....[250]....
        /*08e0*/ 	.word	0x0001af40


	//   ....[251]....
        /*08e4*/ 	.word	0x0001af90


	//   ....[252]....
        /*08e8*/ 	.word	0x0001afe0


	//   ....[253]....
        /*08ec*/ 	.word	0x0001b050


	//   ....[254]....
        /*08f0*/ 	.word	0x0001b0a0


	//   ....[255]....
        /*08f4*/ 	.word	0x0001b110


	//   ....[0]....
        /*08f8*/ 	.word	0x0001b170


	//   ....[1]....
        /*08fc*/ 	.word	0x0001b1e0


	//----- nvinfo : EIATTR_EXIT_INSTR_OFFSETS
	.align		4
.L_282:
        /*0900*/ 	.byte	0x04, 0x1c
        /*0902*/ 	.short	(.L_284 - .L_283)


	//   ....[0]....
.L_283:
        /*0904*/ 	.word	0x00000fe0


	//   ....[1]....
        /*0908*/ 	.word	0x00017ed0


	//----- nvinfo : EIATTR_MAX_THREADS
	.align		4
.L_284:
        /*090c*/ 	.byte	0x04, 0x05
        /*090e*/ 	.short	(.L_286 - .L_285)
.L_285:
        /*0910*/ 	.word	0x00000100
        /*0914*/ 	.word	0x00000001
        /*0918*/ 	.word	0x00000001


	//----- nvinfo : EIATTR_CRS_STACK_SIZE
	.align		4
.L_286:
        /*091c*/ 	.byte	0x04, 0x1e
        /*091e*/ 	.short	(.L_288 - .L_287)
.L_287:
        /*0920*/ 	.word	0x00000000
.L_288:


//--------------------- .nv.info._ZN7cutlass13device_kernelIN5flash19enable_sm80_to_sm89INS1_16FlashAttnFwdSm80INS1_25CollectiveMainloopFwdSm80ILi8ELi1ELb1EN4cute5tupleIJNS5_1CILi128EEENS7_ILi96EEES8_EEELi128ENS_6half_tEfNS_4arch4Sm80ELb0ELb1ELb1ELb1ELb1ELb1ELb1ELb1EEENS1_21CollectiveEpilogueFwdINS6_IJS8_S8_S9_EEENS6_IJNS7_ILi1EEESH_SH_EEESB_SD_Li256ELb1ELb1ELb1ELb0EEENS1_36VarlenDynamicPersistentTileSchedulerILi128ELi96ELi256ELi256ELb1ELb1ELb0ELb1ELb0ELb1EEEEEEEEEvNT_6ParamsE --------------------------
	.section	.nv.info._ZN7cutlass13device_kernelIN5flash19enable_sm80_to_sm89INS1_16FlashAttnFwdSm80INS1_25CollectiveMainloopFwdSm80ILi8ELi1ELb1EN4cute5tupleIJNS5_1CILi128EEENS7_ILi96EEES8_EEELi128ENS_6half_tEfNS_4arch4Sm80ELb0ELb1ELb1ELb1ELb1ELb1ELb1ELb1EEENS1_21CollectiveEpilogueFwdINS6_IJS8_S8_S9_EEENS6_IJNS7_ILi1EEESH_SH_EEESB_SD_Li256ELb1ELb1ELb1ELb0EEENS1_36VarlenDynamicPersistentTileSchedulerILi128ELi96ELi256ELi256ELb1ELb1ELb0ELb1ELb0ELb1EEEEEEEEEvNT_6ParamsE,"",@"SHT_CUDA_INFO"
	.sectionflags	@""
	.align	4


	//----- nvinfo : EIATTR_CUDA_API_VERSION
	.align		4
        /*0000*/ 	.byte	0x04, 0x37
        /*0002*/ 	.short	(.L_290 - .L_289)
.L_289:
        /*0004*/ 	.word	0x00000082


	//----- nvinfo : EIATTR_SW2861232_WAR
	.align		4
.L_290:
        /*0008*/ 	.byte	0x01, 0x35
	.zero		2


	//----- nvinfo : EIATTR_PARAM_CBANK
	.align		4
        /*000c*/ 	.byte	0x04, 0x0a
        /*000e*/ 	.short	(.L_292 - .L_291)
	.align		4
.L_291:
        /*0010*/ 	.word	index@(.nv.constant0._ZN7cutlass13device_kernelIN5flash19enable_sm80_to_sm89INS1_16FlashAttnFwdSm80INS1_25CollectiveMainloopFwdSm80ILi8ELi1ELb1EN4cute5tupleIJNS5_1CILi128EEENS7_ILi96EEES8_EEELi128ENS_6half_tEfNS_4arch4Sm80ELb0ELb1ELb1ELb1ELb1ELb1ELb1ELb1EEENS1_21CollectiveEpilogueFwdINS6_IJS8_S8_S9_EEENS6_IJNS7_ILi1EEESH_SH_EEESB_SD_Li256ELb1ELb1ELb1ELb0EEENS1_36VarlenDynamicPersistentTileSchedulerILi128ELi96ELi256ELi256ELb1ELb1ELb0ELb1ELb0ELb1EEEEEEEEEvNT_6ParamsE)
        /*0014*/ 	.short	0x0160
        /*0016*/ 	.short	0x0438


	//----- nvinfo : EIATTR_CBANK_PARAM_SIZE
	.align		4
.L_292:
        /*0018*/ 	.byte	0x03, 0x19
        /*001a*/ 	.short	0x0438


	//----- nvinfo : EIATTR_KPARAM_INFO
	.align		4
        /*001c*/ 	.byte	0x04, 0x17
        /*001e*/ 	.short	(.L_294 - .L_293)
.L_293:
        /*0020*/ 	.word	0x00000000
        /*0024*/ 	.short	0x0000
        /*0026*/ 	.short	0x0000
        /*0028*/ 	.byte	0x00, 0xf0, 0xe1, 0x10


	//----- nvinfo : EIATTR_MAXREG_COUNT
	.align		4
.L_294:
        /*002c*/ 	.byte	0x03, 0x1b
        /*002e*/ 	.short	0x00ff


	//----- nvinfo : EIATTR_NUM_BARRIERS
	.align		4
        /*0030*/ 	.byte	0x02, 0x4c
        /*0032*/ 	.byte	0x06
	.zero		1


	//----- nvinfo : EIATTR_ANNOTATIONS
	.align		4
        /*0034*/ 	.byte	0x04, 0x55
        /*0036*/ 	.short	(.L_296 - .L_295)


	//   ....[0]....
.L_295:
        /* <DEDUP_REMOVED lines=60> */


	//----- nvinfo : EIATTR_MERCURY_ISA_VERSION
	.align		4
.L_296:
        /*03e0*/ 	.byte	0x03, 0x5f
        /*03e2*/ 	.short	0x0000


	//----- nvinfo : EIATTR_INT_WARP_WIDE_INSTR_OFFSETS
	.align		4
        /*03e4*/ 	.byte	0x04, 0x31
        /*03e6*/ 	.short	(.L_298 - .L_297)


	//   ....[0]....
.L_297:
        /*03e8*/ 	.word	0x0001ee30


	//   ....[1]....
        /*03ec*/ 	.word	0x0001eeb0


	//----- nvinfo : EIATTR_COOP_GROUP_MASK_REGIDS
	.align		4
.L_298:
        /*03f0*/ 	.byte	0x04, 0x29
        /*03f2*/ 	.short	(.L_300 - .L_299)


	//   ....[0]....
.L_299:
        /*03f4*/ 	.word	0xffffffff


	//   ....[1]....
        /*03f8*/ 	.word	0xffffffff


	//   ....[2]....
        /*03fc*/ 	.word	0xffffffff


	//   ....[3]....
        /*0400*/ 	.word	0xffffffff


	//   ....[4]....
        /*0404*/ 	.word	0xffffffff


	//   ....[5]....
        /*0408*/ 	.word	0xffffffff


	//   ....[6]....
        /*040c*/ 	.word	0xffffffff


	//   ....[7]....
        /*0410*/ 	.word	0xffffffff


	//   ....[8]....
        /*0414*/ 	.word	0xffffffff


	//   ....[9]....
        /*0418*/ 	.word	0xffffffff


	//   ....[10]....
        /*041c*/ 	.word	0xffffffff


	//   ....[11]....
        /*0420*/ 	.word	0xffffffff


	//   ....[12]....
        /*0424*/ 	.word	0xffffffff


	//   ....[13]....
        /*0428*/ 	.word	0xffffffff


	//   ....[14]....
        /*042c*/ 	.word	0xffffffff


	//   ....[15]....
        /*0430*/ 	.word	0xffffffff


	//   ....[16]....
        /*0434*/ 	.word	0xffffffff


	//   ....[17]....
        /*0438*/ 	.word	0xffffffff


	//   ....[18]....
        /*043c*/ 	.word	0xffffffff


	//   ....[19]....
        /*0440*/ 	.word	0xffffffff


	//   ....[20]....
        /*0444*/ 	.word	0xffffffff


	//   ....[21]....
        /*0448*/ 	.word	0xffffffff


	//   ....[22]....
        /*044c*/ 	.word	0xffffffff


	//   ....[23]....
        /*0450*/ 	.word	0xffffffff


	//   ....[24]....
        /*0454*/ 	.word	0xffffffff


	//   ....[25]....
        /*0458*/ 	.word	0xffffffff


	//   ....[26]....
        /*045c*/ 	.word	0xffffffff


	//   ....[27]....
        /*0460*/ 	.word	0xffffffff


	//   ....[28]....
        /*0464*/ 	.word	0xffffffff


	//   ....[29]....
        /*0468*/ 	.word	0xffffffff


	//   ....[30]....
        /*046c*/ 	.word	0xffffffff


	//   ....[31]....
        /*0470*/ 	.word	0xffffffff


	//   ....[32]....
        /*0474*/ 	.word	0xffffffff


	//   ....[33]....
        /*0478*/ 	.word	0xffffffff


	//   ....[34]....
        /*047c*/ 	.word	0xffffffff


	//   ....[35]....
        /*0480*/ 	.word	0xffffffff


	//   ....[36]....
        /*0484*/ 	.word	0xffffffff


	//   ....[37]....
        /*0488*/ 	.word	0xffffffff


	//   ....[38]....
        /*048c*/ 	.word	0xffffffff


	//   ....[39]....
        /*0490*/ 	.word	0xffffffff


	//   ....[40]....
        /*0494*/ 	.word	0xffffffff


	//   ....[41]....
        /*0498*/ 	.word	0xffffffff


	//   ....[42]....
        /*049c*/ 	.word	0xffffffff


	//   ....[43]....
        /*04a0*/ 	.word	0xffffffff


	//   ....[44]....
        /*04a4*/ 	.word	0xffffffff


	//   ....[45]....
        /*04a8*/ 	.word	0xffffffff


	//   ....[46]....
        /*04ac*/ 	.word	0xffffffff


	//   ....[47]....
        /*04b0*/ 	.word	0xffffffff


	//   ....[48]....
        /*04b4*/ 	.word	0xffffffff


	//   ....[49]....
        /*04b8*/ 	.word	0xffffffff


	//   ....[50]....
        /*04bc*/ 	.word	0xffffffff


	//   ....[51]....
        /*04c0*/ 	.word	0xffffffff


	//   ....[52]....
        /*04c4*/ 	.word	0xffffffff


	//   ....[53]....
        /*04c8*/ 	.word	0xffffffff


	//   ....[54]....
        /*04cc*/ 	.word	0xffffffff


	//   ....[55]....
        /*04d0*/ 	.word	0xffffffff


	//   ....[56]....
        /*04d4*/ 	.word	0xffffffff


	//   ....[57]....
        /*04d8*/ 	.word	0xffffffff


	//   ....[58]....
        /*04dc*/ 	.word	0xffffffff


	//   ....[59]....
        /*04e0*/ 	.word	0xffffffff


	//   ....[60]....
        /*04e4*/ 	.word	0xffffffff


	//   ....[61]....
        /*04e8*/ 	.word	0xffffffff


	//   ....[62]....
        /*04ec*/ 	.word	0xffffffff


	//   ....[63]....
        /*04f0*/ 	.word	0xffffffff


	//   ....[64]....
        /*04f4*/ 	.word	0xffffffff


	//   ....[65]....
        /*04f8*/ 	.word	0xffffffff


	//   ....[66]....
        /*04fc*/ 	.word	0xffffffff


	//   ....[67]....
        /*0500*/ 	.word	0xffffffff


	//   ....[68]....
        /*0504*/ 	.word	0xffffffff


	//   ....[69]....
        /*0508*/ 	.word	0xffffffff


	//   ....[70]....
        /*050c*/ 	.word	0xffffffff


	//   ....[71]....
        /*0510*/ 	.word	0xffffffff


	//   ....[72]....
        /*0514*/ 	.word	0xffffffff


	//   ....[73]....
        /*0518*/ 	.word	0xffffffff


	//   ....[74]....
        /*051c*/ 	.word	0xffffffff


	//   ....[75]....
        /*0520*/ 	.word	0xffffffff


	//   ....[76]....
        /*0524*/ 	.word	0xffffffff


	//   ....[77]....
        /*0528*/ 	.word	0xffffffff


	//   ....[78]....
        /*052c*/ 	.word	0xffffffff


	//   ....[79]....
        /*0530*/ 	.word	0xffffffff


	//   ....[80]....
        /*0534*/ 	.word	0xffffffff


	//   ....[81]....
        /*0538*/ 	.word	0xffffffff


	//   ....[82]....
        /*053c*/ 	.word	0xffffffff


	//   ....[83]....
        /*0540*/ 	.word	0xffffffff


	//   ....[84]....
        /*0544*/ 	.word	0xffffffff


	//   ....[85]....
        /*0548*/ 	.word	0xffffffff


	//   ....[86]....
        /*054c*/ 	.word	0xffffffff


	//   ....[87]....
        /*0550*/ 	.word	0xffffffff


	//   ....[88]....
        /*0554*/ 	.word	0xffffffff


	//   ....[89]....
        /*0558*/ 	.word	0xffffffff


	//   ....[90]....
        /*055c*/ 	.word	0xffffffff


	//   ....[91]....
        /*0560*/ 	.word	0xffffffff


	//   ....[92]....
        /*0564*/ 	.word	0xffffffff


	//   ....[93]....
        /*0568*/ 	.word	0xffffffff


	//   ....[94]....
        /*056c*/ 	.word	0xffffffff


	//   ....[95]....
        /*0570*/ 	.word	0xffffffff


	//   ....[96]....
        /*0574*/ 	.word	0xffffffff


	//   ....[97]....
        /*0578*/ 	.word	0xffffffff


	//   ....[98]....
        /*057c*/ 	.word	0xffffffff


	//   ....[99]....
        /*0580*/ 	.word	0xffffffff


	//   ....[100]....
        /*0584*/ 	.word	0xffffffff


	//   ....[101]....
        /*0588*/ 	.word	0xffffffff


	//   ....[102]....
        /*058c*/ 	.word	0xffffffff


	//   ....[103]....
        /*0590*/ 	.word	0xffffffff


	//   ....[104]....
        /*0594*/ 	.word	0xffffffff


	//   ....[105]....
        /*0598*/ 	.word	0xffffffff


	//   ....[106]....
        /*059c*/ 	.word	0xffffffff


	//   ....[107]....
        /*05a0*/ 	.word	0xffffffff


	//   ....[108]....
        /*05a4*/ 	.word	0xffffffff


	//   ....[109]....
        /*05a8*/ 	.word	0xffffffff


	//   ....[110]....
        /*05ac*/ 	.word	0xffffffff


	//   ....[111]....
        /*05b0*/ 	.word	0xffffffff


	//   ....[112]....
        /*05b4*/ 	.word	0xffffffff


	//   ....[113]....
        /*05b8*/ 	.word	0xffffffff


	//   ....[114]....
        /*05bc*/ 	.word	0xffffffff


	//   ....[115]....
        /*05c0*/ 	.word	0xffffffff


	//   ....[116]....
        /*05c4*/ 	.word	0xffffffff


	//   ....[117]....
        /*05c8*/ 	.word	0xffffffff


	//   ....[118]....
        /*05cc*/ 	.word	0xffffffff


	//   ....[119]....
        /*05d0*/ 	.word	0xffffffff


	//   ....[120]....
        /*05d4*/ 	.word	0xffffffff


	//   ....[121]....
        /*05d8*/ 	.word	0xffffffff


	//   ....[122]....
        /*05dc*/ 	.word	0xffffffff


	//   ....[123]....
        /*05e0*/ 	.word	0xffffffff


	//   ....[124]....
        /*05e4*/ 	.word	0xffffffff


	//   ....[125]....
        /*05e8*/ 	.word	0xffffffff


	//   ....[126]....
        /*05ec*/ 	.word	0xffffffff


	//   ....[127]....
        /*05f0*/ 	.word	0xffffffff


	//   ....[128]....
        /*05f4*/ 	.word	0xffffffff


	//   ....[129]....
        /*05f8*/ 	.word	0xffffffff


	//   ....[130]....
        /*05fc*/ 	.word	0xffffffff


	//   ....[131]....
        /*0600*/ 	.word	0xffffffff


	//   ....[132]....
        /*0604*/ 	.word	0xffffffff


	//   ....[133]....
        /*0608*/ 	.word	0xffffffff


	//   ....[134]....
        /*060c*/ 	.word	0xffffffff


	//   ....[135]....
        /*0610*/ 	.word	0xffffffff


	//   ....[136]....
        /*0614*/ 	.word	0xffffffff


	//   ....[137]....
        /*0618*/ 	.word	0xffffffff


	//   ....[138]....
        /*061c*/ 	.word	0xffffffff


	//   ....[139]....
        /*0620*/ 	.word	0xffffffff


	//   ....[140]....
        /*0624*/ 	.word	0xffffffff


	//   ....[141]....
        /*0628*/ 	.word	0xffffffff


	//   ....[142]....
        /*062c*/ 	.word	0xffffffff


	//   ....[143]....
        /*0630*/ 	.word	0xffffffff


	//   ....[144]....
        /*0634*/ 	.word	0xffffffff


	//   ....[145]....
        /*0638*/ 	.word	0xffffffff


	//   ....[146]....
        /*063c*/ 	.word	0xffffffff


	//   ....[147]....
        /*0640*/ 	.word	0xffffffff


	//   ....[148]....
        /*0644*/ 	.word	0xffffffff


	//   ....[149]....
        /*0648*/ 	.word	0xffffffff


	//   ....[150]....
        /*064c*/ 	.word	0xffffffff


	//   ....[151]....
        /*0650*/ 	.word	0xffffffff


	//   ....[152]....
        /*0654*/ 	.word	0xffffffff


	//   ....[153]....
        /*0658*/ 	.word	0xffffffff


	//   ....[154]....
        /*065c*/ 	.word	0xffffffff


	//   ....[155]....
        /*0660*/ 	.word	0xffffffff


	//   ....[156]....
        /*0664*/ 	.word	0xffffffff


	//   ....[157]....
        /*0668*/ 	.word	0xffffffff


	//   ....[158]....
        /*066c*/ 	.word	0xffffffff


	//   ....[159]....
        /*0670*/ 	.word	0xffffffff


	//   ....[160]....
        /*0674*/ 	.word	0xffffffff


	//   ....[161]....
        /*0678*/ 	.word	0xffffffff


	//   ....[162]....
        /*067c*/ 	.word	0xffffffff


	//   ....[163]....
        /*0680*/ 	.word	0xffffffff


	//   ....[164]....
        /*0684*/ 	.word	0xffffffff


	//   ....[165]....
        /*0688*/ 	.word	0xffffffff


	//   ....[166]....
        /*068c*/ 	.word	0xffffffff


	//   ....[167]....
        /*0690*/ 	.word	0xffffffff


	//   ....[168]....
        /*0694*/ 	.word	0xffffffff


	//   ....[169]....
        /*0698*/ 	.word	0xffffffff


	//   ....[170]....
        /*069c*/ 	.word	0xffffffff


	//   ....[171]....
        /*06a0*/ 	.word	0xffffffff


	//   ....[172]....
        /*06a4*/ 	.word	0xffffffff


	//   ....[173]....
        /*06a8*/ 	.word	0xffffffff


	//   ....[174]....
        /*06ac*/ 	.word	0xffffffff


	//   ....[175]....
        /*06b0*/ 	.word	0xffffffff


	//   ....[176]....
        /*06b4*/ 	.word	0xffffffff


	//   ....[177]....
        /*06b8*/ 	.word	0xffffffff


	//   ....[178]....
        /*06bc*/ 	.word	0xffffffff


	//   ....[179]....
        /*06c0*/ 	.word	0xffffffff


	//   ....[180]....
        /*06c4*/ 	.word	0xffffffff


	//   ....[181]....
        /*06c8*/ 	.word	0xffffffff


	//   ....[182]....
        /*06cc*/ 	.word	0xffffffff


	//   ....[183]....
        /*06d0*/ 	.word	0xffffffff


	//   ....[184]....
        /*06d4*/ 	.word	0xffffffff


	//   ....[185]....
        /*06d8*/ 	.word	0xffffffff


	//   ....[186]....
        /*06dc*/ 	.word	0xffffffff


	//   ....[187]....
        /*06e0*/ 	.word	0xffffffff


	//   ....[188]....
        /*06e4*/ 	.word	0xffffffff


	//   ....[189]....
        /*06e8*/ 	.word	0xffffffff


	//   ....[190]....
        /*06ec*/ 	.word	0xffffffff


	//   ....[191]....
        /*06f0*/ 	.word	0xffffffff


	//   ....[192]....
        /*06f4*/ 	.word	0xffffffff


	//   ....[193]....
        /*06f8*/ 	.word	0xffffffff


	//   ....[194]....
        /*06fc*/ 	.word	0xffffffff


	//   ....[195]....
        /*0700*/ 	.word	0xffffffff


	//   ....[196]....
        /*0704*/ 	.word	0xffffffff


	//   ....[197]....
        /*0708*/ 	.word	0xffffffff


	//   ....[198]....
        /*070c*/ 	.word	0xffffffff


	//   ....[199]....
        /*0710*/ 	.word	0xffffffff


	//   ....[200]....
        /*0714*/ 	.word	0xffffffff


	//   ....[201]....
        /*0718*/ 	.word	0xffffffff


	//   ....[202]....
        /*071c*/ 	.word	0xffffffff


	//   ....[203]....
        /*0720*/ 	.word	0xffffffff


	//   ....[204]....
        /*0724*/ 	.word	0xffffffff


	//   ....[205]....
        /*0728*/ 	.word	0xffffffff


	//   ....[206]....
        /*072c*/ 	.word	0xffffffff


	//   ....[207]....
        /*0730*/ 	.word	0xffffffff


	//   ....[208]....
        /*0734*/ 	.word	0xffffffff


	//   ....[209]....
        /*0738*/ 	.word	0xffffffff


	//   ....[210]....
        /*073c*/ 	.word	0xffffffff


	//   ....[211]....
        /*0740*/ 	.word	0xffffffff


	//   ....[212]....
        /*0744*/ 	.word	0xffffffff


	//   ....[213]....
        /*0748*/ 	.word	0xffffffff


	//   ....[214]....
        /*074c*/ 	.word	0xffffffff


	//   ....[215]....
        /*0750*/ 	.word	0xffffffff


	//   ....[216]....
        /*0754*/ 	.word	0xffffffff


	//   ....[217]....
        /*0758*/ 	.word	0xffffffff


	//   ....[218]....
        /*075c*/ 	.word	0xffffffff


	//   ....[219]....
        /*0760*/ 	.word	0xffffffff


	//   ....[220]....
        /*0764*/ 	.word	0xffffffff


	//   ....[221]....
        /*0768*/ 	.word	0xffffffff


	//   ....[222]....
        /*076c*/ 	.word	0xffffffff


	//   ....[223]....
        /*0770*/ 	.word	0xffffffff


	//   ....[224]....
        /*0774*/ 	.word	0xffffffff


	//   ....[225]....
        /*0778*/ 	.word	0xffffffff


	//   ....[226]....
        /*077c*/ 	.word	0xffffffff


	//   ....[227]....
        /*0780*/ 	.word	0xffffffff


	//   ....[228]....
        /*0784*/ 	.word	0xffffffff


	//   ....[229]....
        /*0788*/ 	.word	0xffffffff


	//   ....[230]....
        /*078c*/ 	.word	0xffffffff


	//   ....[231]....
        /*0790*/ 	.word	0xffffffff


	//   ....[232]....
        /*0794*/ 	.word	0xffffffff


	//   ....[233]....
        /*0798*/ 	.word	0xffffffff


	//   ....[234]....
        /*079c*/ 	.word	0xffffffff


	//   ....[235]....
        /*07a0*/ 	.word	0xffffffff


	//   ....[236]....
        /*07a4*/ 	.word	0xffffffff


	//   ....[237]....
        /*07a8*/ 	.word	0xffffffff


	//   ....[238]....
        /*07ac*/ 	.word	0xffffffff


	//   ....[239]....
        /*07b0*/ 	.word	0xffffffff


	//   ....[240]....
        /*07b4*/ 	.word	0xffffffff


	//   ....[241]....
        /*07b8*/ 	.word	0xffffffff


	//   ....[242]....
        /*07bc*/ 	.word	0xffffffff


	//   ....[243]....
        /*07c0*/ 	.word	0xffffffff


	//   ....[244]....
        /*07c4*/ 	.word	0xffffffff


	//   ....[245]....
        /*07c8*/ 	.word	0xffffffff


	//   ....[246]....
        /*07cc*/ 	.word	0xffffffff


	//   ....[247]....
        /*07d0*/ 	.word	0xffffffff


	//   ....[248]....
        /*07d4*/ 	.word	0xffffffff


	//   ....[249]....
        /*07d8*/ 	.word	0xffffffff


	//   ....[250]....
        /*07dc*/ 	.word	0xffffffff


	//   ....[251]....
        /*07e0*/ 	.word	0xffffffff


	//   ....[252]....
        /*07e4*/ 	.word	0xffffffff


	//   ....[253]....
        /*07e8*/ 	.word	0xffffffff


	//   ....[254]....
        /*07ec*/ 	.word	0xffffffff


	//   ....[255]....
        /*07f0*/ 	.word	0xffffffff


	//   ....[0]....
        /*07f4*/ 	.word	0xffffffff


	//   ....[1]....
        /*07f8*/ 	.word	0xffffffff


	//   ....[2]....
        /*07fc*/ 	.word	0xffffffff


	//   ....[3]....
        /*0800*/ 	.word	0xffffffff


	//   ....[4]....
        /*0804*/ 	.word	0xffffffff


	//   ....[5]....
        /*0808*/ 	.word	0xffffffff


	//   ....[6]....
        /*080c*/ 	.word	0xffffffff


	//   ....[7]....
        /*0810*/ 	.word	0xffffffff


	//   ....[8]....
        /*0814*/ 	.word	0xffffffff


	//   ....[9]....
        /*0818*/ 	.word	0xffffffff


	//   ....[10]....
        /*081c*/ 	.word	0xffffffff


	//   ....[11]....
        /*0820*/ 	.word	0xffffffff


	//   ....[12]....
        /*0824*/ 	.word	0xffffffff


	//   ....[13]....
        /*0828*/ 	.word	0xffffffff


	//   ....[14]....
        /*082c*/ 	.word	0xffffffff


	//   ....[15]....
        /*0830*/ 	.word	0xffffffff


	//   ....[16]....
        /*0834*/ 	.word	0xffffffff


	//   ....[17]....
        /*0838*/ 	.word	0xffffffff


	//   ....[18]....
        /*083c*/ 	.word	0xffffffff


	//   ....[19]....
        /*0840*/ 	.word	0xffffffff


	//   ....[20]....
        /*0844*/ 	.word	0xffffffff


	//   ....[21]....
        /*0848*/ 	.word	0xffffffff


	//   ....[22]....
        /*084c*/ 	.word	0xffffffff


	//   ....[23]....
        /*0850*/ 	.word	0xffffffff


	//   ....[24]....
        /*0854*/ 	.word	0xffffffff


	//   ....[25]....
        /*0858*/ 	.word	0xffffffff


	//   ....[26]....
        /*085c*/ 	.word	0xffffffff


	//   ....[27]....
        /*0860*/ 	.word	0xffffffff


	//   ....[28]....
        /*0864*/ 	.word	0xffffffff


	//   ....[29]....
        /*0868*/ 	.word	0xffffffff


	//   ....[30]....
        /*086c*/ 	.word	0xffffffff


	//   ....[31]....
        /*0870*/ 	.word	0xffffffff


	//   ....[32]....
        /*0874*/ 	.word	0xffffffff


	//   ....[33]....
        /*0878*/ 	.word	0xffffffff


	//   ....[34]....
        /*087c*/ 	.word	0xffffffff


	//   ....[35]....
        /*0880*/ 	.word	0xffffffff


	//   ....[36]....
        /*0884*/ 	.word	0xffffffff


	//   ....[37]....
        /*0888*/ 	.word	0xffffffff


	//   ....[38]....
        /*088c*/ 	.word	0xffffffff


	//   ....[39]....
        /*0890*/ 	.word	0xffffffff


	//   ....[40]....
        /*0894*/ 	.word	0xffffffff


	//   ....[41]....
        /*0898*/ 	.word	0xffffffff


	//   ....[42]....
        /*089c*/ 	.word	0xffffffff


	//   ....[43]....
        /*08a0*/ 	.word	0xffffffff


	//   ....[44]....
        /*08a4*/ 	.word	0xffffffff


	//   ....[45]....
        /*08a8*/ 	.word	0xffffffff


	//   ....[46]....
        /*08ac*/ 	.word	0xffffffff


	//   ....[47]....
        /*08b0*/ 	.word	0xffffffff


	//   ....[48]....
        /*08b4*/ 	.word	0xffffffff


	//   ....[49]....
        /*08b8*/ 	.word	0xffffffff


	//   ....[50]....
        /*08bc*/ 	.word	0xffffffff


	//   ....[51]....
        /*08c0*/ 	.word	0xffffffff


	//   ....[52]....
        /*08c4*/ 	.word	0xffffffff


	//   ....[53]....
        /*08c8*/ 	.word	0xffffffff


	//   ....[54]....
        /*08cc*/ 	.word	0xffffffff


	//   ....[55]....
        /*08d0*/ 	.word	0xffffffff


	//   ....[56]....
        /*08d4*/ 	.word	0xffffffff


	//   ....[57]....
        /*08d8*/ 	.word	0xffffffff


	//----- nvinfo : EIATTR_COOP_GROUP_INSTR_OFFSETS
	.align		4
.L_300:
        /*08dc*/ 	.byte	0x04, 0x28
        /*08de*/ 	.short	(.L_302 - .L_301)


	//   ....[0]....
.L_301:
        /*08e0*/ 	.word	0x00000050


	//   ....[1]....
        /*08e4*/ 	.word	0x00000200


	//   ....[2]....
        /*08e8*/ 	.word	0x00000230


	//   ....[3]....
        /*08ec*/ 	.word	0x00000260


	//   ....[4]....
        /*08f0*/ 	.word	0x00000290


	//   ....[5]....
        /*08f4*/ 	.word	0x000002c0


	//   ....[6]....
        /*08f8*/ 	.word	0x000002f0


	//   ....[7]....
        /*08fc*/ 	.word	0x00000450


	//   ....[8]....
        /*0900*/ 	.word	0x00000490


	//   ....[9]....
        /*0904*/ 	.word	0x000004c0


	//   ....[10]....
        /*0908*/ 	.word	0x000004f0


	//   ....[11]....
        /*090c*/ 	.word	0x00000520


	//   ....[12]....
        /*0910*/ 	.word	0x00000550


	//   ....[13]....
        /*0914*/ 	.word	0x000005e0


	//   ....[14]....
        /*0918*/ 	.word	0x00000630


	//   ....[15]....
        /*091c*/ 	.word	0x00000650


	//   ....[16]....
        /*0920*/ 	.word	0x000006b0


	//   ....[17]....
        /*0924*/ 	.word	0x00003e80


	//   ....[18]....
        /*0928*/ 	.word	0x00003ed0


	//   ....[19]....
        /*092c*/ 	.word	0x000046a0


	//   ....[20]....
        /*0930*/ 	.word	0x000046c0


	//   ....[21]....
        /*0934*/ 	.word	0x00004e10


	//   ....[22]....
        /*0938*/ 	.word	0x00004e20


	//   ....[23]....
        /*093c*/ 	.word	0x00005630


	//   ....[24]....
        /*0940*/ 	.word	0x00005650


	//   ....[25]....
        /*0944*/ 	.word	0x000062c0


	//   ....[26]....
        /*0948*/ 	.word	0x000062f0


	//   ....[27]....
        /*094c*/ 	.word	0x00006ae0


	//   ....[28]....
        /*0950*/ 	.word	0x00006b00


	//   ....[29]....
        /*0954*/ 	.word	0x00007310


	//   ....[30]....
        /*0958*/ 	.word	0x00007340


	//   ....[31]....
        /*095c*/ 	.word	0x00007450


	//   ....[32]....
        /*0960*/ 	.word	0x00007480


	//   ....[33]....
        /*0964*/ 	.word	0x00007550


	//   ....[34]....
        /*0968*/ 	.word	0x00007570


	//   ....[35]....
        /*096c*/ 	.word	0x00007940


	//   ....[36]....
        /*0970*/ 	.word	0x00007960


	//   ....[37]....
        /*0974*/ 	.word	0x00007b20


	//   ....[38]....
        /*0978*/ 	.word	0x00007b50


	//   ....[39]....
        /*097c*/ 	.word	0x00007c20


	//   ....[40]....
        /*0980*/ 	.word	0x00007c50


	//   ....[41]....
        /*0984*/ 	.word	0x00008cb0


	//   ....[42]....
        /*0988*/ 	.word	0x00008ce0


	//   ....[43]....
        /*098c*/ 	.word	0x00008d00


	//   ....[44]....
        /*0990*/ 	.word	0x00008d20


	//   ....[45]....
        /*0994*/ 	.word	0x00008d40


	//   ....[46]....
        /*0998*/ 	.word	0x00008d60


	//   ....[47]....
        /*099c*/ 	.word	0x00008e90


	//   ....[48]....
        /*09a0*/ 	.word	0x00008ef0


	//   ....[49]....
        /*09a4*/ 	.word	0x00008f50


	//   ....[50]....
        /*09a8*/ 	.word	0x00008f70


	//   ....[51]....
        /*09ac*/ 	.word	0x000090e0


	//   ....[52]....
        /*09b0*/ 	.word	0x000090f0


	//   ....[53]....
        /*09b4*/ 	.word	0x00009190


	//   ....[54]....
        /*09b8*/ 	.word	0x000091a0


	//   ....[55]....
        /*09bc*/ 	.word	0x00009460


	//   ....[56]....
        /*09c0*/ 	.word	0x000094d0


	//   ....[57]....
        /*09c4*/ 	.word	0x00009520


	//   ....[58]....
        /*09c8*/ 	.word	0x00009540


	//   ....[59]....
        /*09cc*/ 	.word	0x000096e0


	//   ....[60]....
        /*09d0*/ 	.word	0x000097a0


	//   ....[61]....
        /*09d4*/ 	.word	0x000097e0


	//   ....[62]....
        /*09d8*/ 	.word	0x00009810


	//   ....[63]....
        /*09dc*/ 	.word	0x000099e0


	//   ....[64]....
        /*09e0*/ 	.word	0x00009aa0


	//   ....[65]....
        /*09e4*/ 	.word	0x00009ae0


	//   ....[66]....
        /*09e8*/ 	.word	0x00009b20


	//   ....[67]....
        /*09ec*/ 	.word	0x00009d00


	//   ....[68]....
        /*09f0*/ 	.word	0x00009dc0


	//   ....[69]....
        /*09f4*/ 	.word	0x00009e00


	//   ....[70]....
        /*09f8*/ 	.word	0x00009e30


	//   ....[71]....
        /*09fc*/ 	.word	0x0000b9d0


	//   ....[72]....
        /*0a00*/ 	.word	0x0000b9f0


	//   ....[73]....
        /*0a04*/ 	.word	0x0000ba10


	//   ....[74]....
        /*0a08*/ 	.word	0x0000ba30


	//   ....[75]....
        /*0a0c*/ 	.word	0x0000baf0


	//   ....[76]....
        /*0a10*/ 	.word	0x0000bb10


	//   ....[77]....
        /*0a14*/ 	.word	0x0000bb30


	//   ....[78]....
        /*0a18*/ 	.word	0x0000bb50


	//   ....[79]....
        /*0a1c*/ 	.word	0x0000bd50


	//   ....[80]....
        /*0a20*/ 	.word	0x0000bd90


	//   ....[81]....
        /*0a24*/ 	.word	0x0000bda0


	//   ....[82]....
        /*0a28*/ 	.word	0x0000bdb0


	//   ....[83]....
        /*0a2c*/ 	.word	0x0000bf20


	//   ....[84]....
        /*0a30*/ 	.word	0x0000bf40


	//   ....[85]....
        /*0a34*/ 	.word	0x0000bf60


	//   ....[86]....
        /*0a38*/ 	.word	0x0000bf80


	//   ....[87]....
        /*0a3c*/ 	.word	0x0000df70


	//   ....[88]....
        /*0a40*/ 	.word	0x0000dfa0


	//   ....[89]....
        /*0a44*/ 	.word	0x0000dfd0


	//   ....[90]....
        /*0a48*/ 	.word	0x0000dfe0


	//   ....[91]....
        /*0a4c*/ 	.word	0x0000e240


	//   ....[92]....
        /*0a50*/ 	.word	0x0000e260


	//   ....[93]....
        /*0a54*/ 	.word	0x0000f3d0


	//   ....[94]....
        /*0a58*/ 	.word	0x0000f3f0


	//   ....[95]....
        /*0a5c*/ 	.word	0x0000f420


	//   ....[96]....
        /*0a60*/ 	.word	0x0000f430


	//   ....[97]....
        /*0a64*/ 	.word	0x0000f510


	//   ....[98]....
        /*0a68*/ 	.word	0x0000f530


	//   ....[99]....
        /*0a6c*/ 	.word	0x0000f760


	//   ....[100]....
        /*0a70*/ 	.word	0x00010160


	//   ....[101]....
        /*0a74*/ 	.word	0x00010ba0


	//   ....[102]....
        /*0a78*/ 	.word	0x00010bd0


	//   ....[103]....
        /*0a7c*/ 	.word	0x00010be0


	//   ....[104]....
        /*0a80*/ 	.word	0x00010c10


	//   ....[105]....
        /*0a84*/ 	.word	0x000124e0


	//   ....[106]....
        /*0a88*/ 	.word	0x00012500


	//   ....[107]....
        /*0a8c*/ 	.word	0x000125b0


	//   ....[108]....
        /*0a90*/ 	.word	0x000125c0


	//   ....[109]....
        /*0a94*/ 	.word	0x000125d0


	//   ....[110]....
        /*0a98*/ 	.word	0x000125e0


	//   ....[111]....
        /*0a9c*/ 	.word	0x00013880


	//   ....[112]....
        /*0aa0*/ 	.word	0x000138a0


	//   ....[113]....
        /*0aa4*/ 	.word	0x00013950


	//   ....[114]....
        /*0aa8*/ 	.word	0x00013960


	//   ....[115]....
        /*0aac*/ 	.word	0x00013970


	//   ....[116]....
        /*0ab0*/ 	.word	0x00013980


	//   ....[117]....
        /*0ab4*/ 	.word	0x00013bf0


	//   ....[118]....
        /*0ab8*/ 	.word	0x00014640


	//   ....[119]....
        /*0abc*/ 	.word	0x000150e0


	//   ....[120]....
        /*0ac0*/ 	.word	0x00015110


	//   ....[121]....
        /*0ac4*/ 	.word	0x00015130


	//   ....[122]....
        /*0ac8*/ 	.word	0x00015150


	//   ....[123]....
        /*0acc*/ 	.word	0x00016ef0


	//   ....[124]....
        /*0ad0*/ 	.word	0x00016f10


	//   ....[125]....
        /*0ad4*/ 	.word	0x00016fc0


	//   ....[126]....
        /*0ad8*/ 	.word	0x00016fd0


	//   ....[127]....
        /*0adc*/ 	.word	0x00016fe0


	//   ....[128]....
        /*0ae0*/ 	.word	0x00016ff0


	//   ....[129]....
        /*0ae4*/ 	.word	0x00018280


	//   ....[130]....
        /*0ae8*/ 	.word	0x000182a0


	//   ....[131]....
        /*0aec*/ 	.word	0x00018350


	//   ....[132]....
        /*0af0*/ 	.word	0x00018360


	//   ....[133]....
        /*0af4*/ 	.word	0x00018370


	//   ....[134]....
        /*0af8*/ 	.word	0x00018380


	//   ....[135]....
        /*0afc*/ 	.word	0x00018830


	//   ....[136]....
        /*0b00*/ 	.word	0x00018860


	//   ....[137]....
        /*0b04*/ 	.word	0x00018880


	//   ....[138]....
        /*0b08*/ 	.word	0x000188a0


	//   ....[139]....
        /*0b0c*/ 	.word	0x0001a390


	//   ....[140]....
        /*0b10*/ 	.word	0x0001a3a0


	//   ....[141]....
        /*0b14*/ 	.word	0x0001a400


	//   ....[142]....
        /*0b18*/ 	.word	0x0001a430


	//   ....[143]....
        /*0b1c*/ 	.word	0x0001a4a0


	//   ....[144]....
        /*0b20*/ 	.word	0x0001a4d0


	//   ....[145]....
        /*0b24*/ 	.word	0x0001b6b0


	//   ....[146]....
        /*0b28*/ 	.word	0x0001b6d0


	//   ....[147]....
        /*0b2c*/ 	.word	0x0001b760


	//   ....[148]....
        /*0b30*/ 	.word	0x0001b770


	//   ....[149]....
        /*0b34*/ 	.word	0x0001b780


	//   ....[150]....
        /*0b38*/ 	.word	0x0001b790


	//   ....[151]....
        /*0b3c*/ 	.word	0x0001b980


	//   ....[152]....
        /*0b40*/ 	.word	0x0001c3d0


	//   ....[153]....
        /*0b44*/ 	.word	0x0001ce70


	//   ....[154]....
        /*0b48*/ 	.word	0x0001cea0


	//   ....[155]....
        /*0b4c*/ 	.word	0x0001cec0


	//   ....[156]....
        /*0b50*/ 	.word	0x0001cee0


	//   ....[157]....
        /*0b54*/ 	.word	0x0001e800


	//   ....[158]....
        /*0b58*/ 	.word	0x0001e830


	//   ....[159]....
        /*0b5c*/ 	.word	0x0001e840


	//   ....[160]....
        /*0b60*/ 	.word	0x0001e870


	//   ....[161]....
        /*0b64*/ 	.word	0x0001f8f0


	//   ....[162]....
        /*0b68*/ 	.word	0x0001f900


	//   ....[163]....
        /*0b6c*/ 	.word	0x0001f920


	//   ....[164]....
        /*0b70*/ 	.word	0x0001f940


	//   ....[165]....
        /*0b74*/ 	.word	0x0001fc70


	//   ....[166]....
        /*0b78*/ 	.word	0x0001fc90


	//   ....[167]....
        /*0b7c*/ 	.word	0x0001fd70


	//   ....[168]....
        /*0b80*/ 	.word	0x0001fd80


	//   ....[169]....
        /*0b84*/ 	.word	0x0001fe70


	//   ....[170]....
        /*0b88*/ 	.word	0x0001fe90


	//   ....[171]....
        /*0b8c*/ 	.word	0x0001ff80


	//   ....[172]....
        /*0b90*/ 	.word	0x0001ff90


	//   ....[173]....
        /*0b94*/ 	.word	0x00020280


	//   ....[174]....
        /*0b98*/ 	.word	0x000202a0


	//   ....[175]....
        /*0b9c*/ 	.word	0x000209c0


	//   ....[176]....
        /*0ba0*/ 	.word	0x000209d0


	//   ....[177]....
        /*0ba4*/ 	.word	0x00021880


	//   ....[178]....
        /*0ba8*/ 	.word	0x000218a0


	//   ....[179]....
        /*0bac*/ 	.word	0x00021990


	//   ....[180]....
        /*0bb0*/ 	.word	0x000219a0


	//   ....[181]....
        /*0bb4*/ 	.word	0x00021a90


	//   ....[182]....
        /*0bb8*/ 	.word	0x00021ab0


	//   ....[183]....
        /*0bbc*/ 	.word	0x00021ba0


	//   ....[184]....
        /*0bc0*/ 	.word	0x00021bb0


	//   ....[185]....
        /*0bc4*/ 	.word	0x00021d60


	//   ....[186]....
        /*0bc8*/ 	.word	0x00021d80


	//   ....[187]....
        /*0bcc*/ 	.word	0x00021eb0


	//   ....[188]....
        /*0bd0*/ 	.word	0x00021ef0


	//   ....[189]....
        /*0bd4*/ 	.word	0x00021f20


	//   ....[190]....
        /*0bd8*/ 	.word	0x00021f50


	//   ....[191]....
        /*0bdc*/ 	.word	0x00021f80


	//   ....[192]....
        /*0be0*/ 	.word	0x00021fb0


	//   ....[193]....
        /*0be4*/ 	.word	0x00022120


	//   ....[194]....
        /*0be8*/ 	.word	0x00022160


	//   ....[195]....
        /*0bec*/ 	.word	0x00022190


	//   ....[196]....
        /*0bf0*/ 	.word	0x000221c0


	//   ....[197]....
        /*0bf4*/ 	.word	0x000221f0


	//   ....[198]....
        /*0bf8*/ 	.word	0x00022220


	//   ....[199]....
        /*0bfc*/ 	.word	0x000222b0


	//   ....[200]....
        /*0c00*/ 	.word	0x00022310


	//   ....[201]....
        /*0c04*/ 	.word	0x00022320


	//   ....[202]....
        /*0c08*/ 	.word	0x00022380


	//   ....[203]....
        /*0c0c*/ 	.word	0x00022dd0


	//   ....[204]....
        /*0c10*/ 	.word	0x00022e20


	//   ....[205]....
        /*0c14*/ 	.word	0x00022e80


	//   ....[206]....
        /*0c18*/ 	.word	0x00022ee0


	//   ....[207]....
        /*0c1c*/ 	.word	0x00022f40


	//   ....[208]....
        /*0c20*/ 	.word	0x00022fb0


	//   ....[209]....
        /*0c24*/ 	.word	0x00023000


	//   ....[210]....
        /*0c28*/ 	.word	0x00023060


	//   ....[211]....
        /*0c2c*/ 	.word	0x000230d0


	//   ....[212]....
        /*0c30*/ 	.word	0x00023140


	//   ....[213]....
        /*0c34*/ 	.word	0x000231b0


	//   ....[214]....
        /*0c38*/ 	.word	0x00023220


	//   ....[215]....
        /*0c3c*/ 	.word	0x00023340


	//   ....[216]....
        /*0c40*/ 	.word	0x000233a0


	//   ....[217]....
        /*0c44*/ 	.word	0x000234e0


	//   ....[218]....
        /*0c48*/ 	.word	0x00023540


	//   ....[219]....
        /*0c4c*/ 	.word	0x000235b0


	//   ....[220]....
        /*0c50*/ 	.word	0x00023620


	//   ....[221]....
        /*0c54*/ 	.word	0x00023680


	//   ....[222]....
        /*0c58*/ 	.word	0x000236e0


	//   ....[223]....
        /*0c5c*/ 	.word	0x00023730


	//   ....[224]....
        /*0c60*/ 	.word	0x00023770


	//   ....[225]....
        /*0c64*/ 	.word	0x000237e0


	//   ....[226]....
        /*0c68*/ 	.word	0x00023850


	//   ....[227]....
        /*0c6c*/ 	.word	0x00023970


	//   ....[228]....
        /*0c70*/ 	.word	0x000239d0


	//   ....[229]....
        /*0c74*/ 	.word	0x00023b10


	//   ....[230]....
        /*0c78*/ 	.word	0x00023b70


	//   ....[231]....
        /*0c7c*/ 	.word	0x00023be0


	//   ....[232]....
        /*0c80*/ 	.word	0x00023c50


	//   ....[233]....
        /*0c84*/ 	.word	0x00023d70


	//   ....[234]....
        /*0c88*/ 	.word	0x00023dd0


	//   ....[235]....
        /*0c8c*/ 	.word	0x00023f10


	//   ....[236]....
        /*0c90*/ 	.word	0x00023f70


	//   ....[237]....
        /*0c94*/ 	.word	0x00023fe0


	//   ....[238]....
        /*0c98*/ 	.word	0x00024050


	//   ....[239]....
        /*0c9c*/ 	.word	0x000240a0


	//   ....[240]....
        /*0ca0*/ 	.word	0x000240f0


	//   ....[241]....
        /*0ca4*/ 	.word	0x00024140


	//   ....[242]....
        /*0ca8*/ 	.word	0x00024180


	//   ....[243]....
        /*0cac*/ 	.word	0x000241f0


	//   ....[244]....
        /*0cb0*/ 	.word	0x00024260


	//   ....[245]....
        /*0cb4*/ 	.word	0x00024380


	//   ....[246]....
        /*0cb8*/ 	.word	0x000243e0


	//   ....[247]....
        /*0cbc*/ 	.word	0x00024520


	//   ....[248]....
        /*0cc0*/ 	.word	0x00024580


	//   ....[249]....
        /*0cc4*/ 	.word	0x000245f0


	//   ....[250]....
        /*0cc8*/ 	.word	0x00024660


	//   ....[251]....
        /*0ccc*/ 	.word	0x00024780


	//   ....[252]....
        /*0cd0*/ 	.word	0x000247e0


	//   ....[253]....
        /*0cd4*/ 	.word	0x00024920


	//   ....[254]....
        /*0cd8*/ 	.word	0x00024980


	//   ....[255]....
        /*0cdc*/ 	.word	0x000249d0


	//   ....[0]....
        /*0ce0*/ 	.word	0x00024a20


	//   ....[1]....
        /*0ce4*/ 	.word	0x00024a70


	//   ....[2]....
        /*0ce8*/ 	.word	0x00024ab0


	//   ....[3]....
        /*0cec*/ 	.word	0x00024b20


	//   ....[4]....
        /*0cf0*/ 	.word	0x00024b80


	//   ....[5]....
        /*0cf4*/ 	.word	0x00024bf0


	//   ....[6]....
        /*0cf8*/ 	.word	0x00024cd0


	//   ....[7]....
        /*0cfc*/ 	.word	0x00024d30


	//   ....[8]....
        /*0d00*/ 	.word	0x00024e10


	//   ....[9]....
        /*0d04*/ 	.word	0x00024e70


	//   ....[10]....
        /*0d08*/ 	.word	0x00024ee0


	//   ....[11]....
        /*0d0c*/ 	.word	0x00024f50


	//   ....[12]....
        /*0d10*/ 	.word	0x00024fa0


	//   ....[13]....
        /*0d14*/ 	.word	0x00024ff0


	//   ....[14]....
        /*0d18*/ 	.word	0x00025040


	//   ....[15]....
        /*0d1c*/ 	.word	0x00025080


	//   ....[16]....
        /*0d20*/ 	.word	0x000250e0


	//   ....[17]....
        /*0d24*/ 	.word	0x00025140


	//   ....[18]....
        /*0d28*/ 	.word	0x00025190


	//   ....[19]....
        /*0d2c*/ 	.word	0x000251d0


	//   ....[20]....
        /*0d30*/ 	.word	0x00025240


	//   ....[21]....
        /*0d34*/ 	.word	0x000252b0


	//   ....[22]....
        /*0d38*/ 	.word	0x00025320


	//   ....[23]....
        /*0d3c*/ 	.word	0x00025380


	//   ....[24]....
        /*0d40*/ 	.word	0x000253f0


	//   ....[25]....
        /*0d44*/ 	.word	0x00025460


	//   ....[26]....
        /*0d48*/ 	.word	0x000254d0


	//   ....[27]....
        /*0d4c*/ 	.word	0x00025530


	//   ....[28]....
        /*0d50*/ 	.word	0x000255a0


	//   ....[29]....
        /*0d54*/ 	.word	0x00025610


	//   ....[30]....
        /*0d58*/ 	.word	0x00025680


	//   ....[31]....
        /*0d5c*/ 	.word	0x000256e0


	//   ....[32]....
        /*0d60*/ 	.word	0x00025750


	//   ....[33]....
        /*0d64*/ 	.word	0x000257c0


	//   ....[34]....
        /*0d68*/ 	.word	0x00025830


	//   ....[35]....
        /*0d6c*/ 	.word	0x00025890


	//   ....[36]....
        /*0d70*/ 	.word	0x00025900


	//   ....[37]....
        /*0d74*/ 	.word	0x00025970


	//   ....[38]....
        /*0d78*/ 	.word	0x000259e0


	//   ....[39]....
        /*0d7c*/ 	.word	0x00025a40


	//   ....[40]....
        /*0d80*/ 	.word	0x00025ab0


	//   ....[41]....
        /*0d84*/ 	.word	0x00025b20


	//   ....[42]....
        /*0d88*/ 	.word	0x00025b70


	//   ....[43]....
        /*0d8c*/ 	.word	0x00025bb0


	//   ....[44]....
        /*0d90*/ 	.word	0x00025c00


	//   ....[45]....
        /*0d94*/ 	.word	0x00025c50


	//   ....[46]....
        /*0d98*/ 	.word	0x00025ca0


	//   ....[47]....
        /*0d9c*/ 	.word	0x00025d10


	//   ....[48]....
        /*0da0*/ 	.word	0x00025d60


	//   ....[49]....
        /*0da4*/ 	.word	0x00025da0


	//   ....[50]....
        /*0da8*/ 	.word	0x00025df0


	//   ....[51]....
        /*0dac*/ 	.word	0x00025e40


	//   ....[52]....
        /*0db0*/ 	.word	0x00025e90


	//   ....[53]....
        /*0db4*/ 	.word	0x00025f00


	//   ....[54]....
        /*0db8*/ 	.word	0x00025f50


	//   ....[55]....
        /*0dbc*/ 	.word	0x00025fb0


	//   ....[56]....
        /*0dc0*/ 	.word	0x00026010


	//   ....[57]....
        /*0dc4*/ 	.word	0x00026080


	//----- nvinfo : EIATTR_EXIT_INSTR_OFFSETS
	.align		4
.L_302:
        /*0dc8*/ 	.byte	0x04, 0x1c
        /*0dca*/ 	.short	(.L_304 - .L_303)


	//   ....[0]....
.L_303:
        /*0dcc*/ 	.word	0x000010d0


	//   ....[1]....
        /*0dd0*/ 	.word	0x00022da0


	//----- nvinfo : EIATTR_MAX_THREADS
	.align		4
.L_304:
        /*0dd4*/ 	.byte	0x04, 0x05
        /*0dd6*/ 	.short	(.L_306 - .L_305)
.L_305:
        /*0dd8*/ 	.word	0x00000100
        /*0ddc*/ 	.word	0x00000001
        /*0de0*/ 	.word	0x00000001


	//----- nvinfo : EIATTR_CRS_STACK_SIZE
	.align		4
.L_306:
        /*0de4*/ 	.byte	0x04, 0x1e
        /*0de6*/ 	.short	(.L_308 - .L_307)
.L_307:
        /*0de8*/ 	.word	0x00000000
.L_308:


//--------------------- .nv.info._ZN7cutlass13device_kernelIN5flash19enable_sm80_to_sm89INS1_16FlashAttnFwdSm80INS1_25CollectiveMainloopFwdSm80ILi4ELi1ELb0EN4cute5tupleIJNS5_1CILi128EEENS7_ILi64EEES8_EEELi128ENS_6half_tEfNS_4arch4Sm80ELb1ELb0ELb1ELb0ELb1ELb0ELb1ELb1EEENS1_21CollectiveEpilogueFwdINS6_IJS8_S8_S9_EEENS6_IJNS7_ILi1EEESH_SH_EEESB_SD_Li128ELb0ELb1ELb1ELb0EEENS1_30DynamicPersistentTileSchedulerILi128ELi128ELb1ELb1ELb0EEEEEEEEEvNT_6ParamsE --------------------------
	.section	.nv.info._ZN7cutlass13device_kernelIN5flash19enable_sm80_to_sm89INS1_16FlashAttnFwdSm80INS1_25CollectiveMainloopFwdSm80ILi4ELi1ELb0EN4cute5tupleIJNS5_1CILi128EEENS7_ILi64EEES8_EEELi128ENS_6half_tEfNS_4arch4Sm80ELb1ELb0ELb1ELb0ELb1ELb0ELb1ELb1EEENS1_21CollectiveEpilogueFwdINS6_IJS8_S8_S9_EEENS6_IJNS7_ILi1EEESH_SH_EEESB_SD_Li128ELb0ELb1ELb1ELb0EEENS1_30DynamicPersistentTileSchedulerILi128ELi128ELb1ELb1ELb0EEEEEEEEEvNT_6ParamsE,"",@"SHT_CUDA_INFO"
	.sectionflags	@""
	.align	4


	//----- nvinfo : EIATTR_CUDA_API_VERSION
	.align		4
        /*0000*/ 	.byte	0x04, 0x37
        /*0002*/ 	.short	(.L_310 - .L_309)
.L_309:
        /*0004*/ 	.word	0x00000082


	//----- nvinfo : EIATTR_SW2861232_WAR
	.align		4
.L_310:
        /*0008*/ 	.byte	0x01, 0x35
	.zero		2


	//----- nvinfo : EIATTR_PARAM_CBANK
	.align		4
        /*000c*/ 	.byte	0x04, 0x0a
        /*000e*/ 	.short	(.L_312 - .L_311)
	.align		4
.L_311:
        /*0010*/ 	.word	index@(.nv.constant0._ZN7cutlass13device_kernelIN5flash19enable_sm80_to_sm89INS1_16FlashAttnFwdSm80INS1_25CollectiveMainloopFwdSm80ILi4ELi1ELb0EN4cute5tupleIJNS5_1CILi128EEENS7_ILi64EEES8_EEELi128ENS_6half_tEfNS_4arch4Sm80ELb1ELb0ELb1ELb0ELb1ELb0ELb1ELb1EEENS1_21CollectiveEpilogueFwdINS6_IJS8_S8_S9_EEENS6_IJNS7_ILi1EEESH_SH_EEESB_SD_Li128ELb0ELb1ELb1ELb0EEENS1_30DynamicPersistentTileSchedulerILi128ELi128ELb1ELb1ELb0EEEEEEEEEvNT_6ParamsE)
        /*0014*/ 	.short	0x0160
        /*0016*/ 	.short	0x0428


	//----- nvinfo : EIATTR_CBANK_PARAM_SIZE
	.align		4
.L_312:
        /*0018*/ 	.byte	0x03, 0x19
        /*001a*/ 	.short	0x0428


	//----- nvinfo : EIATTR_KPARAM_INFO
	.align		4
        /*001c*/ 	.byte	0x04, 0x17
        /*001e*/ 	.short	(.L_314 - .L_313)
.L_313:
        /*0020*/ 	.word	0x00000000
        /*0024*/ 	.short	0x0000
        /*0026*/ 	.short	0x0000
        /*0028*/ 	.byte	0x00, 0xf0, 0xa1, 0x10


	//----- nvinfo : EIATTR_MAXREG_COUNT
	.align		4
.L_314:
        /*002c*/ 	.byte	0x03, 0x1b
        /*002e*/ 	.short	0x00ff


	//----- nvinfo : EIATTR_NUM_BARRIERS
	.align		4
        /*0030*/ 	.byte	0x02, 0x4c
        /*0032*/ 	.byte	0x06
	.zero		1


	//----- nvinfo : EIATTR_ANNOTATIONS
	.align		4
        /*0034*/ 	.byte	0x04, 0x55
        /*0036*/ 	.short	(.L_316 - .L_315)


	//   ....[0]....
.L_315:
        /* <DEDUP_REMOVED lines=127> */


	//----- nvinfo : EIATTR_MERCURY_ISA_VERSION
	.align		4
.L_316:
        /*0810*/ 	.byte	0x03, 0x5f
        /*0812*/ 	.short	0x0000


	//----- nvinfo : EIATTR_INT_WARP_WIDE_INSTR_OFFSETS
	.align		4
        /*0814*/ 	.byte	0x04, 0x31
        /*0816*/ 	.short	(.L_318 - .L_317)


	//   ....[0]....
.L_317:
        /*0818*/ 	.word	0x000117d0


	//   ....[1]....
        /*081c*/ 	.word	0x00011870


	//----- nvinfo : EIATTR_COOP_GROUP_MASK_REGIDS
	.align		4
.L_318:
        /*0820*/ 	.byte	0x04, 0x29
        /*0822*/ 	.short	(.L_320 - .L_319)


	//   ....[0]....
.L_319:
        /*0824*/ 	.word	0xffffffff


	//   ....[1]....
        /*0828*/ 	.word	0xffffffff


	//   ....[2]....
        /*082c*/ 	.word	0xffffffff


	//   ....[3]....
        /*0830*/ 	.word	0xffffffff


	//   ....[4]....
        /*0834*/ 	.word	0xffffffff


	//   ....[5]....
        /*0838*/ 	.word	0xffffffff


	//   ....[6]....
        /*083c*/ 	.word	0xffffffff


	//   ....[7]....
        /*0840*/ 	.word	0xffffffff


	//   ....[8]....
        /*0844*/ 	.word	0xffffffff


	//   ....[9]....
        /*0848*/ 	.word	0xffffffff


	//   ....[10]....
        /*084c*/ 	.word	0xffffffff


	//   ....[11]....
        /*0850*/ 	.word	0xffffffff


	//   ....[12]....
        /*0854*/ 	.word	0xffffffff


	//   ....[13]....
        /*0858*/ 	.word	0xffffffff


	//   ....[14]....
        /*085c*/ 	.word	0xffffffff


	//   ....[15]....
        /*0860*/ 	.word	0xffffffff


	//   ....[16]....
        /*0864*/ 	.word	0xffffffff


	//   ....[17]....
        /*0868*/ 	.word	0xffffffff


	//   ....[18]....
        /*086c*/ 	.word	0xffffffff


	//   ....[19]....
        /*0870*/ 	.word	0xffffffff


	//   ....[20]....
        /*0874*/ 	.word	0xffffffff


	//   ....[21]....
        /*0878*/ 	.word	0xffffffff


	//   ....[22]....
        /*087c*/ 	.word	0xffffffff


	//   ....[23]....
        /*0880*/ 	.word	0xffffffff


	//   ....[24]....
        /*0884*/ 	.word	0xffffffff


	//   ....[25]....
        /*0888*/ 	.word	0xffffffff


	//   ....[26]....
        /*088c*/ 	.word	0xffffffff


	//   ....[27]....
        /*0890*/ 	.word	0xffffffff


	//   ....[28]....
        /*0894*/ 	.word	0xffffffff


	//   ....[29]....
        /*0898*/ 	.word	0xffffffff


	//   ....[30]....
        /*089c*/ 	.word	0xffffffff


	//   ....[31]....
        /*08a0*/ 	.word	0xffffffff


	//   ....[32]....
        /*08a4*/ 	.word	0xffffffff


	//   ....[33]....
        /*08a8*/ 	.word	0xffffffff


	//   ....[34]....
        /*08ac*/ 	.word	0xffffffff


	//   ....[35]....
        /*08b0*/ 	.word	0xffffffff


	//   ....[36]....
        /*08b4*/ 	.word	0xffffffff


	//   ....[37]....
        /*08b8*/ 	.word	0xffffffff


	//   ....[38]....
        /*08bc*/ 	.word	0xffffffff


	//   ....[39]....
        /*08c0*/ 	.word	0xffffffff


	//   ....[40]....
        /*08c4*/ 	.word	0xffffffff


	//   ....[41]....
        /*08c8*/ 	.word	0xffffffff


	//   ....[42]....
        /*08cc*/ 	.word	0xffffffff


	//   ....[43]....
        /*08d0*/ 	.word	0xffffffff


	//   ....[44]....
        /*08d4*/ 	.word	0xffffffff


	//   ....[45]....
        /*08d8*/ 	.word	0xffffffff


	//   ....[46]....
        /*08dc*/ 	.word	0xffffffff


	//   ....[47]....
        /*08e0*/ 	.word	0xffffffff


	//   ....[48]....
        /*08e4*/ 	.word	0xffffffff


	//   ....[49]....
        /*08e8*/ 	.word	0xffffffff


	//   ....[50]....
        /*08ec*/ 	.word	0xffffffff


	//   ....[51]....
        /*08f0*/ 	.word	0xffffffff


	//   ....[52]....
        /*08f4*/ 	.word	0xffffffff


	//   ....[53]....
        /*08f8*/ 	.word	0xffffffff


	//   ....[54]....
        /*08fc*/ 	.word	0xffffffff


	//   ....[55]....
        /*0900*/ 	.word	0xffffffff


	//   ....[56]....
        /*0904*/ 	.word	0xffffffff


	//   ....[57]....
        /*0908*/ 	.word	0xffffffff


	//   ....[58]....
        /*090c*/ 	.word	0xffffffff


	//   ....[59]....
        /*0910*/ 	.word	0xffffffff


	//   ....[60]....
        /*0914*/ 	.word	0xffffffff


	//   ....[61]....
        /*0918*/ 	.word	0xffffffff


	//   ....[62]....
        /*091c*/ 	.word	0xffffffff


	//   ....[63]....
        /*0920*/ 	.word	0xffffffff


	//   ....[64]....
        /*0924*/ 	.word	0xffffffff


	//   ....[65]....
        /*0928*/ 	.word	0xffffffff


	//   ....[66]....
        /*092c*/ 	.word	0xffffffff


	//   ....[67]....
        /*0930*/ 	.word	0xffffffff


	//   ....[68]....
        /*0934*/ 	.word	0xffffffff


	//   ....[69]....
        /*0938*/ 	.word	0xffffffff


	//   ....[70]....
        /*093c*/ 	.word	0xffffffff


	//   ....[71]....
        /*0940*/ 	.word	0xffffffff


	//   ....[72]....
        /*0944*/ 	.word	0xffffffff


	//   ....[73]....
        /*0948*/ 	.word	0xffffffff


	//   ....[74]....
        /*094c*/ 	.word	0xffffffff


	//   ....[75]....
        /*0950*/ 	.word	0xffffffff


	//   ....[76]....
        /*0954*/ 	.word	0xffffffff


	//   ....[77]....
        /*0958*/ 	.word	0xffffffff


	//   ....[78]....
        /*095c*/ 	.word	0xffffffff


	//   ....[79]....
        /*0960*/ 	.word	0xffffffff


	//   ....[80]....
        /*0964*/ 	.word	0xffffffff


	//   ....[81]....
        /*0968*/ 	.word	0xffffffff


	//   ....[82]....
        /*096c*/ 	.word	0xffffffff


	//   ....[83]....
        /*0970*/ 	.word	0xffffffff


	//   ....[84]....
        /*0974*/ 	.word	0xffffffff


	//   ....[85]....
        /*0978*/ 	.word	0xffffffff


	//   ....[86]....
        /*097c*/ 	.word	0xffffffff


	//   ....[87]....
        /*0980*/ 	.word	0xffffffff


	//   ....[88]....
        /*0984*/ 	.word	0xffffffff


	//   ....[89]....
        /*0988*/ 	.word	0xffffffff


	//   ....[90]....
        /*098c*/ 	.word	0xffffffff


	//   ....[91]....
        /*0990*/ 	.word	0xffffffff


	//   ....[92]....
        /*0994*/ 	.word	0xffffffff


	//   ....[93]....
        /*0998*/ 	.word	0xffffffff


	//   ....[94]....
        /*099c*/ 	.word	0xffffffff


	//   ....[95]....
        /*09a0*/ 	.word	0xffffffff


	//   ....[96]....
        /*09a4*/ 	.word	0xffffffff


	//   ....[97]....
        /*09a8*/ 	.word	0xffffffff


	//   ....[98]....
        /*09ac*/ 	.word	0xffffffff


	//   ....[99]....
        /*09b0*/ 	.word	0xffffffff


	//   ....[100]....
        /*09b4*/ 	.word	0xffffffff


	//   ....[101]....
        /*09b8*/ 	.word	0xffffffff


	//   ....[102]....
        /*09bc*/ 	.word	0xffffffff


	//   ....[103]....
        /*09c0*/ 	.word	0xffffffff


	//   ....[104]....
        /*09c4*/ 	.word	0xffffffff


	//   ....[105]....
        /*09c8*/ 	.word	0xffffffff


	//   ....[106]....
        /*09cc*/ 	.word	0xffffffff


	//   ....[107]....
        /*09d0*/ 	.word	0xffffffff


	//   ....[108]....
        /*09d4*/ 	.word	0xffffffff


	//   ....[109]....
        /*09d8*/ 	.word	0xffffffff


	//   ....[110]....
        /*09dc*/ 	.word	0xffffffff


	//   ....[111]....
        /*09e0*/ 	.word	0xffffffff


	//   ....[112]....
        /*09e4*/ 	.word	0xffffffff


	//   ....[113]....
        /*09e8*/ 	.word	0xffffffff


	//   ....[114]....
        /*09ec*/ 	.word	0xffffffff


	//   ....[115]....
        /*09f0*/ 	.word	0xffffffff


	//   ....[116]....
        /*09f4*/ 	.word	0xffffffff


	//   ....[117]....
        /*09f8*/ 	.word	0xffffffff


	//   ....[118]....
        /*09fc*/ 	.word	0xffffffff


	//   ....[119]....
        /*0a00*/ 	.word	0xffffffff


	//   ....[120]....
        /*0a04*/ 	.word	0xffffffff


	//   ....[121]....
        /*0a08*/ 	.word	0xffffffff


	//   ....[122]....
        /*0a0c*/ 	.word	0xffffffff


	//   ....[123]....
        /*0a10*/ 	.word	0xffffffff


	//   ....[124]....
        /*0a14*/ 	.word	0xffffffff


	//   ....[125]....
        /*0a18*/ 	.word	0xffffffff


	//   ....[126]....
        /*0a1c*/ 	.word	0xffffffff


	//   ....[127]....
        /*0a20*/ 	.word	0xffffffff


	//   ....[128]....
        /*0a24*/ 	.word	0xffffffff


	//   ....[129]....
        /*0a28*/ 	.word	0xffffffff


	//   ....[130]....
        /*0a2c*/ 	.word	0xffffffff


	//   ....[131]....
        /*0a30*/ 	.word	0xffffffff


	//   ....[132]....
        /*0a34*/ 	.word	0xffffffff


	//   ....[133]....
        /*0a38*/ 	.word	0xffffffff


	//   ....[134]....
        /*0a3c*/ 	.word	0xffffffff


	//   ....[135]....
        /*0a40*/ 	.word	0xffffffff


	//   ....[136]....
        /*0a44*/ 	.word	0xffffffff


	//   ....[137]....
        /*0a48*/ 	.word	0xffffffff


	//   ....[138]....
        /*0a4c*/ 	.word	0xffffffff


	//   ....[139]....
        /*0a50*/ 	.word	0xffffffff


	//   ....[140]....
        /*0a54*/ 	.word	0xffffffff


	//   ....[141]....
        /*0a58*/ 	.word	0xffffffff


	//   ....[142]....
        /*0a5c*/ 	.word	0xffffffff


	//   ....[143]....
        /*0a60*/ 	.word	0xffffffff


	//   ....[144]....
        /*0a64*/ 	.word	0xffffffff


	//   ....[145]....
        /*0a68*/ 	.word	0xffffffff


	//   ....[146]....
        /*0a6c*/ 	.word	0xffffffff


	//   ....[147]....
        /*0a70*/ 	.word	0xffffffff


	//   ....[148]....
        /*0a74*/ 	.word	0xffffffff


	//   ....[149]....
        /*0a78*/ 	.word	0xffffffff


	//   ....[150]....
        /*0a7c*/ 	.word	0xffffffff


	//   ....[151]....
        /*0a80*/ 	.word	0xffffffff


	//   ....[152]....
        /*0a84*/ 	.word	0xffffffff


	//   ....[153]....
        /*0a88*/ 	.word	0xffffffff


	//   ....[154]....
        /*0a8c*/ 	.word	0xffffffff


	//   ....[155]....
        /*0a90*/ 	.word	0xffffffff


	//   ....[156]....
        /*0a94*/ 	.word	0xffffffff


	//   ....[157]....
        /*0a98*/ 	.word	0xffffffff


	//   ....[158]....
        /*0a9c*/ 	.word	0xffffffff


	//   ....[159]....
        /*0aa0*/ 	.word	0xffffffff


	//   ....[160]....
        /*0aa4*/ 	.word	0xffffffff


	//   ....[161]....
        /*0aa8*/ 	.word	0xffffffff


	//   ....[162]....
        /*0aac*/ 	.word	0xffffffff


	//   ....[163]....
        /*0ab0*/ 	.word	0xffffffff


	//   ....[164]....
        /*0ab4*/ 	.word	0xffffffff


	//   ....[165]....
        /*0ab8*/ 	.word	0xffffffff


	//   ....[166]....
        /*0abc*/ 	.word	0xffffffff


	//   ....[167]....
        /*0ac0*/ 	.word	0xffffffff


	//   ....[168]....
        /*0ac4*/ 	.word	0xffffffff


	//   ....[169]....
        /*0ac8*/ 	.word	0xffffffff


	//   ....[170]....
        /*0acc*/ 	.word	0xffffffff


	//   ....[171]....
        /*0ad0*/ 	.word	0xffffffff


	//   ....[172]....
        /*0ad4*/ 	.word	0xffffffff


	//   ....[173]....
        /*0ad8*/ 	.word	0xffffffff


	//   ....[174]....
        /*0adc*/ 	.word	0xffffffff


	//   ....[175]....
        /*0ae0*/ 	.word	0xffffffff


	//   ....[176]....
        /*0ae4*/ 	.word	0xffffffff


	//   ....[177]....
        /*0ae8*/ 	.word	0xffffffff


	//   ....[178]....
        /*0aec*/ 	.word	0xffffffff


	//   ....[179]....
        /*0af0*/ 	.word	0xffffffff


	//   ....[180]....
        /*0af4*/ 	.word	0xffffffff


	//   ....[181]....
        /*0af8*/ 	.word	0xffffffff


	//   ....[182]....
        /*0afc*/ 	.word	0xffffffff


	//   ....[183]....
        /*0b00*/ 	.word	0xffffffff


	//   ....[184]....
        /*0b04*/ 	.word	0xffffffff


	//   ....[185]....
        /*0b08*/ 	.word	0xffffffff


	//   ....[186]....
        /*0b0c*/ 	.word	0xffffffff


	//   ....[187]....
        /*0b10*/ 	.word	0xffffffff


	//   ....[188]....
        /*0b14*/ 	.word	0xffffffff


	//   ....[189]....
        /*0b18*/ 	.word	0xffffffff


	//   ....[190]....
        /*0b1c*/ 	.word	0xffffffff


	//   ....[191]....
        /*0b20*/ 	.word	0xffffffff


	//   ....[192]....
        /*0b24*/ 	.word	0xffffffff


	//   ....[193]....
        /*0b28*/ 	.word	0xffffffff


	//   ....[194]....
        /*0b2c*/ 	.word	0xffffffff


	//   ....[195]....
        /*0b30*/ 	.word	0xffffffff


	//   ....[196]....
        /*0b34*/ 	.word	0xffffffff


	//   ....[197]....
        /*0b38*/ 	.word	0xffffffff


	//   ....[198]....
        /*0b3c*/ 	.word	0xffffffff


	//   ....[199]....
        /*0b40*/ 	.word	0xffffffff


	//   ....[200]....
        /*0b44*/ 	.word	0xffffffff


	//   ....[201]....
        /*0b48*/ 	.word	0xffffffff


	//   ....[202]....
        /*0b4c*/ 	.word	0xffffffff


	//   ....[203]....
        /*0b50*/ 	.word	0xffffffff


	//   ....[204]....
        /*0b54*/ 	.word	0xffffffff


	//   ....[205]....
        /*0b58*/ 	.word	0xffffffff


	//   ....[206]....
        /*0b5c*/ 	.word	0xffffffff


	//   ....[207]....
        /*0b60*/ 	.word	0xffffffff


	//   ....[208]....
        /*0b64*/ 	.word	0xffffffff


	//   ....[209]....
        /*0b68*/ 	.word	0xffffffff


	//   ....[210]....
        /*0b6c*/ 	.word	0xffffffff


	//   ....[211]....
        /*0b70*/ 	.word	0xffffffff


	//   ....[212]....
        /*0b74*/ 	.word	0xffffffff


	//   ....[213]....
        /*0b78*/ 	.word	0xffffffff


	//   ....[214]....
        /*0b7c*/ 	.word	0xffffffff


	//   ....[215]....
        /*0b80*/ 	.word	0xffffffff


	//   ....[216]....
        /*0b84*/ 	.word	0xffffffff


	//   ....[217]....
        /*0b88*/ 	.word	0xffffffff


	//   ....[218]....
        /*0b8c*/ 	.word	0xffffffff


	//   ....[219]....
        /*0b90*/ 	.word	0xffffffff


	//   ....[220]....
        /*0b94*/ 	.word	0xffffffff


	//   ....[221]....
        /*0b98*/ 	.word	0xffffffff


	//----- nvinfo : EIATTR_COOP_GROUP_INSTR_OFFSETS
	.align		4
.L_320:
        /*0b9c*/ 	.byte	0x04, 0x28
        /*0b9e*/ 	.short	(.L_322 - .L_321)


	//   ....[0]....
.L_321:
        /*0ba0*/ 	.word	0x00000050


	//   ....[1]....
        /*0ba4*/ 	.word	0x00000060


	//   ....[2]....
        /*0ba8*/ 	.word	0x00001950


	//   ....[3]....
        /*0bac*/ 	.word	0x00001970


	//   ....[4]....
        /*0bb0*/ 	.word	0x00001b20


	//   ....[5]....
        /*0bb4*/ 	.word	0x00001b30


	//   ....[6]....
        /*0bb8*/ 	.word	0x00001c70


	//   ....[7]....
        /*0bbc*/ 	.word	0x00001c90


	//   ....[8]....
        /*0bc0*/ 	.word	0x00001dd0


	//   ....[9]....
        /*0bc4*/ 	.word	0x00001de0


	//   ....[10]....
        /*0bc8*/ 	.word	0x00001f20


	//   ....[11]....
        /*0bcc*/ 	.word	0x00001f40


	//   ....[12]....
        /*0bd0*/ 	.word	0x00002080


	//   ....[13]....
        /*0bd4*/ 	.word	0x00002090


	//   ....[14]....
        /*0bd8*/ 	.word	0x000021d0


	//   ....[15]....
        /*0bdc*/ 	.word	0x000021f0


	//   ....[16]....
        /*0be0*/ 	.word	0x00002330


	//   ....[17]....
        /*0be4*/ 	.word	0x00002340


	//   ....[18]....
        /*0be8*/ 	.word	0x00002870


	//   ....[19]....
        /*0bec*/ 	.word	0x00002890


	//   ....[20]....
        /*0bf0*/ 	.word	0x000028b0


	//   ....[21]....
        /*0bf4*/ 	.word	0x000028c0


	//   ....[22]....
        /*0bf8*/ 	.word	0x000028f0


	//   ....[23]....
        /*0bfc*/ 	.word	0x00002920


	//   ....[24]....
        /*0c00*/ 	.word	0x00002980


	//   ....[25]....
        /*0c04*/ 	.word	0x00002990


	//   ....[26]....
        /*0c08*/ 	.word	0x00002ca0


	//   ....[27]....
        /*0c0c*/ 	.word	0x00002cb0


	//   ....[28]....
        /*0c10*/ 	.word	0x00002cc0


	//   ....[29]....
        /*0c14*/ 	.word	0x00002cd0


	//   ....[30]....
        /*0c18*/ 	.word	0x00002ce0


	//   ....[31]....
        /*0c1c*/ 	.word	0x00002d00


	//   ....[32]....
        /*0c20*/ 	.word	0x00002d20


	//   ....[33]....
        /*0c24*/ 	.word	0x00002d30


	//   ....[34]....
        /*0c28*/ 	.word	0x00004570


	//   ....[35]....
        /*0c2c*/ 	.word	0x000045c0


	//   ....[36]....
        /*0c30*/ 	.word	0x000045d0


	//   ....[37]....
        /*0c34*/ 	.word	0x000045e0


	//   ....[38]....
        /*0c38*/ 	.word	0x000045f0


	//   ....[39]....
        /*0c3c*/ 	.word	0x00004600


	//   ....[40]....
        /*0c40*/ 	.word	0x00004610


	//   ....[41]....
        /*0c44*/ 	.word	0x00004630


	//   ....[42]....
        /*0c48*/ 	.word	0x00004990


	//   ....[43]....
        /*0c4c*/ 	.word	0x00004bd0


	//   ....[44]....
        /*0c50*/ 	.word	0x00004be0


	//   ....[45]....
        /*0c54*/ 	.word	0x00004bf0


	//   ....[46]....
        /*0c58*/ 	.word	0x000055f0


	//   ....[47]....
        /*0c5c*/ 	.word	0x00005620


	//   ....[48]....
        /*0c60*/ 	.word	0x00005640


	//   ....[49]....
        /*0c64*/ 	.word	0x00005650


	//   ....[50]....
        /*0c68*/ 	.word	0x00005680


	//   ....[51]....
        /*0c6c*/ 	.word	0x000056a0


	//   ....[52]....
        /*0c70*/ 	.word	0x000056c0


	//   ....[53]....
        /*0c74*/ 	.word	0x000056d0


	//   ....[54]....
        /*0c78*/ 	.word	0x00007410


	//   ....[55]....
        /*0c7c*/ 	.word	0x00007460


	//   ....[56]....
        /*0c80*/ 	.word	0x00007510


	//   ....[57]....
        /*0c84*/ 	.word	0x00007520


	//   ....[58]....
        /*0c88*/ 	.word	0x00007550


	//   ....[59]....
        /*0c8c*/ 	.word	0x00007580


	//   ....[60]....
        /*0c90*/ 	.word	0x000075b0


	//   ....[61]....
        /*0c94*/ 	.word	0x00007630


	//   ....[62]....
        /*0c98*/ 	.word	0x00008d60


	//   ....[63]....
        /*0c9c*/ 	.word	0x00008db0


	//   ....[64]....
        /*0ca0*/ 	.word	0x00008e60


	//   ....[65]....
        /*0ca4*/ 	.word	0x00008e70


	//   ....[66]....
        /*0ca8*/ 	.word	0x00008ea0


	//   ....[67]....
        /*0cac*/ 	.word	0x00008ed0


	//   ....[68]....
        /*0cb0*/ 	.word	0x00008f00


	//   ....[69]....
        /*0cb4*/ 	.word	0x00008f80


	//   ....[70]....
        /*0cb8*/ 	.word	0x000091a0


	//   ....[71]....
        /*0cbc*/ 	.word	0x000093d0


	//   ....[72]....
        /*0cc0*/ 	.word	0x000093e0


	//   ....[73]....
        /*0cc4*/ 	.word	0x000093f0


	//   ....[74]....
        /*0cc8*/ 	.word	0x00009a00


	//   ....[75]....
        /*0ccc*/ 	.word	0x00009b00


	//   ....[76]....
        /*0cd0*/ 	.word	0x00009c70


	//   ....[77]....
        /*0cd4*/ 	.word	0x00009c90


	//   ....[78]....
        /*0cd8*/ 	.word	0x00009db0


	//   ....[79]....
        /*0cdc*/ 	.word	0x00009dd0


	//   ....[80]....
        /*0ce0*/ 	.word	0x00009ef0


	//   ....[81]....
        /*0ce4*/ 	.word	0x00009f10


	//   ....[82]....
        /*0ce8*/ 	.word	0x0000c700


	//   ....[83]....
        /*0cec*/ 	.word	0x0000c770


	//   ....[84]....
        /*0cf0*/ 	.word	0x0000c790


	//   ....[85]....
        /*0cf4*/ 	.word	0x0000c7b0


	//   ....[86]....
        /*0cf8*/ 	.word	0x0000c7d0


	//   ....[87]....
        /*0cfc*/ 	.word	0x0000c7f0


	//   ....[88]....
        /*0d00*/ 	.word	0x0000c800


	//   ....[89]....
        /*0d04*/ 	.word	0x0000c810


	//   ....[90]....
        /*0d08*/ 	.word	0x0000df90


	//   ....[91]....
        /*0d0c*/ 	.word	0x0000dfe0


	//   ....[92]....
        /*0d10*/ 	.word	0x0000e060


	//   ....[93]....
        /*0d14*/ 	.word	0x0000e0a0


	//   ....[94]....
        /*0d18*/ 	.word	0x0000e0d0


	//   ....[95]....
        /*0d1c*/ 	.word	0x0000e100


	//   ....[96]....
        /*0d20*/ 	.word	0x0000e120


	//   ....[97]....
        /*0d24*/ 	.word	0x0000e170


	//   ....[98]....
        /*0d28*/ 	.word	0x0000e6a0


	//   ....[99]....
        /*0d2c*/ 	.word	0x0000e6c0


	//   ....[100]....
        /*0d30*/ 	.word	0x0000e6e0


	//   ....[101]....
        /*0d34*/ 	.word	0x0000e700


	//   ....[102]....
        /*0d38*/ 	.word	0x0000e720


	//   ....[103]....
        /*0d3c*/ 	.word	0x0000e740


	//   ....[104]....
        /*0d40*/ 	.word	0x0000e760


	//   ....[105]....
        /*0d44*/ 	.word	0x0000e780


	//   ....[106]....
        /*0d48*/ 	.word	0x00010bf0


	//   ....[107]....
        /*0d4c*/ 	.word	0x00010c40


	//   ....[108]....
        /*0d50*/ 	.word	0x00010c50


	//   ....[109]....
        /*0d54*/ 	.word	0x00010c80


	//   ....[110]....
        /*0d58*/ 	.word	0x00010c90


	//   ....[111]....
        /*0d5c*/ 	.word	0x00010cb0


	//   ....[112]....
        /*0d60*/ 	.word	0x00010cd0


	//   ....[113]....
        /*0d64*/ 	.word	0x00010ce0


	//   ....[114]....
        /*0d68*/ 	.word	0x000119a0


	//   ....[115]....
        /*0d6c*/ 	.word	0x00012040


	//   ....[116]....
        /*0d70*/ 	.word	0x00012060


	//   ....[117]....
        /*0d74*/ 	.word	0x00012070


	//   ....[118]....
        /*0d78*/ 	.word	0x00012080


	//   ....[119]....
        /*0d7c*/ 	.word	0x000120b0


	//   ....[120]....
        /*0d80*/ 	.word	0x000120d0


	//   ....[121]....
        /*0d84*/ 	.word	0x000120f0


	//   ....[122]....
        /*0d88*/ 	.word	0x00012100


	//   ....[123]....
        /*0d8c*/ 	.word	0x000121f0


	//   ....[124]....
        /*0d90*/ 	.word	0x00012240


	//   ....[125]....
        /*0d94*/ 	.word	0x00012680


	//   ....[126]....
        /*0d98*/ 	.word	0x000126a0


	//   ....[127]....
        /*0d9c*/ 	.word	0x00012ad0


	//   ....[128]....
        /*0da0*/ 	.word	0x00012af0


	//   ....[129]....
        /*0da4*/ 	.word	0x00012f20


	//   ....[130]....
        /*0da8*/ 	.word	0x00012f30


	//   ....[131]....
        /*0dac*/ 	.word	0x000136c0


	//   ....[132]....
        /*0db0*/ 	.word	0x000137d0


	//   ....[133]....
        /*0db4*/ 	.word	0x00013840


	//   ....[134]....
        /*0db8*/ 	.word	0x000138b0


	//   ....[135]....
        /*0dbc*/ 	.word	0x00013910


	//   ....[136]....
        /*0dc0*/ 	.word	0x00013980


	//   ....[137]....
        /*0dc4*/ 	.word	0x000139f0


	//   ....[138]....
        /*0dc8*/ 	.word	0x00013a60


	//   ....[139]....
        /*0dcc*/ 	.word	0x00013ac0


	//   ....[140]....
        /*0dd0*/ 	.word	0x00013b30


	//   ....[141]....
        /*0dd4*/ 	.word	0x00013ba0


	//   ....[142]....
        /*0dd8*/ 	.word	0x00013c10


	//   ....[143]....
        /*0ddc*/ 	.word	0x00013c70


	//   ....[144]....
        /*0de0*/ 	.word	0x00013ce0


	//   ....[145]....
        /*0de4*/ 	.word	0x00013d50


	//   ....[146]....
        /*0de8*/ 	.word	0x00013dc0


	//   ....[147]....
        /*0dec*/ 	.word	0x00013e20


	//   ....[148]....
        /*0df0*/ 	.word	0x00013e90


	//   ....[149]....
        /*0df4*/ 	.word	0x00013f00


	//   ....[150]....
        /*0df8*/ 	.word	0x00014050


	//   ....[151]....
        /*0dfc*/ 	.word	0x000140b0


	//   ....[152]....
        /*0e00*/ 	.word	0x00014200


	//   ....[153]....
        /*0e04*/ 	.word	0x00014260


	//   ....[154]....
        /*0e08*/ 	.word	0x000143b0


	//   ....[155]....
        /*0e0c*/ 	.word	0x00014410


	//   ....[156]....
        /*0e10*/ 	.word	0x00014470


	//   ....[157]....
        /*0e14*/ 	.word	0x000144d0


	//   ....[158]....
        /*0e18*/ 	.word	0x00014730


	//   ....[159]....
        /*0e1c*/ 	.word	0x00014990


	//   ....[160]....
        /*0e20*/ 	.word	0x00014fb0


	//   ....[161]....
        /*0e24*/ 	.word	0x00015000


	//   ....[162]....
        /*0e28*/ 	.word	0x00015050


	//   ....[163]....
        /*0e2c*/ 	.word	0x000150a0


	//   ....[164]....
        /*0e30*/ 	.word	0x000150f0


	//   ....[165]....
        /*0e34*/ 	.word	0x00015140


	//   ....[166]....
        /*0e38*/ 	.word	0x00015190


	//   ....[167]....
        /*0e3c*/ 	.word	0x000151e0


	//   ....[168]....
        /*0e40*/ 	.word	0x00015240


	//   ....[169]....
        /*0e44*/ 	.word	0x000152b0


	//   ....[170]....
        /*0e48*/ 	.word	0x00015400


	//   ....[171]....
        /*0e4c*/ 	.word	0x00015460


	//   ....[172]....
        /*0e50*/ 	.word	0x000155c0


	//   ....[173]....
        /*0e54*/ 	.word	0x00015620


	//   ....[174]....
        /*0e58*/ 	.word	0x00015780


	//   ....[175]....
        /*0e5c*/ 	.word	0x000157e0


	//   ....[176]....
        /*0e60*/ 	.word	0x00015840


	//   ....[177]....
        /*0e64*/ 	.word	0x000158b0


	//   ....[178]....
        /*0e68*/ 	.word	0x00015a00


	//   ....[179]....
        /*0e6c*/ 	.word	0x00015a60


	//   ....[180]....
        /*0e70*/ 	.word	0x00015bc0


	//   ....[181]....
        /*0e74*/ 	.word	0x00015c20


	//   ....[182]....
        /*0e78*/ 	.word	0x00015d80


	//   ....[183]....
        /*0e7c*/ 	.word	0x00015de0


	//   ....[184]....
        /*0e80*/ 	.word	0x00015e30


	//   ....[185]....
        /*0e84*/ 	.word	0x00015e80


	//   ....[186]....
        /*0e88*/ 	.word	0x000160d0


	//   ....[187]....
        /*0e8c*/ 	.word	0x00016320


	//   ....[188]....
        /*0e90*/ 	.word	0x00016960


	//   ....[189]....
        /*0e94*/ 	.word	0x000169a0


	//   ....[190]....
        /*0e98*/ 	.word	0x000169f0


	//   ....[191]....
        /*0e9c*/ 	.word	0x00016a30


	//   ....[192]....
        /*0ea0*/ 	.word	0x00016a80


	//   ....[193]....
        /*0ea4*/ 	.word	0x00016ac0


	//   ....[194]....
        /*0ea8*/ 	.word	0x00016b10


	//   ....[195]....
        /*0eac*/ 	.word	0x00016b50


	//   ....[196]....
        /*0eb0*/ 	.word	0x00016bc0


	//   ....[197]....
        /*0eb4*/ 	.word	0x00016c30


	//   ....[198]....
        /*0eb8*/ 	.word	0x00016ca0


	//   ....[199]....
        /*0ebc*/ 	.word	0x00016dc0


	//   ....[200]....
        /*0ec0*/ 	.word	0x00016e20


	//   ....[201]....
        /*0ec4*/ 	.word	0x00016f40


	//   ....[202]....
        /*0ec8*/ 	.word	0x00016fa0


	//   ....[203]....
        /*0ecc*/ 	.word	0x000170c0


	//   ....[204]....
        /*0ed0*/ 	.word	0x00017120


	//   ....[205]....
        /*0ed4*/ 	.word	0x00017160


	//   ....[206]....
        /*0ed8*/ 	.word	0x000171a0


	//   ....[207]....
        /*0edc*/ 	.word	0x000171f0


	//   ....[208]....
        /*0ee0*/ 	.word	0x00017230


	//   ....[209]....
        /*0ee4*/ 	.word	0x00017280


	//   ....[210]....
        /*0ee8*/ 	.word	0x000172c0


	//   ....[211]....
        /*0eec*/ 	.word	0x00017310


	//   ....[212]....
        /*0ef0*/ 	.word	0x00017350


	//   ....[213]....
        /*0ef4*/ 	.word	0x000173b0


	//   ....[214]....
        /*0ef8*/ 	.word	0x00017410


	//   ....[215]....
        /*0efc*/ 	.word	0x00017460


	//   ....[216]....
        /*0f00*/ 	.word	0x000174c0


	//   ....[217]....
        /*0f04*/ 	.word	0x00017510


	//   ....[218]....
        /*0f08*/ 	.word	0x00017560


	//   ....[219]....
        /*0f0c*/ 	.word	0x000175b0


	//   ....[220]....
        /*0f10*/ 	.word	0x00017600


	//   ....[221]....
        /*0f14*/ 	.word	0x00017670


	//----- nvinfo : EIATTR_EXIT_INSTR_OFFSETS
	.align		4
.L_322:
        /*0f18*/ 	.byte	0x04, 0x1c
        /*0f1a*/ 	.short	(.L_324 - .L_323)


	//   ....[0]....
.L_323:
        /*0f1c*/ 	.word	0x000000b0


	//   ....[1]....
        /*0f20*/ 	.word	0x00013780


	//----- nvinfo : EIATTR_MAX_THREADS
	.align		4
.L_324:
        /*0f24*/ 	.byte	0x04, 0x05
        /*0f26*/ 	.short	(.L_326 - .L_325)
.L_325:
        /*0f28*/ 	.word	0x00000080
        /*0f2c*/ 	.word	0x00000001
        /*0f30*/ 	.word	0x00000001


	//----- nvinfo : EIATTR_CRS_STACK_SIZE
	.align		4
.L_326:
        /*0f34*/ 	.byte	0x04, 0x1e
        /*0f36*/ 	.short	(.L_328 - .L_327)
.L_327:
        /*0f38*/ 	.word	0x00000000
.L_328:


//--------------------- .nv.info._ZN7cutlass13device_kernelIN5flash19enable_sm80_to_sm89INS1_16FlashAttnFwdSm80INS1_25CollectiveMainloopFwdSm80ILi8ELi1ELb1EN4cute5tupleIJNS5_1CILi128EEENS7_ILi112EEES8_EEELi128ENS_6half_tEfNS_4arch4Sm80ELb1ELb0ELb1ELb1ELb1ELb0ELb1ELb1EEENS1_21CollectiveEpilogueFwdINS6_IJS8_S8_S9_EEENS6_IJNS7_ILi1EEESH_SH_EEESB_SD_Li256ELb1ELb1ELb1ELb0EEENS1_36VarlenDynamicPersistentTileSchedulerILi128ELi112ELi256ELi256ELb1ELb1ELb0ELb1ELb1ELb1EEEEEEEEEvNT_6ParamsE --------------------------
	.section	.nv.info._ZN7cutlass13device_kernelIN5flash19enable_sm80_to_sm89INS1_16FlashAttnFwdSm80INS1_25CollectiveMainloopFwdSm80ILi8ELi1ELb1EN4cute5tupleIJNS5_1CILi128EEENS7_ILi112EEES8_EEELi128ENS_6half_tEfNS_4arch4Sm80ELb1ELb0ELb1ELb1ELb1ELb0ELb1ELb1EEENS1_21CollectiveEpilogueFwdINS6_IJS8_S8_S9_EEENS6_IJNS7_ILi1EEESH_SH_EEESB_SD_Li256ELb1ELb1ELb1ELb0EEENS1_36VarlenDynamicPersistentTileSchedulerILi128ELi112ELi256ELi256ELb1ELb1ELb0ELb1ELb1ELb1EEEEEEEEEvNT_6ParamsE,"",@"SHT_CUDA_INFO"
	.sectionflags	@""
	.align	4


	//----- nvinfo : EIATTR_CUDA_API_VERSION
	.align		4
        /*0000*/ 	.byte	0x04, 0x37
        /*0002*/ 	.short	(.L_330 - .L_329)
.L_329:
        /*0004*/ 	.word	0x00000082


	//----- nvinfo : EIATTR_SW2861232_WAR
	.align		4
.L_330:
        /*0008*/ 	.byte	0x01, 0x35
	.zero		2


	//----- nvinfo : EIATTR_PARAM_CBANK
	.align		4
        /*000c*/ 	.byte	0x04, 0x0a
        /*000e*/ 	.short	(.L_332 - .L_331)
	.align		4
.L_331:
        /*0010*/ 	.word	index@(.nv.constant0._ZN7cutlass13device_kernelIN5flash19enable_sm80_to_sm89INS1_16FlashAttnFwdSm80INS1_25CollectiveMainloopFwdSm80ILi8ELi1ELb1EN4cute5tupleIJNS5_1CILi128EEENS7_ILi112EEES8_EEELi128ENS_6half_tEfNS_4arch4Sm80ELb1ELb0ELb1ELb1ELb1ELb0ELb1ELb1EEENS1_21CollectiveEpilogueFwdINS6_IJS8_S8_S9_EEENS6_IJNS7_ILi1EEESH_SH_EEESB_SD_Li256ELb1ELb1ELb1ELb0EEENS1_36VarlenDynamicPersistentTileSchedulerILi128ELi112ELi256ELi256ELb1ELb1ELb0ELb1ELb1ELb1EEEEEEEEEvNT_6ParamsE)
        /*0014*/ 	.short	0x0160
        /*0016*/ 	.short	0x0438


	//----- nvinfo : EIATTR_CBANK_PARAM_SIZE
	.align		4
.L_332:
        /*0018*/ 	.byte	0x03, 0x19
        /*001a*/ 	.short	0x0438


	//----- nvinfo : EIATTR_KPARAM_INFO
	.align		4
        /*001c*/ 	.byte	0x04, 0x17
        /*001e*/ 	.short	(.L_334 - .L_333)
.L_333:
        /*0020*/ 	.word	0x00000000
        /*0024*/ 	.short	0x0000
        /*0026*/ 	.short	0x0000
        /*0028*/ 	.byte	0x00, 0xf0, 0xe1, 0x10


	//----- nvinfo : EIATTR_MAXREG_COUNT
	.align		4
.L_334:
        /*002c*/ 	.byte	0x03, 0x1b
        /*002e*/ 	.short	0x00ff


	//----- nvinfo : EIATTR_NUM_BARRIERS
	.align		4
        /*0030*/ 	.byte	0x02, 0x4c
        /*0032*/ 	.byte	0x06
	.zero		1


	//----- nvinfo : EIATTR_ANNOTATIONS
	.align		4
        /*0034*/ 	.byte	0x04, 0x55
        /*0036*/ 	.short	(.L_336 - .L_335)


	//   ....[0]....
.L_335:
        /* <DEDUP_REMOVED lines=124> */


	//----- nvinfo : EIATTR_MERCURY_ISA_VERSION
	.align		4
.L_336:
        /*07e0*/ 	.byte	0x03, 0x5f
        /*07e2*/ 	.short	0x0000


	//----- nvinfo : EIATTR_INT_WARP_WIDE_INSTR_OFFSETS
	.align		4
        /*07e4*/ 	.byte	0x04, 0x31
        /*07e6*/ 	.short	(.L_338 - .L_337)


	//   ....[0]....
.L_337:
        /*07e8*/ 	.word	0x00010400


	//   ....[1]....
        /*07ec*/ 	.word	0x00010480


	//----- nvinfo : EIATTR_COOP_GROUP_MASK_REGIDS
	.align		4
.L_338:
        /*07f0*/ 	.byte	0x04, 0x29
        /*07f2*/ 	.short	(.L_340 - .L_339)


	//   ....[0]....
.L_339:
        /*07f4*/ 	.word	0xffffffff


	//   ....[1]....
        /*07f8*/ 	.word	0xffffffff


	//   ....[2]....
        /*07fc*/ 	.word	0xffffffff


	//   ....[3]....
        /*0800*/ 	.word	0xffffffff


	//   ....[4]....
        /*0804*/ 	.word	0xffffffff


	//   ....[5]....
        /*0808*/ 	.word	0xffffffff


	//   ....[6]....
        /*080c*/ 	.word	0xffffffff


	//   ....[7]....
        /*0810*/ 	.word	0xffffffff


	//   ....[8]....
        /*0814*/ 	.word	0xffffffff


	//   ....[9]....
        /*0818*/ 	.word	0xffffffff


	//   ....[10]....
        /*081c*/ 	.word	0xffffffff


	//   ....[11]....
        /*0820*/ 	.word	0xffffffff


	//   ....[12]....
        /*0824*/ 	.word	0xffffffff


	//   ....[13]....
        /*0828*/ 	.word	0xffffffff


	//   ....[14]....
        /*082c*/ 	.word	0xffffffff


	//   ....[15]....
        /*0830*/ 	.word	0xffffffff


	//   ....[16]....
        /*0834*/ 	.word	0xffffffff


	//   ....[17]....
        /*0838*/ 	.word	0xffffffff


	//   ....[18]....
        /*083c*/ 	.word	0xffffffff


	//   ....[19]....
        /*0840*/ 	.word	0xffffffff


	//   ....[20]....
        /*0844*/ 	.word	0xffffffff


	//   ....[21]....
        /*0848*/ 	.word	0xffffffff


	//   ....[22]....
        /*084c*/ 	.word	0xffffffff


	//   ....[23]....
        /*0850*/ 	.word	0xffffffff


	//   ....[24]....
        /*0854*/ 	.word	0xffffffff


	//   ....[25]....
        /*0858*/ 	.word	0xffffffff


	//   ....[26]....
        /*085c*/ 	.word	0xffffffff


	//   ....[27]....
        /*0860*/ 	.word	0xffffffff


	//   ....[28]....
        /*0864*/ 	.word	0xffffffff


	//   ....[29]....
        /*0868*/ 	.word	0xffffffff


	//   ....[30]....
        /*086c*/ 	.word	0xffffffff


	//   ....[31]....
        /*0870*/ 	.word	0xffffffff


	//   ....[32]....
        /*0874*/ 	.word	0xffffffff


	//   ....[33]....
        /*0878*/ 	.word	0xffffffff


	//   ....[34]....
        /*087c*/ 	.word	0xffffffff


	//   ....[35]....
        /*0880*/ 	.word	0xffffffff


	//   ....[36]....
        /*0884*/ 	.word	0xffffffff


	//   ....[37]....
        /*0888*/ 	.word	0xffffffff


	//   ....[38]....
        /*088c*/ 	.word	0xffffffff


	//   ....[39]....
        /*0890*/ 	.word	0xffffffff


	//   ....[40]....
        /*0894*/ 	.word	0xffffffff


	//   ....[41]....
        /*0898*/ 	.word	0xffffffff


	//   ....[42]....
        /*089c*/ 	.word	0xffffffff


	//   ....[43]....
        /*08a0*/ 	.word	0xffffffff


	//   ....[44]....
        /*08a4*/ 	.word	0xffffffff


	//   ....[45]....
        /*08a8*/ 	.word	0xffffffff


	//   ....[46]....
        /*08ac*/ 	.word	0xffffffff


	//   ....[47]....
        /*08b0*/ 	.word	0xffffffff


	//   ....[48]....
        /*08b4*/ 	.word	0xffffffff


	//   ....[49]....
        /*08b8*/ 	.word	0xffffffff


	//   ....[50]....
        /*08bc*/ 	.word	0xffffffff


	//   ....[51]....
        /*08c0*/ 	.word	0xffffffff


	//   ....[52]....
        /*08c4*/ 	.word	0xffffffff


	//   ....[53]....
        /*08c8*/ 	.word	0xffffffff


	//   ....[54]....
        /*08cc*/ 	.word	0xffffffff


	//   ....[55]....
        /*08d0*/ 	.word	0xffffffff


	//   ....[56]....
        /*08d4*/ 	.word	0xffffffff


	//   ....[57]....
        /*08d8*/ 	.word	0xffffffff


	//   ....[58]....
        /*08dc*/ 	.word	0xffffffff


	//   ....[59]....
        /*08e0*/ 	.word	0xffffffff


	//   ....[60]....
        /*08e4*/ 	.word	0xffffffff


	//   ....[61]....
        /*08e8*/ 	.word	0xffffffff


	//   ....[62]....
        /*08ec*/ 	.word	0xffffffff


	//   ....[63]....
        /*08f0*/ 	.word	0xffffffff


	//   ....[64]....
        /*08f4*/ 	.word	0xffffffff


	//   ....[65]....
        /*08f8*/ 	.word	0xffffffff


	//   ....[66]....
        /*08fc*/ 	.word	0xffffffff


	//   ....[67]....
        /*0900*/ 	.word	0xffffffff


	//   ....[68]....
        /*0904*/ 	.word	0xffffffff


	//   ....[69]....
        /*0908*/ 	.word	0xffffffff


	//   ....[70]....
        /*090c*/ 	.word	0xffffffff


	//   ....[71]....
        /*0910*/ 	.word	0xffffffff


	//   ....[72]....
        /*0914*/ 	.word	0xffffffff


	//   ....[73]....
        /*0918*/ 	.word	0xffffffff


	//   ....[74]....
        /*091c*/ 	.word	0xffffffff


	//   ....[75]....
        /*0920*/ 	.word	0xffffffff


	//   ....[76]....
        /*0924*/ 	.word	0xffffffff


	//   ....[77]....
        /*0928*/ 	.word	0xffffffff


	//   ....[78]....
        /*092c*/ 	.word	0xffffffff


	//   ....[79]....
        /*0930*/ 	.word	0xffffffff


	//   ....[80]....
        /*0934*/ 	.word	0xffffffff


	//   ....[81]....
        /*0938*/ 	.word	0xffffffff


	//   ....[82]....
        /*093c*/ 	.word	0xffffffff


	//   ....[83]....
        /*0940*/ 	.word	0xffffffff


	//   ....[84]....
        /*0944*/ 	.word	0xffffffff


	//   ....[85]....
        /*0948*/ 	.word	0xffffffff


	//   ....[86]....
        /*094c*/ 	.word	0xffffffff


	//   ....[87]....
        /*0950*/ 	.word	0xffffffff


	//   ....[88]....
        /*0954*/ 	.word	0xffffffff


	//   ....[89]....
        /*0958*/ 	.word	0xffffffff


	//   ....[90]....
        /*095c*/ 	.word	0xffffffff


	//   ....[91]....
        /*0960*/ 	.word	0xffffffff


	//   ....[92]....
        /*0964*/ 	.word	0xffffffff


	//   ....[93]....
        /*0968*/ 	.word	0xffffffff


	//   ....[94]....
        /*096c*/ 	.word	0xffffffff


	//   ....[95]....
        /*0970*/ 	.word	0xffffffff


	//   ....[96]....
        /*0974*/ 	.word	0xffffffff


	//   ....[97]....
        /*0978*/ 	.word	0xffffffff


	//   ....[98]....
        /*097c*/ 	.word	0xffffffff


	//   ....[99]....
        /*0980*/ 	.word	0xffffffff


	//   ....[100]....
        /*0984*/ 	.word	0xffffffff


	//   ....[101]....
        /*0988*/ 	.word	0xffffffff


	//   ....[102]....
        /*098c*/ 	.word	0xffffffff


	//   ....[103]....
        /*0990*/ 	.word	0xffffffff


	//   ....[104]....
        /*0994*/ 	.word	0xffffffff


	//   ....[105]....
        /*0998*/ 	.word	0xffffffff


	//   ....[106]....
        /*099c*/ 	.word	0xffffffff


	//   ....[107]....
        /*09a0*/ 	.word	0xffffffff


	//   ....[108]....
        /*09a4*/ 	.word	0xffffffff


	//   ....[109]....
        /*09a8*/ 	.word	0xffffffff


	//   ....[110]....
        /*09ac*/ 	.word	0xffffffff


	//   ....[111]....
        /*09b0*/ 	.word	0xffffffff


	//   ....[112]....
        /*09b4*/ 	.word	0xffffffff


	//   ....[113]....
        /*09b8*/ 	.word	0xffffffff


	//   ....[114]....
        /*09bc*/ 	.word	0xffffffff


	//   ....[115]....
        /*09c0*/ 	.word	0xffffffff


	//   ....[116]....
        /*09c4*/ 	.word	0xffffffff


	//   ....[117]....
        /*09c8*/ 	.word	0xffffffff


	//   ....[118]....
        /*09cc*/ 	.word	0xffffffff


	//   ....[119]....
        /*09d0*/ 	.word	0xffffffff


	//   ....[120]....
        /*09d4*/ 	.word	0xffffffff


	//   ....[121]....
        /*09d8*/ 	.word	0xffffffff


	//   ....[122]....
        /*09dc*/ 	.word	0xffffffff


	//   ....[123]....
        /*09e0*/ 	.word	0xffffffff


	//   ....[124]....
        /*09e4*/ 	.word	0xffffffff


	//   ....[125]....
        /*09e8*/ 	.word	0xffffffff


	//   ....[126]....
        /*09ec*/ 	.word	0xffffffff


	//   ....[127]....
        /*09f0*/ 	.word	0xffffffff


	//   ....[128]....
        /*09f4*/ 	.word	0xffffffff


	//   ....[129]....
        /*09f8*/ 	.word	0xffffffff


	//   ....[130]....
        /*09fc*/ 	.word	0xffffffff


	//   ....[131]....
        /*0a00*/ 	.word	0xffffffff


	//   ....[132]....
        /*0a04*/ 	.word	0xffffffff


	//   ....[133]....
        /*0a08*/ 	.word	0xffffffff


	//   ....[134]....
        /*0a0c*/ 	.word	0xffffffff


	//   ....[135]....
        /*0a10*/ 	.word	0xffffffff


	//   ....[136]....
        /*0a14*/ 	.word	0xffffffff


	//   ....[137]....
        /*0a18*/ 	.word	0xffffffff


	//   ....[138]....
        /*0a1c*/ 	.word	0xffffffff


	//   ....[139]....
        /*0a20*/ 	.word	0xffffffff


	//   ....[140]....
        /*0a24*/ 	.word	0xffffffff


	//   ....[141]....
        /*0a28*/ 	.word	0xffffffff


	//   ....[142]....
        /*0a2c*/ 	.word	0xffffffff


	//   ....[143]....
        /*0a30*/ 	.word	0xffffffff


	//   ....[144]....
        /*0a34*/ 	.word	0xffffffff


	//   ....[145]....
        /*0a38*/ 	.word	0xffffffff


	//   ....[146]....
        /*0a3c*/ 	.word	0xffffffff


	//   ....[147]....
        /*0a40*/ 	.word	0xffffffff


	//   ....[148]....
        /*0a44*/ 	.word	0xffffffff


	//   ....[149]....
        /*0a48*/ 	.word	0xffffffff


	//   ....[150]....
        /*0a4c*/ 	.word	0xffffffff


	//   ....[151]....
        /*0a50*/ 	.word	0xffffffff


	//   ....[152]....
        /*0a54*/ 	.word	0xffffffff


	//   ....[153]....
        /*0a58*/ 	.word	0xffffffff


	//   ....[154]....
        /*0a5c*/ 	.word	0xffffffff


	//   ....[155]....
        /*0a60*/ 	.word	0xffffffff


	//   ....[156]....
        /*0a64*/ 	.word	0xffffffff


	//   ....[157]....
        /*0a68*/ 	.word	0xffffffff


	//   ....[158]....
        /*0a6c*/ 	.word	0xffffffff


	//   ....[159]....
        /*0a70*/ 	.word	0xffffffff


	//   ....[160]....
        /*0a74*/ 	.word	0xffffffff


	//   ....[161]....
        /*0a78*/ 	.word	0xffffffff


	//   ....[162]....
        /*0a7c*/ 	.word	0xffffffff


	//   ....[163]....
        /*0a80*/ 	.word	0xffffffff


	//   ....[164]....
        /*0a84*/ 	.word	0xffffffff


	//   ....[165]....
        /*0a88*/ 	.word	0xffffffff


	//   ....[166]....
        /*0a8c*/ 	.word	0xffffffff


	//   ....[167]....
        /*0a90*/ 	.word	0xffffffff


	//   ....[168]....
        /*0a94*/ 	.word	0xffffffff


	//   ....[169]....
        /*0a98*/ 	.word	0xffffffff


	//   ....[170]....
        /*0a9c*/ 	.word	0xffffffff


	//   ....[171]....
        /*0aa0*/ 	.word	0xffffffff


	//   ....[172]....
        /*0aa4*/ 	.word	0xffffffff


	//   ....[173]....
        /*0aa8*/ 	.word	0xffffffff


	//   ....[174]....
        /*0aac*/ 	.word	0xffffffff


	//   ....[175]....
        /*0ab0*/ 	.word	0xffffffff


	//   ....[176]....
        /*0ab4*/ 	.word	0xffffffff


	//   ....[177]....
        /*0ab8*/ 	.word	0xffffffff


	//   ....[178]....
        /*0abc*/ 	.word	0xffffffff


	//   ....[179]....
        /*0ac0*/ 	.word	0xffffffff


	//   ....[180]....
        /*0ac4*/ 	.word	0xffffffff


	//   ....[181]....
        /*0ac8*/ 	.word	0xffffffff


	//   ....[182]....
        /*0acc*/ 	.word	0xffffffff


	//   ....[183]....
        /*0ad0*/ 	.word	0xffffffff


	//   ....[184]....
        /*0ad4*/ 	.word	0xffffffff


	//   ....[185]....
        /*0ad8*/ 	.word	0xffffffff


	//   ....[186]....
        /*0adc*/ 	.word	0xffffffff


	//   ....[187]....
        /*0ae0*/ 	.word	0xffffffff


	//   ....[188]....
        /*0ae4*/ 	.word	0xffffffff


	//   ....[189]....
        /*0ae8*/ 	.word	0xffffffff


	//   ....[190]....
        /*0aec*/ 	.word	0xffffffff


	//   ....[191]....
        /*0af0*/ 	.word	0xffffffff


	//   ....[192]....
        /*0af4*/ 	.word	0xffffffff


	//   ....[193]....
        /*0af8*/ 	.word	0xffffffff


	//   ....[194]....
        /*0afc*/ 	.word	0xffffffff


	//   ....[195]....
        /*0b00*/ 	.word	0xffffffff


	//   ....[196]....
        /*0b04*/ 	.word	0xffffffff


	//   ....[197]....
        /*0b08*/ 	.word	0xffffffff


	//   ....[198]....
        /*0b0c*/ 	.word	0xffffffff


	//   ....[199]....
        /*0b10*/ 	.word	0xffffffff


	//   ....[200]....
        /*0b14*/ 	.word	0xffffffff


	//   ....[201]....
        /*0b18*/ 	.word	0xffffffff


	//   ....[202]....
        /*0b1c*/ 	.word	0xffffffff


	//   ....[203]....
        /*0b20*/ 	.word	0xffffffff


	//   ....[204]....
        /*0b24*/ 	.word	0xffffffff


	//   ....[205]....
        /*0b28*/ 	.word	0xffffffff


	//   ....[206]....
        /*0b2c*/ 	.word	0xffffffff


	//   ....[207]....
        /*0b30*/ 	.word	0xffffffff


	//   ....[208]....
        /*0b34*/ 	.word	0xffffffff


	//   ....[209]....
        /*0b38*/ 	.word	0xffffffff


	//   ....[210]....
        /*0b3c*/ 	.word	0xffffffff


	//   ....[211]....
        /*0b40*/ 	.word	0xffffffff


	//   ....[212]....
        /*0b44*/ 	.word	0xffffffff


	//   ....[213]....
        /*0b48*/ 	.word	0xffffffff


	//   ....[214]....
        /*0b4c*/ 	.word	0xffffffff


	//   ....[215]....
        /*0b50*/ 	.word	0xffffffff


	//   ....[216]....
        /*0b54*/ 	.word	0xffffffff


	//   ....[217]....
        /*0b58*/ 	.word	0xffffffff


	//   ....[218]....
        /*0b5c*/ 	.word	0xffffffff


	//   ....[219]....
        /*0b60*/ 	.word	0xffffffff


	//   ....[220]....
        /*0b64*/ 	.word	0xffffffff


	//   ....[221]....
        /*0b68*/ 	.word	0xffffffff


	//   ....[222]....
        /*0b6c*/ 	.word	0xffffffff


	//   ....[223]....
        /*0b70*/ 	.word	0xffffffff


	//   ....[224]....
        /*0b74*/ 	.word	0xffffffff


	//   ....[225]....
        /*0b78*/ 	.word	0xffffffff


	//   ....[226]....
        /*0b7c*/ 	.word	0xffffffff


	//   ....[227]....
        /*0b80*/ 	.word	0xffffffff


	//   ....[228]....
        /*0b84*/ 	.word	0xffffffff


	//   ....[229]....
        /*0b88*/ 	.word	0xffffffff


	//   ....[230]....
        /*0b8c*/ 	.word	0xffffffff


	//   ....[231]....
        /*0b90*/ 	.word	0xffffffff


	//   ....[232]....
        /*0b94*/ 	.word	0xffffffff


	//   ....[233]....
        /*0b98*/ 	.word	0xffffffff


	//   ....[234]....
        /*0b9c*/ 	.word	0xffffffff


	//   ....[235]....
        /*0ba0*/ 	.word	0xffffffff


	//   ....[236]....
        /*0ba4*/ 	.word	0xffffffff


	//   ....[237]....
        /*0ba8*/ 	.word	0xffffffff


	//   ....[238]....
        /*0bac*/ 	.word	0xffffffff


	//   ....[239]....
        /*0bb0*/ 	.word	0xffffffff


	//   ....[240]....
        /*0bb4*/ 	.word	0xffffffff


	//   ....[241]....
        /*0bb8*/ 	.word	0xffffffff


	//   ....[242]....
        /*0bbc*/ 	.word	0xffffffff


	//   ....[243]....
        /*0bc0*/ 	.word	0xffffffff


	//   ....[244]....
        /*0bc4*/ 	.word	0xffffffff


	//   ....[245]....
        /*0bc8*/ 	.word	0xffffffff


	//   ....[246]....
        /*0bcc*/ 	.word	0xffffffff


	//   ....[247]....
        /*0bd0*/ 	.word	0xffffffff


	//----- nvinfo : EIATTR_COOP_GROUP_INSTR_OFFSETS
	.align		4
.L_340:
        /*0bd4*/ 	.byte	0x04, 0x28
        /*0bd6*/ 	.short	(.L_342 - .L_341)


	//   ....[0]....
.L_341:
        /*0bd8*/ 	.word	0x00000050


	//   ....[1]....
        /*0bdc*/ 	.word	0x00000200


	//   ....[2]....
        /*0be0*/ 	.word	0x00000230


	//   ....[3]....
        /*0be4*/ 	.word	0x00000260


	//   ....[4]....
        /*0be8*/ 	.word	0x00000290


	//   ....[5]....
        /*0bec*/ 	.word	0x000002c0


	//   ....[6]....
        /*0bf0*/ 	.word	0x000002f0


	//   ....[7]....
        /*0bf4*/ 	.word	0x00000450


	//   ....[8]....
        /*0bf8*/ 	.word	0x00000490


	//   ....[9]....
        /*0bfc*/ 	.word	0x000004c0


	//   ....[10]....
        /*0c00*/ 	.word	0x000004f0


	//   ....[11]....
        /*0c04*/ 	.word	0x00000520


	//   ....[12]....
        /*0c08*/ 	.word	0x00000550


	//   ....[13]....
        /*0c0c*/ 	.word	0x000005e0


	//   ....[14]....
        /*0c10*/ 	.word	0x00000630


	//   ....[15]....
        /*0c14*/ 	.word	0x00000650


	//   ....[16]....
        /*0c18*/ 	.word	0x000006b0


	//   ....[17]....
        /*0c1c*/ 	.word	0x00002c40


	//   ....[18]....
        /*0c20*/ 	.word	0x00002c70


	//   ....[19]....
        /*0c24*/ 	.word	0x00002c90


	//   ....[20]....
        /*0c28*/ 	.word	0x00002ca0


	//   ....[21]....
        /*0c2c*/ 	.word	0x00002cb0


	//   ....[22]....
        /*0c30*/ 	.word	0x00002cc0


	//   ....[23]....
        /*0c34*/ 	.word	0x00002d00


	//   ....[24]....
        /*0c38*/ 	.word	0x00002e20


	//   ....[25]....
        /*0c3c*/ 	.word	0x00002f50


	//   ....[26]....
        /*0c40*/ 	.word	0x00002f70


	//   ....[27]....
        /*0c44*/ 	.word	0x00002f90


	//   ....[28]....
        /*0c48*/ 	.word	0x00003000


	//   ....[29]....
        /*0c4c*/ 	.word	0x00003020


	//   ....[30]....
        /*0c50*/ 	.word	0x000030c0


	//   ....[31]....
        /*0c54*/ 	.word	0x00003140


	//   ....[32]....
        /*0c58*/ 	.word	0x000031d0


	//   ....[33]....
        /*0c5c*/ 	.word	0x00003300


	//   ....[34]....
        /*0c60*/ 	.word	0x000033f0


	//   ....[35]....
        /*0c64*/ 	.word	0x00003410


	//   ....[36]....
        /*0c68*/ 	.word	0x00003430


	//   ....[37]....
        /*0c6c*/ 	.word	0x000034b0


	//   ....[38]....
        /*0c70*/ 	.word	0x00003550


	//   ....[39]....
        /*0c74*/ 	.word	0x000038a0


	//   ....[40]....
        /*0c78*/ 	.word	0x000038b0


	//   ....[41]....
        /*0c7c*/ 	.word	0x00004de0


	//   ....[42]....
        /*0c80*/ 	.word	0x00004e00


	//   ....[43]....
        /*0c84*/ 	.word	0x00004f30


	//   ....[44]....
        /*0c88*/ 	.word	0x00004f40


	//   ....[45]....
        /*0c8c*/ 	.word	0x00005070


	//   ....[46]....
        /*0c90*/ 	.word	0x00005090


	//   ....[47]....
        /*0c94*/ 	.word	0x000051c0


	//   ....[48]....
        /*0c98*/ 	.word	0x000051d0


	//   ....[49]....
        /*0c9c*/ 	.word	0x000053b0


	//   ....[50]....
        /*0ca0*/ 	.word	0x00005770


	//   ....[51]....
        /*0ca4*/ 	.word	0x00005e70


	//   ....[52]....
        /*0ca8*/ 	.word	0x00005e90


	//   ....[53]....
        /*0cac*/ 	.word	0x00005eb0


	//   ....[54]....
        /*0cb0*/ 	.word	0x00005ed0


	//   ....[55]....
        /*0cb4*/ 	.word	0x00007ac0


	//   ....[56]....
        /*0cb8*/ 	.word	0x00007ae0


	//   ....[57]....
        /*0cbc*/ 	.word	0x00007b20


	//   ....[58]....
        /*0cc0*/ 	.word	0x00007bb0


	//   ....[59]....
        /*0cc4*/ 	.word	0x00007bd0


	//   ....[60]....
        /*0cc8*/ 	.word	0x00007c50


	//   ....[61]....
        /*0ccc*/ 	.word	0x00007db0


	//   ....[62]....
        /*0cd0*/ 	.word	0x00007dc0


	//   ....[63]....
        /*0cd4*/ 	.word	0x00009230


	//   ....[64]....
        /*0cd8*/ 	.word	0x00009250


	//   ....[65]....
        /*0cdc*/ 	.word	0x00009350


	//   ....[66]....
        /*0ce0*/ 	.word	0x00009360


	//   ....[67]....
        /*0ce4*/ 	.word	0x00009460


	//   ....[68]....
        /*0ce8*/ 	.word	0x00009480


	//   ....[69]....
        /*0cec*/ 	.word	0x00009580


	//   ....[70]....
        /*0cf0*/ 	.word	0x00009590


	//   ....[71]....
        /*0cf4*/ 	.word	0x00009760


	//   ....[72]....
        /*0cf8*/ 	.word	0x00009b10


	//   ....[73]....
        /*0cfc*/ 	.word	0x0000a070


	//   ....[74]....
        /*0d00*/ 	.word	0x0000a090


	//   ....[75]....
        /*0d04*/ 	.word	0x0000a270


	//   ....[76]....
        /*0d08*/ 	.word	0x0000a290


	//   ....[77]....
        /*0d0c*/ 	.word	0x0000c140


	//   ....[78]....
        /*0d10*/ 	.word	0x0000c150


	//   ....[79]....
        /*0d14*/ 	.word	0x0000c240


	//   ....[80]....
        /*0d18*/ 	.word	0x0000c260


	//   ....[81]....
        /*0d1c*/ 	.word	0x0000c2c0


	//   ....[82]....
        /*0d20*/ 	.word	0x0000c2e0


	//   ....[83]....
        /*0d24*/ 	.word	0x0000c400


	//   ....[84]....
        /*0d28*/ 	.word	0x0000c410


	//   ....[85]....
        /*0d2c*/ 	.word	0x0000d870


	//   ....[86]....
        /*0d30*/ 	.word	0x0000d890


	//   ....[87]....
        /*0d34*/ 	.word	0x0000d9d0


	//   ....[88]....
        /*0d38*/ 	.word	0x0000d9e0


	//   ....[89]....
        /*0d3c*/ 	.word	0x0000db20


	//   ....[90]....
        /*0d40*/ 	.word	0x0000db40


	//   ....[91]....
        /*0d44*/ 	.word	0x0000dc80


	//   ....[92]....
        /*0d48*/ 	.word	0x0000dc90


	//   ....[93]....
        /*0d4c*/ 	.word	0x0000e170


	//   ....[94]....
        /*0d50*/ 	.word	0x0000e1a0


	//   ....[95]....
        /*0d54*/ 	.word	0x0000e1c0


	//   ....[96]....
        /*0d58*/ 	.word	0x0000e1e0


	//   ....[97]....
        /*0d5c*/ 	.word	0x0000fdd0


	//   ....[98]....
        /*0d60*/ 	.word	0x0000fe00


	//   ....[99]....
        /*0d64*/ 	.word	0x0000fe10


	//   ....[100]....
        /*0d68*/ 	.word	0x0000fe40


	//   ....[101]....
        /*0d6c*/ 	.word	0x00010ef0


	//   ....[102]....
        /*0d70*/ 	.word	0x00010f00


	//   ....[103]....
        /*0d74*/ 	.word	0x00010f20


	//   ....[104]....
        /*0d78*/ 	.word	0x00010f30


	//   ....[105]....
        /*0d7c*/ 	.word	0x00011260


	//   ....[106]....
        /*0d80*/ 	.word	0x00011280


	//   ....[107]....
        /*0d84*/ 	.word	0x000113e0


	//   ....[108]....
        /*0d88*/ 	.word	0x000113f0


	//   ....[109]....
        /*0d8c*/ 	.word	0x00011500


	//   ....[110]....
        /*0d90*/ 	.word	0x00011520


	//   ....[111]....
        /*0d94*/ 	.word	0x00011630


	//   ....[112]....
        /*0d98*/ 	.word	0x00011640


	//   ....[113]....
        /*0d9c*/ 	.word	0x00011940


	//   ....[114]....
        /*0da0*/ 	.word	0x00011960


	//   ....[115]....
        /*0da4*/ 	.word	0x00011fb0


	//   ....[116]....
        /*0da8*/ 	.word	0x00011fc0


	//   ....[117]....
        /*0dac*/ 	.word	0x00012d60


	//   ....[118]....
        /*0db0*/ 	.word	0x00012d80


	//   ....[119]....
        /*0db4*/ 	.word	0x00012ef0


	//   ....[120]....
        /*0db8*/ 	.word	0x00012f00


	//   ....[121]....
        /*0dbc*/ 	.word	0x00013010


	//   ....[122]....
        /*0dc0*/ 	.word	0x00013030


	//   ....[123]....
        /*0dc4*/ 	.word	0x00013140


	//   ....[124]....
        /*0dc8*/ 	.word	0x00013150


	//   ....[125]....
        /*0dcc*/ 	.word	0x00013320


	//   ....[126]....
        /*0dd0*/ 	.word	0x00013340


	//   ....[127]....
        /*0dd4*/ 	.word	0x00013470


	//   ....[128]....
        /*0dd8*/ 	.word	0x000134b0


	//   ....[129]....
        /*0ddc*/ 	.word	0x000134e0


	//   ....[130]....
        /*0de0*/ 	.word	0x00013510


	//   ....[131]....
        /*0de4*/ 	.word	0x00013540


	//   ....[132]....
        /*0de8*/ 	.word	0x00013570


	//   ....[133]....
        /*0dec*/ 	.word	0x000136d0


	//   ....[134]....
        /*0df0*/ 	.word	0x00013710


	//   ....[135]....
        /*0df4*/ 	.word	0x00013740


	//   ....[136]....
        /*0df8*/ 	.word	0x00013770


	//   ....[137]....
        /*0dfc*/ 	.word	0x000137a0


	//   ....[138]....
        /*0e00*/ 	.word	0x000137d0


	//   ....[139]....
        /*0e04*/ 	.word	0x00013860


	//   ....[140]....
        /*0e08*/ 	.word	0x000138c0


	//   ....[141]....
        /*0e0c*/ 	.word	0x000138d0


	//   ....[142]....
        /*0e10*/ 	.word	0x00013930


	//   ....[143]....
        /*0e14*/ 	.word	0x000143a0


	//   ....[144]....
        /*0e18*/ 	.word	0x00014400


	//   ....[145]....
        /*0e1c*/ 	.word	0x00014450


	//   ....[146]....
        /*0e20*/ 	.word	0x000144a0


	//   ....[147]....
        /*0e24*/ 	.word	0x000144f0


	//   ....[148]....
        /*0e28*/ 	.word	0x00014560


	//   ....[149]....
        /*0e2c*/ 	.word	0x000145b0


	//   ....[150]....
        /*0e30*/ 	.word	0x00014620


	//   ....[151]....
        /*0e34*/ 	.word	0x00014690


	//   ....[152]....
        /*0e38*/ 	.word	0x00014700


	//   ....[153]....
        /*0e3c*/ 	.word	0x00014770


	//   ....[154]....
        /*0e40*/ 	.word	0x000147d0


	//   ....[155]....
        /*0e44*/ 	.word	0x00014840


	//   ....[156]....
        /*0e48*/ 	.word	0x000148b0


	//   ....[157]....
        /*0e4c*/ 	.word	0x00014920


	//   ....[158]....
        /*0e50*/ 	.word	0x00014980


	//   ....[159]....
        /*0e54*/ 	.word	0x000149f0


	//   ....[160]....
        /*0e58*/ 	.word	0x00014a60


	//   ....[161]....
        /*0e5c*/ 	.word	0x00014ad0


	//   ....[162]....
        /*0e60*/ 	.word	0x00014b30


	//   ....[163]....
        /*0e64*/ 	.word	0x00014ba0


	//   ....[164]....
        /*0e68*/ 	.word	0x00014c10


	//   ....[165]....
        /*0e6c*/ 	.word	0x00015350


	//   ....[166]....
        /*0e70*/ 	.word	0x000153a0


	//   ....[167]....
        /*0e74*/ 	.word	0x000153f0


	//   ....[168]....
        /*0e78*/ 	.word	0x00015430


	//   ....[169]....
        /*0e7c*/ 	.word	0x000154a0


	//   ....[170]....
        /*0e80*/ 	.word	0x00015510


	//   ....[171]....
        /*0e84*/ 	.word	0x00015650


	//   ....[172]....
        /*0e88*/ 	.word	0x000156b0


	//   ....[173]....
        /*0e8c*/ 	.word	0x00015810


	//   ....[174]....
        /*0e90*/ 	.word	0x00015870


	//   ....[175]....
        /*0e94*/ 	.word	0x000158e0


	//   ....[176]....
        /*0e98*/ 	.word	0x00015940


	//   ....[177]....
        /*0e9c*/ 	.word	0x000159b0


	//   ....[178]....
        /*0ea0*/ 	.word	0x00015a20


	//   ....[179]....
        /*0ea4*/ 	.word	0x00015a90


	//   ....[180]....
        /*0ea8*/ 	.word	0x00015af0


	//   ....[181]....
        /*0eac*/ 	.word	0x00015b60


	//   ....[182]....
        /*0eb0*/ 	.word	0x00015bd0


	//   ....[183]....
        /*0eb4*/ 	.word	0x00015c40


	//   ....[184]....
        /*0eb8*/ 	.word	0x00015ca0


	//   ....[185]....
        /*0ebc*/ 	.word	0x00015d10


	//   ....[186]....
        /*0ec0*/ 	.word	0x00015d80


	//   ....[187]....
        /*0ec4*/ 	.word	0x000164c0


	//   ....[188]....
        /*0ec8*/ 	.word	0x00016500


	//   ....[189]....
        /*0ecc*/ 	.word	0x00016550


	//   ....[190]....
        /*0ed0*/ 	.word	0x00016590


	//   ....[191]....
        /*0ed4*/ 	.word	0x000165f0


	//   ....[192]....
        /*0ed8*/ 	.word	0x00016660


	//   ....[193]....
        /*0edc*/ 	.word	0x000166c0


	//   ....[194]....
        /*0ee0*/ 	.word	0x00016730


	//   ....[195]....
        /*0ee4*/ 	.word	0x000167a0


	//   ....[196]....
        /*0ee8*/ 	.word	0x00016810


	//   ....[197]....
        /*0eec*/ 	.word	0x00016870


	//   ....[198]....
        /*0ef0*/ 	.word	0x000168e0


	//   ....[199]....
        /*0ef4*/ 	.word	0x00016950


	//   ....[200]....
        /*0ef8*/ 	.word	0x000169c0


	//   ....[201]....
        /*0efc*/ 	.word	0x00016a20


	//   ....[202]....
        /*0f00*/ 	.word	0x00016a70


	//   ....[203]....
        /*0f04*/ 	.word	0x00016ab0


	//   ....[204]....
        /*0f08*/ 	.word	0x00016b00


	//   ....[205]....
        /*0f0c*/ 	.word	0x00016b40


	//   ....[206]....
        /*0f10*/ 	.word	0x00016b90


	//   ....[207]....
        /*0f14*/ 	.word	0x00016be0


	//   ....[208]....
        /*0f18*/ 	.word	0x00016c30


	//   ....[209]....
        /*0f1c*/ 	.word	0x00016c70


	//   ....[210]....
        /*0f20*/ 	.word	0x00016ce0


	//   ....[211]....
        /*0f24*/ 	.word	0x00016d50


	//   ....[212]....
        /*0f28*/ 	.word	0x00016dc0


	//   ....[213]....
        /*0f2c*/ 	.word	0x00016e20


	//   ....[214]....
        /*0f30*/ 	.word	0x00016e90


	//   ....[215]....
        /*0f34*/ 	.word	0x00016f00


	//   ....[216]....
        /*0f38*/ 	.word	0x00016f70


	//   ....[217]....
        /*0f3c*/ 	.word	0x00016fd0


	//   ....[218]....
        /*0f40*/ 	.word	0x00017040


	//   ....[219]....
        /*0f44*/ 	.word	0x000170b0


	//   ....[220]....
        /*0f48*/ 	.word	0x00017120


	//   ....[221]....
        /*0f4c*/ 	.word	0x00017180


	//   ....[222]....
        /*0f50*/ 	.word	0x000171f0


	//   ....[223]....
        /*0f54*/ 	.word	0x00017260


	//   ....[224]....
        /*0f58*/ 	.word	0x000172d0


	//   ....[225]....
        /*0f5c*/ 	.word	0x00017330


	//   ....[226]....
        /*0f60*/ 	.word	0x000173a0


	//   ....[227]....
        /*0f64*/ 	.word	0x00017410


	//   ....[228]....
        /*0f68*/ 	.word	0x00017480


	//   ....[229]....
        /*0f6c*/ 	.word	0x000174e0


	//   ....[230]....
        /*0f70*/ 	.word	0x00017550


	//   ....[231]....
        /*0f74*/ 	.word	0x000175c0


	//   ....[232]....
        /*0f78*/ 	.word	0x00017610


	//   ....[233]....
        /*0f7c*/ 	.word	0x00017650


	//   ....[234]....
        /*0f80*/ 	.word	0x000176a0


	//   ....[235]....
        /*0f84*/ 	.word	0x000176f0


	//   ....[236]....
        /*0f88*/ 	.word	0x00017740


	//   ....[237]....
        /*0f8c*/ 	.word	0x000177b0


	//   ....[238]....
        /*0f90*/ 	.word	0x00017800


	//   ....[239]....
        /*0f94*/ 	.word	0x00017850


	//   ....[240]....
        /*0f98*/ 	.word	0x000178a0


	//   ....[241]....
        /*0f9c*/ 	.word	0x000178f0


	//   ....[242]....
        /*0fa0*/ 	.word	0x00017940


	//   ....[243]....
        /*0fa4*/ 	.word	0x000179b0


	//   ....[244]....
        /*0fa8*/ 	.word	0x00017a00


	//   ....[245]....
        /*0fac*/ 	.word	0x00017a70


	//   ....[246]....
        /*0fb0*/ 	.word	0x00017ad0


	//   ....[247]....
        /*0fb4*/ 	.word	0x00017b40


	//----- nvinfo : EIATTR_EXIT_INSTR_OFFSETS
	.align		4
.L_342:
        /*0fb8*/ 	.byte	0x04, 0x1c
        /*0fba*/ 	.short	(.L_344 - .L_343)


	//   ....[0]....
.L_343:
        /*0fbc*/ 	.word	0x000010d0


	//   ....[1]....
        /*0fc0*/ 	.word	0x00014360


	//----- nvinfo : EIATTR_MAX_THREADS
	.align		4
.L_344:
        /*0fc4*/ 	.byte	0x04, 0x05
        /*0fc6*/ 	.short	(.L_346 - .L_345)
.L_345:
        /*0fc8*/ 	.word	0x00000100
        /*0fcc*/ 	.word	0x00000001
        /*0fd0*/ 	.word	0x00000001


	//----- nvinfo : EIATTR_CRS_STACK_SIZE
	.align		4
.L_346:
        /*0fd4*/ 	.byte	0x04, 0x1e
        /*0fd6*/ 	.short	(.L_348 - .L_347)
.L_347:
        /*0fd8*/ 	.word	0x00000000
.L_348:


//--------------------- .nv.info._ZN7cutlass13device_kernelIN5flash19enable_sm80_to_sm89INS1_16FlashAttnFwdSm80INS1_25CollectiveMainloopFwdSm80ILi8ELi1ELb1EN4cute5tupleIJNS5_1CILi128EEENS7_ILi112EEES8_EEELi128ENS_6half_tEfNS_4arch4Sm80ELb1ELb0ELb1ELb1ELb1ELb1ELb1ELb1EEENS1_21CollectiveEpilogueFwdINS6_IJS8_S8_S9_EEENS6_IJNS7_ILi1EEESH_SH_EEESB_SD_Li256ELb1ELb1ELb1ELb0EEENS1_36VarlenDynamicPersistentTileSchedulerILi128ELi112ELi256ELi256ELb1ELb1ELb0ELb1ELb1ELb1EEEEEEEEEvNT_6ParamsE --------------------------
	.section	.nv.info._ZN7cutlass13device_kernelIN5flash19enable_sm80_to_sm89INS1_16FlashAttnFwdSm80INS1_25CollectiveMainloopFwdSm80ILi8ELi1ELb1EN4cute5tupleIJNS5_1CILi128EEENS7_ILi112EEES8_EEELi128ENS_6half_tEfNS_4arch4Sm80ELb1ELb0ELb1ELb1ELb1ELb1ELb1ELb1EEENS1_21CollectiveEpilogueFwdINS6_IJS8_S8_S9_EEENS6_IJNS7_ILi1EEESH_SH_EEESB_SD_Li256ELb1ELb1ELb1ELb0EEENS1_36VarlenDynamicPersistentTileSchedulerILi128ELi112ELi256ELi256ELb1ELb1ELb0ELb1ELb1ELb1EEEEEEEEEvNT_6ParamsE,"",@"SHT_CUDA_INFO"
	.sectionflags	@""
	.align	4


	//----- nvinfo : EIATTR_CUDA_API_VERSION
	.align		4
        /*0000*/ 	.byte	0x04, 0x37
        /*0002*/ 	.short	(.L_350 - .L_349)
.L_349:
        /*0004*/ 	.word	0x00000082


	//----- nvinfo : EIATTR_SW2861232_WAR
	.align		4
.L_350:
        /*0008*/ 	.byte	0x01, 0x35
	.zero		2


	//----- nvinfo : EIATTR_PARAM_CBANK
	.align		4
        /*000c*/ 	.byte	0x04, 0x0a
        /*000e*/ 	.short	(.L_352 - .L_351)
	.align		4
.L_351:
        /*0010*/ 	.word	index@(.nv.constant0._ZN7cutlass13device_kernelIN5flash19enable_sm80_to_sm89INS1_16FlashAttnFwdSm80INS1_25CollectiveMainloopFwdSm80ILi8ELi1ELb1EN4cute5tupleIJNS5_1CILi128EEENS7_ILi112EEES8_EEELi128ENS_6half_tEfNS_4arch4Sm80ELb1ELb0ELb1ELb1ELb1ELb1ELb1ELb1EEENS1_21CollectiveEpilogueFwdINS6_IJS8_S8_S9_EEENS6_IJNS7_ILi1EEESH_SH_EEESB_SD_Li256ELb1ELb1ELb1ELb0EEENS1_36VarlenDynamicPersistentTileSchedulerILi128ELi112ELi256ELi256ELb1ELb1ELb0ELb1ELb1ELb1EEEEEEEEEvNT_6ParamsE)
        /*0014*/ 	.short	0x0160
        /*0016*/ 	.short	0x0438


	//----- nvinfo : EIATTR_CBANK_PARAM_SIZE
	.align		4
.L_352:
        /*0018*/ 	.byte	0x03, 0x19
        /*001a*/ 	.short	0x0438


	//----- nvinfo : EIATTR_KPARAM_INFO
	.align		4
        /*001c*/ 	.byte	0x04, 0x17
        /*001e*/ 	.short	(.L_354 - .L_353)
.L_353:
        /*0020*/ 	.word	0x00000000
        /*0024*/ 	.short	0x0000
        /*0026*/ 	.short	0x0000
        /*0028*/ 	.byte	0x00, 0xf0, 0xe1, 0x10


	//----- nvinfo : EIATTR_MAXREG_COUNT
	.align		4
.L_354:
        /*002c*/ 	.byte	0x03, 0x1b
        /*002e*/ 	.short	0x00ff


	//----- nvinfo : EIATTR_NUM_BARRIERS
	.align		4
        /*0030*/ 	.byte	0x02, 0x4c
        /*0032*/ 	.byte	0x06
	.zero		1


	//----- nvinfo : EIATTR_ANNOTATIONS
	.align		4
        /*0034*/ 	.byte	0x04, 0x55
        /*0036*/ 	.short	(.L_356 - .L_355)


	//   ....[0]....
.L_355:
        /* <DEDUP_REMOVED lines=142> */


	//----- nvinfo : EIATTR_MERCURY_ISA_VERSION
	.align		4
.L_356:
        /*0900*/ 	.byte	0x03, 0x5f
        /*0902*/ 	.short	0x0000


	//----- nvinfo : EIATTR_INT_WARP_WIDE_INSTR_OFFSETS
	.align		4
        /*0904*/ 	.byte	0x04, 0x31
        /*0906*/ 	.short	(.L_358 - .L_357)


	//   ....[0]....
.L_357:
        /*0908*/ 	.word	0x0001c890


	//   ....[1]....
        /*090c*/ 	.word	0x0001c910


	//----- nvinfo : EIATTR_COOP_GROUP_MASK_REGIDS
	.align		4
.L_358:
        /*0910*/ 	.byte	0x04, 0x29
        /*0912*/ 	.short	(.L_360 - .L_359)


	//   ....[0]....
.L_359:
        /*0914*/ 	.word	0xffffffff


	//   ....[1]....
        /*0918*/ 	.word	0xffffffff


	//   ....[2]....
        /*091c*/ 	.word	0xffffffff


	//   ....[3]....
        /*0920*/ 	.word	0xffffffff


	//   ....[4]....
        /*0924*/ 	.word	0xffffffff


	//   ....[5]....
        /*0928*/ 	.word	0xffffffff


	//   ....[6]....
        /*092c*/ 	.word	0xffffffff


	//   ....[7]....
        /*0930*/ 	.word	0xffffffff


	//   ....[8]....
        /*0934*/ 	.word	0xffffffff


	//   ....[9]....
        /*0938*/ 	.word	0xffffffff


	//   ....[10]....
        /*093c*/ 	.word	0xffffffff


	//   ....[11]....
        /*0940*/ 	.word	0xffffffff


	//   ....[12]....
        /*0944*/ 	.word	0xffffffff


	//   ....[13]....
        /*0948*/ 	.word	0xffffffff


	//   ....[14]....
        /*094c*/ 	.word	0xffffffff


	//   ....[15]....
        /*0950*/ 	.word	0xffffffff


	//   ....[16]....
        /*0954*/ 	.word	0xffffffff


	//   ....[17]....
        /*0958*/ 	.word	0xffffffff


	//   ....[18]....
        /*095c*/ 	.word	0xffffffff


	//   ....[19]....
        /*0960*/ 	.word	0xffffffff


	//   ....[20]....
        /*0964*/ 	.word	0xffffffff


	//   ....[21]....
        /*0968*/ 	.word	0xffffffff


	//   ....[22]....
        /*096c*/ 	.word	0xffffffff


	//   ....[23]....
        /*0970*/ 	.word	0xffffffff


	//   ....[24]....
        /*0974*/ 	.word	0xffffffff


	//   ....[25]....
        /*0978*/ 	.word	0xffffffff


	//   ....[26]....
        /*097c*/ 	.word	0xffffffff


	//   ....[27]....
        /*0980*/ 	.word	0xffffffff


	//   ....[28]....
        /*0984*/ 	.word	0xffffffff


	//   ....[29]....
        /*0988*/ 	.word	0xffffffff


	//   ....[30]....
        /*098c*/ 	.word	0xffffffff


	//   ....[31]....
        /*0990*/ 	.word	0xffffffff


	//   ....[32]....
        /*0994*/ 	.word	0xffffffff


	//   ....[33]....
        /*0998*/ 	.word	0xffffffff


	//   ....[34]....
        /*099c*/ 	.word	0xffffffff


	//   ....[35]....
        /*09a0*/ 	.word	0xffffffff


	//   ....[36]....
        /*09a4*/ 	.word	0xffffffff


	//   ....[37]....
        /*09a8*/ 	.word	0xffffffff


	//   ....[38]....
        /*09ac*/ 	.word	0xffffffff


	//   ....[39]....
        /*09b0*/ 	.word	0xffffffff


	//   ....[40]....
        /*09b4*/ 	.word	0xffffffff


	//   ....[41]....
        /*09b8*/ 	.word	0xffffffff


	//   ....[42]....
        /*09bc*/ 	.word	0xffffffff


	//   ....[43]....
        /*09c0*/ 	.word	0xffffffff


	//   ....[44]....
        /*09c4*/ 	.word	0xffffffff


	//   ....[45]....
        /*09c8*/ 	.word	0xffffffff


	//   ....[46]....
        /*09cc*/ 	.word	0xffffffff


	//   ....[47]....
        /*09d0*/ 	.word	0xffffffff


	//   ....[48]....
        /*09d4*/ 	.word	0xffffffff


	//   ....[49]....
        /*09d8*/ 	.word	0xffffffff


	//   ....[50]....
        /*09dc*/ 	.word	0xffffffff


	//   ....[51]....
        /*09e0*/ 	.word	0xffffffff


	//   ....[52]....
        /*09e4*/ 	.word	0xffffffff


	//   ....[53]....
        /*09e8*/ 	.word	0xffffffff


	//   ....[54]....
        /*09ec*/ 	.word	0xffffffff


	//   ....[55]....
        /*09f0*/ 	.word	0xffffffff


	//   ....[56]....
        /*09f4*/ 	.word	0xffffffff


	//   ....[57]....
        /*09f8*/ 	.word	0xffffffff


	//   ....[58]....
        /*09fc*/ 	.word	0xffffffff


	//   ....[59]....
        /*0a00*/ 	.word	0xffffffff


	//   ....[60]....
        /*0a04*/ 	.word	0xffffffff


	//   ....[61]....
        /*0a08*/ 	.word	0xffffffff


	//   ....[62]....
        /*0a0c*/ 	.word	0xffffffff


	//   ....[63]....
        /*0a10*/ 	.word	0xffffffff


	//   ....[64]....
        /*0a14*/ 	.word	0xffffffff


	//   ....[65]....
        /*0a18*/ 	.word	0xffffffff


	//   ....[66]....
        /*0a1c*/ 	.word	0xffffffff


	//   ....[67]....
        /*0a20*/ 	.word	0xffffffff


	//   ....[68]....
        /*0a24*/ 	.word	0xffffffff


	//   ....[69]....
        /*0a28*/ 	.word	0xffffffff


	//   ....[70]....
        /*0a2c*/ 	.word	0xffffffff


	//   ....[71]....
        /*0a30*/ 	.word	0xffffffff


	//   ....[72]....
        /*0a34*/ 	.word	0xffffffff


	//   ....[73]....
        /*0a38*/ 	.word	0xffffffff


	//   ....[74]....
        /*0a3c*/ 	.word	0xffffffff


	//   ....[75]....
        /*0a40*/ 	.word	0xffffffff


	//   ....[76]....
        /*0a44*/ 	.word	0xffffffff


	//   ....[77]....
        /*0a48*/ 	.word	0xffffffff


	//   ....[78]....
        /*0a4c*/ 	.word	0xffffffff


	//   ....[79]....
        /*0a50*/ 	.word	0xffffffff


	//   ....[80]....
        /*0a54*/ 	.word	0xffffffff


	//   ....[81]....
        /*0a58*/ 	.word	0xffffffff


	//   ....[82]....
        /*0a5c*/ 	.word	0xffffffff


	//   ....[83]....
        /*0a60*/ 	.word	0xffffffff


	//   ....[84]....
        /*0a64*/ 	.word	0xffffffff


	//   ....[85]....
        /*0a68*/ 	.word	0xffffffff


	//   ....[86]....
        /*0a6c*/ 	.word	0xffffffff


	//   ....[87]....
        /*0a70*/ 	.word	0xffffffff


	//   ....[88]....
        /*0a74*/ 	.word	0xffffffff


	//   ....[89]....
        /*0a78*/ 	.word	0xffffffff


	//   ....[90]....
        /*0a7c*/ 	.word	0xffffffff


	//   ....[91]....
        /*0a80*/ 	.word	0xffffffff


	//   ....[92]....
        /*0a84*/ 	.word	0xffffffff


	//   ....[93]....
        /*0a88*/ 	.word	0xffffffff


	//   ....[94]....
        /*0a8c*/ 	.word	0xffffffff


	//   ....[95]....
        /*0a90*/ 	.word	0xffffffff


	//   ....[96]....
        /*0a94*/ 	.word	0xffffffff


	//   ....[97]....
        /*0a98*/ 	.word	0xffffffff


	//   ....[98]....
        /*0a9c*/ 	.word	0xffffffff


	//   ....[99]....
        /*0aa0*/ 	.word	0xffffffff


	//   ....[100]....
        /*0aa4*/ 	.word	0xffffffff


	//   ....[101]....
        /*0aa8*/ 	.word	0xffffffff


	//   ....[102]....
        /*0aac*/ 	.word	0xffffffff


	//   ....[103]....
        /*0ab0*/ 	.word	0xffffffff


	//   ....[104]....
        /*0ab4*/ 	.word	0xffffffff


	//   ....[105]....
        /*0ab8*/ 	.word	0xffffffff


	//   ....[106]....
        /*0abc*/ 	.word	0xffffffff


	//   ....[107]....
        /*0ac0*/ 	.word	0xffffffff


	//   ....[108]....
        /*0ac4*/ 	.word	0xffffffff


	//   ....[109]....
        /*0ac8*/ 	.word	0xffffffff


	//   ....[110]....
        /*0acc*/ 	.word	0xffffffff


	//   ....[111]....
        /*0ad0*/ 	.word	0xffffffff


	//   ....[112]....
        /*0ad4*/ 	.word	0xffffffff


	//   ....[113]....
        /*0ad8*/ 	.word	0xffffffff


	//   ....[114]....
        /*0adc*/ 	.word	0xffffffff


	//   ....[115]....
        /*0ae0*/ 	.word	0xffffffff


	//   ....[116]....
        /*0ae4*/ 	.word	0xffffffff


	//   ....[117]....
        /*0ae8*/ 	.word	0xffffffff


	//   ....[118]....
        /*0aec*/ 	.word	0xffffffff


	//   ....[119]....
        /*0af0*/ 	.word	0xffffffff


	//   ....[120]....
        /*0af4*/ 	.word	0xffffffff


	//   ....[121]....
        /*0af8*/ 	.word	0xffffffff


	//   ....[122]....
        /*0afc*/ 	.word	0xffffffff


	//   ....[123]....
        /*0b00*/ 	.word	0xffffffff


	//   ....[124]....
        /*0b04*/ 	.word	0xffffffff


	//   ....[125]....
        /*0b08*/ 	.word	0xffffffff


	//   ....[126]....
        /*0b0c*/ 	.word	0xffffffff


	//   ....[127]....
        /*0b10*/ 	.word	0xffffffff


	//   ....[128]....
        /*0b14*/ 	.word	0xffffffff


	//   ....[129]....
        /*0b18*/ 	.word	0xffffffff


	//   ....[130]....
        /*0b1c*/ 	.word	0xffffffff


	//   ....[131]....
        /*0b20*/ 	.word	0xffffffff


	//   ....[132]....
        /*0b24*/ 	.word	0xffffffff


	//   ....[133]....
        /*0b28*/ 	.word	0xffffffff


	//   ....[134]....
        /*0b2c*/ 	.word	0xffffffff


	//   ....[135]....
        /*0b30*/ 	.word	0xffffffff


	//   ....[136]....
        /*0b34*/ 	.word	0xffffffff


	//   ....[137]....
        /*0b38*/ 	.word	0xffffffff


	//   ....[138]....
        /*0b3c*/ 	.word	0xffffffff


	//   ....[139]....
        /*0b40*/ 	.word	0xffffffff


	//   ....[140]....
        /*0b44*/ 	.word	0xffffffff


	//   ....[141]....
        /*0b48*/ 	.word	0xffffffff


	//   ....[142]....
        /*0b4c*/ 	.word	0xffffffff


	//   ....[143]....
        /*0b50*/ 	.word	0xffffffff


	//   ....[144]....
        /*0b54*/ 	.word	0xffffffff


	//   ....[145]....
        /*0b58*/ 	.word	0xffffffff


	//   ....[146]....
        /*0b5c*/ 	.word	0xffffffff


	//   ....[147]....
        /*0b60*/ 	.word	0xffffffff


	//   ....[148]....
        /*0b64*/ 	.word	0xffffffff


	//   ....[149]....
        /*0b68*/ 	.word	0xffffffff


	//   ....[150]....
        /*0b6c*/ 	.word	0xffffffff


	//   ....[151]....
        /*0b70*/ 	.word	0xffffffff


	//   ....[152]....
        /*0b74*/ 	.word	0xffffffff


	//   ....[153]....
        /*0b78*/ 	.word	0xffffffff


	//   ....[154]....
        /*0b7c*/ 	.word	0xffffffff


	//   ....[155]....
        /*0b80*/ 	.word	0xffffffff


	//   ....[156]....
        /*0b84*/ 	.word	0xffffffff


	//   ....[157]....
        /*0b88*/ 	.word	0xffffffff


	//   ....[158]....
        /*0b8c*/ 	.word	0xffffffff


	//   ....[159]....
        /*0b90*/ 	.word	0xffffffff


	//   ....[160]....
        /*0b94*/ 	.word	0xffffffff


	//   ....[161]....
        /*0b98*/ 	.word	0xffffffff


	//   ....[162]....
        /*0b9c*/ 	.word	0xffffffff


	//   ....[163]....
        /*0ba0*/ 	.word	0xffffffff


	//   ....[164]....
        /*0ba4*/ 	.word	0xffffffff


	//   ....[165]....
        /*0ba8*/ 	.word	0xffffffff


	//   ....[166]....
        /*0bac*/ 	.word	0xffffffff


	//   ....[167]....
        /*0bb0*/ 	.word	0xffffffff


	//   ....[168]....
        /*0bb4*/ 	.word	0xffffffff


	//   ....[169]....
        /*0bb8*/ 	.word	0xffffffff


	//   ....[170]....
        /*0bbc*/ 	.word	0xffffffff


	//   ....[171]....
        /*0bc0*/ 	.word	0xffffffff


	//   ....[172]....
        /*0bc4*/ 	.word	0xffffffff


	//   ....[173]....
        /*0bc8*/ 	.word	0xffffffff


	//   ....[174]....
        /*0bcc*/ 	.word	0xffffffff


	//   ....[175]....
        /*0bd0*/ 	.word	0xffffffff


	//   ....[176]....
        /*0bd4*/ 	.word	0xffffffff


	//   ....[177]....
        /*0bd8*/ 	.word	0xffffffff


	//   ....[178]....
        /*0bdc*/ 	.word	0xffffffff


	//   ....[179]....
        /*0be0*/ 	.word	0xffffffff


	//   ....[180]....
        /*0be4*/ 	.word	0xffffffff


	//   ....[181]....
        /*0be8*/ 	.word	0xffffffff


	//   ....[182]....
        /*0bec*/ 	.word	0xffffffff


	//   ....[183]....
        /*0bf0*/ 	.word	0xffffffff


	//   ....[184]....
        /*0bf4*/ 	.word	0xffffffff


	//   ....[185]....
        /*0bf8*/ 	.word	0xffffffff


	//   ....[186]....
        /*0bfc*/ 	.word	0xffffffff


	//   ....[187]....
        /*0c00*/ 	.word	0xffffffff


	//   ....[188]....
        /*0c04*/ 	.word	0xffffffff


	//   ....[189]....
        /*0c08*/ 	.word	0xffffffff


	//   ....[190]....
        /*0c0c*/ 	.word	0xffffffff


	//   ....[191]....
        /*0c10*/ 	.word	0xffffffff


	//   ....[192]....
        /*0c14*/ 	.word	0xffffffff


	//   ....[193]....
        /*0c18*/ 	.word	0xffffffff


	//   ....[194]....
        /*0c1c*/ 	.word	0xffffffff


	//   ....[195]....
        /*0c20*/ 	.word	0xffffffff


	//   ....[196]....
        /*0c24*/ 	.word	0xffffffff


	//   ....[197]....
        /*0c28*/ 	.word	0xffffffff


	//   ....[198]....
        /*0c2c*/ 	.word	0xffffffff


	//   ....[199]....
        /*0c30*/ 	.word	0xffffffff


	//   ....[200]....
        /*0c34*/ 	.word	0xffffffff


	//   ....[201]....
        /*0c38*/ 	.word	0xffffffff


	//   ....[202]....
        /*0c3c*/ 	.word	0xffffffff


	//   ....[203]....
        /*0c40*/ 	.word	0xffffffff


	//   ....[204]....
        /*0c44*/ 	.word	0xffffffff


	//   ....[205]....
        /*0c48*/ 	.word	0xffffffff


	//   ....[206]....
        /*0c4c*/ 	.word	0xffffffff


	//   ....[207]....
        /*0c50*/ 	.word	0xffffffff


	//   ....[208]....
        /*0c54*/ 	.word	0xffffffff


	//   ....[209]....
        /*0c58*/ 	.word	0xffffffff


	//   ....[210]....
        /*0c5c*/ 	.word	0xffffffff


	//   ....[211]....
        /*0c60*/ 	.word	0xffffffff


	//   ....[212]....
        /*0c64*/ 	.word	0xffffffff


	//   ....[213]....
        /*0c68*/ 	.word	0xffffffff


	//   ....[214]....
        /*0c6c*/ 	.word	0xffffffff


	//   ....[215]....
        /*0c70*/ 	.word	0xffffffff


	//   ....[216]....
        /*0c74*/ 	.word	0xffffffff


	//   ....[217]....
        /*0c78*/ 	.word	0xffffffff


	//   ....[218]....
        /*0c7c*/ 	.word	0xffffffff


	//   ....[219]....
        /*0c80*/ 	.word	0xffffffff


	//   ....[220]....
        /*0c84*/ 	.word	0xffffffff


	//   ....[221]....
        /*0c88*/ 	.word	0xffffffff


	//   ....[222]....
        /*0c8c*/ 	.word	0xffffffff


	//   ....[223]....
        /*0c90*/ 	.word	0xffffffff


	//   ....[224]....
        /*0c94*/ 	.word	0xffffffff


	//   ....[225]....
        /*0c98*/ 	.word	0xffffffff


	//   ....[226]....
        /*0c9c*/ 	.word	0xffffffff


	//   ....[227]....
        /*0ca0*/ 	.word	0xffffffff


	//   ....[228]....
        /*0ca4*/ 	.word	0xffffffff


	//   ....[229]....
        /*0ca8*/ 	.word	0xffffffff


	//   ....[230]....
        /*0cac*/ 	.word	0xffffffff


	//   ....[231]....
        /*0cb0*/ 	.word	0xffffffff


	//   ....[232]....
        /*0cb4*/ 	.word	0xffffffff


	//   ....[233]....
        /*0cb8*/ 	.word	0xffffffff


	//   ....[234]....
        /*0cbc*/ 	.word	0xffffffff


	//   ....[235]....
        /*0cc0*/ 	.word	0xffffffff


	//   ....[236]....
        /*0cc4*/ 	.word	0xffffffff


	//   ....[237]....
        /*0cc8*/ 	.word	0xffffffff


	//   ....[238]....
        /*0ccc*/ 	.word	0xffffffff


	//   ....[239]....
        /*0cd0*/ 	.word	0xffffffff


	//   ....[240]....
        /*0cd4*/ 	.word	0xffffffff


	//   ....[241]....
        /*0cd8*/ 	.word	0xffffffff


	//   ....[242]....
        /*0cdc*/ 	.word	0xffffffff


	//   ....[243]....
        /*0ce0*/ 	.word	0xffffffff


	//   ....[244]....
        /*0ce4*/ 	.word	0xffffffff


	//   ....[245]....
        /*0ce8*/ 	.word	0xffffffff


	//   ....[246]....
        /*0cec*/ 	.word	0xffffffff


	//   ....[247]....
        /*0cf0*/ 	.word	0xffffffff


	//   ....[248]....
        /*0cf4*/ 	.word	0xffffffff


	//   ....[249]....
        /*0cf8*/ 	.word	0xffffffff


	//   ....[250]....
        /*0cfc*/ 	.word	0xffffffff


	//   ....[251]....
        /*0d00*/ 	.word	0xffffffff


	//   ....[252]....
        /*0d04*/ 	.word	0xffffffff


	//   ....[253]....
        /*0d08*/ 	.word	0xffffffff


	//   ....[254]....
        /*0d0c*/ 	.word	0xffffffff


	//   ....[255]....
        /*0d10*/ 	.word	0xffffffff


	//   ....[0]....
        /*0d14*/ 	.word	0xffffffff


	//   ....[1]....
        /*0d18*/ 	.word	0xffffffff


	//   ....[2]....
        /*0d1c*/ 	.word	0xffffffff


	//   ....[3]....
        /*0d20*/ 	.word	0xffffffff


	//   ....[4]....
        /*0d24*/ 	.word	0xffffffff


	//   ....[5]....
        /*0d28*/ 	.word	0xffffffff


	//   ....[6]....
        /*0d2c*/ 	.word	0xffffffff


	//   ....[7]....
        /*0d30*/ 	.word	0xffffffff


	//   ....[8]....
        /*0d34*/ 	.word	0xffffffff


	//   ....[9]....
        /*0d38*/ 	.word	0xffffffff


	//   ....[10]....
        /*0d3c*/ 	.word	0xffffffff


	//   ....[11]....
        /*0d40*/ 	.word	0xffffffff


	//   ....[12]....
        /*0d44*/ 	.word	0xffffffff


	//   ....[13]....
        /*0d48*/ 	.word	0xffffffff


	//   ....[14]....
        /*0d4c*/ 	.word	0xffffffff


	//   ....[15]....
        /*0d50*/ 	.word	0xffffffff


	//   ....[16]....
        /*0d54*/ 	.word	0xffffffff


	//   ....[17]....
        /*0d58*/ 	.word	0xffffffff


	//   ....[18]....
        /*0d5c*/ 	.word	0xffffffff


	//   ....[19]....
        /*0d60*/ 	.word	0xffffffff


	//   ....[20]....
        /*0d64*/ 	.word	0xffffffff


	//   ....[21]....
        /*0d68*/ 	.word	0xffffffff


	//   ....[22]....
        /*0d6c*/ 	.word	0xffffffff


	//   ....[23]....
        /*0d70*/ 	.word	0xffffffff


	//   ....[24]....
        /*0d74*/ 	.word	0xffffffff


	//   ....[25]....
        /*0d78*/ 	.word	0xffffffff


	//   ....[26]....
        /*0d7c*/ 	.word	0xffffffff


	//   ....[27]....
        /*0d80*/ 	.word	0xffffffff


	//   ....[28]....
        /*0d84*/ 	.word	0xffffffff


	//   ....[29]....
        /*0d88*/ 	.word	0xffffffff


	//   ....[30]....
        /*0d8c*/ 	.word	0xffffffff


	//   ....[31]....
        /*0d90*/ 	.word	0xffffffff


	//   ....[32]....
        /*0d94*/ 	.word	0xffffffff


	//   ....[33]....
        /*0d98*/ 	.word	0xffffffff


	//   ....[34]....
        /*0d9c*/ 	.word	0xffffffff


	//   ....[35]....
        /*0da0*/ 	.word	0xffffffff


	//   ....[36]....
        /*0da4*/ 	.word	0xffffffff


	//   ....[37]....
        /*0da8*/ 	.word	0xffffffff


	//   ....[38]....
        /*0dac*/ 	.word	0xffffffff


	//   ....[39]....
        /*0db0*/ 	.word	0xffffffff


	//   ....[40]....
        /*0db4*/ 	.word	0xffffffff


	//   ....[41]....
        /*0db8*/ 	.word	0xffffffff


	//   ....[42]....
        /*0dbc*/ 	.word	0xffffffff


	//   ....[43]....
        /*0dc0*/ 	.word	0xffffffff


	//   ....[44]....
        /*0dc4*/ 	.word	0xffffffff


	//   ....[45]....
        /*0dc8*/ 	.word	0xffffffff


	//   ....[46]....
        /*0dcc*/ 	.word	0xffffffff


	//   ....[47]....
        /*0dd0*/ 	.word	0xffffffff


	//   ....[48]....
        /*0dd4*/ 	.word	0xffffffff


	//   ....[49]....
        /*0dd8*/ 	.word	0xffffffff


	//   ....[50]....
        /*0ddc*/ 	.word	0xffffffff


	//   ....[51]....
        /*0de0*/ 	.word	0xffffffff


	//   ....[52]....
        /*0de4*/ 	.word	0xffffffff


	//   ....[53]....
        /*0de8*/ 	.word	0xffffffff


	//   ....[54]....
        /*0dec*/ 	.word	0xffffffff


	//   ....[55]....
        /*0df0*/ 	.word	0xffffffff


	//----- nvinfo : EIATTR_COOP_GROUP_INSTR_OFFSETS
	.align		4
.L_360:
        /*0df4*/ 	.byte	0x04, 0x28
        /*0df6*/ 	.short	(.L_362 - .L_361)


	//   ....[0]....
.L_361:
        /*0df8*/ 	.word	0x00000050


	//   ....[1]....
        /*0dfc*/ 	.word	0x00000200


	//   ....[2]....
        /*0e00*/ 	.word	0x00000230


	//   ....[3]....
        /*0e04*/ 	.word	0x00000260


	//   ....[4]....
        /*0e08*/ 	.word	0x00000290


	//   ....[5]....
        /*0e0c*/ 	.word	0x000002c0


	//   ....[6]....
        /*0e10*/ 	.word	0x000002f0


	//   ....[7]....
        /*0e14*/ 	.word	0x00000450


	//   ....[8]....
        /*0e18*/ 	.word	0x00000490


	//   ....[9]....
        /*0e1c*/ 	.word	0x000004c0


	//   ....[10]....
        /*0e20*/ 	.word	0x000004f0


	//   ....[11]....
        /*0e24*/ 	.word	0x00000520


	//   ....[12]....
        /*0e28*/ 	.word	0x00000550


	//   ....[13]....
        /*0e2c*/ 	.word	0x000005e0


	//   ....[14]....
        /*0e30*/ 	.word	0x00000630


	//   ....[15]....
        /*0e34*/ 	.word	0x00000650


	//   ....[16]....
        /*0e38*/ 	.word	0x000006b0


	//   ....[17]....
        /*0e3c*/ 	.word	0x00004530


	//   ....[18]....
        /*0e40*/ 	.word	0x00004580


	//   ....[19]....
        /*0e44*/ 	.word	0x00004d60


	//   ....[20]....
        /*0e48*/ 	.word	0x00004d90


	//   ....[21]....
        /*0e4c*/ 	.word	0x000054e0


	//   ....[22]....
        /*0e50*/ 	.word	0x00005500


	//   ....[23]....
        /*0e54*/ 	.word	0x00005c50


	//   ....[24]....
        /*0e58*/ 	.word	0x00005c60


	//   ....[25]....
        /*0e5c*/ 	.word	0x000064c0


	//   ....[26]....
        /*0e60*/ 	.word	0x00006500


	//   ....[27]....
        /*0e64*/ 	.word	0x000072f0


	//   ....[28]....
        /*0e68*/ 	.word	0x00007320


	//   ....[29]....
        /*0e6c*/ 	.word	0x00007b10


	//   ....[30]....
        /*0e70*/ 	.word	0x00007b40


	//   ....[31]....
        /*0e74*/ 	.word	0x00008330


	//   ....[32]....
        /*0e78*/ 	.word	0x00008350


	//   ....[33]....
        /*0e7c*/ 	.word	0x00008b60


	//   ....[34]....
        /*0e80*/ 	.word	0x00008b90


	//   ....[35]....
        /*0e84*/ 	.word	0x00008ca0


	//   ....[36]....
        /*0e88*/ 	.word	0x00008cd0


	//   ....[37]....
        /*0e8c*/ 	.word	0x00008da0


	//   ....[38]....
        /*0e90*/ 	.word	0x00008dd0


	//   ....[39]....
        /*0e94*/ 	.word	0x00008ea0


	//   ....[40]....
        /*0e98*/ 	.word	0x00008ec0


	//   ....[41]....
        /*0e9c*/ 	.word	0x00009380


	//   ....[42]....
        /*0ea0*/ 	.word	0x000093a0


	//   ....[43]....
        /*0ea4*/ 	.word	0x00009520


	//   ....[44]....
        /*0ea8*/ 	.word	0x00009540


	//   ....[45]....
        /*0eac*/ 	.word	0x00009610


	//   ....[46]....
        /*0eb0*/ 	.word	0x00009630


	//   ....[47]....
        /*0eb4*/ 	.word	0x00009700


	//   ....[48]....
        /*0eb8*/ 	.word	0x00009720


	//   ....[49]....
        /*0ebc*/ 	.word	0x0000a610


	//   ....[50]....
        /*0ec0*/ 	.word	0x0000a630


	//   ....[51]....
        /*0ec4*/ 	.word	0x0000a660


	//   ....[52]....
        /*0ec8*/ 	.word	0x0000a670


	//   ....[53]....
        /*0ecc*/ 	.word	0x0000a690


	//   ....[54]....
        /*0ed0*/ 	.word	0x0000a6c0


	//   ....[55]....
        /*0ed4*/ 	.word	0x0000a730


	//   ....[56]....
        /*0ed8*/ 	.word	0x0000a7d0


	//   ....[57]....
        /*0edc*/ 	.word	0x0000a8d0


	//   ....[58]....
        /*0ee0*/ 	.word	0x0000a8f0


	//   ....[59]....
        /*0ee4*/ 	.word	0x0000aab0


	//   ....[60]....
        /*0ee8*/ 	.word	0x0000aac0


	//   ....[61]....
        /*0eec*/ 	.word	0x0000ab60


	//   ....[62]....
        /*0ef0*/ 	.word	0x0000ab70


	//   ....[63]....
        /*0ef4*/ 	.word	0x0000abd0


	//   ....[64]....
        /*0ef8*/ 	.word	0x0000abe0


	//   ....[65]....
        /*0efc*/ 	.word	0x0000af00


	//   ....[66]....
        /*0f00*/ 	.word	0x0000af70


	//   ....[67]....
        /*0f04*/ 	.word	0x0000afc0


	//   ....[68]....
        /*0f08*/ 	.word	0x0000afe0


	//   ....[69]....
        /*0f0c*/ 	.word	0x0000b180


	//   ....[70]....
        /*0f10*/ 	.word	0x0000b240


	//   ....[71]....
        /*0f14*/ 	.word	0x0000b280


	//   ....[72]....
        /*0f18*/ 	.word	0x0000b2b0


	//   ....[73]....
        /*0f1c*/ 	.word	0x0000b480


	//   ....[74]....
        /*0f20*/ 	.word	0x0000b540


	//   ....[75]....
        /*0f24*/ 	.word	0x0000b580


	//   ....[76]....
        /*0f28*/ 	.word	0x0000b5c0


	//   ....[77]....
        /*0f2c*/ 	.word	0x0000b7b0


	//   ....[78]....
        /*0f30*/ 	.word	0x0000b870


	//   ....[79]....
        /*0f34*/ 	.word	0x0000b8b0


	//   ....[80]....
        /*0f38*/ 	.word	0x0000b8f0


	//   ....[81]....
        /*0f3c*/ 	.word	0x0000d480


	//   ....[82]....
        /*0f40*/ 	.word	0x0000d4a0


	//   ....[83]....
        /*0f44*/ 	.word	0x0000d4c0


	//   ....[84]....
        /*0f48*/ 	.word	0x0000d4e0


	//   ....[85]....
        /*0f4c*/ 	.word	0x0000d5a0


	//   ....[86]....
        /*0f50*/ 	.word	0x0000d5c0


	//   ....[87]....
        /*0f54*/ 	.word	0x0000d5e0


	//   ....[88]....
        /*0f58*/ 	.word	0x0000d600


	//   ....[89]....
        /*0f5c*/ 	.word	0x0000d7f0


	//   ....[90]....
        /*0f60*/ 	.word	0x0000d830


	//   ....[91]....
        /*0f64*/ 	.word	0x0000d850


	//   ....[92]....
        /*0f68*/ 	.word	0x0000d860


	//   ....[93]....
        /*0f6c*/ 	.word	0x0000d940


	//   ....[94]....
        /*0f70*/ 	.word	0x0000d970


	//   ....[95]....
        /*0f74*/ 	.word	0x0000d980


	//   ....[96]....
        /*0f78*/ 	.word	0x0000d990


	//   ....[97]....
        /*0f7c*/ 	.word	0x0000fa10


	//   ....[98]....
        /*0f80*/ 	.word	0x0000fa30


	//   ....[99]....
        /*0f84*/ 	.word	0x0000fa40


	//   ....[100]....
        /*0f88*/ 	.word	0x0000fa50


	//   ....[101]....
        /*0f8c*/ 	.word	0x0000fc40


	//   ....[102]....
        /*0f90*/ 	.word	0x0000fc60


	//   ....[103]....
        /*0f94*/ 	.word	0x0000fda0


	//   ....[104]....
        /*0f98*/ 	.word	0x0000fdb0


	//   ....[105]....
        /*0f9c*/ 	.word	0x000112b0


	//   ....[106]....
        /*0fa0*/ 	.word	0x000112d0


	//   ....[107]....
        /*0fa4*/ 	.word	0x000113e0


	//   ....[108]....
        /*0fa8*/ 	.word	0x000113f0


	//   ....[109]....
        /*0fac*/ 	.word	0x00011500


	//   ....[110]....
        /*0fb0*/ 	.word	0x00011520


	//   ....[111]....
        /*0fb4*/ 	.word	0x00011630


	//   ....[112]....
        /*0fb8*/ 	.word	0x00011640


	//   ....[113]....
        /*0fbc*/ 	.word	0x00011820


	//   ....[114]....
        /*0fc0*/ 	.word	0x00011be0


	//   ....[115]....
        /*0fc4*/ 	.word	0x000122e0


	//   ....[116]....
        /*0fc8*/ 	.word	0x00012300


	//   ....[117]....
        /*0fcc*/ 	.word	0x00012320


	//   ....[118]....
        /*0fd0*/ 	.word	0x00012340


	//   ....[119]....
        /*0fd4*/ 	.word	0x00013ec0


	//   ....[120]....
        /*0fd8*/ 	.word	0x00013ee0


	//   ....[121]....
        /*0fdc*/ 	.word	0x00013f10


	//   ....[122]....
        /*0fe0*/ 	.word	0x00013f80


	//   ....[123]....
        /*0fe4*/ 	.word	0x00013fa0


	//   ....[124]....
        /*0fe8*/ 	.word	0x00013fb0


	//   ....[125]....
        /*0fec*/ 	.word	0x00014170


	//   ....[126]....
        /*0ff0*/ 	.word	0x00014180


	//   ....[127]....
        /*0ff4*/ 	.word	0x000155e0


	//   ....[128]....
        /*0ff8*/ 	.word	0x00015600


	//   ....[129]....
        /*0ffc*/ 	.word	0x000156f0


	//   ....[130]....
        /*1000*/ 	.word	0x00015700


	//   ....[131]....
        /*1004*/ 	.word	0x000157f0


	//   ....[132]....
        /*1008*/ 	.word	0x00015810


	//   ....[133]....
        /*100c*/ 	.word	0x00015900


	//   ....[134]....
        /*1010*/ 	.word	0x00015910


	//   ....[135]....
        /*1014*/ 	.word	0x00015af0


	//   ....[136]....
        /*1018*/ 	.word	0x00015ea0


	//   ....[137]....
        /*101c*/ 	.word	0x00016400


	//   ....[138]....
        /*1020*/ 	.word	0x00016420


	//   ....[139]....
        /*1024*/ 	.word	0x00016600


	//   ....[140]....
        /*1028*/ 	.word	0x00016620


	//   ....[141]....
        /*102c*/ 	.word	0x000185a0


	//   ....[142]....
        /*1030*/ 	.word	0x000185b0


	//   ....[143]....
        /*1034*/ 	.word	0x00018690


	//   ....[144]....
        /*1038*/ 	.word	0x000186b0


	//   ....[145]....
        /*103c*/ 	.word	0x00018710


	//   ....[146]....
        /*1040*/ 	.word	0x00018730


	//   ....[147]....
        /*1044*/ 	.word	0x00018830


	//   ....[148]....
        /*1048*/ 	.word	0x00018840


	//   ....[149]....
        /*104c*/ 	.word	0x00019c90


	//   ....[150]....
        /*1050*/ 	.word	0x00019cb0


	//   ....[151]....
        /*1054*/ 	.word	0x00019de0


	//   ....[152]....
        /*1058*/ 	.word	0x00019df0


	//   ....[153]....
        /*105c*/ 	.word	0x00019f20


	//   ....[154]....
        /*1060*/ 	.word	0x00019f40


	//   ....[155]....
        /*1064*/ 	.word	0x0001a070


	//   ....[156]....
        /*1068*/ 	.word	0x0001a080


	//   ....[157]....
        /*106c*/ 	.word	0x0001a550


	//   ....[158]....
        /*1070*/ 	.word	0x0001a580


	//   ....[159]....
        /*1074*/ 	.word	0x0001a5a0


	//   ....[160]....
        /*1078*/ 	.word	0x0001a5c0


	//   ....[161]....
        /*107c*/ 	.word	0x0001c250


	//   ....[162]....
        /*1080*/ 	.word	0x0001c290


	//   ....[163]....
        /*1084*/ 	.word	0x0001c2b0


	//   ....[164]....
        /*1088*/ 	.word	0x0001c2d0


	//   ....[165]....
        /*108c*/ 	.word	0x0001d380


	//   ....[166]....
        /*1090*/ 	.word	0x0001d390


	//   ....[167]....
        /*1094*/ 	.word	0x0001d3b0


	//   ....[168]....
        /*1098*/ 	.word	0x0001d3d0


	//   ....[169]....
        /*109c*/ 	.word	0x0001d700


	//   ....[170]....
        /*10a0*/ 	.word	0x0001d720


	//   ....[171]....
        /*10a4*/ 	.word	0x0001d810


	//   ....[172]....
        /*10a8*/ 	.word	0x0001d820


	//   ....[173]....
        /*10ac*/ 	.word	0x0001d920


	//   ....[174]....
        /*10b0*/ 	.word	0x0001d940


	//   ....[175]....
        /*10b4*/ 	.word	0x0001da40


	//   ....[176]....
        /*10b8*/ 	.word	0x0001da50


	//   ....[177]....
        /*10bc*/ 	.word	0x0001dd50


	//   ....[178]....
        /*10c0*/ 	.word	0x0001dd70


	//   ....[179]....
        /*10c4*/ 	.word	0x0001e3b0


	//   ....[180]....
        /*10c8*/ 	.word	0x0001e3c0


	//   ....[181]....
        /*10cc*/ 	.word	0x0001f1c0


	//   ....[182]....
        /*10d0*/ 	.word	0x0001f1e0


	//   ....[183]....
        /*10d4*/ 	.word	0x0001f2e0


	//   ....[184]....
        /*10d8*/ 	.word	0x0001f2f0


	//   ....[185]....
        /*10dc*/ 	.word	0x0001f3f0


	//   ....[186]....
        /*10e0*/ 	.word	0x0001f410


	//   ....[187]....
        /*10e4*/ 	.word	0x0001f510


	//   ....[188]....
        /*10e8*/ 	.word	0x0001f520


	//   ....[189]....
        /*10ec*/ 	.word	0x0001f6d0


	//   ....[190]....
        /*10f0*/ 	.word	0x0001f6f0


	//   ....[191]....
        /*10f4*/ 	.word	0x0001f820


	//   ....[192]....
        /*10f8*/ 	.word	0x0001f860


	//   ....[193]....
        /*10fc*/ 	.word	0x0001f890


	//   ....[194]....
        /*1100*/ 	.word	0x0001f8c0


	//   ....[195]....
        /*1104*/ 	.word	0x0001f8f0


	//   ....[196]....
        /*1108*/ 	.word	0x0001f920


	//   ....[197]....
        /*110c*/ 	.word	0x0001fa90


	//   ....[198]....
        /*1110*/ 	.word	0x0001fad0


	//   ....[199]....
        /*1114*/ 	.word	0x0001fb00


	//   ....[200]....
        /*1118*/ 	.word	0x0001fb30


	//   ....[201]....
        /*111c*/ 	.word	0x0001fb60


	//   ....[202]....
        /*1120*/ 	.word	0x0001fb90


	//   ....[203]....
        /*1124*/ 	.word	0x0001fc20


	//   ....[204]....
        /*1128*/ 	.word	0x0001fc80


	//   ....[205]....
        /*112c*/ 	.word	0x0001fc90


	//   ....[206]....
        /*1130*/ 	.word	0x0001fcf0


	//   ....[207]....
        /*1134*/ 	.word	0x00020740


	//   ....[208]....
        /*1138*/ 	.word	0x00020790


	//   ....[209]....
        /*113c*/ 	.word	0x000207f0


	//   ....[210]....
        /*1140*/ 	.word	0x00020850


	//   ....[211]....
        /*1144*/ 	.word	0x000208b0


	//   ....[212]....
        /*1148*/ 	.word	0x00020920


	//   ....[213]....
        /*114c*/ 	.word	0x00020970


	//   ....[214]....
        /*1150*/ 	.word	0x000209d0


	//   ....[215]....
        /*1154*/ 	.word	0x00020a40


	//   ....[216]....
        /*1158*/ 	.word	0x00020ab0


	//   ....[217]....
        /*115c*/ 	.word	0x00020b20


	//   ....[218]....
        /*1160*/ 	.word	0x00020b80


	//   ....[219]....
        /*1164*/ 	.word	0x00020bf0


	//   ....[220]....
        /*1168*/ 	.word	0x00020c60


	//   ....[221]....
        /*116c*/ 	.word	0x00020cd0


	//   ....[222]....
        /*1170*/ 	.word	0x00020d30


	//   ....[223]....
        /*1174*/ 	.word	0x00020da0


	//   ....[224]....
        /*1178*/ 	.word	0x00020e10


	//   ....[225]....
        /*117c*/ 	.word	0x00020e80


	//   ....[226]....
        /*1180*/ 	.word	0x00020ee0


	//   ....[227]....
        /*1184*/ 	.word	0x00020f50


	//   ....[228]....
        /*1188*/ 	.word	0x00020fc0


	//   ....[229]....
        /*118c*/ 	.word	0x00021700


	//   ....[230]....
        /*1190*/ 	.word	0x00021750


	//   ....[231]....
        /*1194*/ 	.word	0x000217a0


	//   ....[232]....
        /*1198*/ 	.word	0x000217f0


	//   ....[233]....
        /*119c*/ 	.word	0x00021860


	//   ....[234]....
        /*11a0*/ 	.word	0x000218d0


	//   ....[235]....
        /*11a4*/ 	.word	0x000219f0


	//   ....[236]....
        /*11a8*/ 	.word	0x00021a50


	//   ....[237]....
        /*11ac*/ 	.word	0x00021b90


	//   ....[238]....
        /*11b0*/ 	.word	0x00021bf0


	//   ....[239]....
        /*11b4*/ 	.word	0x00021c60


	//   ....[240]....
        /*11b8*/ 	.word	0x00021cc0


	//   ....[241]....
        /*11bc*/ 	.word	0x00021d30


	//   ....[242]....
        /*11c0*/ 	.word	0x00021da0


	//   ....[243]....
        /*11c4*/ 	.word	0x00021e10


	//   ....[244]....
        /*11c8*/ 	.word	0x00021e70


	//   ....[245]....
        /*11cc*/ 	.word	0x00021ee0


	//   ....[246]....
        /*11d0*/ 	.word	0x00021f50


	//   ....[247]....
        /*11d4*/ 	.word	0x00021fc0


	//   ....[248]....
        /*11d8*/ 	.word	0x00022020


	//   ....[249]....
        /*11dc*/ 	.word	0x00022090


	//   ....[250]....
        /*11e0*/ 	.word	0x00022100


	//   ....[251]....
        /*11e4*/ 	.word	0x00022840


	//   ....[252]....
        /*11e8*/ 	.word	0x00022880


	//   ....[253]....
        /*11ec*/ 	.word	0x000228d0


	//   ....[254]....
        /*11f0*/ 	.word	0x00022910


	//   ....[255]....
        /*11f4*/ 	.word	0x00022980


	//   ....[0]....
        /*11f8*/ 	.word	0x000229f0


	//   ....[1]....
        /*11fc*/ 	.word	0x00022a50


	//   ....[2]....
        /*1200*/ 	.word	0x00022ac0


	//   ....[3]....
        /*1204*/ 	.word	0x00022b30


	//   ....[4]....
        /*1208*/ 	.word	0x00022ba0


	//   ....[5]....
        /*120c*/ 	.word	0x00022c00


	//   ....[6]....
        /*1210*/ 	.word	0x00022c70


	//   ....[7]....
        /*1214*/ 	.word	0x00022ce0


	//   ....[8]....
        /*1218*/ 	.word	0x00022d50


	//   ....[9]....
        /*121c*/ 	.word	0x00022db0


	//   ....[10]....
        /*1220*/ 	.word	0x00022e00


	//   ....[11]....
        /*1224*/ 	.word	0x00022e50


	//   ....[12]....
        /*1228*/ 	.word	0x00022ea0


	//   ....[13]....
        /*122c*/ 	.word	0x00022ee0


	//   ....[14]....
        /*1230*/ 	.word	0x00022f40


	//   ....[15]....
        /*1234*/ 	.word	0x00022f90


	//   ....[16]....
        /*1238*/ 	.word	0x00022fe0


	//   ....[17]....
        /*123c*/ 	.word	0x00023040


	//   ....[18]....
        /*1240*/ 	.word	0x000230b0


	//   ....[19]....
        /*1244*/ 	.word	0x00023120


	//   ....[20]....
        /*1248*/ 	.word	0x00023190


	//   ....[21]....
        /*124c*/ 	.word	0x000231f0


	//   ....[22]....
        /*1250*/ 	.word	0x00023260


	//   ....[23]....
        /*1254*/ 	.word	0x000232d0


	//   ....[24]....
        /*1258*/ 	.word	0x00023340


	//   ....[25]....
        /*125c*/ 	.word	0x000233a0


	//   ....[26]....
        /*1260*/ 	.word	0x00023410


	//   ....[27]....
        /*1264*/ 	.word	0x00023480


	//   ....[28]....
        /*1268*/ 	.word	0x000234f0


	//   ....[29]....
        /*126c*/ 	.word	0x00023550


	//   ....[30]....
        /*1270*/ 	.word	0x000235c0


	//   ....[31]....
        /*1274*/ 	.word	0x00023630


	//   ....[32]....
        /*1278*/ 	.word	0x000236a0


	//   ....[33]....
        /*127c*/ 	.word	0x00023700


	//   ....[34]....
        /*1280*/ 	.word	0x00023770


	//   ....[35]....
        /*1284*/ 	.word	0x000237e0


	//   ....[36]....
        /*1288*/ 	.word	0x00023850


	//   ....[37]....
        /*128c*/ 	.word	0x000238b0


	//   ....[38]....
        /*1290*/ 	.word	0x00023920


	//   ....[39]....
        /*1294*/ 	.word	0x00023990


	//   ....[40]....
        /*1298*/ 	.word	0x000239e0


	//   ....[41]....
        /*129c*/ 	.word	0x00023a20


	//   ....[42]....
        /*12a0*/ 	.word	0x00023a70


	//   ....[43]....
        /*12a4*/ 	.word	0x00023ac0


	//   ....[44]....
        /*12a8*/ 	.word	0x00023b10


	//   ....[45]....
        /*12ac*/ 	.word	0x00023b80


	//   ....[46]....
        /*12b0*/ 	.word	0x00023bd0


	//   ....[47]....
        /*12b4*/ 	.word	0x00023c10


	//   ....[48]....
        /*12b8*/ 	.word	0x00023c60


	//   ....[49]....
        /*12bc*/ 	.word	0x00023cb0


	//   ....[50]....
        /*12c0*/ 	.word	0x00023d00


	//   ....[51]....
        /*12c4*/ 	.word	0x00023d70


	//   ....[52]....
        /*12c8*/ 	.word	0x00023dc0


	//   ....[53]....
        /*12cc*/ 	.word	0x00023e20


	//   ....[54]....
        /*12d0*/ 	.word	0x00023e80


	//   ....[55]....
        /*12d4*/ 	.word	0x00023ef0


	//----- nvinfo : EIATTR_EXIT_INSTR_OFFSETS
	.align		4
.L_362:
        /*12d8*/ 	.byte	0x04, 0x1c
        /*12da*/ 	.short	(.L_364 - .L_363)


	//   ....[0]....
.L_363:
        /*12dc*/ 	.word	0x000010d0


	//   ....[1]....
        /*12e0*/ 	.word	0x00020710


	//----- nvinfo : EIATTR_MAX_THREADS
	.align		4
.L_364:
        /*12e4*/ 	.byte	0x04, 0x05
        /*12e6*/ 	.short	(.L_366 - .L_365)
.L_365:
        /*12e8*/ 	.word	0x00000100
        /*12ec*/ 	.word	0x00000001
        /*12f0*/ 	.word	0x00000001


	//----- nvinfo : EIATTR_CRS_STACK_SIZE
	.align		4
.L_366:
        /*12f4*/ 	.byte	0x04, 0x1e
        /*12f6*/ 	.short	(.L_368 - .L_367)
.L_367:
        /*12f8*/ 	.word	0x00000000
.L_368:


//--------------------- .nv.callgraph             --------------------------
	.section	.nv.callgraph,"",@"SHT_CUDA_CALLGRAPH"
	.align	4
	.sectionentsize	8
	.align		4
        /*0000*/ 	.word	0x00000000
	.align		4
        /*0004*/ 	.word	0xffffffff
	.align		4
        /*0008*/ 	.word	0x00000000
	.align		4
        /*000c*/ 	.word	0xfffffffe
	.align		4
        /*0010*/ 	.word	0x00000000
	.align		4
        /*0014*/ 	.word	0xfffffffd
	.align		4
        /*0018*/ 	.word	0x00000000
	.align		4
        /*001c*/ 	.word	0xfffffffc


//--------------------- .nv.rel.action            --------------------------
	.section	.nv.rel.action,"",@"SHT_CUDA_RELOCINFO"
	.align	8
	.sectionentsize	8
        /*0000*/ 	.byte	0x73, 0x00, 0x00, 0x00, 0x00, 0x00, 0x00, 0x00, 0x00, 0x00, 0x00, 0x11, 0x25, 0x00, 0x05, 0x36


//--------------------- .nv.constant4             --------------------------
	.section	.nv.constant4,"a",@progbits
	.align	8
	.align		8
.nv.constant4:
        /*0000*/ 	.dword	_ZN86_INTERNAL_d47a76b1_50_flash_fwd_hdim128_fp16_paged_split_softcap_sm80_cu_c784774a_31514cuda3std3__45__cpo5beginE
	.align		8
        /*0008*/ 	.dword	_ZN86_INTERNAL_d47a76b1_50_flash_fwd_hdim128_fp16_paged_split_softcap_sm80_cu_c784774a_31514cuda3std3__45__cpo3endE
	.align		8
        /*0010*/ 	.dword	_ZN86_INTERNAL_d47a76b1_50_flash_fwd_hdim128_fp16_paged_split_softcap_sm80_cu_c784774a_31514cuda3std3__45__cpo6cbeginE
	.align		8
        /*0018*/ 	.dword	_ZN86_INTERNAL_d47a76b1_50_flash_fwd_hdim128_fp16_paged_split_softcap_sm80_cu_c784774a_31514cuda3std3__45__cpo4cendE
	.align		8
        /*0020*/ 	.dword	_ZN86_INTERNAL_d47a76b1_50_flash_fwd_hdim128_fp16_paged_split_softcap_sm80_cu_c784774a_31514cuda3std3__488_GLOBAL__N__d47a76b1_50_flash_fwd_hdim128_fp16_paged_split_softcap_sm80_cu_c784774a_31516ignoreE
	.align		8
        /*0028*/ 	.dword	_ZN86_INTERNAL_d47a76b1_50_flash_fwd_hdim128_fp16_paged_split_softcap_sm80_cu_c784774a_31514cuda3std3__419piecewise_constructE
	.align		8
        /*0030*/ 	.dword	_ZN86_INTERNAL_d47a76b1_50_flash_fwd_hdim128_fp16_paged_split_softcap_sm80_cu_c784774a_31514cuda3std3__48in_placeE
	.align		8
        /*0038*/ 	.dword	_ZN86_INTERNAL_d47a76b1_50_flash_fwd_hdim128_fp16_paged_split_softcap_sm80_cu_c784774a_31514cuda3std6ranges3__45__cpo4swapE
	.align		8
        /*0040*/ 	.dword	_ZN86_INTERNAL_d47a76b1_50_flash_fwd_hdim128_fp16_paged_split_softcap_sm80_cu_c784774a_31514cuda3std6ranges3__45__cpo9iter_moveE
	.align		8
        /*0048*/ 	.dword	_ZN86_INTERNAL_d47a76b1_50_flash_fwd_hdim128_fp16_paged_split_softcap_sm80_cu_c784774a_31514cute7productE
	.align		8
        /*0050*/ 	.dword	_ZN86_INTERNAL_d47a76b1_50_flash_fwd_hdim128_fp16_paged_split_softcap_sm80_cu_c784774a_31514cute1_E


//--------------------- .nv.constant0._ZN7cutlass13device_kernelIN5flash19enable_sm80_to_sm89INS1_16FlashAttnFwdSm80INS1_25CollectiveMainloopFwdSm80ILi8ELi1ELb1EN4cute5tupleIJNS5_1CILi128EEES8_S8_EEELi128ENS_6half_tEfNS_4arch4Sm80ELb0ELb0ELb1ELb0ELb1ELb0ELb1ELb1EEENS1_21CollectiveEpilogueFwdIS9_NS6_IJNS7_ILi1EEESF_SF_EEESA_SC_Li256ELb0ELb1ELb1ELb0EEENS1_19SingleTileSchedulerILb0ELb1ELb1ELi128EEEEEEEEEvNT_6ParamsE --------------------------
	.section	.nv.constant0._ZN7cutlass13device_kernelIN5flash19enable_sm80_to_sm89INS1_16FlashAttnFwdSm80INS1_25CollectiveMainloopFwdSm80ILi8ELi1ELb1EN4cute5tupleIJNS5_1CILi128EEES8_S8_EEELi128ENS_6half_tEfNS_4arch4Sm80ELb0ELb0ELb1ELb0ELb1ELb0ELb1ELb1EEENS1_21CollectiveEpilogueFwdIS9_NS6_IJNS7_ILi1EEESF_SF_EEESA_SC_Li256ELb0ELb1ELb1ELb0EEENS1_19SingleTileSchedulerILb0ELb1ELb1ELi128EEEEEEEEEvNT_6ParamsE,"a",@progbits
	.sectionflags	@""
	.align	4
.nv.constant0._ZN7cutlass13device_kernelIN5flash19enable_sm80_to_sm89INS1_16FlashAttnFwdSm80INS1_25CollectiveMainloopFwdSm80ILi8ELi1ELb1EN4cute5tupleIJNS5_1CILi128EEES8_S8_EEELi128ENS_6half_tEfNS_4arch4Sm80ELb0ELb0ELb1ELb0ELb1ELb0ELb1ELb1EEENS1_21CollectiveEpilogueFwdIS9_NS6_IJNS7_ILi1EEESF_SF_EEESA_SC_Li256ELb0ELb1ELb1ELb0EEENS1_19SingleTileSchedulerILb0ELb1ELb1ELi128EEEEEEEEEvNT_6ParamsE:
	.zero		1400


//--------------------- .nv.constant0._ZN7cutlass13device_kernelIN5flash19enable_sm80_to_sm89INS1_16FlashAttnFwdSm80INS1_25CollectiveMainloopFwdSm80ILi8ELi1ELb1EN4cute5tupleIJNS5_1CILi128EEENS7_ILi96EEES8_EEELi128ENS_6half_tEfNS_4arch4Sm80ELb0ELb1ELb1ELb0ELb1ELb0ELb1ELb1EEENS1_21CollectiveEpilogueFwdINS6_IJS8_S8_S9_EEENS6_IJNS7_ILi1EEESH_SH_EEESB_SD_Li256ELb0ELb1ELb1ELb0EEENS1_19SingleTileSchedulerILb0ELb1ELb1ELi128EEEEEEEEEvNT_6ParamsE --------------------------
	.section	.nv.constant0._ZN7cutlass13device_kernelIN5flash19enable_sm80_to_sm89INS1_16FlashAttnFwdSm80INS1_25CollectiveMainloopFwdSm80ILi8ELi1ELb1EN4cute5tupleIJNS5_1CILi128EEENS7_ILi96EEES8_EEELi128ENS_6half_tEfNS_4arch4Sm80ELb0ELb1ELb1ELb0ELb1ELb0ELb1ELb1EEENS1_21CollectiveEpilogueFwdINS6_IJS8_S8_S9_EEENS6_IJNS7_ILi1EEESH_SH_EEESB_SD_Li256ELb0ELb1ELb1ELb0EEENS1_19SingleTileSchedulerILb0ELb1ELb1ELi128EEEEEEEEEvNT_6ParamsE,"a",@progbits
	.sectionflags	@""
	.align	4
.nv.constant0._ZN7cutlass13device_kernelIN5flash19enable_sm80_to_sm89INS1_16FlashAttnFwdSm80INS1_25CollectiveMainloopFwdSm80ILi8ELi1ELb1EN4cute5tupleIJNS5_1CILi128EEENS7_ILi96EEES8_EEELi128ENS_6half_tEfNS_4arch4Sm80ELb0ELb1ELb1ELb0ELb1ELb0ELb1ELb1EEENS1_21CollectiveEpilogueFwdINS6_IJS8_S8_S9_EEENS6_IJNS7_ILi1EEESH_SH_EEESB_SD_Li256ELb0ELb1ELb1ELb0EEENS1_19SingleTileSchedulerILb0ELb1ELb1ELi128EEEEEEEEEvNT_6ParamsE:
	.zero		1400


//--------------------- .nv.constant0._ZN7cutlass13device_kernelIN5flash19enable_sm80_to_sm89INS1_16FlashAttnFwdSm80INS1_25CollectiveMainloopFwdSm80ILi8ELi1ELb1EN4cute5tupleIJNS5_1CILi128EEES8_S8_EEELi128ENS_6half_tEfNS_4arch4Sm80ELb1ELb0ELb1ELb0ELb1ELb0ELb1ELb1EEENS1_21CollectiveEpilogueFwdIS9_NS6_IJNS7_ILi1EEESF_SF_EEESA_SC_Li256ELb0ELb1ELb1ELb0EEENS1_30DynamicPersistentTileSchedulerILi256ELi256ELb1ELb1ELb0EEEEEEEEEvNT_6ParamsE --------------------------
	.section	.nv.constant0._ZN7cutlass13device_kernelIN5flash19enable_sm80_to_sm89INS1_16FlashAttnFwdSm80INS1_25CollectiveMainloopFwdSm80ILi8ELi1ELb1EN4cute5tupleIJNS5_1CILi128EEES8_S8_EEELi128ENS_6half_tEfNS_4arch4Sm80ELb1ELb0ELb1ELb0ELb1ELb0ELb1ELb1EEENS1_21CollectiveEpilogueFwdIS9_NS6_IJNS7_ILi1EEESF_SF_EEESA_SC_Li256ELb0ELb1ELb1ELb0EEENS1_30DynamicPersistentTileSchedulerILi256ELi256ELb1ELb1ELb0EEEEEEEEEvNT_6ParamsE,"a",@progbits
	.sectionflags	@""
	.align	4
.nv.constant0._ZN7cutlass13device_kernelIN5flash19enable_sm80_to_sm89INS1_16FlashAttnFwdSm80INS1_25CollectiveMainloopFwdSm80ILi8ELi1ELb1EN4cute5tupleIJNS5_1CILi128EEES8_S8_EEELi128ENS_6half_tEfNS_4arch4Sm80ELb1ELb0ELb1ELb0ELb1ELb0ELb1ELb1EEENS1_21CollectiveEpilogueFwdIS9_NS6_IJNS7_ILi1EEESF_SF_EEESA_SC_Li256ELb0ELb1ELb1ELb0EEENS1_30DynamicPersistentTileSchedulerILi256ELi256ELb1ELb1ELb0EEEEEEEEEvNT_6ParamsE:
	.zero		1416


//--------------------- .nv.constant0._ZN7cutlass13device_kernelIN5flash19enable_sm80_to_sm89INS1_16FlashAttnFwdSm80INS1_25CollectiveMainloopFwdSm80ILi4ELi1ELb0EN4cute5tupleIJNS5_1CILi128EEENS7_ILi64EEES8_EEELi128ENS_6half_tEfNS_4arch4Sm80ELb0ELb0ELb1ELb0ELb1ELb0ELb1ELb1EEENS1_21CollectiveEpilogueFwdINS6_IJS8_S8_S9_EEENS6_IJNS7_ILi1EEESH_SH_EEESB_SD_Li128ELb0ELb1ELb1ELb0EEENS1_19SingleTileSchedulerILb0ELb1ELb1ELi128EEEEEEEEEvNT_6ParamsE --------------------------
	.section	.nv.constant0._ZN7cutlass13device_kernelIN5flash19enable_sm80_to_sm89INS1_16FlashAttnFwdSm80INS1_25CollectiveMainloopFwdSm80ILi4ELi1ELb0EN4cute5tupleIJNS5_1CILi128EEENS7_ILi64EEES8_EEELi128ENS_6half_tEfNS_4arch4Sm80ELb0ELb0ELb1ELb0ELb1ELb0ELb1ELb1EEENS1_21CollectiveEpilogueFwdINS6_IJS8_S8_S9_EEENS6_IJNS7_ILi1EEESH_SH_EEESB_SD_Li128ELb0ELb1ELb1ELb0EEENS1_19SingleTileSchedulerILb0ELb1ELb1ELi128EEEEEEEEEvNT_6ParamsE,"a",@progbits
	.sectionflags	@""
	.align	4
.nv.constant0._ZN7cutlass13device_kernelIN5flash19enable_sm80_to_sm89INS1_16FlashAttnFwdSm80INS1_25CollectiveMainloopFwdSm80ILi4ELi1ELb0EN4cute5tupleIJNS5_1CILi128EEENS7_ILi64EEES8_EEELi128ENS_6half_tEfNS_4arch4Sm80ELb0ELb0ELb1ELb0ELb1ELb0ELb1ELb1EEENS1_21CollectiveEpilogueFwdINS6_IJS8_S8_S9_EEENS6_IJNS7_ILi1EEESH_SH_EEESB_SD_Li128ELb0ELb1ELb1ELb0EEENS1_19SingleTileSchedulerILb0ELb1ELb1ELi128EEEEEEEEEvNT_6ParamsE:
	.zero		1400


//--------------------- .nv.constant0._ZN7cutlass13device_kernelIN5flash19enable_sm80_to_sm89INS1_16FlashAttnFwdSm80INS1_25CollectiveMainloopFwdSm80ILi8ELi1ELb1EN4cute5tupleIJNS5_1CILi128EEENS7_ILi112EEES8_EEELi128ENS_6half_tEfNS_4arch4Sm80ELb0ELb0ELb1ELb1ELb1ELb0ELb1ELb1EEENS1_21CollectiveEpilogueFwdINS6_IJS8_S8_S9_EEENS6_IJNS7_ILi1EEESH_SH_EEESB_SD_Li256ELb1ELb1ELb1ELb0EEENS1_36VarlenDynamicPersistentTileSchedulerILi128ELi112ELi256ELi256ELb1ELb1ELb0ELb0ELb1ELb1EEEEEEEEEvNT_6ParamsE --------------------------
	.section	.nv.constant0._ZN7cutlass13device_kernelIN5flash19enable_sm80_to_sm89INS1_16FlashAttnFwdSm80INS1_25CollectiveMainloopFwdSm80ILi8ELi1ELb1EN4cute5tupleIJNS5_1CILi128EEENS7_ILi112EEES8_EEELi128ENS_6half_tEfNS_4arch4Sm80ELb0ELb0ELb1ELb1ELb1ELb0ELb1ELb1EEENS1_21CollectiveEpilogueFwdINS6_IJS8_S8_S9_EEENS6_IJNS7_ILi1EEESH_SH_EEESB_SD_Li256ELb1ELb1ELb1ELb0EEENS1_36VarlenDynamicPersistentTileSchedulerILi128ELi112ELi256ELi256ELb1ELb1ELb0ELb0ELb1ELb1EEEEEEEEEvNT_6ParamsE,"a",@progbits
	.sectionflags	@""
	.align	4
.nv.constant0._ZN7cutlass13device_kernelIN5flash19enable_sm80_to_sm89INS1_16FlashAttnFwdSm80INS1_25CollectiveMainloopFwdSm80ILi8ELi1ELb1EN4cute5tupleIJNS5_1CILi128EEENS7_ILi112EEES8_EEELi128ENS_6half_tEfNS_4arch4Sm80ELb0ELb0ELb1ELb1ELb1ELb0ELb1ELb1EEENS1_21CollectiveEpilogueFwdINS6_IJS8_S8_S9_EEENS6_IJNS7_ILi1EEESH_SH_EEESB_SD_Li256ELb1ELb1ELb1ELb0EEENS1_36VarlenDynamicPersistentTileSchedulerILi128ELi112ELi256ELi256ELb1ELb1ELb0ELb0ELb1ELb1EEEEEEEEEvNT_6ParamsE:
	.zero		1432


//--------------------- .nv.constant0._ZN7cutlass13device_kernelIN5flash19enable_sm80_to_sm89INS1_16FlashAttnFwdSm80INS1_25CollectiveMainloopFwdSm80ILi8ELi1ELb1EN4cute5tupleIJNS5_1CILi128EEENS7_ILi112EEES8_EEELi128ENS_6half_tEfNS_4arch4Sm80ELb0ELb0ELb1ELb1ELb1ELb1ELb1ELb1EEENS1_21CollectiveEpilogueFwdINS6_IJS8_S8_S9_EEENS6_IJNS7_ILi1EEESH_SH_EEESB_SD_Li256ELb1ELb1ELb1ELb0EEENS1_36VarlenDynamicPersistentTileSchedulerILi128ELi112ELi256ELi256ELb1ELb1ELb0ELb0ELb1ELb1EEEEEEEEEvNT_6ParamsE --------------------------
	.section	.nv.constant0._ZN7cutlass13device_kernelIN5flash19enable_sm80_to_sm89INS1_16FlashAttnFwdSm80INS1_25CollectiveMainloopFwdSm80ILi8ELi1ELb1EN4cute5tupleIJNS5_1CILi128EEENS7_ILi112EEES8_EEELi128ENS_6half_tEfNS_4arch4Sm80ELb0ELb0ELb1ELb1ELb1ELb1ELb1ELb1EEENS1_21CollectiveEpilogueFwdINS6_IJS8_S8_S9_EEENS6_IJNS7_ILi1EEESH_SH_EEESB_SD_Li256ELb1ELb1ELb1ELb0EEENS1_36VarlenDynamicPersistentTileSchedulerILi128ELi112ELi256ELi256ELb1ELb1ELb0ELb0ELb1ELb1EEEEEEEEEvNT_6ParamsE,"a",@progbits
	.sectionflags	@""
	.align	4
.nv.constant0._ZN7cutlass13device_kernelIN5flash19enable_sm80_to_sm89INS1_16FlashAttnFwdSm80INS1_25CollectiveMainloopFwdSm80ILi8ELi1ELb1EN4cute5tupleIJNS5_1CILi128EEENS7_ILi112EEES8_EEELi128ENS_6half_tEfNS_4arch4Sm80ELb0ELb0ELb1ELb1ELb1ELb1ELb1ELb1EEENS1_21CollectiveEpilogueFwdINS6_IJS8_S8_S9_EEENS6_IJNS7_ILi1EEESH_SH_EEESB_SD_Li256ELb1ELb1ELb1ELb0EEENS1_36VarlenDynamicPersistentTileSchedulerILi128ELi112ELi256ELi256ELb1ELb1ELb0ELb0ELb1ELb1EEEEEEEEEvNT_6ParamsE:
	.zero		1432


//--------------------- .nv.constant0._ZN7cutlass13device_kernelIN5flash19enable_sm80_to_sm89INS1_16FlashAttnFwdSm80INS1_25CollectiveMainloopFwdSm80ILi4ELi1ELb0EN4cute5tupleIJNS5_1CILi128EEENS7_ILi48EEES8_EEELi128ENS_6half_tEfNS_4arch4Sm80ELb0ELb1ELb1ELb0ELb1ELb0ELb1ELb1EEENS1_21CollectiveEpilogueFwdINS6_IJS8_S8_S9_EEENS6_IJNS7_ILi1EEESH_SH_EEESB_SD_Li128ELb0ELb1ELb1ELb0EEENS1_19SingleTileSchedulerILb0ELb1ELb1ELi128EEEEEEEEEvNT_6ParamsE --------------------------
	.section	.nv.constant0._ZN7cutlass13device_kernelIN5flash19enable_sm80_to_sm89INS1_16FlashAttnFwdSm80INS1_25CollectiveMainloopFwdSm80ILi4ELi1ELb0EN4cute5tupleIJNS5_1CILi128EEENS7_ILi48EEES8_EEELi128ENS_6half_tEfNS_4arch4Sm80ELb0ELb1ELb1ELb0ELb1ELb0ELb1ELb1EEENS1_21CollectiveEpilogueFwdINS6_IJS8_S8_S9_EEENS6_IJNS7_ILi1EEESH_SH_EEESB_SD_Li128ELb0ELb1ELb1ELb0EEENS1_19SingleTileSchedulerILb0ELb1ELb1ELi128EEEEEEEEEvNT_6ParamsE,"a",@progbits
	.sectionflags	@""
	.align	4
.nv.constant0._ZN7cutlass13device_kernelIN5flash19enable_sm80_to_sm89INS1_16FlashAttnFwdSm80INS1_25CollectiveMainloopFwdSm80ILi4ELi1ELb0EN4cute5tupleIJNS5_1CILi128EEENS7_ILi48EEES8_EEELi128ENS_6half_tEfNS_4arch4Sm80ELb0ELb1ELb1ELb0ELb1ELb0ELb1ELb1EEENS1_21CollectiveEpilogueFwdINS6_IJS8_S8_S9_EEENS6_IJNS7_ILi1EEESH_SH_EEESB_SD_Li128ELb0ELb1ELb1ELb0EEENS1_19SingleTileSchedulerILb0ELb1ELb1ELi128EEEEEEEEEvNT_6ParamsE:
	.zero		1400


//--------------------- .nv.constant0._ZN7cutlass13device_kernelIN5flash19enable_sm80_to_sm89INS1_16FlashAttnFwdSm80INS1_25CollectiveMainloopFwdSm80ILi8ELi1ELb1EN4cute5tupleIJNS5_1CILi128EEENS7_ILi96EEES8_EEELi128ENS_6half_tEfNS_4arch4Sm80ELb0ELb1ELb1ELb1ELb1ELb0ELb1ELb1EEENS1_21CollectiveEpilogueFwdINS6_IJS8_S8_S9_EEENS6_IJNS7_ILi1EEESH_SH_EEESB_SD_Li256ELb1ELb1ELb1ELb0EEENS1_36VarlenDynamicPersistentTileSchedulerILi128ELi96ELi256ELi256ELb1ELb1ELb0ELb1ELb0ELb1EEEEEEEEEvNT_6ParamsE --------------------------
	.section	.nv.constant0._ZN7cutlass13device_kernelIN5flash19enable_sm80_to_sm89INS1_16FlashAttnFwdSm80INS1_25CollectiveMainloopFwdSm80ILi8ELi1ELb1EN4cute5tupleIJNS5_1CILi128EEENS7_ILi96EEES8_EEELi128ENS_6half_tEfNS_4arch4Sm80ELb0ELb1ELb1ELb1ELb1ELb0ELb1ELb1EEENS1_21CollectiveEpilogueFwdINS6_IJS8_S8_S9_EEENS6_IJNS7_ILi1EEESH_SH_EEESB_SD_Li256ELb1ELb1ELb1ELb0EEENS1_36VarlenDynamicPersistentTileSchedulerILi128ELi96ELi256ELi256ELb1ELb1ELb0ELb1ELb0ELb1EEEEEEEEEvNT_6ParamsE,"a",@progbits
	.sectionflags	@""
	.align	4
.nv.constant0._ZN7cutlass13device_kernelIN5flash19enable_sm80_to_sm89INS1_16FlashAttnFwdSm80INS1_25CollectiveMainloopFwdSm80ILi8ELi1ELb1EN4cute5tupleIJNS5_1CILi128EEENS7_ILi96EEES8_EEELi128ENS_6half_tEfNS_4arch4Sm80ELb0ELb1ELb1ELb1ELb1ELb0ELb1ELb1EEENS1_21CollectiveEpilogueFwdINS6_IJS8_S8_S9_EEENS6_IJNS7_ILi1EEESH_SH_EEESB_SD_Li256ELb1ELb1ELb1ELb0EEENS1_36VarlenDynamicPersistentTileSchedulerILi128ELi96ELi256ELi256ELb1ELb1ELb0ELb1ELb0ELb1EEEEEEEEEvNT_6ParamsE:
	.zero		1432


//--------------------- .nv.constant0._ZN7cutlass13device_kernelIN5flash19enable_sm80_to_sm89INS1_16FlashAttnFwdSm80INS1_25CollectiveMainloopFwdSm80ILi8ELi1ELb1EN4cute5tupleIJNS5_1CILi128EEENS7_ILi96EEES8_EEELi128ENS_6half_tEfNS_4arch4Sm80ELb0ELb1ELb1ELb1ELb1ELb1ELb1ELb1EEENS1_21CollectiveEpilogueFwdINS6_IJS8_S8_S9_EEENS6_IJNS7_ILi1EEESH_SH_EEESB_SD_Li256ELb1ELb1ELb1ELb0EEENS1_36VarlenDynamicPersistentTileSchedulerILi128ELi96ELi256ELi256ELb1ELb1ELb0ELb1ELb0ELb1EEEEEEEEEvNT_6ParamsE --------------------------
	.section	.nv.constant0._ZN7cutlass13device_kernelIN5flash19enable_sm80_to_sm89INS1_16FlashAttnFwdSm80INS1_25CollectiveMainloopFwdSm80ILi8ELi1ELb1EN4cute5tupleIJNS5_1CILi128EEENS7_ILi96EEES8_EEELi128ENS_6half_tEfNS_4arch4Sm80ELb0ELb1ELb1ELb1ELb1ELb1ELb1ELb1EEENS1_21CollectiveEpilogueFwdINS6_IJS8_S8_S9_EEENS6_IJNS7_ILi1EEESH_SH_EEESB_SD_Li256ELb1ELb1ELb1ELb0EEENS1_36VarlenDynamicPersistentTileSchedulerILi128ELi96ELi256ELi256ELb1ELb1ELb0ELb1ELb0ELb1EEEEEEEEEvNT_6ParamsE,"a",@progbits
	.sectionflags	@""
	.align	4
.nv.constant0._ZN7cutlass13device_kernelIN5flash19enable_sm80_to_sm89INS1_16FlashAttnFwdSm80INS1_25CollectiveMainloopFwdSm80ILi8ELi1ELb1EN4cute5tupleIJNS5_1CILi128EEENS7_ILi96EEES8_EEELi128ENS_6half_tEfNS_4arch4Sm80ELb0ELb1ELb1ELb1ELb1ELb1ELb1ELb1EEENS1_21CollectiveEpilogueFwdINS6_IJS8_S8_S9_EEENS6_IJNS7_ILi1EEESH_SH_EEESB_SD_Li256ELb1ELb1ELb1ELb0EEENS1_36VarlenDynamicPersistentTileSchedulerILi128ELi96ELi256ELi256ELb1ELb1ELb0ELb1ELb0ELb1EEEEEEEEEvNT_6ParamsE:
	.zero		1432


//--------------------- .nv.constant0._ZN7cutlass13device_kernelIN5flash19enable_sm80_to_sm89INS1_16FlashAttnFwdSm80INS1_25CollectiveMainloopFwdSm80ILi4ELi1ELb0EN4cute5tupleIJNS5_1CILi128EEENS7_ILi64EEES8_EEELi128ENS_6half_tEfNS_4arch4Sm80ELb1ELb0ELb1ELb0ELb1ELb0ELb1ELb1EEENS1_21CollectiveEpilogueFwdINS6_IJS8_S8_S9_EEENS6_IJNS7_ILi1EEESH_SH_EEESB_SD_Li128ELb0ELb1ELb1ELb0EEENS1_30DynamicPersistentTileSchedulerILi128ELi128ELb1ELb1ELb0EEEEEEEEEvNT_6ParamsE --------------------------
	.section	.nv.constant0._ZN7cutlass13device_kernelIN5flash19enable_sm80_to_sm89INS1_16FlashAttnFwdSm80INS1_25CollectiveMainloopFwdSm80ILi4ELi1ELb0EN4cute5tupleIJNS5_1CILi128EEENS7_ILi64EEES8_EEELi128ENS_6half_tEfNS_4arch4Sm80ELb1ELb0ELb1ELb0ELb1ELb0ELb1ELb1EEENS1_21CollectiveEpilogueFwdINS6_IJS8_S8_S9_EEENS6_IJNS7_ILi1EEESH_SH_EEESB_SD_Li128ELb0ELb1ELb1ELb0EEENS1_30DynamicPersistentTileSchedulerILi128ELi128ELb1ELb1ELb0EEEEEEEEEvNT_6ParamsE,"a",@progbits
	.sectionflags	@""
	.align	4
.nv.constant0._ZN7cutlass13device_kernelIN5flash19enable_sm80_to_sm89INS1_16FlashAttnFwdSm80INS1_25CollectiveMainloopFwdSm80ILi4ELi1ELb0EN4cute5tupleIJNS5_1CILi128EEENS7_ILi64EEES8_EEELi128ENS_6half_tEfNS_4arch4Sm80ELb1ELb0ELb1ELb0ELb1ELb0ELb1ELb1EEENS1_21CollectiveEpilogueFwdINS6_IJS8_S8_S9_EEENS6_IJNS7_ILi1EEESH_SH_EEESB_SD_Li128ELb0ELb1ELb1ELb0EEENS1_30DynamicPersistentTileSchedulerILi128ELi128ELb1ELb1ELb0EEEEEEEEEvNT_6ParamsE:
	.zero		1416


//--------------------- .nv.constant0._ZN7cutlass13device_kernelIN5flash19enable_sm80_to_sm89INS1_16FlashAttnFwdSm80INS1_25CollectiveMainloopFwdSm80ILi8ELi1ELb1EN4cute5tupleIJNS5_1CILi128EEENS7_ILi112EEES8_EEELi128ENS_6half_tEfNS_4arch4Sm80ELb1ELb0ELb1ELb1ELb1ELb0ELb1ELb1EEENS1_21CollectiveEpilogueFwdINS6_IJS8_S8_S9_EEENS6_IJNS7_ILi1EEESH_SH_EEESB_SD_Li256ELb1ELb1ELb1ELb0EEENS1_36VarlenDynamicPersistentTileSchedulerILi128ELi112ELi256ELi256ELb1ELb1ELb0ELb1ELb1ELb1EEEEEEEEEvNT_6ParamsE --------------------------
	.section	.nv.constant0._ZN7cutlass13device_kernelIN5flash19enable_sm80_to_sm89INS1_16FlashAttnFwdSm80INS1_25CollectiveMainloopFwdSm80ILi8ELi1ELb1EN4cute5tupleIJNS5_1CILi128EEENS7_ILi112EEES8_EEELi128ENS_6half_tEfNS_4arch4Sm80ELb1ELb0ELb1ELb1ELb1ELb0ELb1ELb1EEENS1_21CollectiveEpilogueFwdINS6_IJS8_S8_S9_EEENS6_IJNS7_ILi1EEESH_SH_EEESB_SD_Li256ELb1ELb1ELb1ELb0EEENS1_36VarlenDynamicPersistentTileSchedulerILi128ELi112ELi256ELi256ELb1ELb1ELb0ELb1ELb1ELb1EEEEEEEEEvNT_6ParamsE,"a",@progbits
	.sectionflags	@""
	.align	4
.nv.constant0._ZN7cutlass13device_kernelIN5flash19enable_sm80_to_sm89INS1_16FlashAttnFwdSm80INS1_25CollectiveMainloopFwdSm80ILi8ELi1ELb1EN4cute5tupleIJNS5_1CILi128EEENS7_ILi112EEES8_EEELi128ENS_6half_tEfNS_4arch4Sm80ELb1ELb0ELb1ELb1ELb1ELb0ELb1ELb1EEENS1_21CollectiveEpilogueFwdINS6_IJS8_S8_S9_EEENS6_IJNS7_ILi1EEESH_SH_EEESB_SD_Li256ELb1ELb1ELb1ELb0EEENS1_36VarlenDynamicPersistentTileSchedulerILi128ELi112ELi256ELi256ELb1ELb1ELb0ELb1ELb1ELb1EEEEEEEEEvNT_6ParamsE:
	.zero		1432


//--------------------- .nv.constant0._ZN7cutlass13device_kernelIN5flash19enable_sm80_to_sm89INS1_16FlashAttnFwdSm80INS1_25CollectiveMainloopFwdSm80ILi8ELi1ELb1EN4cute5tupleIJNS5_1CILi128EEENS7_ILi112EEES8_EEELi128ENS_6half_tEfNS_4arch4Sm80ELb1ELb0ELb1ELb1ELb1ELb1ELb1ELb1EEENS1_21CollectiveEpilogueFwdINS6_IJS8_S8_S9_EEENS6_IJNS7_ILi1EEESH_SH_EEESB_SD_Li256ELb1ELb1ELb1ELb0EEENS1_36VarlenDynamicPersistentTileSchedulerILi128ELi112ELi256ELi256ELb1ELb1ELb0ELb1ELb1ELb1EEEEEEEEEvNT_6ParamsE --------------------------
	.section	.nv.constant0._ZN7cutlass13device_kernelIN5flash19enable_sm80_to_sm89INS1_16FlashAttnFwdSm80INS1_25CollectiveMainloopFwdSm80ILi8ELi1ELb1EN4cute5tupleIJNS5_1CILi128EEENS7_ILi112EEES8_EEELi128ENS_6half_tEfNS_4arch4Sm80ELb1ELb0ELb1ELb1ELb1ELb1ELb1ELb1EEENS1_21CollectiveEpilogueFwdINS6_IJS8_S8_S9_EEENS6_IJNS7_ILi1EEESH_SH_EEESB_SD_Li256ELb1ELb1ELb1ELb0EEENS1_36VarlenDynamicPersistentTileSchedulerILi128ELi112ELi256ELi256ELb1ELb1ELb0ELb1ELb1ELb1EEEEEEEEEvNT_6ParamsE,"a",@progbits
	.sectionflags	@""
	.align	4
.nv.constant0._ZN7cutlass13device_kernelIN5flash19enable_sm80_to_sm89INS1_16FlashAttnFwdSm80INS1_25CollectiveMainloopFwdSm80ILi8ELi1ELb1EN4cute5tupleIJNS5_1CILi128EEENS7_ILi112EEES8_EEELi128ENS_6half_tEfNS_4arch4Sm80ELb1ELb0ELb1ELb1ELb1ELb1ELb1ELb1EEENS1_21CollectiveEpilogueFwdINS6_IJS8_S8_S9_EEENS6_IJNS7_ILi1EEESH_SH_EEESB_SD_Li256ELb1ELb1ELb1ELb0EEENS1_36VarlenDynamicPersistentTileSchedulerILi128ELi112ELi256ELi256ELb1ELb1ELb0ELb1ELb1ELb1EEEEEEEEEvNT_6ParamsE:
	.zero		1432


//--------------------- .text._ZN7cutlass13device_kernelIN5flash19enable_sm80_to_sm89INS1_16FlashAttnFwdSm80INS1_25CollectiveMainloopFwdSm80ILi8ELi1ELb1EN4cute5tupleIJNS5_1CILi128EEES8_S8_EEELi128ENS_6half_tEfNS_4arch4Sm80ELb0ELb0ELb1ELb0ELb1ELb0ELb1ELb1EEENS1_21CollectiveEpilogueFwdIS9_NS6_IJNS7_ILi1EEESF_SF_EEESA_SC_Li256ELb0ELb1ELb1ELb0EEENS1_19SingleTileSchedulerILb0ELb1ELb1ELi128EEEEEEEEEvNT_6ParamsE --------------------------
	.section	.text._ZN7cutlass13device_kernelIN5flash19enable_sm80_to_sm89INS1_16FlashAttnFwdSm80INS1_25CollectiveMainloopFwdSm80ILi8ELi1ELb1EN4cute5tupleIJNS5_1CILi128EEES8_S8_EEELi128ENS_6half_tEfNS_4arch4Sm80ELb0ELb0ELb1ELb0ELb1ELb0ELb1ELb1EEENS1_21CollectiveEpilogueFwdIS9_NS6_IJNS7_ILi1EEESF_SF_EEESA_SC_Li256ELb0ELb1ELb1ELb0EEENS1_19SingleTileSchedulerILb0ELb1ELb1ELi128EEEEEEEEEvNT_6ParamsE,"ax",@progbits
	.sectioninfo	@"SHI_REGISTERS=255"
	.align	128
.text._ZN7cutlass13device_kernelIN5flash19enable_sm80_to_sm89INS1_16FlashAttnFwdSm80INS1_25CollectiveMainloopFwdSm80ILi8ELi1ELb1EN4cute5tupleIJNS5_1CILi128EEES8_S8_EEELi128ENS_6half_tEfNS_4arch4Sm80ELb0ELb0ELb1ELb0ELb1ELb0ELb1ELb1EEENS1_21CollectiveEpilogueFwdIS9_NS6_IJNS7_ILi1EEESF_SF_EEESA_SC_Li256ELb0ELb1ELb1ELb0EEENS1_19SingleTileSchedulerILb0ELb1ELb1ELi128EEEEEEEEEvNT_6ParamsE:
        .type           _ZN7cutlass13device_kernelIN5flash19enable_sm80_to_sm89INS1_16FlashAttnFwdSm80INS1_25CollectiveMainloopFwdSm80ILi8ELi1ELb1EN4cute5tupleIJNS5_1CILi128EEES8_S8_EEELi128ENS_6half_tEfNS_4arch4Sm80ELb0ELb0ELb1ELb0ELb1ELb0ELb1ELb1EEENS1_21CollectiveEpilogueFwdIS9_NS6_IJNS7_ILi1EEESF_SF_EEESA_SC_Li256ELb0ELb1ELb1ELb0EEENS1_19SingleTileSchedulerILb0ELb1ELb1ELi128EEEEEEEEEvNT_6ParamsE,@function
        .size           _ZN7cutlass13device_kernelIN5flash19enable_sm80_to_sm89INS1_16FlashAttnFwdSm80INS1_25CollectiveMainloopFwdSm80ILi8ELi1ELb1EN4cute5tupleIJNS5_1CILi128EEES8_S8_EEELi128ENS_6half_tEfNS_4arch4Sm80ELb0ELb0ELb1ELb0ELb1ELb0ELb1ELb1EEENS1_21CollectiveEpilogueFwdIS9_NS6_IJNS7_ILi1EEESF_SF_EEESA_SC_Li256ELb0ELb1ELb1ELb0EEENS1_19SingleTileSchedulerILb0ELb1ELb1ELi128EEEEEEEEEvNT_6ParamsE,(.L_x_1784 - _ZN7cutlass13device_kernelIN5flash19enable_sm80_to_sm89INS1_16FlashAttnFwdSm80INS1_25CollectiveMainloopFwdSm80ILi8ELi1ELb1EN4cute5tupleIJNS5_1CILi128EEES8_S8_EEELi128ENS_6half_tEfNS_4arch4Sm80ELb0ELb0ELb1ELb0ELb1ELb0ELb1ELb1EEENS1_21CollectiveEpilogueFwdIS9_NS6_IJNS7_ILi1EEESF_SF_EEESA_SC_Li256ELb0ELb1ELb1ELb0EEENS1_19SingleTileSchedulerILb0ELb1ELb1ELi128EEEEEEEEEvNT_6ParamsE)
        .other          _ZN7cutlass13device_kernelIN5flash19enable_sm80_to_sm89INS1_16FlashAttnFwdSm80INS1_25CollectiveMainloopFwdSm80ILi8ELi1ELb1EN4cute5tupleIJNS5_1CILi128EEES8_S8_EEELi128ENS_6half_tEfNS_4arch4Sm80ELb0ELb0ELb1ELb0ELb1ELb0ELb1ELb1EEENS1_21CollectiveEpilogueFwdIS9_NS6_IJNS7_ILi1EEESF_SF_EEESA_SC_Li256ELb0ELb1ELb1ELb0EEENS1_19SingleTileSchedulerILb0ELb1ELb1ELi128EEEEEEEEEvNT_6ParamsE,@"STO_CUDA_ENTRY STV_DEFAULT"
_ZN7cutlass13device_kernelIN5flash19enable_sm80_to_sm89INS1_16FlashAttnFwdSm80INS1_25CollectiveMainloopFwdSm80ILi8ELi1ELb1EN4cute5tupleIJNS5_1CILi128EEES8_S8_EEELi128ENS_6half_tEfNS_4arch4Sm80ELb0ELb0ELb1ELb0ELb1ELb0ELb1ELb1EEENS1_21CollectiveEpilogueFwdIS9_NS6_IJNS7_ILi1EEESF_SF_EEESA_SC_Li256ELb0ELb1ELb1ELb0EEENS1_19SingleTileSchedulerILb0ELb1ELb1ELi128EEEEEEEEEvNT_6ParamsE:
[----:B------:R-:W-:Y:S02]  /*0000*/  MOV R1, c[0x0][0x28] ;  /* 0x00000a0000017a02 */ /* 0x000fe40000000f00 */
[----:B------:R-:W1:Y:S01]  /*0010*/  S2R R5, SR_TID.X ;  /* 0x0000000000057919 */ /* 0x000e620000002100 */
[----:B------:R-:W2:Y:S01]  /*0020*/  S2UR UR6, SR_CTAID.Y ;  /* 0x00000000000679c3 */ /* 0x000ea20000002600 */
[----:B------:R-:W-:-:S07]  /*0030*/  IADD3 R1, R1, -0x20, RZ ;  /* 0xffffffe001017810 */ /* 0x000fce0007ffe0ff */
[----:B------:R-:W3:Y:S01]  /*0040*/  S2UR UR18, SR_CTAID.Z ;  /* 0x00000000001279c3 */ /* 0x000ee20000002700 */
[----:B-1----:R-:W-:-:S06]  /*0050*/  SHF.R.U32.HI R0, RZ, 0x5, R5 ;  /* 0x00000005ff007819 */ /* 0x002fcc0000011605 */
[----:B------:R-:W1:Y:S02]  /*0060*/  SHFL.IDX PT, R0, R0, RZ, 0x1f ;  /* 0x00001fff00007589 */ /* 0x000e6400000e0000 */
[----:B-1----:R-:W-:-:S13]  /*0070*/  ISETP.NE.AND P0, PT, R0, RZ, PT ;  /* 0x000000ff0000720c */ /* 0x002fda0003f05270 */
[----:B--23--:R-:W-:Y:S05]  /*0080*/  @!P0 BRA `(.L_x_0) ;  /* 0x0000009000008947 */ /* 0x00cfea0003800000 */
[----:B------:R-:W-:Y:S01]  /*0090*/  MOV R0, c[0x0][0x550] ;  /* 0x0001540000007a02 */ /* 0x000fe20000000f00 */
[----:B------:R-:W-:-:S03]  /*00a0*/  UMOV UR10, UR6 ;  /* 0x00000006000a7c82 */ /* 0x000fc60008000000 */
[----:B------:R-:W-:-:S13]  /*00b0*/  ISETP.NE.AND P0, PT, R0, 0x1, PT ;  /* 0x000000010000780c */ /* 0x000fda0003f05270 */
[----:B------:R-:W-:Y:S05]  /*00c0*/  @!P0 BRA `(.L_x_1) ;  /* 0x000000b000008947 */ /* 0x000fea0003800000 */
[----:B------:R-:W-:Y:S02]  /*00d0*/  ULDC UR4, c[0x0][0x554] ;  /* 0x0001550000047ab9 */ /* 0x000fe40000000800 */
[----:B------:R-:W-:Y:S02]  /*00e0*/  UIMAD.WIDE.U32 UR4, UR6, UR4, URZ ;  /* 0x00000004060472a5 */ /* 0x000fe4000f8e003f */
[----:B------:R-:W-:Y:S02]  /*00f0*/  ULDC UR10, c[0x0][0x558] ;  /* 0x00015600000a7ab9 */ /* 0x000fe40000000800 */
[----:B------:R-:W-:Y:S01]  /*0100*/  USHF.R.U32.HI UR10, URZ, UR10, UR5 ;  /* 0x0000000a3f0a7299 */ /* 0x000fe20008011605 */
[----:B------:R-:W-:Y:S05]  /*0110*/  BRA `(.L_x_1) ;  /* 0x0000006000007947 */ /* 0x000fea0003800000 */
.L_x_0:
[----:B------:R-:W-:Y:S02]  /*0120*/  ULDC.64 UR4, c[0x0][0x550] ;  /* 0x0001540000047ab9 */ /* 0x000fe40000000a00 */
[----:B------:R-:W-:Y:S02]  /*0130*/  UISETP.NE.AND UP0, UPT, UR4, 0x1, UPT ;  /* 0x000000010400788c */ /* 0x000fe4000bf05270 */
[----:B------:R-:W-:-:S02]  /*0140*/  UIMAD.WIDE.U32 UR8, UR6, UR5, URZ ;  /* 0x00000005060872a5 */ /* 0x000fc4000f8e003f */
[----:B------:R-:W-:Y:S02]  /*0150*/  ULDC UR4, c[0x0][0x558] ;  /* 0x0001560000047ab9 */ /* 0x000fe40000000800 */
[----:B------:R-:W-:-:S05]  /*0160*/  UMOV UR10, UR6 ;  /* 0x00000006000a7c82 */ /* 0x000fca0008000000 */
[----:B------:R-:W-:-:S03]  /*0170*/  @UP0 USHF.R.U32.HI UR10, URZ, UR4, UR9 ;  /* 0x000000043f0a0299 */ /* 0x000fc60008011609 */
.L_x_1:
[----:B------:R-:W-:Y:S01]  /*0180*/  ISETP.LE.AND P0, PT, RZ, UR18, PT ;  /* 0x00000012ff007c0c */ /* 0x000fe2000bf03270 */
[----:B------:R-:W-:Y:S02]  /*0190*/  UIADD3 UR5, -UR10, URZ, URZ ;  /* 0x0000003f0a057290 */ /* 0x000fe4000fffe13f */
[----:B------:R-:W-:Y:S02]  /*01a0*/  ULDC UR4, c[0x0][0x550] ;  /* 0x0001540000047ab9 */ /* 0x000fe40000000800 */
[----:B------:R-:W-:-:S08]  /*01b0*/  UIMAD UR6, UR5, UR4, UR6 ;  /* 0x00000004050672a4 */ /* 0x000fd0000f8e0206 */
[----:B------:R-:W-:Y:S05]  /*01c0*/  @!P0 EXIT ;  /* 0x000000000000894d */ /* 0x000fea0003800000 */
[----:B------:R-:W-:Y:S02]  /*01d0*/  ULDC.64 UR4, c[0x0][0x370] ;  /* 0x0000dc0000047ab9 */ /* 0x000fe40000000a00 */
[----:B------:R-:W-:Y:S02]  /*01e0*/  UISETP.NE.U32.AND UP0, UPT, URZ, UR4, UPT ;  /* 0x000000043f00728c */ /* 0x000fe4000bf05070 */
[----:B------:R-:W-:Y:S02]  /*01f0*/  ULDC.64 UR8, c[0x0][0x370] ;  /* 0x0000dc0000087ab9 */ /* 0x000fe40000000a00 */
[----:B------:R-:W-:Y:S02]  /*0200*/  UISETP.NE.AND.EX UP0, UPT, URZ, UR5, UPT, UP0 ;  /* 0x000000053f00728c */ /* 0x000fe4000bf05300 */
[----:B------:R-:W-:-:S04]  /*0210*/  ULDC.64 UR12, c[0x0][0x118] ;  /* 0x00004600000c7ab9 */ /* 0x000fc80000000a00 */
[----:B------:R-:W-:-:S05]  /*0220*/  PLOP3.LUT P0, PT, PT, PT, UP0, 0x80, 0x0 ;  /* 0x000000000000781c */ /* 0x000fca0003f0f008 */
[----:B------:R-:W-:Y:S02]  /*0230*/  @UP0 UMOV UR4, 0x4 ;  /* 0x0000000400040882 */ /* 0x000fe40000000000 */
[----:B------:R-:W-:-:S06]  /*0240*/  @UP0 UIMAD.WIDE UR4, UR18, UR4, UR8 ;  /* 0x00000004120402a5 */ /* 0x000fcc000f8e0208 */
[----:B------:R-:W-:Y:S02]  /*0250*/  IMAD.U32 R2, RZ, RZ, UR4 ;  /* 0x00000004ff027e24 */ /* 0x000fe4000f8e00ff */
[----:B------:R-:W-:-:S05]  /*0260*/  IMAD.U32 R3, RZ, RZ, UR5 ;  /* 0x00000005ff037e24 */ /* 0x000fca000f8e00ff */
[----:B------:R-:W2:Y:S01]  /*0270*/  @P0 LDG.E R2, [R2.64] ;  /* 0x0000000c02020981 */ /* 0x000ea2000c1e1900 */
[----:B------:R-:W-:Y:S02]  /*0280*/  ULDC UR4, c[0x0][0x2ac] ;  /* 0x0000ab0000047ab9 */ /* 0x000fe40000000800 */
[----:B------:R-:W-:Y:S02]  /*0290*/  ULDC UR15, c[0x0][0x1d0] ;  /* 0x00007400000f7ab9 */ /* 0x000fe40000000800 */
[----:B------:R-:W-:Y:S02]  /*02a0*/  UIMAD UR15, UR4, UR15, URZ ;  /* 0x0000000f040f72a4 */ /* 0x000fe4000f8e023f */
[----:B------:R-:W-:Y:S02]  /*02b0*/  UMOV UR9, URZ ;  /* 0x0000003f00097c82 */ /* 0x000fe40008000000 */
[----:B------:R-:W-:Y:S02]  /*02c0*/  UISETP.GE.AND UP0, UPT, UR15, 0x1, UPT ;  /* 0x000000010f00788c */ /* 0x000fe4000bf06270 */
[----:B------:R-:W-:-:S02]  /*02d0*/  UIADD3 UR5, UR15, 0x7f, URZ ;  /* 0x0000007f0f057890 */ /* 0x000fc4000fffe03f */
[----:B------:R-:W-:Y:S02]  /*02e0*/  UMOV UR17, URZ ;  /* 0x0000003f00117c82 */ /* 0x000fe40008000000 */
[----:B------:R-:W-:-:S04]  /*02f0*/  USHF.R.S32.HI UR4, URZ, 0x1f, UR5 ;  /* 0x0000001f3f047899 */ /* 0x000fc80008011405 */
[----:B------:R-:W-:-:S04]  /*0300*/  ULEA.HI UR4, UR4, UR5, URZ, 0x7 ;  /* 0x0000000504047291 */ /* 0x000fc8000f8f383f */
[----:B------:R-:W-:Y:S01]  /*0310*/  USHF.R.S32.HI UR7, URZ, 0x7, UR4 ;  /* 0x000000073f077899 */ /* 0x000fe20008011404 */
[----:B--2---:R1:W2:Y:S01]  /*0320*/  @P0 R2UR UR9, R2 ;  /* 0x00000000020903c2 */ /* 0x0042a200000e0000 */
[----:B------:R-:W-:-:S13]  /*0330*/  PLOP3.LUT P0, PT, PT, PT, UP0, 0x80, 0x0 ;  /* 0x000000000000781c */ /* 0x000fda0003f0f008 */
[----:B-12---:R-:W-:Y:S05]  /*0340*/  @!P0 BRA `(.L_x_2) ;  /* 0x0000025000008947 */ /* 0x006fea0003800000 */
[----:B------:R-:W-:Y:S02]  /*0350*/  USHF.R.U32.HI UR4, URZ, 0x10, UR6 ;  /* 0x000000103f047899 */ /* 0x000fe40008011606 */
[----:B------:R-:W-:Y:S02]  /*0360*/  ULDC UR5, c[0x0][0x338] ;  /* 0x0000ce0000057ab9 */ /* 0x000fe40000000800 */
[----:B------:R-:W-:Y:S02]  /*0370*/  UISETP.NE.AND UP0, UPT, UR4, URZ, UPT ;  /* 0x0000003f0400728c */ /* 0x000fe4000bf05270 */
[----:B------:R-:W-:Y:S02]  /*0380*/  UMOV UR20, URZ ;  /* 0x0000003f00147c82 */ /* 0x000fe40008000000 */
[----:B------:R-:W-:-:S04]  /*0390*/  USEL UR5, UR4, UR5, UP0 ;  /* 0x0000000504057287 */ /* 0x000fc80008000000 */
[----:B------:R-:W-:Y:S02]  /*03a0*/  UIADD3 UR16, UR7, -0x1, UR5 ;  /* 0xffffffff07107890 */ /* 0x000fe4000fffe005 */
[----:B------:R-:W-:-:S05]  /*03b0*/  IMAD.U32 R0, RZ, RZ, UR5 ;  /* 0x00000005ff007e24 */ /* 0x000fca000f8e00ff */
[-C--:B------:R-:W-:Y:S02]  /*03c0*/  IABS R2, R0.reuse ;  /* 0x0000000000027213 */ /* 0x080fe40000000000 */
[----:B------:R-:W-:Y:S02]  /*03d0*/  IABS R0, R0 ;  /* 0x0000000000007213 */ /* 0x000fe40000000000 */
[----:B------:R-:W1:Y:S03]  /*03e0*/  R2UR UR14, R2 ;  /* 0x00000000020e73c2 */ /* 0x000e6600000e0000 */
[----:B------:R-:W-:-:S05]  /*03f0*/  IMAD.MOV R0, RZ, RZ, -R0 ;  /* 0x000000ffff007224 */ /* 0x000fca00078e0a00 */
[----:B------:R-:W2:Y:S01]  /*0400*/  R2UR UR8, R0 ;  /* 0x00000000000873c2 */ /* 0x000ea200000e0000 */
[----:B-1----:R-:W1:Y:S08]  /*0410*/  I2F.RP R2, UR14 ;  /* 0x0000000e00027d06 */ /* 0x002e700008209400 */
[----:B-1----:R-:W1:Y:S02]  /*0420*/  MUFU.RCP R2, R2 ;  /* 0x0000000200027308 */ /* 0x002e640000001000 */
[----:B-1----:R-:W-:-:S06]  /*0430*/  IADD3 R2, R2, 0xffffffe, RZ ;  /* 0x0ffffffe02027810 */ /* 0x002fcc0007ffe0ff */
[----:B------:R-:W1:Y:S02]  /*0440*/  F2I.FTZ.U32.TRUNC.NTZ R2, R2 ;  /* 0x0000000200027305 */ /* 0x000e64000021f000 */
[----:B-1----:R1:W3:Y:S02]  /*0450*/  R2UR UR21, R2 ;  /* 0x00000000021573c2 */ /* 0x0022e400000e0000 */
[----:B-1----:R-:W-:Y:S01]  /*0460*/  IMAD.U32 R2, RZ, RZ, UR16 ;  /* 0x00000010ff027e24 */ /* 0x002fe2000f8e00ff */
[----:B---3--:R-:W-:Y:S02]  /*0470*/  UIADD3 UR4, URZ, -UR21, URZ ;  /* 0x800000153f047290 */ /* 0x008fe4000fffe03f */
[----:B------:R-:W-:Y:S02]  /*0480*/  ULOP3.LUT UR16, UR16, UR5, URZ, 0x3c, !UPT ;  /* 0x0000000510107292 */ /* 0x000fe4000f8e3c3f */
[----:B------:R-:W-:Y:S01]  /*0490*/  IABS R2, R2 ;  /* 0x0000000200027213 */ /* 0x000fe20000000000 */
[----:B------:R-:W-:-:S03]  /*04a0*/  UIMAD UR4, UR4, UR14, URZ ;  /* 0x0000000e040472a4 */ /* 0x000fc6000f8e023f */
[----:B------:R-:W1:Y:S01]  /*04b0*/  R2UR UR11, R2 ;  /* 0x00000000020b73c2 */ /* 0x000e6200000e0000 */
[----:B------:R-:W-:-:S07]  /*04c0*/  UIMAD.WIDE.U32 UR20, UR21, UR4, UR20 ;  /* 0x00000004151472a5 */ /* 0x000fce000f8e0014 */
[----:B------:R-:W-:Y:S02]  /*04d0*/  UMOV UR17, UR21 ;  /* 0x0000001500117c82 */ /* 0x000fe40008000000 */
[----:B-1----:R-:W-:-:S07]  /*04e0*/  UIMAD.WIDE.U32 UR20, UR17, UR11, URZ ;  /* 0x0000000b111472a5 */ /* 0x002fce000f8e003f */
[----:B------:R-:W-:Y:S02]  /*04f0*/  UMOV UR17, UR21 ;  /* 0x0000001500117c82 */ /* 0x000fe40008000000 */
[----:B--2---:R-:W-:-:S04]  /*0500*/  UIMAD UR8, UR17, UR8, UR11 ;  /* 0x00000008110872a4 */ /* 0x004fc8000f8e020b */
[----:B------:R-:W-:-:S11]  /*0510*/  UISETP.GT.U32.AND UP0, UPT, UR14, UR8, UPT ;  /* 0x000000080e00728c */ /* 0x000fd6000bf04070 */
[----:B------:R-:W-:Y:S02]  /*0520*/  @!UP0 UIADD3 UR8, UR8, -UR14, URZ ;  /* 0x8000000e08088290 */ /* 0x000fe4000fffe03f */
[----:B------:R-:W-:Y:S02]  /*0530*/  @!UP0 UIADD3 UR17, UR17, 0x1, URZ ;  /* 0x0000000111118890 */ /* 0x000fe4000fffe03f */
[----:B------:R-:W-:Y:S02]  /*0540*/  UISETP.GE.U32.AND UP1, UPT, UR8, UR14, UPT ;  /* 0x0000000e0800728c */ /* 0x000fe4000bf26070 */
[----:B------:R-:W-:-:S09]  /*0550*/  UISETP.GE.AND UP0, UPT, UR16, URZ, UPT ;  /* 0x0000003f1000728c */ /* 0x000fd2000bf06270 */
[----:B------:R-:W-:Y:S02]  /*0560*/  @UP1 UIADD3 UR17, UR17, 0x1, URZ ;  /* 0x0000000111111890 */ /* 0x000fe4000fffe03f */
[----:B------:R-:W-:Y:S02]  /*0570*/  UISETP.NE.AND UP1, UPT, UR5, URZ, UPT ;  /* 0x0000003f0500728c */ /* 0x000fe4000bf25270 */
[----:B------:R-:W-:-:S09]  /*0580*/  @!UP0 UIADD3 UR17, -UR17, URZ, URZ ;  /* 0x0000003f11118290 */ /* 0x000fd2000fffe13f */
[----:B------:R-:W-:Y:S02]  /*0590*/  @!UP1 ULOP3.LUT UR17, URZ, UR5, URZ, 0x33, !UPT ;  /* 0x000000053f119292 */ /* 0x000fe4000f8e333f */
.L_x_2:
[----:B------:R-:W-:Y:S01]  /*05a0*/  ULOP3.LUT UR8, UR6, 0xffff, URZ, 0xc0, !UPT ;  /* 0x0000ffff06087892 */ /* 0x000fe2000f8ec03f */
[----:B------:R-:W-:Y:S01]  /*05b0*/  PLOP3.LUT P2, PT, PT, PT, PT, 0x80, 0x0 ;  /* 0x000000000000781c */ /* 0x000fe20003f4f070 */
[----:B------:R-:W-:Y:S01]  /*05c0*/  IMAD.MOV.U32 R6, RZ, RZ, RZ ;  /* 0x000000ffff067224 */ /* 0x000fe200078e00ff */
[----:B------:R-:W-:Y:S01]  /*05d0*/  CS2R R70, SRZ ;  /* 0x0000000000467805 */ /* 0x000fe2000001ff00 */
[----:B------:R-:W-:Y:S01]  /*05e0*/  UIMAD UR8, UR8, UR17, URZ ;  /* 0x00000011080872a4 */ /* 0x000fe2000f8e023f */
[----:B------:R-:W-:Y:S01]  /*05f0*/  IMAD.MOV.U32 R2, RZ, RZ, RZ ;  /* 0x000000ffff027224 */ /* 0x000fe200078e00ff */
[----:B------:R-:W-:Y:S01]  /*0600*/  CS2R R68, SRZ ;  /* 0x0000000000447805 */ /* 0x000fe2000001ff00 */
[----:B------:R-:W-:Y:S01]  /*0610*/  CS2R R74, SRZ ;  /* 0x00000000004a7805 */ /* 0x000fe2000001ff00 */
[----:B------:R-:W-:Y:S01]  /*0620*/  UIADD3 UR17, UR8, UR17, URZ ;  /* 0x0000001108117290 */ /* 0x000fe2000fffe03f */
[----:B------:R-:W-:Y:S01]  /*0630*/  CS2R R72, SRZ ;  /* 0x0000000000487805 */ /* 0x000fe2000001ff00 */
[----:B------:R-:W-:Y:S01]  /*0640*/  CS2R R78, SRZ ;  /* 0x00000000004e7805 */ /* 0x000fe2000001ff00 */
[----:B------:R-:W-:Y:S01]  /*0650*/  CS2R R76, SRZ ;  /* 0x00000000004c7805 */ /* 0x000fe2000001ff00 */
[----:B------:R-:W-:Y:S01]  /*0660*/  UISETP.LT.AND UP0, UPT, UR7, UR17, UPT ;  /* 0x000000110700728c */ /* 0x000fe2000bf01270 */
[----:B------:R-:W-:Y:S01]  /*0670*/  CS2R R82, SRZ ;  /* 0x0000000000527805 */ /* 0x000fe2000001ff00 */
[----:B------:R-:W-:Y:S01]  /*0680*/  CS2R R80, SRZ ;  /* 0x0000000000507805 */ /* 0x000fe2000001ff00 */
[----:B------:R-:W-:Y:S01]  /*0690*/  CS2R R86, SRZ ;  /* 0x0000000000567805 */ /* 0x000fe2000001ff00 */
[----:B------:R-:W-:Y:S01]  /*06a0*/  USEL UR7, UR7, UR17, UP0 ;  /* 0x0000001107077287 */ /* 0x000fe20008000000 */
[----:B------:R-:W-:Y:S01]  /*06b0*/  CS2R R84, SRZ ;  /* 0x0000000000547805 */ /* 0x000fe2000001ff00 */
[----:B------:R-:W-:Y:S01]  /*06c0*/  CS2R R90, SRZ ;  /* 0x00000000005a7805 */ /* 0x000fe2000001ff00 */
[----:B------:R-:W-:Y:S01]  /*06d0*/  CS2R R88, SRZ ;  /* 0x0000000000587805 */ /* 0x000fe2000001ff00 */
[----:B------:R-:W-:Y:S01]  /*06e0*/  UISETP.GT.AND UP0, UPT, UR7, UR8, UPT ;  /* 0x000000080700728c */ /* 0x000fe2000bf04270 */
[----:B------:R-:W-:Y:S01]  /*06f0*/  CS2R R94, SRZ ;  /* 0x00000000005e7805 */ /* 0x000fe2000001ff00 */
[----:B------:R-:W-:Y:S01]  /*0700*/  CS2R R92, SRZ ;  /* 0x00000000005c7805 */ /* 0x000fe2000001ff00 */
[----:B------:R-:W-:Y:S01]  /*0710*/  CS2R R98, SRZ ;  /* 0x0000000000627805 */ /* 0x000fe2000001ff00 */
[----:B------:R-:W-:Y:S01]  /*0720*/  CS2R R96, SRZ ;  /* 0x0000000000607805 */ /* 0x000fe2000001ff00 */
[----:B------:R-:W-:Y:S01]  /*0730*/  CS2R R102, SRZ ;  /* 0x0000000000667805 */ /* 0x000fe2000001ff00 */
[----:B------:R-:W-:Y:S01]  /*0740*/  PLOP3.LUT P0, PT, PT, PT, UP0, 0x80, 0x0 ;  /* 0x000000000000781c */ /* 0x000fe20003f0f008 */
[----:B------:R-:W-:Y:S01]  /*0750*/  CS2R R100, SRZ ;  /* 0x0000000000647805 */ /* 0x000fe2000001ff00 */
        /* <DEDUP_REMOVED lines=14> */
[----:B------:R-:W-:Y:S05]  /*0840*/  @!P0 BRA `(.L_x_3) ;  /* 0x00009a0000008947 */ /* 0x000fea0003800000 */
[----:B------:R-:W-:Y:S02]  /*0850*/  ULDC.64 UR4, c[0x0][0x340] ;  /* 0x0000d00000047ab9 */ /* 0x000fe40000000a00 */
[----:B------:R-:W-:-:S02]  /*0860*/  UISETP.NE.U32.AND UP0, UPT, URZ, UR4, UPT ;  /* 0x000000043f00728c */ /* 0x000fc4000bf05070 */
[----:B------:R-:W-:Y:S02]  /*0870*/  ULDC.64 UR16, c[0x0][0x340] ;  /* 0x0000d00000107ab9 */ /* 0x000fe40000000a00 */
[----:B------:R-:W-:-:S06]  /*0880*/  UISETP.NE.AND.EX UP0, UPT, URZ, UR5, UPT, UP0 ;  /* 0x000000053f00728c */ /* 0x000fcc000bf05300 */
[----:B------:R-:W-:-:S05]  /*0890*/  PLOP3.LUT P0, PT, PT, PT, UP0, 0x80, 0x0 ;  /* 0x000000000000781c */ /* 0x000fca0003f0f008 */
[----:B------:R-:W-:Y:S02]  /*08a0*/  @UP0 UMOV UR4, 0x4 ;  /* 0x0000000400040882 */ /* 0x000fe40000000000 */
[----:B------:R-:W-:-:S06]  /*08b0*/  @UP0 UIMAD.WIDE UR4, UR18, UR4, UR16 ;  /* 0x00000004120402a5 */ /* 0x000fcc000f8e0210 */
[----:B------:R-:W-:Y:S02]  /*08c0*/  IMAD.U32 R2, RZ, RZ, UR4 ;  /* 0x00000004ff027e24 */ /* 0x000fe4000f8e00ff */
[----:B------:R-:W-:Y:S01]  /*08d0*/  IMAD.U32 R3, RZ, RZ, UR5 ;  /* 0x00000005ff037e24 */ /* 0x000fe2000f8e00ff */
[----:B------:R-:W-:Y:S01]  /*08e0*/  SHF.R.S32.HI R10, RZ, 0x1f, R5 ;  /* 0x0000001fff0a7819 */ /* 0x000fe20000011405 */
[----:B------:R-:W-:Y:S02]  /*08f0*/  UIADD3 UR6, UR7, -0x1, URZ ;  /* 0xffffffff07067890 */ /* 0x000fe4000fffe03f */
[----:B------:R-:W-:Y:S01]  /*0900*/  ULDC.64 UR4, c[0x0][0x2b0] ;  /* 0x0000ac0000047ab9 */ /* 0x000fe20000000a00 */
[CC--:B------:R-:W-:Y:S01]  /*0910*/  LEA.HI R241, R10.reuse, R5.reuse, RZ, 0x6 ;  /* 0x000000050af17211 */ /* 0x0c0fe200078f30ff */
[----:B------:R1:W2:Y:S01]  /*0920*/  @P0 LDG.E R0, [R2.64] ;  /* 0x0000000c02000981 */ /* 0x0002a2000c1e1900 */
[----:B------:R-:W-:Y:S02]  /*0930*/  MOV R239, RZ ;  /* 0x000000ff00ef7202 */ /* 0x000fe40000000f00 */
[----:B-1----:R-:W-:Y:S01]  /*0940*/  LEA.HI R3, R10, R5, RZ, 0x3 ;  /* 0x000000050a037211 */ /* 0x002fe200078f18ff */
[----:B------:R-:W-:-:S03]  /*0950*/  IMAD.MOV.U32 R2, RZ, RZ, c[0x0][0x2b8] ;  /* 0x0000ae00ff027624 */ /* 0x000fc600078e00ff */
[----:B------:R-:W-:Y:S02]  /*0960*/  LOP3.LUT R25, R3, 0xfffffff8, RZ, 0xc0, !PT ;  /* 0xfffffff803197812 */ /* 0x000fe400078ec0ff */
[----:B------:R-:W-:Y:S02]  /*0970*/  SHF.R.S32.HI R3, RZ, 0x3, R3 ;  /* 0x00000003ff037819 */ /* 0x000fe40000011403 */
[----:B------:R-:W-:-:S04]  /*0980*/  IADD3 R25, -R25, R5, RZ ;  /* 0x0000000519197210 */ /* 0x000fc80007ffe1ff */
[----:B------:R-:W-:Y:S01]  /*0990*/  LEA R242, R25, R3, 0x5 ;  /* 0x0000000319f27211 */ /* 0x000fe200078e28ff */
[----:B------:R-:W-:Y:S01]  /*09a0*/  BAR.SYNC.DEFER_BLOCKING 0x0 ;  /* 0x0000000000007b1d */ /* 0x000fe20000010000 */
[----:B------:R-:W-:-:S05]  /*09b0*/  USHF.R.S32.HI UR20, URZ, 0x1f, UR18 ;  /* 0x0000001f3f147899 */ /* 0x000fca0008011412 */
[----:B--2---:R1:W2:Y:S01]  /*09c0*/  @P0 R2UR UR14, R0 ;  /* 0x00000000000e03c2 */ /* 0x0042a200000e0000 */
[----:B------:R-:W-:Y:S01]  /*09d0*/  ISETP.NE.AND P0, PT, R2, 0x1, PT ;  /* 0x000000010200780c */ /* 0x000fe20003f05270 */
[----:B--2---:R-:W-:Y:S02]  /*09e0*/  @!UP0 UMOV UR14, UR18 ;  /* 0x00000012000e8c82 */ /* 0x004fe40008000000 */
[----:B------:R-:W-:Y:S02]  /*09f0*/  USHF.R.S32.HI UR11, URZ, 0x1f, UR14 ;  /* 0x0000001f3f0b7899 */ /* 0x000fe4000801140e */
[----:B------:R-:W-:Y:S02]  /*0a00*/  UIMAD.WIDE.U32 UR16, UR14, UR4, URZ ;  /* 0x000000040e1072a5 */ /* 0x000fe4000f8e003f */
[----:B------:R-:W-:-:S04]  /*0a10*/  UIMAD UR11, UR11, UR4, URZ ;  /* 0x000000040b0b72a4 */ /* 0x000fc8000f8e023f */
[----:B------:R-:W-:Y:S01]  /*0a20*/  UIMAD UR11, UR14, UR5, UR11 ;  /* 0x000000050e0b72a4 */ /* 0x000fe2000f8e020b */
[----:B-1----:R-:W-:-:S03]  /*0a30*/  IMAD.U32 R0, RZ, RZ, UR6 ;  /* 0x00000006ff007e24 */ /* 0x002fc6000f8e00ff */
[----:B------:R-:W-:Y:S02]  /*0a40*/  UIADD3 UR11, UR17, UR11, URZ ;  /* 0x0000000b110b7290 */ /* 0x000fe4000fffe03f */
[----:B------:R-:W-:Y:S01]  /*0a50*/  USHF.R.S32.HI UR14, URZ, 0x1f, UR10 ;  /* 0x0000001f3f0e7899 */ /* 0x000fe2000801140a */
[----:B------:R-:W-:Y:S01]  /*0a60*/  IMAD R0, R0, 0x80, R242 ;  /* 0x0000008000007824 */ /* 0x000fe200078e02f2 */
[----:B------:R-:W-:-:S04]  /*0a70*/  ULDC.64 UR4, c[0x0][0x1b8] ;  /* 0x00006e0000047ab9 */ /* 0x000fc80000000a00 */
[C---:B------:R-:W-:Y:S02]  /*0a80*/  ISETP.GE.AND P3, PT, R0.reuse, UR15, PT ;  /* 0x0000000f00007c0c */ /* 0x040fe4000bf66270 */
[----:B------:R-:W-:Y:S02]  /*0a90*/  IADD3 R240, R0, UR9, RZ ;  /* 0x0000000900f07c10 */ /* 0x000fe4000fffe0ff */
[----:B------:R-:W-:-:S03]  /*0aa0*/  ISETP.GT.OR P3, PT, R242, 0x7f, P3 ;  /* 0x0000007ff200780c */ /* 0x000fc60001f64670 */
[----:B------:R-:W-:-:S04]  /*0ab0*/  @P0 IMAD.HI.U32 R0, R240, c[0x0][0x2bc], RZ ;  /* 0x0000af00f0000a27 */ /* 0x000fc800078e00ff */
[----:B------:R-:W-:Y:S01]  /*0ac0*/  IMAD.MOV.U32 R4, RZ, RZ, R240 ;  /* 0x000000ffff047224 */ /* 0x000fe200078e00f0 */
[----:B------:R-:W-:-:S05]  /*0ad0*/  @P0 SHF.R.U32.HI R4, RZ, c[0x0][0x2c0], R0 ;  /* 0x0000b000ff040a19 */ /* 0x000fca0000011600 */
[----:B------:R-:W-:-:S04]  /*0ae0*/  @!P3 IADD3 R2, P2, R4, UR16, RZ ;  /* 0x000000100402bc10 */ /* 0x000fc8000ff5e0ff */
[----:B------:R-:W-:Y:S02]  /*0af0*/  @!P3 LEA R6, P1, R2, c[0x0][0x2a0], 0x2 ;  /* 0x0000a8000206ba11 */ /* 0x000fe400078210ff */
[----:B------:R-:W-:-:S04]  /*0b00*/  @!P3 LEA.HI.X.SX32 R0, R4, UR11, 0x1, P2 ;  /* 0x0000000b0400bc11 */ /* 0x000fc800090f0eff */
[----:B------:R-:W-:-:S05]  /*0b10*/  @!P3 LEA.HI.X R7, R2, c[0x0][0x2a4], R0, 0x2, P1 ;  /* 0x0000a9000207ba11 */ /* 0x000fca00008f1400 */
[----:B------:R1:W2:Y:S01]  /*0b20*/  @!P3 LDG.E R239, [R6.64] ;  /* 0x0000000c06efb981 */ /* 0x0002a2000c1e1900 */
[----:B------:R-:W-:Y:S01]  /*0b30*/  UIMAD UR19, UR14, UR4, URZ ;  /* 0x000000040e1372a4 */ /* 0x000fe2000f8e023f */
[----:B------:R-:W-:Y:S01]  /*0b40*/  IMAD.SHL.U32 R37, R25, 0x8, RZ ;  /* 0x0000000819257824 */ /* 0x000fe200078e00ff */
[----:B------:R-:W-:Y:S01]  /*0b50*/  UIMAD.WIDE.U32 UR22, UR10, UR4, URZ ;  /* 0x000000040a1672a5 */ /* 0x000fe2000f8e003f */
[----:B------:R-:W3:Y:S01]  /*0b60*/  S2R R2, SR_CTAID.X ;  /* 0x0000000000027919 */ /* 0x000ee20000002500 */
[----:B------:R-:W-:Y:S01]  /*0b70*/  UIMAD UR19, UR10, UR5, UR19 ;  /* 0x000000050a1372a4 */ /* 0x000fe2000f8e0213 */
[----:B------:R-:W-:Y:S01]  /*0b80*/  IMAD.SHL.U32 R241, R241, 0x8, RZ ;  /* 0x00000008f1f17824 */ /* 0x000fe200078e00ff */
[C---:B------:R-:W-:Y:S01]  /*0b90*/  IADD3 R24, R37.reuse, 0x40, RZ ;  /* 0x0000004025187810 */ /* 0x040fe20007ffe0ff */
[----:B------:R-:W-:Y:S01]  /*0ba0*/  ULDC.64 UR4, c[0x0][0x1c0] ;  /* 0x0000700000047ab9 */ /* 0x000fe20000000a00 */
[----:B------:R-:W-:Y:S01]  /*0bb0*/  IADD3 R4, -R4, RZ, RZ ;  /* 0x000000ff04047210 */ /* 0x000fe20007ffe1ff */
[----:B------:R-:W-:Y:S01]  /*0bc0*/  UIMAD UR20, UR20, UR4, URZ ;  /* 0x00000004141472a4 */ /* 0x000fe2000f8e023f */
[----:B------:R-:W-:Y:S01]  /*0bd0*/  SHF.R.S32.HI R36, RZ, 0x1f, R24 ;  /* 0x0000001fff247819 */ /* 0x000fe20000011418 */
[----:B------:R-:W-:Y:S01]  /*0be0*/  UIADD3 UR23, UR23, UR19, URZ ;  /* 0x0000001317177290 */ /* 0x000fe2000fffe03f */
[----:B------:R-:W-:Y:S01]  /*0bf0*/  ISETP.GE.AND P3, PT, R37, c[0x0][0x198], PT ;  /* 0x0000660025007a0c */ /* 0x000fe20003f66270 */
[----:B------:R-:W-:Y:S01]  /*0c00*/  UIMAD UR5, UR18, UR5, UR20 ;  /* 0x00000005120572a4 */ /* 0x000fe2000f8e0214 */
[----:B------:R-:W-:Y:S01]  /*0c10*/  IMAD R240, R4, c[0x0][0x2b8], R240 ;  /* 0x0000ae0004f07a24 */ /* 0x000fe200078e02f0 */
[----:B------:R-:W-:Y:S01]  /*0c20*/  UIMAD.WIDE.U32 UR18, UR18, UR4, UR22 ;  /* 0x00000004121272a5 */ /* 0x000fe2000f8e0016 */
[----:B------:R-:W-:Y:S01]  /*0c30*/  LEA.HI R36, R36, R24, RZ, 0x3 ;  /* 0x0000001824247211 */ /* 0x000fe200078f18ff */
[----:B------:R-:W-:Y:S01]  /*0c40*/  UIMAD UR15, UR6, -0x80, UR15 ;  /* 0xffffff80060f78a4 */ /* 0x000fe2000f8e020f */
[----:B------:R-:W-:Y:S01]  /*0c50*/  ISETP.GE.AND P2, PT, R24, c[0x0][0x198], PT ;  /* 0x0000660018007a0c */ /* 0x000fe20003f46270 */
[----:B------:R-:W-:Y:S01]  /*0c60*/  UIADD3 UR5, UR19, UR5, URZ ;  /* 0x0000000513057290 */ /* 0x000fe2000fffe03f */
[----:B------:R-:W-:Y:S01]  /*0c70*/  LOP3.LUT R36, R36, 0xfffffff8, RZ, 0xc0, !PT ;  /* 0xfffffff824247812 */ /* 0x000fe200078ec0ff */
[----:B------:R-:W-:Y:S01]  /*0c80*/  IMAD.U32 R12, RZ, RZ, UR18 ;  /* 0x00000012ff0c7e24 */ /* 0x000fe2000f8e00ff */
[----:B------:R-:W-:Y:S01]  /*0c90*/  SHF.R.S32.HI R27, RZ, 0x1f, R240 ;  /* 0x0000001fff1b7819 */ /* 0x000fe200000114f0 */
[----:B------:R-:W-:Y:S01]  /*0ca0*/  IMAD.U32 R13, RZ, RZ, UR19 ;  /* 0x00000013ff0d7e24 */ /* 0x000fe2000f8e00ff */
[----:B------:R-:W-:Y:S01]  /*0cb0*/  LEA.HI R238, R10, R5, RZ, 0x4 ;  /* 0x000000050aee7211 */ /* 0x000fe200078f20ff */
[----:B-1----:R-:W-:Y:S01]  /*0cc0*/  IMAD.MOV.U32 R6, RZ, RZ, c[0x0][0x2c4] ;  /* 0x0000b100ff067624 */ /* 0x002fe200078e00ff */
[----:B------:R-:W-:Y:S01]  /*0cd0*/  UISETP.GT.AND UP0, UPT, UR6, UR8, UPT ;  /* 0x000000080600728c */ /* 0x000fe2000bf04270 */
[----:B---3--:R-:W-:-:S02]  /*0ce0*/  IMAD R9, R2, 0x80, R242 ;  /* 0x0000008002097824 */ /* 0x008fc400078e02f2 */
[----:B------:R-:W-:Y:S01]  /*0cf0*/  IMAD.U32 R15, RZ, RZ, UR5 ;  /* 0x00000005ff0f7e24 */ /* 0x000fe2000f8e00ff */
[C---:B------:R-:W-:Y:S01]  /*0d00*/  ISETP.NE.AND P1, PT, R6.reuse, 0x1, PT ;  /* 0x000000010600780c */ /* 0x040fe20003f25270 */
[----:B------:R-:W-:Y:S01]  /*0d10*/  IMAD.MOV.U32 R14, RZ, RZ, R12 ;  /* 0x000000ffff0e7224 */ /* 0x000fe200078e000c */
[----:B------:R-:W-:Y:S01]  /*0d20*/  MOV R8, R9 ;  /* 0x0000000900087202 */ /* 0x000fe20000000f00 */
[----:B------:R-:W-:Y:S01]  /*0d30*/  IMAD R6, R6, c[0x0][0x168], RZ ;  /* 0x00005a0006067a24 */ /* 0x000fe200078e02ff */
[----:B------:R-:W-:Y:S01]  /*0d40*/  ULDC.64 UR4, c[0x0][0x1e8] ;  /* 0x00007a0000047ab9 */ /* 0x000fe20000000a00 */
[----:B------:R-:W-:Y:S01]  /*0d50*/  IMAD R2, R2, 0x80, R3 ;  /* 0x0000008002027824 */ /* 0x000fe200078e0203 */
[----:B------:R-:W-:Y:S01]  /*0d60*/  UIMAD.WIDE.U32 UR20, UR10, UR4, URZ ;  /* 0x000000040a1472a5 */ /* 0x000fe2000f8e003f */
[----:B------:R-:W-:Y:S01]  /*0d70*/  IMAD R16, R27, c[0x0][0x1e0], RZ ;  /* 0x000078001b107a24 */ /* 0x000fe200078e02ff */
[----:B------:R-:W-:Y:S01]  /*0d80*/  UIMAD UR4, UR14, UR4, URZ ;  /* 0x000000040e0472a4 */ /* 0x000fe2000f8e023f */
[----:B------:R-:W-:Y:S01]  /*0d90*/  IMAD.WIDE.U32 R20, R240, c[0x0][0x1e0], RZ ;  /* 0x00007800f0147a25 */ /* 0x000fe200078e00ff */
[----:B------:R-:W-:-:S02]  /*0da0*/  IADD3 R4, R2, 0x40, RZ ;  /* 0x0000004002047810 */ /* 0x000fc40007ffe0ff */
[----:B------:R-:W-:Y:S01]  /*0db0*/  UIMAD UR4, UR10, UR5, UR4 ;  /* 0x000000050a0472a4 */ /* 0x000fe2000f8e0204 */
[----:B------:R-:W-:Y:S01]  /*0dc0*/  @P1 IMAD.HI.U32 R0, R9, c[0x0][0x2c8], RZ ;  /* 0x0000b20009001a27 */ /* 0x000fe200078e00ff */
[----:B------:R-:W-:Y:S02]  /*0dd0*/  ISETP.GE.AND P5, PT, R4, R6, PT ;  /* 0x000000060400720c */ /* 0x000fe40003fa6270 */
[----:B------:R-:W-:Y:S01]  /*0de0*/  UIADD3 UR18, UR21, UR4, URZ ;  /* 0x0000000415127290 */ /* 0x000fe2000fffe03f */
[C---:B------:R-:W-:Y:S01]  /*0df0*/  IMAD R16, R240.reuse, c[0x0][0x1e4], R16 ;  /* 0x00007900f0107a24 */ /* 0x040fe200078e0210 */
[----:B------:R-:W-:Y:S01]  /*0e00*/  @P1 SHF.R.U32.HI R8, RZ, c[0x0][0x2cc], R0 ;  /* 0x0000b300ff081a19 */ /* 0x000fe20000011600 */
[----:B------:R-:W-:Y:S01]  /*0e10*/  IMAD.WIDE.U32 R28, R240, c[0x0][0x208], RZ ;  /* 0x00008200f01c7a25 */ /* 0x000fe200078e00ff */
[----:B------:R-:W-:Y:S02]  /*0e20*/  ULDC.64 UR4, c[0x0][0x210] ;  /* 0x0000840000047ab9 */ /* 0x000fe40000000a00 */
[C---:B------:R-:W-:Y:S01]  /*0e30*/  IADD3 R0, -R8.reuse, RZ, RZ ;  /* 0x000000ff08007210 */ /* 0x040fe20007ffe1ff */
[----:B------:R-:W-:Y:S01]  /*0e40*/  IMAD.WIDE.U32 R14, R8, c[0x0][0x1b0], R14 ;  /* 0x00006c00080e7a25 */ /* 0x000fe200078e000e */
[----:B------:R-:W-:Y:S01]  /*0e50*/  SHF.R.S32.HI R7, RZ, 0x1f, R8 ;  /* 0x0000001fff077819 */ /* 0x000fe20000011408 */
[----:B------:R-:W-:-:S02]  /*0e60*/  UIMAD UR14, UR14, UR4, URZ ;  /* 0x000000040e0e72a4 */ /* 0x000fc4000f8e023f */
[----:B------:R-:W-:Y:S01]  /*0e70*/  IMAD R13, R0, c[0x0][0x2c4], R9 ;  /* 0x0000b100000d7a24 */ /* 0x000fe200078e0209 */
[----:B------:R-:W-:Y:S01]  /*0e80*/  UIMAD.WIDE.U32 UR22, UR10, UR4, URZ ;  /* 0x000000040a1672a5 */ /* 0x000fe2000f8e003f */
[----:B------:R-:W-:Y:S01]  /*0e90*/  IMAD R7, R7, c[0x0][0x1b0], RZ ;  /* 0x00006c0007077a24 */ /* 0x000fe200078e02ff */
[----:B------:R-:W-:Y:S01]  /*0ea0*/  UIMAD UR4, UR10, UR5, UR14 ;  /* 0x000000050a0472a4 */ /* 0x000fe2000f8e020e */
[----:B------:R-:W-:Y:S01]  /*0eb0*/  IMAD.IADD R17, R21, 0x1, R16 ;  /* 0x0000000115117824 */ /* 0x000fe200078e0210 */
[----:B------:R-:W-:Y:S01]  /*0ec0*/  SHF.R.S32.HI R0, RZ, 0x1f, R13 ;  /* 0x0000001fff007819 */ /* 0x000fe2000001140d */
[----:B------:R-:W-:Y:S01]  /*0ed0*/  IMAD R7, R8, c[0x0][0x1b4], R7 ;  /* 0x00006d0008077a24 */ /* 0x000fe200078e0207 */
[----:B------:R-:W-:Y:S01]  /*0ee0*/  MOV R16, R20 ;  /* 0x0000001400107202 */ /* 0x000fe20000000f00 */
[----:B------:R-:W-:Y:S01]  /*0ef0*/  UIADD3 UR4, UR23, UR4, URZ ;  /* 0x0000000417047290 */ /* 0x000fe2000fffe03f */
[----:B------:R-:W-:Y:S02]  /*0f00*/  IMAD.WIDE R40, R37, 0x2, RZ ;  /* 0x0000000225287825 */ /* 0x000fe400078e02ff */
[----:B------:R-:W-:-:S02]  /*0f10*/  IADD3 R15, R15, R7, RZ ;  /* 0x000000070f0f7210 */ /* 0x000fc40007ffe0ff */
[----:B------:R-:W-:Y:S02]  /*0f20*/  IMAD R0, R0, c[0x0][0x1a8], RZ ;  /* 0x00006a0000007a24 */ /* 0x000fe400078e02ff */
[----:B------:R-:W-:Y:S02]  /*0f30*/  IMAD.SHL.U32 R7, R3, 0x40, RZ ;  /* 0x0000004003077824 */ /* 0x000fe400078e00ff */
[C---:B------:R-:W-:Y:S02]  /*0f40*/  IMAD R0, R13.reuse, c[0x0][0x1ac], R0 ;  /* 0x00006b000d007a24 */ /* 0x040fe400078e0200 */
[----:B------:R-:W-:Y:S01]  /*0f50*/  IMAD.WIDE.U32 R12, R13, c[0x0][0x1a8], R14 ;  /* 0x00006a000d0c7a25 */ /* 0x000fe200078e000e */
[----:B------:R-:W-:-:S04]  /*0f60*/  LOP3.LUT R8, R7, 0x1c0, RZ, 0xc0, !PT ;  /* 0x000001c007087812 */ /* 0x000fc800078ec0ff */
[----:B------:R-:W-:Y:S02]  /*0f70*/  IADD3 R0, R13, R0, RZ ;  /* 0x000000000d007210 */ /* 0x000fe40007ffe0ff */
[C---:B------:R-:W-:Y:S02]  /*0f80*/  LEA R18, P1, R12.reuse, c[0x0][0x160], 0x1 ;  /* 0x000058000c127a11 */ /* 0x040fe400078208ff */
[----:B------:R-:W-:Y:S02]  /*0f90*/  SHF.R.U32.HI R7, RZ, 0x3, R8 ;  /* 0x00000003ff077819 */ /* 0x000fe40000011608 */
[----:B------:R-:W-:Y:S02]  /*0fa0*/  LEA.HI.X R0, R12, c[0x0][0x164], R0, 0x1, P1 ;  /* 0x000059000c007a11 */ /* 0x000fe400008f0c00 */
[----:B------:R-:W-:Y:S01]  /*0fb0*/  SHFL.IDX PT, R12, R18, RZ, 0x181f ;  /* 0x00181fff120c7589 */ /* 0x000fe200000e0000 */
[----:B------:R-:W-:Y:S02]  /*0fc0*/  LOP3.LUT R8, R8, 0x38, R37, 0xf8, !PT ;  /* 0x0000003808087812 */ /* 0x000fe400078ef825 */
[----:B------:R-:W-:Y:S01]  /*0fd0*/  ISETP.GE.AND P1, PT, R2, R6, PT ;  /* 0x000000060200720c */ /* 0x000fe20003f26270 */
[----:B------:R-:W1:Y:S01]  /*0fe0*/  SHFL.IDX PT, R13, R0, RZ, 0x181f ;  /* 0x00181fff000d7589 */ /* 0x000e6200000e0000 */
[----:B------:R-:W-:-:S02]  /*0ff0*/  LOP3.LUT R8, R8, R7, RZ, 0x3c, !PT ;  /* 0x0000000708087212 */ /* 0x000fc400078e3cff */
[----:B------:R-:W-:Y:S01]  /*1000*/  IADD3 R7, R2, 0x20, RZ ;  /* 0x0000002002077810 */ /* 0x000fe20007ffe0ff */
[----:B------:R-:W-:Y:S01]  /*1010*/  SHFL.IDX PT, R9, R0, 0x1, 0x181f ;  /* 0x00381f0000097f89 */ /* 0x000fe200000e0000 */
[----:B------:R-:W-:Y:S02]  /*1020*/  LOP3.LUT R241, R8, 0xfffffe00, R241, 0xf8, !PT ;  /* 0xfffffe0008f17812 */ /* 0x000fe400078ef8f1 */
[----:B------:R-:W-:Y:S01]  /*1030*/  ISETP.GE.AND P4, PT, R7, R6, PT ;  /* 0x000000060700720c */ /* 0x000fe20003f86270 */
[----:B------:R-:W3:Y:S01]  /*1040*/  SHFL.IDX PT, R8, R18, 0x1, 0x181f ;  /* 0x00381f0012087f89 */ /* 0x000ee200000e0000 */
[----:B------:R-:W-:Y:S01]  /*1050*/  IADD3 R2, R2, 0x60, RZ ;  /* 0x0000006002027810 */ /* 0x000fe20007ffe0ff */
[----:B------:R-:W-:Y:S02]  /*1060*/  IMAD.SHL.U32 R241, R241, 0x2, RZ ;  /* 0x00000002f1f17824 */ /* 0x000fe400078e00ff */
[----:B------:R-:W-:Y:S03]  /*1070*/  SHFL.IDX PT, R19, R0, 0x3, 0x181f ;  /* 0x00781f0000137f89 */ /* 0x000fe600000e0000 */
[----:B------:R-:W-:Y:S01]  /*1080*/  IADD3 R243, R241, 0x100, RZ ;  /* 0x00000100f1f37810 */ /* 0x000fe20007ffe0ff */
[----:B-1----:R-:W-:-:S04]  /*1090*/  @!P1 IMAD.WIDE R14, R37, 0x2, R12 ;  /* 0x00000002250e9825 */ /* 0x002fc800078e020c */
[----:B------:R-:W-:Y:S01]  /*10a0*/  @!P1 IMAD.WIDE R12, R36, 0x2, R12 ;  /* 0x00000002240c9825 */ /* 0x000fe200078e020c */
[----:B------:R1:W-:Y:S04]  /*10b0*/  @!P1 LDGSTS.E.BYPASS.LTC128B.128 [R241+0x100], [R14.64], !P3 ;  /* 0x001000000ef19fae */ /* 0x0003e8000d901d4c */
[----:B------:R4:W-:Y:S01]  /*10c0*/  @!P1 LDGSTS.E.BYPASS.LTC128B.128 [R241+0x4100], [R12.64], !P2 ;  /* 0x041000000cf19fae */ /* 0x0009e2000d101d4c */
[----:B------:R-:W-:Y:S01]  /*10d0*/  ISETP.GE.AND P1, PT, R2, R6, PT ;  /* 0x000000060200720c */ /* 0x000fe20003f26270 */
[----:B---3--:R-:W-:-:S04]  /*10e0*/  @!P4 IMAD.WIDE R6, R36, 0x2, R8 ;  /* 0x000000022406c825 */ /* 0x008fc800078e0208 */
[----:B-1----:R-:W-:Y:S01]  /*10f0*/  @!P4 IMAD.WIDE R14, R37, 0x2, R8 ;  /* 0x00000002250ec825 */ /* 0x002fe200078e0208 */
[C---:B------:R-:W-:Y:S02]  /*1100*/  LOP3.LUT R8, R238.reuse, 0xfffffff0, RZ, 0xc0, !PT ;  /* 0xfffffff0ee087812 */ /* 0x040fe400078ec0ff */
[----:B------:R-:W-:Y:S01]  /*1110*/  SHF.R.S32.HI R9, RZ, 0x4, R238 ;  /* 0x00000004ff097819 */ /* 0x000fe200000114ee */
[----:B----4-:R-:W-:Y:S02]  /*1120*/  SHFL.IDX PT, R12, R18, 0x2, 0x181f ;  /* 0x00581f00120c7f89 */ /* 0x010fe400000e0000 */
[----:B------:R-:W-:Y:S01]  /*1130*/  IMAD.IADD R8, R5, 0x1, -R8 ;  /* 0x0000000105087824 */ /* 0x000fe200078e0a08 */
[----:B------:R-:W-:Y:S01]  /*1140*/  LEA.HI R238, R238, R9, RZ, 0x1 ;  /* 0x00000009eeee7211 */ /* 0x000fe200078f08ff */
[----:B------:R1:W3:Y:S03]  /*1150*/  SHFL.IDX PT, R13, R0, 0x2, 0x181f ;  /* 0x00581f00000d7f89 */ /* 0x0002e600000e0000 */
[----:B------:R-:W-:Y:S01]  /*1160*/  SHF.R.S32.HI R2, RZ, 0x1f, R8 ;  /* 0x0000001fff027819 */ /* 0x000fe20000011408 */
[----:B------:R3:W-:Y:S01]  /*1170*/  @!P4 LDGSTS.E.BYPASS.LTC128B.128 [R241+0x1100], [R14.64], !P3 ;  /* 0x011000000ef1cfae */ /* 0x0007e2000d901d4c */
[----:B------:R-:W-:-:S02]  /*1180*/  LOP3.LUT R238, R238, 0xfffffffe, RZ, 0xc0, !PT ;  /* 0xfffffffeeeee7812 */ /* 0x000fc400078ec0ff */
[----:B------:R-:W-:Y:S01]  /*1190*/  LEA.HI R2, R2, R8, RZ, 0x3 ;  /* 0x0000000802027211 */ /* 0x000fe200078f18ff */
[----:B------:R4:W-:Y:S02]  /*11a0*/  @!P4 LDGSTS.E.BYPASS.LTC128B.128 [R241+0x5100], [R6.64], !P2 ;  /* 0x0510000006f1cfae */ /* 0x0009e4000d101d4c */
[----:B------:R-:W-:Y:S02]  /*11b0*/  IMAD.IADD R238, R9, 0x1, -R238 ;  /* 0x0000000109ee7824 */ /* 0x000fe400078e0aee */
[----:B------:R-:W5:Y:S01]  /*11c0*/  SHFL.IDX PT, R18, R18, 0x3, 0x181f ;  /* 0x00781f0012127f89 */ /* 0x000f6200000e0000 */
[----:B-1----:R-:W-:-:S04]  /*11d0*/  LOP3.LUT R0, R2, 0xfffffff8, RZ, 0xc0, !PT ;  /* 0xfffffff802007812 */ /* 0x002fc800078ec0ff */
[----:B------:R-:W-:Y:S01]  /*11e0*/  IADD3 R0, R8, -R0, RZ ;  /* 0x8000000008007210 */ /* 0x000fe20007ffe0ff */
[----:B------:R-:W-:Y:S02]  /*11f0*/  IMAD.SHL.U32 R8, R238, 0x8, RZ ;  /* 0x00000008ee087824 */ /* 0x000fe400078e00ff */
[----:B---3--:R-:W-:-:S04]  /*1200*/  @!P5 IMAD.WIDE R14, R37, 0x2, R12 ;  /* 0x00000002250ed825 */ /* 0x008fc800078e020c */
[----:B------:R-:W-:Y:S01]  /*1210*/  @!P5 IMAD.WIDE R12, R36, 0x2, R12 ;  /* 0x00000002240cd825 */ /* 0x000fe200078e020c */
[----:B------:R1:W-:Y:S03]  /*1220*/  @!P5 LDGSTS.E.BYPASS.LTC128B.128 [R241+0x2100], [R14.64], !P3 ;  /* 0x021000000ef1dfae */ /* 0x0003e6000d901d4c */
[----:B------:R-:W-:Y:S01]  /*1230*/  IMAD.SHL.U32 R9, R0, 0x40, RZ ;  /* 0x0000004000097824 */ /* 0x000fe200078e00ff */
[----:B------:R3:W-:Y:S01]  /*1240*/  @!P5 LDGSTS.E.BYPASS.LTC128B.128 [R241+0x6100], [R12.64], !P2 ;  /* 0x061000000cf1dfae */ /* 0x0007e2000d101d4c */
[----:B-----5:R-:W-:-:S03]  /*1250*/  @!P1 IMAD.WIDE R20, R37, 0x2, R18 ;  /* 0x0000000225149825 */ /* 0x020fc600078e0212 */
[----:B------:R-:W-:Y:S01]  /*1260*/  LOP3.LUT R9, R9, 0x1c0, RZ, 0xc0, !PT ;  /* 0x000001c009097812 */ /* 0x000fe200078ec0ff */
[----:B------:R-:W-:Y:S01]  /*1270*/  @!P1 IMAD.WIDE R18, R36, 0x2, R18 ;  /* 0x0000000224129825 */ /* 0x000fe200078e0212 */
[----:B------:R5:W-:Y:S01]  /*1280*/  @!P1 LDGSTS.E.BYPASS.LTC128B.128 [R241+0x3100], [R20.64], !P3 ;  /* 0x0310000014f19fae */ /* 0x000be2000d901d4c */
[----:B------:R-:W-:Y:S02]  /*1290*/  ISETP.GE.AND P3, PT, R24, c[0x0][0x1d4], PT ;  /* 0x0000750018007a0c */ /* 0x000fe40003f66270 */
[----:B------:R-:W-:Y:S01]  /*12a0*/  LOP3.LUT R8, R9, 0x8, R8, 0xf8, !PT ;  /* 0x0000000809087812 */ /* 0x000fe200078ef808 */
[----:B------:R1:W-:Y:S01]  /*12b0*/  @!P1 LDGSTS.E.BYPASS.LTC128B.128 [R241+0x7100], [R18.64], !P2 ;  /* 0x0710000012f19fae */ /* 0x0003e2000d101d4c */
[----:B------:R-:W-:-:S03]  /*12c0*/  SHF.R.U32.HI R9, RZ, 0x3, R9 ;  /* 0x00000003ff097819 */ /* 0x000fc60000011609 */
[----:B------:R-:W0:Y:S01]  /*12d0*/  LDGDEPBAR ;  /* 0x00000000000079af */ /* 0x000e220000000000 */
[----:B--2---:R-:W-:Y:S01]  /*12e0*/  SHF.R.S32.HI R26, RZ, 0x1f, R239 ;  /* 0x0000001fff1a7819 */ /* 0x004fe200000114ef */
[----:B------:R-:W-:-:S04]  /*12f0*/  IMAD.WIDE.U32 R16, R239, c[0x0][0x1f0], R16 ;  /* 0x00007c00ef107a25 */ /* 0x000fc800078e0010 */
[----:B------:R-:W-:Y:S01]  /*1300*/  IMAD R4, R26, c[0x0][0x1f0], RZ ;  /* 0x00007c001a047a24 */ /* 0x000fe200078e02ff */
[----:B----4-:R-:W-:-:S03]  /*1310*/  IADD3 R7, P4, R16, UR20, RZ ;  /* 0x0000001410077c10 */ /* 0x010fc6000ff9e0ff */
[----:B------:R-:W-:-:S05]  /*1320*/  IMAD R4, R239, c[0x0][0x1f4], R4 ;  /* 0x00007d00ef047a24 */ /* 0x000fca00078e0204 */
[----:B------:R-:W-:Y:S02]  /*1330*/  IADD3.X R4, R17, UR18, R4, P4, !PT ;  /* 0x0000001211047c10 */ /* 0x000fe4000a7fe404 */
[----:B------:R-:W-:-:S04]  /*1340*/  LEA R6, P4, R7, c[0x0][0x1c8], 0x1 ;  /* 0x0000720007067a11 */ /* 0x000fc800078808ff */
[----:B------:R-:W-:Y:S01]  /*1350*/  LEA.HI.X R4, R7, c[0x0][0x1cc], R4, 0x1, P4 ;  /* 0x0000730007047a11 */ /* 0x000fe200020f0c04 */
[----:B------:R-:W-:Y:S01]  /*1360*/  SHFL.IDX PT, R16, R6, RZ, 0x181f ;  /* 0x00181fff06107589 */ /* 0x000fe200000e0000 */
[C---:B------:R-:W-:Y:S01]  /*1370*/  IADD3 R7, -R3.reuse, UR15, RZ ;  /* 0x0000000f03077c10 */ /* 0x040fe2000fffe1ff */
[----:B------:R-:W-:Y:S01]  /*1380*/  IMAD.SHL.U32 R3, R3, 0x8, RZ ;  /* 0x0000000803037824 */ /* 0x000fe200078e00ff */
[----:B------:R-:W-:Y:S01]  /*1390*/  ISETP.GE.AND P4, PT, R37, c[0x0][0x1d4], PT ;  /* 0x0000750025007a0c */ /* 0x000fe20003f86270 */
[----:B------:R-:W2:Y:S01]  /*13a0*/  SHFL.IDX PT, R17, R4, RZ, 0x181f ;  /* 0x00181fff04117589 */ /* 0x000ea200000e0000 */
[C---:B------:R-:W-:Y:S02]  /*13b0*/  ISETP.GE.AND P6, PT, R7.reuse, 0x1, PT ;  /* 0x000000010700780c */ /* 0x040fe40003fc6270 */
[C---:B------:R-:W-:Y:S01]  /*13c0*/  ISETP.GE.AND P5, PT, R7.reuse, 0x21, PT ;  /* 0x000000210700780c */ /* 0x040fe20003fa6270 */
[----:B-1----:R-:W-:Y:S01]  /*13d0*/  SHFL.IDX PT, R14, R6, 0x1, 0x181f ;  /* 0x00381f00060e7f89 */ /* 0x002fe200000e0000 */
[----:B------:R-:W-:-:S02]  /*13e0*/  ISETP.GE.AND P2, PT, R7, 0x41, PT ;  /* 0x000000410700780c */ /* 0x000fc40003f46270 */
[----:B------:R-:W-:Y:S01]  /*13f0*/  ISETP.GT.AND P1, PT, R7, 0x60, PT ;  /* 0x000000600700780c */ /* 0x000fe20003f24270 */
[----:B------:R-:W1:Y:S04]  /*1400*/  SHFL.IDX PT, R15, R4, 0x1, 0x181f ;  /* 0x00381f00040f7f89 */ /* 0x000e6800000e0000 */
[----:B---3--:R-:W-:Y:S04]  /*1410*/  SHFL.IDX PT, R12, R6, 0x2, 0x181f ;  /* 0x00581f00060c7f89 */ /* 0x008fe800000e0000 */
[----:B------:R-:W-:Y:S04]  /*1420*/  SHFL.IDX PT, R13, R4, 0x2, 0x181f ;  /* 0x00581f00040d7f89 */ /* 0x000fe800000e0000 */
[----:B------:R3:W-:Y:S04]  /*1430*/  SHFL.IDX PT, R22, R6, 0x3, 0x181f ;  /* 0x00781f0006167f89 */ /* 0x0007e800000e0000 */
[----:B------:R4:W1:Y:S01]  /*1440*/  SHFL.IDX PT, R23, R4, 0x3, 0x181f ;  /* 0x00781f0004177f89 */ /* 0x00086200000e0000 */
[----:B--2---:R-:W-:Y:S01]  /*1450*/  @P6 IMAD.WIDE R18, R36, 0x2, R16 ;  /* 0x0000000224126825 */ /* 0x004fe200078e0210 */
[----:B---3--:R-:W-:-:S02]  /*1460*/  LEA.HI R6, R10, R5, RZ, 0x5 ;  /* 0x000000050a067211 */ /* 0x008fc400078f28ff */
[----:B------:R-:W-:Y:S02]  /*1470*/  SHF.L.U32 R10, R2, 0x6, RZ ;  /* 0x00000006020a7819 */ /* 0x000fe400000006ff */
[----:B----4-:R-:W-:Y:S01]  /*1480*/  LOP3.LUT R4, R8, R9, RZ, 0x3c, !PT ;  /* 0x0000000908047212 */ /* 0x010fe200078e3cff */
[----:B------:R-:W-:-:S03]  /*1490*/  @P6 IMAD.WIDE R8, R37, 0x2, R16 ;  /* 0x0000000225086825 */ /* 0x000fc600078e0210 */
[----:B------:R-:W-:Y:S01]  /*14a0*/  LOP3.LUT R4, R4, 0xfffffe00, R10, 0xf8, !PT ;  /* 0xfffffe0004047812 */ /* 0x000fe200078ef80a */
[C-C-:B-1----:R-:W-:Y:S01]  /*14b0*/  @P5 IMAD.WIDE R16, R37.reuse, 0x2, R14.reuse ;  /* 0x0000000225105825 */ /* 0x142fe200078e020e */
[----:B------:R1:W-:Y:S03]  /*14c0*/  @P6 LDGSTS.E.BYPASS.LTC128B.128 [R241+0x8100], [R8.64], !P4 ;  /* 0x0810000008f16fae */ /* 0x0003e6000e101d4c */
[----:B------:R-:W-:Y:S01]  /*14d0*/  @P5 IMAD.WIDE R14, R36, 0x2, R14 ;  /* 0x00000002240e5825 */ /* 0x000fe200078e020e */
[----:B------:R2:W-:Y:S04]  /*14e0*/  @P6 LDGSTS.E.BYPASS.LTC128B.128 [R241+0xc100], [R18.64], !P3 ;  /* 0x0c10000012f16fae */ /* 0x0005e8000d901d4c */
[----:B------:R2:W-:Y:S04]  /*14f0*/  @P5 LDGSTS.E.BYPASS.LTC128B.128 [R241+0x9100], [R16.64], !P4 ;  /* 0x0910000010f15fae */ /* 0x0005e8000e101d4c */
[----:B------:R3:W-:Y:S01]  /*1500*/  @P5 LDGSTS.E.BYPASS.LTC128B.128 [R241+0xd100], [R14.64], !P3 ;  /* 0x0d1000000ef15fae */ /* 0x0007e2000d901d4c */
[----:B-1----:R-:W-:-:S04]  /*1510*/  @P1 IMAD.WIDE R8, R37, 0x2, R22 ;  /* 0x0000000225081825 */ /* 0x002fc800078e0216 */
[----:B------:R-:W-:-:S04]  /*1520*/  @P1 IMAD.WIDE R22, R36, 0x2, R22 ;  /* 0x0000000224161825 */ /* 0x000fc800078e0216 */
[----:B---3--:R-:W-:-:S04]  /*1530*/  @P2 IMAD.WIDE R14, R37, 0x2, R12 ;  /* 0x00000002250e2825 */ /* 0x008fc800078e020c */
[----:B------:R-:W-:Y:S01]  /*1540*/  @P2 IMAD.WIDE R12, R36, 0x2, R12 ;  /* 0x00000002240c2825 */ /* 0x000fe200078e020c */
[----:B------:R1:W-:Y:S04]  /*1550*/  @P2 LDGSTS.E.BYPASS.LTC128B.128 [R241+0xa100], [R14.64], !P4 ;  /* 0x0a1000000ef12fae */ /* 0x0003e8000e101d4c */
[----:B------:R1:W-:Y:S04]  /*1560*/  @P2 LDGSTS.E.BYPASS.LTC128B.128 [R241+0xe100], [R12.64], !P3 ;  /* 0x0e1000000cf12fae */ /* 0x0003e8000d901d4c */
[----:B------:R3:W-:Y:S04]  /*1570*/  @P1 LDGSTS.E.BYPASS.LTC128B.128 [R241+0xb100], [R8.64], !P4 ;  /* 0x0b10000008f11fae */ /* 0x0007e8000e101d4c */
[----:B------:R5:W-:Y:S01]  /*1580*/  @P1 LDGSTS.E.BYPASS.LTC128B.128 [R241+0xf100], [R22.64], !P3 ;  /* 0x0f10000016f11fae */ /* 0x000be2000d901d4c */
[----:B------:R-:W-:-:S02]  /*1590*/  R2P PR, R0, 0x6 ;  /* 0x0000000600007804 */ /* 0x000fc40000000000 */
[C---:B------:R-:W-:Y:S01]  /*15a0*/  LOP3.LUT P6, RZ, R25.reuse, 0x4, RZ, 0xc0, !PT ;  /* 0x0000000419ff7812 */ /* 0x040fe200078cc0ff */
[----:B------:R-:W0:Y:S01]  /*15b0*/  LDGDEPBAR ;  /* 0x00000000000079af */ /* 0x000e220000000000 */
[----:B---3--:R-:W-:Y:S01]  /*15c0*/  IMAD.SHL.U32 R8, R6, 0x20, RZ ;  /* 0x0000002006087824 */ /* 0x008fe200078e00ff */
[----:B------:R-:W-:-:S04]  /*15d0*/  SHF.L.U32 R9, R25, 0x6, RZ ;  /* 0x0000000619097819 */ /* 0x000fc800000006ff */
[----:B------:R-:W-:Y:S01]  /*15e0*/  LOP3.LUT R2, R9, 0x1c0, RZ, 0xc0, !PT ;  /* 0x000001c009027812 */ /* 0x000fe200078ec0ff */
[----:B------:R-:W-:-:S04]  /*15f0*/  DEPBAR.LE SB0, 0x1 ;  /* 0x000080400000791a */ /* 0x000fc80000000000 */
[----:B------:R-:W-:Y:S02]  /*1600*/  LOP3.LUT R8, R8, 0x7ffffc00, RZ, 0xc0, !PT ;  /* 0x7ffffc0008087812 */ /* 0x000fe400078ec0ff */
[----:B------:R-:W-:Y:S02]  /*1610*/  LOP3.LUT R3, R2, 0x8, R3, 0xf8, !PT ;  /* 0x0000000802037812 */ /* 0x000fe400078ef803 */
[----:B------:R-:W-:Y:S01]  /*1620*/  SHF.R.U32.HI R9, RZ, 0x3, R2 ;  /* 0x00000003ff097819 */ /* 0x000fe20000011602 */
[----:B------:R-:W-:Y:S02]  /*1630*/  IMAD.MOV.U32 R2, RZ, RZ, 0x10 ;  /* 0x00000010ff027424 */ /* 0x000fe400078e00ff */
[----:B------:R-:W-:Y:S01]  /*1640*/  IMAD.IADD R188, R4, 0x1, R8 ;  /* 0x0000000104bc7824 */ /* 0x000fe200078e0208 */
[----:B------:R-:W-:Y:S02]  /*1650*/  LOP3.LUT R0, R3, R9, RZ, 0x3c, !PT ;  /* 0x0000000903007212 */ /* 0x000fe400078e3cff */
[----:B------:R-:W-:-:S02]  /*1660*/  SEL R2, R2, 0xfffffff0, !P1 ;  /* 0xfffffff002027807 */ /* 0x000fc40004800000 */
[----:B------:R-:W-:Y:S01]  /*1670*/  LEA R196, R188, 0x100, 0x1 ;  /* 0x00000100bcc47811 */ /* 0x000fe200078e08ff */
[----:B------:R-:W-:Y:S01]  /*1680*/  IMAD R238, R238, 0x200, R0 ;  /* 0x00000200eeee7824 */ /* 0x000fe200078e0200 */
[----:B------:R-:W-:Y:S01]  /*1690*/  MOV R3, 0x20 ;  /* 0x0000002000037802 */ /* 0x000fe20000000f00 */
[----:B------:R-:W-:Y:S01]  /*16a0*/  IMAD.SHL.U32 R188, R188, 0x2, RZ ;  /* 0x00000002bcbc7824 */ /* 0x000fe200078e00ff */
[----:B------:R-:W-:Y:S01]  /*16b0*/  BAR.SYNC.DEFER_BLOCKING 0x0 ;  /* 0x0000000000007b1d */ /* 0x000fe20000010000 */
[--C-:B------:R-:W-:Y:S01]  /*16c0*/  IMAD R192, R2, 0x2, R196.reuse ;  /* 0x0000000202c07824 */ /* 0x100fe200078e02c4 */
[----:B------:R-:W-:Y:S02]  /*16d0*/  SEL R0, R3, 0xffffffe0, !P2 ;  /* 0xffffffe003007807 */ /* 0x000fe40005000000 */
[----:B------:R-:W-:Y:S02]  /*16e0*/  SHF.L.U32 R238, R238, 0x1, RZ ;  /* 0x00000001eeee7819 */ /* 0x000fe400000006ff */
[C---:B------:R-:W-:Y:S01]  /*16f0*/  LEA R212, R0.reuse, R192, 0x1 ;  /* 0x000000c000d47211 */ /* 0x040fe200078e08ff */
[----:B------:R-:W-:Y:S01]  /*1700*/  IMAD R196, R0, 0x2, R196 ;  /* 0x0000000200c47824 */ /* 0x000fe200078e02c4 */
[----:B------:R-:W-:-:S02]  /*1710*/  LOP3.LUT P1, RZ, R25, 0x2, RZ, 0xc0, !PT ;  /* 0x0000000219ff7812 */ /* 0x000fc4000782c0ff */
[C---:B------:R-:W-:Y:S02]  /*1720*/  IADD3 R8, R238.reuse, 0x8100, RZ ;  /* 0x00008100ee087810 */ /* 0x040fe40007ffe0ff */
[----:B------:R-:W-:Y:S02]  /*1730*/  IADD3 R237, R238, 0x8120, RZ ;  /* 0x00008120eeed7810 */ /* 0x000fe40007ffe0ff */
[----:B------:R-:W-:-:S05]  /*1740*/  SEL R3, R3, 0xffffffe0, !P6 ;  /* 0xffffffe003037807 */ /* 0x000fca0007000000 */
[C---:B------:R-:W-:Y:S02]  /*1750*/  IMAD R235, R3.reuse, 0x2, R238 ;  /* 0x0000000203eb7824 */ /* 0x040fe400078e02ee */
[----:B------:R-:W-:Y:S01]  /*1760*/  @P1 IADD3 R237, R8, -0x20, RZ ;  /* 0xffffffe008ed1810 */ /* 0x000fe20007ffe0ff */
[----:B------:R-:W-:Y:S03]  /*1770*/  LDSM.16.M88.4 R136, [R188+0x100] ;  /* 0x00010000bc88783b */ /* 0x000fe60000000200 */
[----:B------:R-:W-:Y:S02]  /*1780*/  LEA R224, R3, R237, 0x1 ;  /* 0x000000ed03e07211 */ /* 0x000fe400078e08ff */
[C---:B------:R-:W-:Y:S01]  /*1790*/  IADD3 R231, R237.reuse, 0x800, RZ ;  /* 0x00000800ede77810 */ /* 0x040fe20007ffe0ff */
[----:B------:R-:W-:Y:S01]  /*17a0*/  LDSM.16.M88.4 R140, [R192] ;  /* 0x00000000c08c783b */ /* 0x000fe20000000200 */
[----:B------:R-:W-:-:S02]  /*17b0*/  IADD3 R230, R237, 0x1000, RZ ;  /* 0x00001000ede67810 */ /* 0x000fc40007ffe0ff */
[C---:B------:R-:W-:Y:S01]  /*17c0*/  IADD3 R229, R237.reuse, 0x1800, RZ ;  /* 0x00001800ede57810 */ /* 0x040fe20007ffe0ff */
[----:B------:R-:W-:Y:S01]  /*17d0*/  LDSM.16.M88.4 R172, [R196] ;  /* 0x00000000c4ac783b */ /* 0x000fe20000000200 */
[C---:B------:R-:W-:Y:S02]  /*17e0*/  IADD3 R228, R237.reuse, 0x2000, RZ ;  /* 0x00002000ede47810 */ /* 0x040fe40007ffe0ff */
[C---:B------:R-:W-:Y:S01]  /*17f0*/  IADD3 R227, R237.reuse, 0x2800, RZ ;  /* 0x00002800ede37810 */ /* 0x040fe20007ffe0ff */
[----:B------:R-:W-:Y:S01]  /*1800*/  LDSM.16.M88.4 R184, [R212] ;  /* 0x00000000d4b8783b */ /* 0x000fe20000000200 */
[C---:B------:R-:W-:Y:S02]  /*1810*/  IADD3 R226, R237.reuse, 0x3000, RZ ;  /* 0x00003000ede27810 */ /* 0x040fe40007ffe0ff */
[C---:B------:R-:W-:Y:S01]  /*1820*/  IADD3 R225, R237.reuse, 0x3800, RZ ;  /* 0x00003800ede17810 */ /* 0x040fe20007ffe0ff */
[----:B------:R-:W-:Y:S01]  /*1830*/  LDSM.16.M88.4 R188, [R188+0x4100] ;  /* 0x00410000bcbc783b */ /* 0x000fe20000000200 */
[----:B------:R-:W-:-:S02]  /*1840*/  IADD3 R223, R237, 0x4000, RZ ;  /* 0x00004000eddf7810 */ /* 0x000fc40007ffe0ff */
[C---:B------:R-:W-:Y:S01]  /*1850*/  IADD3 R222, R237.reuse, 0x4800, RZ ;  /* 0x00004800edde7810 */ /* 0x040fe20007ffe0ff */
[----:B------:R-:W-:Y:S01]  /*1860*/  LDSM.16.M88.4 R192, [R192+0x4000] ;  /* 0x00400000c0c0783b */ /* 0x000fe20000000200 */
[C---:B------:R-:W-:Y:S02]  /*1870*/  IADD3 R221, R237.reuse, 0x5000, RZ ;  /* 0x00005000eddd7810 */ /* 0x040fe40007ffe0ff */
[C---:B------:R-:W-:Y:S01]  /*1880*/  IADD3 R220, R237.reuse, 0x5800, RZ ;  /* 0x00005800eddc7810 */ /* 0x040fe20007ffe0ff */
[----:B------:R-:W-:Y:S01]  /*1890*/  LDSM.16.M88.4 R196, [R196+0x4000] ;  /* 0x00400000c4c4783b */ /* 0x000fe20000000200 */
[C---:B------:R-:W-:Y:S02]  /*18a0*/  IADD3 R219, R237.reuse, 0x6000, RZ ;  /* 0x00006000eddb7810 */ /* 0x040fe40007ffe0ff */
[C---:B------:R-:W-:Y:S01]  /*18b0*/  IADD3 R218, R237.reuse, 0x6800, RZ ;  /* 0x00006800edda7810 */ /* 0x040fe20007ffe0ff */
[----:B------:R-:W-:Y:S01]  /*18c0*/  LDSM.16.M88.4 R212, [R212+0x4000] ;  /* 0x00400000d4d4783b */ /* 0x000fe20000000200 */
[----:B------:R-:W-:-:S02]  /*18d0*/  IADD3 R217, R237, 0x7000, RZ ;  /* 0x00007000edd97810 */ /* 0x000fc40007ffe0ff */
[----:B------:R-:W-:Y:S01]  /*18e0*/  IADD3 R216, R237, 0x7800, RZ ;  /* 0x00007800edd87810 */ /* 0x000fe20007ffe0ff */
[----:B------:R-:W-:Y:S06]  /*18f0*/  BAR.SYNC.DEFER_BLOCKING 0x0 ;  /* 0x0000000000007b1d */ /* 0x000fec0000010000 */
[----:B------:R-:W-:-:S04]  /*1900*/  DEPBAR.LE SB0, 0x0 ;  /* 0x000080000000791a */ /* 0x000fc80000000000 */
[----:B------:R-:W-:Y:S06]  /*1910*/  BAR.SYNC.DEFER_BLOCKING 0x0 ;  /* 0x0000000000007b1d */ /* 0x000fec0000010000 */
[----:B------:R-:W3:Y:S04]  /*1920*/  LDSM.16.M88.4 R60, [R238+0x8900] ;  /* 0x00890000ee3c783b */ /* 0x000ee80000000200 */
[----:B--2---:R-:W-:Y:S04]  /*1930*/  LDSM.16.M88.4 R16, [R237+0x800] ;  /* 0x00080000ed10783b */ /* 0x004fe80000000200 */
[----:B-----5:R-:W1:Y:S04]  /*1940*/  LDSM.16.M88.4 R20, [R238+0x8100] ;  /* 0x00810000ee14783b */ /* 0x020e680000000200 */
[----:B------:R-:W2:Y:S04]  /*1950*/  LDSM.16.M88.4 R44, [R238+0x9900] ;  /* 0x00990000ee2c783b */ /* 0x000ea80000000200 */
[----:B------:R-:W4:Y:S04]  /*1960*/  LDSM.16.M88.4 R8, [R237] ;  /* 0x00000000ed08783b */ /* 0x000f280000000200 */
[----:B------:R-:W-:Y:S04]  /*1970*/  LDSM.16.M88.4 R52, [R238+0x9100] ;  /* 0x00910000ee34783b */ /* 0x000fe80000000200 */
[----:B------:R-:W-:Y:S04]  /*1980*/  LDSM.16.M88.4 R32, [R238+0xa100] ;  /* 0x00a10000ee20783b */ /* 0x000fe80000000200 */
[----:B------:R-:W-:Y:S04]  /*1990*/  LDSM.16.M88.4 R88, [R238+0xa900] ;  /* 0x00a90000ee58783b */ /* 0x000fe80000000200 */
[----:B------:R-:W-:Y:S04]  /*19a0*/  LDSM.16.M88.4 R68, [R237+0x2800] ;  /* 0x00280000ed44783b */ /* 0x000fe80000000200 */
[----:B------:R-:W-:Y:S01]  /*19b0*/  LDSM.16.M88.4 R80, [R238+0xb100] ;  /* 0x00b10000ee50783b */ /* 0x000fe20000000200 */
[C---:B---3--:R-:W-:Y:S03]  /*19c0*/  HMMA.16816.F32 R64, R136.reuse, R60, RZ ;  /* 0x0000003c8840723c */ /* 0x048fe600000018ff */
[----:B------:R-:W-:Y:S04]  /*19d0*/  LDSM.16.M88.4 R72, [R238+0xb900] ;  /* 0x00b90000ee48783b */ /* 0x000fe80000000200 */
[----:B------:R-:W-:Y:S01]  /*19e0*/  LDSM.16.M88.4 R100, [R237+0x3800] ;  /* 0x00380000ed64783b */ /* 0x000fe20000000200 */
[C---:B------:R-:W-:Y:S08]  /*19f0*/  HMMA.16816.F32 R60, R136.reuse, R62, RZ ;  /* 0x0000003e883c723c */ /* 0x040ff000000018ff */
[----:B-1----:R-:W-:Y:S08]  /*1a00*/  HMMA.16816.F32 R12, R136, R20, RZ ;  /* 0x00000014880c723c */ /* 0x002ff000000018ff */
[C---:B------:R-:W-:Y:S07]  /*1a10*/  HMMA.16816.F32 R64, R140.reuse, R16, R64 ;  /* 0x000000108c40723c */ /* 0x040fee0000001840 */
[----:B------:R-:W-:Y:S01]  /*1a20*/  IMAD R16, R27, c[0x0][0x208], RZ ;  /* 0x000082001b107a24 */ /* 0x000fe200078e02ff */
[----:B------:R-:W-:Y:S01]  /*1a30*/  HMMA.16816.F32 R60, R140, R18, R60 ;  /* 0x000000128c3c723c */ /* 0x000fe2000000183c */
[----:B------:R-:W-:-:S02]  /*1a40*/  IMAD R27, R26, c[0x0][0x218], RZ ;  /* 0x000086001a1b7a24 */ /* 0x000fc400078e02ff */
[----:B------:R-:W-:Y:S02]  /*1a50*/  IMAD R16, R240, c[0x0][0x20c], R16 ;  /* 0x00008300f0107a24 */ /* 0x000fe400078e0210 */
[----:B------:R-:W-:Y:S02]  /*1a60*/  IMAD R27, R239, c[0x0][0x21c], R27 ;  /* 0x00008700ef1b7a24 */ /* 0x000fe400078e021b */
[----:B------:R-:W-:Y:S01]  /*1a70*/  IMAD.IADD R29, R29, 0x1, R16 ;  /* 0x000000011d1d7824 */ /* 0x000fe200078e0210 */
[----:B------:R-:W-:Y:S01]  /*1a80*/  HMMA.16816.F32 R20, R136, R22, RZ ;  /* 0x000000168814723c */ /* 0x000fe200000018ff */
[----:B------:R-:W1:Y:S02]  /*1a90*/  LDSM.16.M88.4 R16, [R237+0x1800] ;  /* 0x00180000ed10783b */ /* 0x000e640000000200 */
[----:B------:R-:W-:-:S05]  /*1aa0*/  IMAD.WIDE.U32 R28, R239, c[0x0][0x218], R28 ;  /* 0x00008600ef1c7a25 */ /* 0x000fca00078e001c */
[----:B------:R-:W-:Y:S01]  /*1ab0*/  IADD3 R26, P1, R28, UR22, RZ ;  /* 0x000000161c1a7c10 */ /* 0x000fe2000ff3e0ff */
[----:B--2---:R-:W-:Y:S03]  /*1ac0*/  HMMA.16816.F32 R48, R136, R44, RZ ;  /* 0x0000002c8830723c */ /* 0x004fe600000018ff */
[----:B------:R-:W-:Y:S02]  /*1ad0*/  IADD3.X R28, R29, UR4, R27, P1, !PT ;  /* 0x000000041d1c7c10 */ /* 0x000fe40008ffe41b */
[----:B------:R-:W-:-:S03]  /*1ae0*/  LEA R29, P1, R26, c[0x0][0x1f8], 0x1 ;  /* 0x00007e001a1d7a11 */ /* 0x000fc600078208ff */
[----:B------:R-:W-:Y:S01]  /*1af0*/  HMMA.16816.F32 R44, R136, R46, RZ ;  /* 0x0000002e882c723c */ /* 0x000fe200000018ff */
[----:B------:R-:W-:Y:S01]  /*1b00*/  LEA.HI.X R26, R26, c[0x0][0x1fc], R28, 0x1, P1 ;  /* 0x00007f001a1a7a11 */ /* 0x000fe200008f0c1c */
[----:B------:R-:W2:Y:S04]  /*1b10*/  SHFL.IDX PT, R86, R29, RZ, 0x181f ;  /* 0x00181fff1d567589 */ /* 0x000ea800000e0000 */
[----:B------:R-:W3:Y:S02]  /*1b20*/  SHFL.IDX PT, R78, R29, 0x1, 0x181f ;  /* 0x00381f001d4e7f89 */ /* 0x000ee400000e0000 */
[C---:B----4-:R-:W-:Y:S02]  /*1b30*/  HMMA.16816.F32 R12, R140.reuse, R8, R12 ;  /* 0x000000088c0c723c */ /* 0x050fe4000000180c */
[----:B------:R-:W4:Y:S04]  /*1b40*/  SHFL.IDX PT, R38, R29, 0x2, 0x181f ;  /* 0x00581f001d267f89 */ /* 0x000f2800000e0000 */
[----:B------:R-:W5:Y:S02]  /*1b50*/  SHFL.IDX PT, R30, R26, RZ, 0x181f ;  /* 0x00181fff1a1e7589 */ /* 0x000f6400000e0000 */
[C---:B------:R-:W-:Y:S02]  /*1b60*/  HMMA.16816.F32 R20, R140.reuse, R10, R20 ;  /* 0x0000000a8c14723c */ /* 0x040fe40000001814 */
[----:B------:R-:W5:Y:S04]  /*1b70*/  SHFL.IDX PT, R29, R29, 0x3, 0x181f ;  /* 0x00781f001d1d7f89 */ /* 0x000f6800000e0000 */
[----:B------:R-:W5:Y:S02]  /*1b80*/  SHFL.IDX PT, R28, R26, 0x1, 0x181f ;  /* 0x00381f001a1c7f89 */ /* 0x000f6400000e0000 */
[----:B-1----:R-:W-:Y:S02]  /*1b90*/  HMMA.16816.F32 R48, R140, R16, R48 ;  /* 0x000000108c30723c */ /* 0x002fe40000001830 */
[----:B------:R-:W1:Y:S01]  /*1ba0*/  SHFL.IDX PT, R27, R26, 0x2, 0x181f ;  /* 0x00581f001a1b7f89 */ /* 0x000e6200000e0000 */
[----:B--2---:R-:W-:-:S03]  /*1bb0*/  IADD3 R92, P2, R86, R40, RZ ;  /* 0x00000028565c7210 */ /* 0x004fc60007f5e0ff */
[----:B------:R-:W2:Y:S01]  /*1bc0*/  SHFL.IDX PT, R26, R26, 0x3, 0x181f ;  /* 0x00781f001a1a7f89 */ /* 0x000ea200000e0000 */
[----:B------:R-:W-:Y:S01]  /*1bd0*/  IMAD.WIDE R16, R36, 0x2, RZ ;  /* 0x0000000224107825 */ /* 0x000fe200078e02ff */
[C---:B---3--:R-:W-:Y:S01]  /*1be0*/  IADD3 R84, P1, R40.reuse, R78, RZ ;  /* 0x0000004e28547210 */ /* 0x048fe20007f3e0ff */
[----:B------:R-:W-:Y:S01]  /*1bf0*/  HMMA.16816.F32 R44, R140, R18, R44 ;  /* 0x000000128c2c723c */ /* 0x000fe2000000182c */
[----:B------:R-:W3:Y:S01]  /*1c00*/  LDSM.16.M88.4 R8, [R237+0x1000] ;  /* 0x00100000ed08783b */ /* 0x000ee20000000200 */
[----:B----4-:R-:W-:Y:S01]  /*1c10*/  IADD3 R76, P5, R40, R38, RZ ;  /* 0x00000026284c7210 */ /* 0x010fe20007fbe0ff */
[----:B-----5:R-:W-:-:S05]  /*1c20*/  IMAD.X R93, R30, 0x1, R41, P2 ;  /* 0x000000011e5d7824 */ /* 0x020fca00010e0629 */
[----:B------:R-:W-:Y:S01]  /*1c30*/  HMMA.16816.F32 R56, R136, R52, RZ ;  /* 0x000000348838723c */ /* 0x000fe200000018ff */
[----:B------:R-:W-:Y:S02]  /*1c40*/  IADD3 R18, P2, R40, R29, RZ ;  /* 0x0000001d28127210 */ /* 0x000fe40007f5e0ff */
[----:B------:R-:W-:Y:S02]  /*1c50*/  IADD3.X R85, R41, R28, RZ, P1, !PT ;  /* 0x0000001c29557210 */ /* 0x000fe40000ffe4ff */
[----:B------:R-:W-:-:S03]  /*1c60*/  IADD3 R86, P1, R86, R16, RZ ;  /* 0x0000001056567210 */ /* 0x000fc60007f3e0ff */
[C---:B------:R-:W-:Y:S01]  /*1c70*/  HMMA.16816.F32 R52, R136.reuse, R54, RZ ;  /* 0x000000368834723c */ /* 0x040fe200000018ff */
[C---:B-1----:R-:W-:Y:S01]  /*1c80*/  IMAD.X R77, R41.reuse, 0x1, R27, P5 ;  /* 0x00000001294d7824 */ /* 0x042fe200028e061b */
[----:B------:R-:W-:Y:S01]  /*1c90*/  IADD3 R78, P5, R16, R78, RZ ;  /* 0x0000004e104e7210 */ /* 0x000fe20007fbe0ff */
[----:B------:R-:W-:Y:S01]  /*1ca0*/  IMAD.X R87, R30, 0x1, R17, P1 ;  /* 0x000000011e577824 */ /* 0x000fe200008e0611 */
[----:B--2---:R-:W-:Y:S02]  /*1cb0*/  IADD3.X R19, R41, R26, RZ, P2, !PT ;  /* 0x0000001a29137210 */ /* 0x004fe400017fe4ff */
[C---:B------:R-:W-:Y:S02]  /*1cc0*/  IADD3 R38, P2, R16.reuse, R38, RZ ;  /* 0x0000002610267210 */ /* 0x040fe40007f5e0ff */
[----:B------:R-:W-:Y:S01]  /*1cd0*/  HMMA.16816.F32 R40, R136, R32, RZ ;  /* 0x000000208828723c */ /* 0x000fe200000018ff */
[----:B------:R-:W-:Y:S02]  /*1ce0*/  IADD3 R16, P1, R16, R29, RZ ;  /* 0x0000001d10107210 */ /* 0x000fe40007f3e0ff */
[C---:B------:R-:W-:Y:S01]  /*1cf0*/  IADD3.X R79, R17.reuse, R28, RZ, P5, !PT ;  /* 0x0000001c114f7210 */ /* 0x040fe20002ffe4ff */
[----:B------:R-:W-:Y:S01]  /*1d00*/  IMAD.X R39, R17, 0x1, R27, P2 ;  /* 0x0000000111277824 */ /* 0x000fe200010e061b */
[----:B------:R-:W-:-:S02]  /*1d10*/  ISETP.GE.AND P5, PT, R37, c[0x0][0x1d4], PT ;  /* 0x0000750025007a0c */ /* 0x000fc40003fa6270 */
[----:B------:R-:W-:Y:S01]  /*1d20*/  ISETP.GE.AND P2, PT, R24, c[0x0][0x1d4], PT ;  /* 0x0000750018007a0c */ /* 0x000fe20003f46270 */
[----:B------:R-:W-:Y:S01]  /*1d30*/  HMMA.16816.F32 R32, R136, R34, RZ ;  /* 0x000000228820723c */ /* 0x000fe200000018ff */
[----:B------:R-:W-:Y:S02]  /*1d40*/  IADD3.X R17, R17, R26, RZ, P1, !PT ;  /* 0x0000001a11117210 */ /* 0x000fe40000ffe4ff */
[C---:B------:R-:W-:Y:S01]  /*1d50*/  ISETP.LT.OR P1, PT, R7.reuse, 0x1, P5 ;  /* 0x000000010700780c */ /* 0x040fe20002f21670 */
[----:B------:R-:W-:Y:S01]  /*1d60*/  LDSM.16.M88.4 R24, [R237+0x3000] ;  /* 0x00300000ed18783b */ /* 0x000fe20000000200 */
[----:B------:R-:W-:-:S03]  /*1d70*/  ISETP.LT.OR P6, PT, R7, 0x1, P2 ;  /* 0x000000010700780c */ /* 0x000fc600017c1670 */
[----:B------:R-:W-:Y:S08]  /*1d80*/  HMMA.16816.F32 R28, R136, R88, RZ ;  /* 0x00000058881c723c */ /* 0x000ff000000018ff */
[C---:B---3--:R-:W-:Y:S08]  /*1d90*/  HMMA.16816.F32 R56, R140.reuse, R8, R56 ;  /* 0x000000088c38723c */ /* 0x048ff00000001838 */
[----:B------:R-:W-:Y:S01]  /*1da0*/  HMMA.16816.F32 R52, R140, R10, R52 ;  /* 0x0000000a8c34723c */ /* 0x000fe20000001834 */
[----:B------:R-:W1:Y:S04]  /*1db0*/  LDSM.16.M88.4 R8, [R237+0x2000] ;  /* 0x00200000ed08783b */ /* 0x000e680000000200 */
[----:B------:R-:W-:Y:S01]  /*1dc0*/  @!PT LDS RZ, [RZ] ;  /* 0x00000000fffff984 */ /* 0x000fe20000000800 */
[----:B------:R-:W-:Y:S01]  /*1dd0*/  @!PT LDS RZ, [RZ] ;  /* 0x00000000fffff984 */ /* 0x000fe20000000800 */
[----:B------:R-:W-:Y:S01]  /*1de0*/  @!PT LDS RZ, [RZ] ;  /* 0x00000000fffff984 */ /* 0x000fe20000000800 */
[----:B------:R2:W-:Y:S01]  /*1df0*/  LDGSTS.E.BYPASS.LTC128B.128 [R241+0x100], [R92.64], !P1 ;  /* 0x001000005cf17fae */ /* 0x0005e2000c901d4c */
[----:B------:R-:W-:-:S02]  /*1e00*/  ISETP.LT.OR P1, PT, R7, 0x21, P5 ;  /* 0x000000210700780c */ /* 0x000fc40002f21670 */
[----:B------:R-:W-:Y:S01]  /*1e10*/  HMMA.16816.F32 R88, R136, R90, RZ ;  /* 0x0000005a8858723c */ /* 0x000fe200000018ff */
[----:B------:R3:W-:Y:S01]  /*1e20*/  LDGSTS.E.BYPASS.LTC128B.128 [R241+0x4100], [R86.64], !P6 ;  /* 0x0410000056f17fae */ /* 0x0007e2000f101d4c */
[----:B------:R-:W-:-:S06]  /*1e30*/  ISETP.LT.OR P6, PT, R7, 0x21, P2 ;  /* 0x000000210700780c */ /* 0x000fcc00017c1670 */
[----:B------:R-:W-:Y:S03]  /*1e40*/  HMMA.16816.F32 R28, R140, R68, R28 ;  /* 0x000000448c1c723c */ /* 0x000fe6000000181c */
[----:B------:R3:W-:Y:S01]  /*1e50*/  LDGSTS.E.BYPASS.LTC128B.128 [R241+0x1100], [R84.64], !P1 ;  /* 0x0110000054f17fae */ /* 0x0007e2000c901d4c */
[C---:B------:R-:W-:Y:S02]  /*1e60*/  ISETP.LT.OR P1, PT, R7.reuse, 0x41, P5 ;  /* 0x000000410700780c */ /* 0x040fe40002f21670 */
[C---:B------:R-:W-:Y:S01]  /*1e70*/  ISETP.LT.OR P5, PT, R7.reuse, 0x61, P5 ;  /* 0x000000610700780c */ /* 0x040fe20002fa1670 */
[----:B------:R4:W-:Y:S01]  /*1e80*/  LDGSTS.E.BYPASS.LTC128B.128 [R241+0x5100], [R78.64], !P6 ;  /* 0x051000004ef17fae */ /* 0x0009e2000f101d4c */
[C---:B------:R-:W-:Y:S02]  /*1e90*/  ISETP.LT.OR P6, PT, R7.reuse, 0x41, P2 ;  /* 0x000000410700780c */ /* 0x040fe400017c1670 */
[----:B------:R-:W-:-:S06]  /*1ea0*/  ISETP.LT.OR P2, PT, R7, 0x61, P2 ;  /* 0x000000610700780c */ /* 0x000fcc0001741670 */
[----:B------:R-:W-:Y:S01]  /*1eb0*/  HMMA.16816.F32 R88, R140, R70, R88 ;  /* 0x000000468c58723c */ /* 0x000fe20000001858 */
[----:B------:R4:W-:Y:S01]  /*1ec0*/  LDGSTS.E.BYPASS.LTC128B.128 [R241+0x2100], [R76.64], !P1 ;  /* 0x021000004cf17fae */ /* 0x0009e2000c901d4c */
[----:B------:R-:W-:-:S03]  /*1ed0*/  PLOP3.LUT P1, PT, PT, PT, UP0, 0x80, 0x0 ;  /* 0x000000000000781c */ /* 0x000fc60003f2f008 */
[----:B------:R5:W-:Y:S01]  /*1ee0*/  LDGSTS.E.BYPASS.LTC128B.128 [R241+0x6100], [R38.64], !P6 ;  /* 0x0610000026f17fae */ /* 0x000be2000f101d4c */
[----:B------:R-:W-:-:S03]  /*1ef0*/  ISETP.GT.AND P6, PT, R242, 0x7f, PT ;  /* 0x0000007ff200780c */ /* 0x000fc60003fc4270 */
[----:B------:R4:W-:Y:S01]  /*1f00*/  LDGSTS.E.BYPASS.LTC128B.128 [R241+0x3100], [R18.64], !P5 ;  /* 0x0310000012f17fae */ /* 0x0009e2000e901d4c */
[----:B-1----:R-:W-:Y:S03]  /*1f10*/  HMMA.16816.F32 R40, R140, R8, R40 ;  /* 0x000000088c28723c */ /* 0x002fe60000001828 */
[----:B------:R4:W-:Y:S04]  /*1f20*/  LDGSTS.E.BYPASS.LTC128B.128 [R241+0x7100], [R16.64], !P2 ;  /* 0x0710000010f17fae */ /* 0x0009e8000d101d4c */
[----:B------:R-:W1:Y:S01]  /*1f30*/  LDSM.16.M88.4 R96, [R235+0x8100] ;  /* 0x00810000eb60783b */ /* 0x000e620000000200 */
[C---:B---3--:R-:W-:Y:S03]  /*1f40*/  HMMA.16816.F32 R84, R136.reuse, R80, RZ ;  /* 0x000000508854723c */ /* 0x048fe600000018ff */
[----:B------:R-:W-:Y:S04]  /*1f50*/  LDSM.16.M88.4 R68, [R235+0xa100] ;  /* 0x00a10000eb44783b */ /* 0x000fe80000000200 */
[----:B--2---:R-:W-:Y:S01]  /*1f60*/  LDSM.16.M88.4 R92, [R235+0x9900] ;  /* 0x00990000eb5c783b */ /* 0x004fe20000000200 */
[----:B------:R-:W-:Y:S03]  /*1f70*/  HMMA.16816.F32 R80, R136, R82, RZ ;  /* 0x000000528850723c */ /* 0x000fe600000018ff */
[----:B------:R-:W-:Y:S01]  /*1f80*/  LDSM.16.M88.4 R104, [R237+0x4000] ;  /* 0x00400000ed68783b */ /* 0x000fe20000000200 */
[----:B-----5:R-:W-:-:S03]  /*1f90*/  SHF.R.S32.HI R39, RZ, 0x1f, R37 ;  /* 0x0000001fff277819 */ /* 0x020fc60000011425 */
[----:B------:R-:W0:Y:S01]  /*1fa0*/  LDGDEPBAR ;  /* 0x00000000000079af */ /* 0x000e220000000000 */
[C---:B------:R-:W-:Y:S01]  /*1fb0*/  HMMA.16816.F32 R32, R140.reuse, R10, R32 ;  /* 0x0000000a8c20723c */ /* 0x040fe20000001820 */
[----:B------:R-:W-:Y:S02]  /*1fc0*/  SHF.R.S32.HI R38, RZ, 0x1f, R36 ;  /* 0x0000001fff267819 */ /* 0x000fe40000011424 */
[----:B------:R-:W-:Y:S04]  /*1fd0*/  LDSM.16.M88.4 R8, [R235+0x9100] ;  /* 0x00910000eb08783b */ /* 0x000fe80000000200 */
[----:B----4-:R-:W2:Y:S01]  /*1fe0*/  LDSM.16.M88.4 R16, [R235+0x8900] ;  /* 0x00890000eb10783b */ /* 0x010ea20000000200 */
[C---:B------:R-:W-:Y:S08]  /*1ff0*/  HMMA.16816.F32 R84, R140.reuse, R24, R84 ;  /* 0x000000188c54723c */ /* 0x040ff00000001854 */
[----:B------:R-:W-:Y:S01]  /*2000*/  HMMA.16816.F32 R80, R140, R26, R80 ;  /* 0x0000001a8c50723c */ /* 0x000fe20000001850 */
[----:B------:R-:W3:Y:S07]  /*2010*/  LDSM.16.M88.4 R24, [R235+0xa900] ;  /* 0x00a90000eb18783b */ /* 0x000eee0000000200 */
[C---:B-1----:R-:W-:Y:S08]  /*2020*/  HMMA.16816.F32 R12, R172.reuse, R96, R12 ;  /* 0x00000060ac0c723c */ /* 0x042ff0000000180c */
[----:B------:R-:W-:Y:S01]  /*2030*/  HMMA.16816.F32 R20, R172, R98, R20 ;  /* 0x00000062ac14723c */ /* 0x000fe20000001814 */
[----:B------:R-:W-:Y:S07]  /*2040*/  LDSM.16.M88.4 R96, [R224] ;  /* 0x00000000e060783b */ /* 0x000fee0000000200 */
[----:B------:R-:W-:Y:S08]  /*2050*/  HMMA.16816.F32 R76, R136, R72, RZ ;  /* 0x00000048884c723c */ /* 0x000ff000000018ff */
[C---:B--2---:R-:W-:Y:S08]  /*2060*/  HMMA.16816.F32 R64, R172.reuse, R16, R64 ;  /* 0x00000010ac40723c */ /* 0x044ff00000001840 */
[----:B------:R-:W-:Y:S01]  /*2070*/  HMMA.16816.F32 R60, R172, R18, R60 ;  /* 0x00000012ac3c723c */ /* 0x000fe2000000183c */
[----:B------:R-:W1:Y:S07]  /*2080*/  LDSM.16.M88.4 R16, [R235+0xb100] ;  /* 0x00b10000eb10783b */ /* 0x000e6e0000000200 */
[----:B------:R-:W-:Y:S08]  /*2090*/  HMMA.16816.F32 R72, R136, R74, RZ ;  /* 0x0000004a8848723c */ /* 0x000ff000000018ff */
[C---:B------:R-:W-:Y:S08]  /*20a0*/  HMMA.16816.F32 R56, R172.reuse, R8, R56 ;  /* 0x00000008ac38723c */ /* 0x040ff00000001838 */
[C---:B------:R-:W-:Y:S01]  /*20b0*/  HMMA.16816.F32 R52, R172.reuse, R10, R52 ;  /* 0x0000000aac34723c */ /* 0x040fe20000001834 */
[----:B------:R-:W2:Y:S07]  /*20c0*/  LDSM.16.M88.4 R8, [R235+0xb900] ;  /* 0x00b90000eb08783b */ /* 0x000eae0000000200 */
[C---:B---3--:R-:W-:Y:S08]  /*20d0*/  HMMA.16816.F32 R28, R172.reuse, R24, R28 ;  /* 0x00000018ac1c723c */ /* 0x048ff0000000181c */
[----:B------:R-:W-:Y:S01]  /*20e0*/  HMMA.16816.F32 R88, R172, R26, R88 ;  /* 0x0000001aac58723c */ /* 0x000fe20000001858 */
[----:B------:R-:W3:Y:S07]  /*20f0*/  LDSM.16.M88.4 R24, [R238+0xc100] ;  /* 0x00c10000ee18783b */ /* 0x000eee0000000200 */
[C---:B------:R-:W-:Y:S08]  /*2100*/  HMMA.16816.F32 R76, R140.reuse, R100, R76 ;  /* 0x000000648c4c723c */ /* 0x040ff0000000184c */
[----:B------:R-:W-:Y:S01]  /*2110*/  HMMA.16816.F32 R72, R140, R102, R72 ;  /* 0x000000668c48723c */ /* 0x000fe20000001848 */
[----:B------:R-:W-:Y:S07]  /*2120*/  LDSM.16.M88.4 R100, [R224+0x2800] ;  /* 0x00280000e064783b */ /* 0x000fee0000000200 */
[C---:B-1----:R-:W-:Y:S08]  /*2130*/  HMMA.16816.F32 R84, R172.reuse, R16, R84 ;  /* 0x00000010ac54723c */ /* 0x042ff00000001854 */
[C---:B------:R-:W-:Y:S01]  /*2140*/  HMMA.16816.F32 R80, R172.reuse, R18, R80 ;  /* 0x00000012ac50723c */ /* 0x040fe20000001850 */
[----:B------:R-:W1:Y:S07]  /*2150*/  LDSM.16.M88.4 R16, [R224+0x1800] ;  /* 0x00180000e010783b */ /* 0x000e6e0000000200 */
[C---:B------:R-:W-:Y:S08]  /*2160*/  HMMA.16816.F32 R40, R172.reuse, R68, R40 ;  /* 0x00000044ac28723c */ /* 0x040ff00000001828 */
[----:B------:R-:W-:Y:S01]  /*2170*/  HMMA.16816.F32 R32, R172, R70, R32 ;  /* 0x00000046ac20723c */ /* 0x000fe20000001820 */
[----:B------:R-:W4:Y:S07]  /*2180*/  LDSM.16.M88.4 R68, [R224+0x1000] ;  /* 0x00100000e044783b */ /* 0x000f2e0000000200 */
[----:B------:R-:W-:Y:S08]  /*2190*/  HMMA.16816.F32 R12, R184, R96, R12 ;  /* 0x00000060b80c723c */ /* 0x000ff0000000180c */
[C---:B------:R-:W-:Y:S08]  /*21a0*/  HMMA.16816.F32 R48, R172.reuse, R92, R48 ;  /* 0x0000005cac30723c */ /* 0x040ff00000001830 */
[C---:B------:R-:W-:Y:S01]  /*21b0*/  HMMA.16816.F32 R44, R172.reuse, R94, R44 ;  /* 0x0000005eac2c723c */ /* 0x040fe2000000182c */
[----:B------:R-:W5:Y:S07]  /*21c0*/  LDSM.16.M88.4 R92, [R224+0x800] ;  /* 0x00080000e05c783b */ /* 0x000f6e0000000200 */
[C---:B--2---:R-:W-:Y:S08]  /*21d0*/  HMMA.16816.F32 R76, R172.reuse, R8, R76 ;  /* 0x00000008ac4c723c */ /* 0x044ff0000000184c */
[----:B------:R-:W-:Y:S01]  /*21e0*/  HMMA.16816.F32 R72, R172, R10, R72 ;  /* 0x0000000aac48723c */ /* 0x000fe20000001848 */
[----:B------:R-:W2:Y:S07]  /*21f0*/  LDSM.16.M88.4 R8, [R224+0x2000] ;  /* 0x00200000e008783b */ /* 0x000eae0000000200 */
[----:B---3--:R-:W-:Y:S08]  /*2200*/  HMMA.16816.F32 R12, R188, R24, R12 ;  /* 0x00000018bc0c723c */ /* 0x008ff0000000180c */
[C---:B-1----:R-:W-:Y:S08]  /*2210*/  HMMA.16816.F32 R48, R184.reuse, R16, R48 ;  /* 0x00000010b830723c */ /* 0x042ff00000001830 */
[C---:B------:R-:W-:Y:S01]  /*2220*/  HMMA.16816.F32 R44, R184.reuse, R18, R44 ;  /* 0x00000012b82c723c */ /* 0x040fe2000000182c */
[----:B------:R-:W1:Y:S07]  /*2230*/  LDSM.16.M88.4 R16, [R235+0xc100] ;  /* 0x00c10000eb10783b */ /* 0x000e6e0000000200 */
[C---:B------:R-:W-:Y:S01]  /*2240*/  HMMA.16816.F32 R20, R184.reuse, R98, R20 ;  /* 0x00000062b814723c */ /* 0x040fe20000001814 */
[----:B------:R-:W-:Y:S07]  /*2250*/  LDSM.16.M88.4 R96, [R224+0x3000] ;  /* 0x00300000e060783b */ /* 0x000fee0000000200 */
[C---:B----4-:R-:W-:Y:S08]  /*2260*/  HMMA.16816.F32 R56, R184.reuse, R68, R56 ;  /* 0x00000044b838723c */ /* 0x050ff00000001838 */
[----:B------:R-:W-:Y:S01]  /*2270*/  HMMA.16816.F32 R52, R184, R70, R52 ;  /* 0x00000046b834723c */ /* 0x000fe20000001834 */
[----:B------:R-:W3:Y:S07]  /*2280*/  LDSM.16.M88.4 R68, [R238+0xc900] ;  /* 0x00c90000ee44783b */ /* 0x000eee0000000200 */
[----:B------:R-:W-:Y:S08]  /*2290*/  HMMA.16816.F32 R12, R192, R104, R12 ;  /* 0x00000068c00c723c */ /* 0x000ff0000000180c */
[C---:B-----5:R-:W-:Y:S08]  /*22a0*/  HMMA.16816.F32 R64, R184.reuse, R92, R64 ;  /* 0x0000005cb840723c */ /* 0x060ff00000001840 */
[C---:B--2---:R-:W-:Y:S08]  /*22b0*/  HMMA.16816.F32 R40, R184.reuse, R8, R40 ;  /* 0x00000008b828723c */ /* 0x044ff00000001828 */
[----:B------:R-:W-:Y:S01]  /*22c0*/  HMMA.16816.F32 R32, R184, R10, R32 ;  /* 0x0000000ab820723c */ /* 0x000fe20000001820 */
[----:B------:R-:W2:Y:S07]  /*22d0*/  LDSM.16.M88.4 R8, [R224+0x4000] ;  /* 0x00400000e008783b */ /* 0x000eae0000000200 */
[----:B------:R-:W-:Y:S01]  /*22e0*/  HMMA.16816.F32 R20, R188, R26, R20 ;  /* 0x0000001abc14723c */ /* 0x000fe20000001814 */
[----:B------:R-:W4:Y:S07]  /*22f0*/  LDSM.16.M88.4 R24, [R237+0x4800] ;  /* 0x00480000ed18783b */ /* 0x000f2e0000000200 */
[----:B------:R-:W-:Y:S01]  /*2300*/  HMMA.16816.F32 R60, R184, R94, R60 ;  /* 0x0000005eb83c723c */ /* 0x000fe2000000183c */
[----:B------:R-:W5:Y:S07]  /*2310*/  LDSM.16.M88.4 R92, [R224+0x3800] ;  /* 0x00380000e05c783b */ /* 0x000f6e0000000200 */
[----:B-1----:R-:W-:Y:S08]  /*2320*/  HMMA.16816.F32 R12, R196, R16, R12 ;  /* 0x00000010c40c723c */ /* 0x002ff0000000180c */
[----:B---3--:R-:W-:Y:S08]  /*2330*/  HMMA.16816.F32 R64, R188, R68, R64 ;  /* 0x00000044bc40723c */ /* 0x008ff00000001840 */
[----:B------:R-:W-:Y:S08]  /*2340*/  HMMA.16816.F32 R20, R192, R106, R20 ;  /* 0x0000006ac014723c */ /* 0x000ff00000001814 */
[C---:B------:R-:W-:Y:S01]  /*2350*/  HMMA.16816.F32 R104, R184.reuse, R96, R84 ;  /* 0x00000060b868723c */ /* 0x040fe20000001854 */
[----:B------:R-:W1:Y:S07]  /*2360*/  LDSM.16.M88.4 R84, [R235+0xc900] ;  /* 0x00c90000eb54783b */ /* 0x000e6e0000000200 */
[C---:B------:R-:W-:Y:S08]  /*2370*/  HMMA.16816.F32 R28, R184.reuse, R100, R28 ;  /* 0x00000064b81c723c */ /* 0x040ff0000000181c */
[----:B------:R-:W-:Y:S01]  /*2380*/  HMMA.16816.F32 R88, R184, R102, R88 ;  /* 0x00000066b858723c */ /* 0x000fe20000001858 */
[----:B------:R-:W3:Y:S07]  /*2390*/  LDSM.16.M88.4 R100, [R238+0xd100] ;  /* 0x00d10000ee64783b */ /* 0x000eee0000000200 */
[----:B--2---:R-:W-:Y:S08]  /*23a0*/  HMMA.16816.F32 R12, R212, R8, R12 ;  /* 0x00000008d40c723c */ /* 0x004ff0000000180c */
[----:B----4-:R-:W-:Y:S08]  /*23b0*/  HMMA.16816.F32 R64, R192, R24, R64 ;  /* 0x00000018c040723c */ /* 0x010ff00000001840 */
[C---:B-----5:R-:W-:Y:S08]  /*23c0*/  HMMA.16816.F32 R76, R184.reuse, R92, R76 ;  /* 0x0000005cb84c723c */ /* 0x060ff0000000184c */
[----:B------:R-:W-:Y:S01]  /*23d0*/  HMMA.16816.F32 R72, R184, R94, R72 ;  /* 0x0000005eb848723c */ /* 0x000fe20000001848 */
[----:B------:R-:W2:Y:S01]  /*23e0*/  LDSM.16.M88.4 R92, [R238+0xd900] ;  /* 0x00d90000ee5c783b */ /* 0x000ea20000000200 */
[----:B------:R-:W-:-:S02]  /*23f0*/  FMUL.FTZ R14, R14, c[0x0][0x320] ;  /* 0x0000c8000e0e7a20 */ /* 0x000fc40000410000 */
[----:B------:R-:W-:Y:S02]  /*2400*/  FMUL.FTZ R3, R12, c[0x0][0x320] ;  /* 0x0000c8000c037a20 */ /* 0x000fe40000410000 */
[----:B------:R-:W-:Y:S02]  /*2410*/  FMUL.FTZ R7, R13, c[0x0][0x320] ;  /* 0x0000c8000d077a20 */ /* 0x000fe40000410000 */
[C---:B------:R-:W-:Y:S01]  /*2420*/  HMMA.16816.F32 R20, R196.reuse, R18, R20 ;  /* 0x00000012c414723c */ /* 0x040fe20000001814 */
[----:B------:R-:W4:Y:S01]  /*2430*/  LDSM.16.M88.4 R16, [R237+0x5000] ;  /* 0x00500000ed10783b */ /* 0x000f220000000200 */
[----:B------:R-:W2:Y:S06]  /*2440*/  MUFU.TANH R3, R3 ;  /* 0x0000000300037308 */ /* 0x000eac0000002400 */
[----:B-1----:R-:W-:Y:S02]  /*2450*/  HMMA.16816.F32 R64, R196, R84, R64 ;  /* 0x00000054c440723c */ /* 0x002fe40000001840 */
[----:B------:R1:W1:Y:S05]  /*2460*/  MUFU.TANH R84, R14 ;  /* 0x0000000e00547308 */ /* 0x00026a0000002400 */
[----:B------:R-:W-:Y:S01]  /*2470*/  FMUL.FTZ R85, R15, c[0x0][0x320] ;  /* 0x0000c8000f557a20 */ /* 0x000fe20000410000 */
[C---:B---3--:R-:W-:Y:S02]  /*2480*/  HMMA.16816.F32 R56, R188.reuse, R100, R56 ;  /* 0x00000064bc38723c */ /* 0x048fe40000001838 */
[----:B------:R-:W3:Y:S06]  /*2490*/  MUFU.TANH R7, R7 ;  /* 0x0000000700077308 */ /* 0x000eec0000002400 */
[----:B------:R-:W-:Y:S01]  /*24a0*/  HMMA.16816.F32 R52, R188, R102, R52 ;  /* 0x00000066bc34723c */ /* 0x000fe20000001834 */
[----:B-1----:R-:W1:Y:S01]  /*24b0*/  LDSM.16.M88.4 R12, [R237+0x5800] ;  /* 0x00580000ed0c783b */ /* 0x002e620000000200 */
[----:B------:R-:W1:Y:S06]  /*24c0*/  MUFU.TANH R85, R85 ;  /* 0x0000005500557308 */ /* 0x000e6c0000002400 */
[----:B------:R-:W-:Y:S01]  /*24d0*/  HMMA.16816.F32 R20, R212, R10, R20 ;  /* 0x0000000ad414723c */ /* 0x000fe20000001814 */
[----:B------:R-:W5:Y:S07]  /*24e0*/  LDSM.16.M88.4 R8, [R235+0xd100] ;  /* 0x00d10000eb08783b */ /* 0x000f6e0000000200 */
[C---:B--2---:R-:W-:Y:S08]  /*24f0*/  HMMA.16816.F32 R48, R188.reuse, R92, R48 ;  /* 0x0000005cbc30723c */ /* 0x044ff00000001830 */
[C---:B------:R-:W-:Y:S08]  /*2500*/  HMMA.16816.F32 R44, R188.reuse, R94, R44 ;  /* 0x0000005ebc2c723c */ /* 0x040ff0000000182c */
[----:B------:R-:W-:Y:S01]  /*2510*/  HMMA.16816.F32 R60, R188, R70, R60 ;  /* 0x00000046bc3c723c */ /* 0x000fe2000000183c */
[----:B------:R-:W-:Y:S01]  /*2520*/  LDSM.16.M88.4 R68, [R224+0x4800] ;  /* 0x00480000e044783b */ /* 0x000fe20000000200 */
[----:B------:R-:W-:-:S02]  /*2530*/  FMUL.FTZ R20, R20, c[0x0][0x320] ;  /* 0x0000c80014147a20 */ /* 0x000fc40000410000 */
[----:B------:R-:W-:Y:S02]  /*2540*/  FMUL.FTZ R21, R21, c[0x0][0x320] ;  /* 0x0000c80015157a20 */ /* 0x000fe40000410000 */
[----:B------:R-:W-:Y:S02]  /*2550*/  FMUL.FTZ R22, R22, c[0x0][0x320] ;  /* 0x0000c80016167a20 */ /* 0x000fe40000410000 */
[----:B----4-:R-:W-:Y:S01]  /*2560*/  HMMA.16816.F32 R56, R192, R16, R56 ;  /* 0x00000010c038723c */ /* 0x010fe20000001838 */
[----:B------:R-:W-:-:S07]  /*2570*/  FMUL.FTZ R23, R23, c[0x0][0x320] ;  /* 0x0000c80017177a20 */ /* 0x000fce0000410000 */
[C---:B------:R-:W-:Y:S01]  /*2580*/  HMMA.16816.F32 R52, R192.reuse, R18, R52 ;  /* 0x00000012c034723c */ /* 0x040fe20000001834 */
[----:B------:R-:W2:Y:S07]  /*2590*/  LDSM.16.M88.4 R16, [R238+0xe100] ;  /* 0x00e10000ee10783b */ /* 0x000eae0000000200 */
[C---:B-1----:R-:W-:Y:S08]  /*25a0*/  HMMA.16816.F32 R48, R192.reuse, R12, R48 ;  /* 0x0000000cc030723c */ /* 0x042ff00000001830 */
[C---:B------:R-:W-:Y:S01]  /*25b0*/  HMMA.16816.F32 R44, R192.reuse, R14, R44 ;  /* 0x0000000ec02c723c */ /* 0x040fe2000000182c */
[----:B------:R-:W1:Y:S07]  /*25c0*/  LDSM.16.M88.4 R12, [R238+0xe900] ;  /* 0x00e90000ee0c783b */ /* 0x000e6e0000000200 */
[----:B------:R-:W-:Y:S01]  /*25d0*/  HMMA.16816.F32 R60, R192, R26, R60 ;  /* 0x0000001ac03c723c */ /* 0x000fe2000000183c */
[----:B------:R-:W4:Y:S07]  /*25e0*/  LDSM.16.M88.4 R24, [R224+0x5000] ;  /* 0x00500000e018783b */ /* 0x000f2e0000000200 */
[C---:B-----5:R-:W-:Y:S08]  /*25f0*/  HMMA.16816.F32 R56, R196.reuse, R8, R56 ;  /* 0x00000008c438723c */ /* 0x060ff00000001838 */
[----:B------:R-:W-:Y:S01]  /*2600*/  HMMA.16816.F32 R52, R196, R10, R52 ;  /* 0x0000000ac434723c */ /* 0x000fe20000001834 */
[----:B------:R-:W5:Y:S07]  /*2610*/  LDSM.16.M88.4 R8, [R237+0x6000] ;  /* 0x00600000ed08783b */ /* 0x000f6e0000000200 */
[C---:B--2---:R-:W-:Y:S08]  /*2620*/  HMMA.16816.F32 R40, R188.reuse, R16, R40 ;  /* 0x00000010bc28723c */ /* 0x044ff00000001828 */
[----:B------:R-:W-:Y:S01]  /*2630*/  HMMA.16816.F32 R32, R188, R18, R32 ;  /* 0x00000012bc20723c */ /* 0x000fe20000001820 */
[----:B------:R-:W2:Y:S07]  /*2640*/  LDSM.16.M88.4 R16, [R237+0x6800] ;  /* 0x00680000ed10783b */ /* 0x000eae0000000200 */
[----:B------:R-:W-:Y:S01]  /*2650*/  HMMA.16816.F32 R60, R196, R86, R60 ;  /* 0x00000056c43c723c */ /* 0x000fe2000000183c */
[----:B------:R-:W2:Y:S07]  /*2660*/  MUFU.TANH R86, R22 ;  /* 0x0000001600567308 */ /* 0x000eae0000002400 */
[----:B------:R-:W-:Y:S01]  /*2670*/  HMMA.16816.F32 R64, R212, R68, R64 ;  /* 0x00000044d440723c */ /* 0x000fe20000001840 */
[----:B------:R-:W2:Y:S07]  /*2680*/  MUFU.TANH R68, R20 ;  /* 0x0000001400447308 */ /* 0x000eae0000002400 */
[C---:B-1----:R-:W-:Y:S01]  /*2690*/  HMMA.16816.F32 R28, R188.reuse, R12, R28 ;  /* 0x0000000cbc1c723c */ /* 0x042fe2000000181c */
[----:B------:R-:W1:Y:S07]  /*26a0*/  MUFU.TANH R69, R21 ;  /* 0x0000001500457308 */ /* 0x000e6e0000002400 */
[----:B------:R-:W-:Y:S01]  /*26b0*/  HMMA.16816.F32 R88, R188, R14, R88 ;  /* 0x0000000ebc58723c */ /* 0x000fe20000001858 */
[----:B------:R1:W1:Y:S01]  /*26c0*/  MUFU.TANH R87, R23 ;  /* 0x0000001700577308 */ /* 0x0002620000002400 */
[----:B------:R-:W-:Y:S06]  /*26d0*/  LDSM.16.M88.4 R12, [R237+0x7000] ;  /* 0x00700000ed0c783b */ /* 0x000fec0000000200 */
[----:B----4-:R-:W-:Y:S01]  /*26e0*/  HMMA.16816.F32 R56, R212, R24, R56 ;  /* 0x00000018d438723c */ /* 0x010fe20000001838 */
[----:B------:R-:W-:-:S02]  /*26f0*/  FMUL.FTZ R64, R64, c[0x0][0x320] ;  /* 0x0000c80040407a20 */ /* 0x000fc40000410000 */
[----:B------:R-:W-:Y:S02]  /*2700*/  FMUL.FTZ R65, R65, c[0x0][0x320] ;  /* 0x0000c80041417a20 */ /* 0x000fe40000410000 */
[----:B------:R-:W-:Y:S02]  /*2710*/  FMUL.FTZ R66, R66, c[0x0][0x320] ;  /* 0x0000c80042427a20 */ /* 0x000fe40000410000 */
[----:B------:R-:W-:Y:S01]  /*2720*/  FMUL.FTZ R67, R67, c[0x0][0x320] ;  /* 0x0000c80043437a20 */ /* 0x000fe20000410000 */
[----:B------:R-:W-:Y:S01]  /*2730*/  HMMA.16816.F32 R52, R212, R26, R52 ;  /* 0x0000001ad434723c */ /* 0x000fe20000001834 */
[----:B-1----:R-:W1:Y:S01]  /*2740*/  LDSM.16.M88.4 R20, [R235+0xd900] ;  /* 0x00d90000eb14783b */ /* 0x002e620000000200 */
[----:B------:R-:W4:Y:S03]  /*2750*/  MUFU.TANH R92, R66 ;  /* 0x00000042005c7308 */ /* 0x000f260000002400 */
[----:B------:R-:W1:Y:S03]  /*2760*/  LDSM.16.M88.4 R24, [R235+0xe100] ;  /* 0x00e10000eb18783b */ /* 0x000e660000000200 */
[C---:B-----5:R-:W-:Y:S02]  /*2770*/  HMMA.16816.F32 R40, R192.reuse, R8, R40 ;  /* 0x00000008c028723c */ /* 0x060fe40000001828 */
[----:B------:R-:W1:Y:S06]  /*2780*/  MUFU.TANH R93, R67 ;  /* 0x00000043005d7308 */ /* 0x000e6c0000002400 */
[----:B------:R-:W-:Y:S01]  /*2790*/  HMMA.16816.F32 R32, R192, R10, R32 ;  /* 0x0000000ac020723c */ /* 0x000fe20000001820 */
[----:B------:R-:W5:Y:S01]  /*27a0*/  LDSM.16.M88.4 R8, [R238+0xf100] ;  /* 0x00f10000ee08783b */ /* 0x000f620000000200 */
[----:B------:R-:W-:-:S02]  /*27b0*/  FMUL.FTZ R56, R56, c[0x0][0x320] ;  /* 0x0000c80038387a20 */ /* 0x000fc40000410000 */
[----:B------:R-:W-:Y:S02]  /*27c0*/  FMUL.FTZ R57, R57, c[0x0][0x320] ;  /* 0x0000c80039397a20 */ /* 0x000fe40000410000 */
[----:B------:R-:W-:Y:S02]  /*27d0*/  FMUL.FTZ R58, R58, c[0x0][0x320] ;  /* 0x0000c8003a3a7a20 */ /* 0x000fe40000410000 */
[----:B------:R-:W-:Y:S01]  /*27e0*/  HMMA.16816.F32 R80, R184, R98, R80 ;  /* 0x00000062b850723c */ /* 0x000fe20000001850 */
[----:B------:R-:W-:Y:S01]  /*27f0*/  FMUL.FTZ R52, R52, c[0x0][0x320] ;  /* 0x0000c80034347a20 */ /* 0x000fe20000410000 */
[----:B------:R-:W1:Y:S01]  /*2800*/  MUFU.TANH R56, R56 ;  /* 0x0000003800387308 */ /* 0x000e620000002400 */
[----:B------:R-:W-:Y:S02]  /*2810*/  FMUL.FTZ R53, R53, c[0x0][0x320] ;  /* 0x0000c80035357a20 */ /* 0x000fe40000410000 */
[----:B------:R-:W-:Y:S02]  /*2820*/  FMUL.FTZ R54, R54, c[0x0][0x320] ;  /* 0x0000c80036367a20 */ /* 0x000fe40000410000 */
[----:B------:R-:W-:Y:S01]  /*2830*/  FMUL.FTZ R55, R55, c[0x0][0x320] ;  /* 0x0000c80037377a20 */ /* 0x000fe20000410000 */
[C---:B--2---:R-:W-:Y:S01]  /*2840*/  HMMA.16816.F32 R28, R192.reuse, R16, R28 ;  /* 0x00000010c01c723c */ /* 0x044fe2000000181c */
[----:B------:R-:W-:Y:S01]  /*2850*/  FMUL.FTZ R59, R59, c[0x0][0x320] ;  /* 0x0000c8003b3b7a20 */ /* 0x000fe20000410000 */
[----:B------:R-:W2:Y:S06]  /*2860*/  MUFU.TANH R94, R54 ;  /* 0x00000036005e7308 */ /* 0x000eac0000002400 */
[----:B------:R-:W-:Y:S01]  /*2870*/  HMMA.16816.F32 R88, R192, R18, R88 ;  /* 0x00000012c058723c */ /* 0x000fe20000001858 */
[----:B------:R-:W2:Y:S01]  /*2880*/  LDSM.16.M88.4 R16, [R238+0xf900] ;  /* 0x00f90000ee10783b */ /* 0x000ea20000000200 */
[----:B------:R-:W2:Y:S06]  /*2890*/  MUFU.TANH R181, R55 ;  /* 0x0000003700b57308 */ /* 0x000eac0000002400 */
[C---:B-1----:R-:W-:Y:S02]  /*28a0*/  HMMA.16816.F32 R48, R196.reuse, R20, R48 ;  /* 0x00000014c430723c */ /* 0x042fe40000001830 */
[----:B------:R-:W1:Y:S06]  /*28b0*/  MUFU.TANH R57, R57 ;  /* 0x0000003900397308 */ /* 0x000e6c0000002400 */
[----:B------:R-:W-:Y:S01]  /*28c0*/  HMMA.16816.F32 R44, R196, R22, R44 ;  /* 0x00000016c42c723c */ /* 0x000fe2000000182c */
[----:B------:R-:W1:Y:S01]  /*28d0*/  LDSM.16.M88.4 R20, [R224+0x6000] ;  /* 0x00600000e014783b */ /* 0x000e620000000200 */
[----:B------:R-:W1:Y:S06]  /*28e0*/  MUFU.TANH R58, R58 ;  /* 0x0000003a003a7308 */ /* 0x000e6c0000002400 */
[----:B------:R-:W-:Y:S02]  /*28f0*/  HMMA.16816.F32 R60, R212, R70, R60 ;  /* 0x00000046d43c723c */ /* 0x000fe4000000183c */
[----:B------:R-:W1:Y:S06]  /*2900*/  MUFU.TANH R70, R64 ;  /* 0x0000004000467308 */ /* 0x000e6c0000002400 */
[----:B------:R-:W-:Y:S02]  /*2910*/  HMMA.16816.F32 R40, R196, R24, R40 ;  /* 0x00000018c428723c */ /* 0x000fe40000001828 */
[----:B------:R2:W1:Y:S06]  /*2920*/  MUFU.TANH R71, R65 ;  /* 0x0000004100477308 */ /* 0x00046c0000002400 */
[C---:B-----5:R-:W-:Y:S02]  /*2930*/  HMMA.16816.F32 R104, R188.reuse, R8, R104 ;  /* 0x00000008bc68723c */ /* 0x060fe40000001868 */
[----:B------:R-:W1:Y:S06]  /*2940*/  MUFU.TANH R59, R59 ;  /* 0x0000003b003b7308 */ /* 0x000e6c0000002400 */
[----:B------:R-:W-:Y:S01]  /*2950*/  HMMA.16816.F32 R80, R188, R10, R80 ;  /* 0x0000000abc50723c */ /* 0x000fe20000001850 */
[----:B------:R-:W-:Y:S01]  /*2960*/  LDSM.16.M88.4 R8, [R237+0x7800] ;  /* 0x00780000ed08783b */ /* 0x000fe20000000200 */
[----:B------:R-:W-:-:S02]  /*2970*/  FMUL.FTZ R60, R60, c[0x0][0x320] ;  /* 0x0000c8003c3c7a20 */ /* 0x000fc40000410000 */
[----:B------:R-:W-:Y:S01]  /*2980*/  FMUL.FTZ R61, R61, c[0x0][0x320] ;  /* 0x0000c8003d3d7a20 */ /* 0x000fe20000410000 */
[----:B--2---:R-:W2:Y:S01]  /*2990*/  LDSM.16.M88.4 R64, [R224+0x5800] ;  /* 0x00580000e040783b */ /* 0x004ea20000000200 */
[----:B------:R-:W-:Y:S02]  /*29a0*/  FMUL.FTZ R62, R62, c[0x0][0x320] ;  /* 0x0000c8003e3e7a20 */ /* 0x000fe40000410000 */
[----:B------:R-:W-:Y:S01]  /*29b0*/  HMMA.16816.F32 R32, R196, R26, R32 ;  /* 0x0000001ac420723c */ /* 0x000fe20000001820 */
[----:B------:R-:W-:Y:S01]  /*29c0*/  LDSM.16.M88.4 R24, [R224+0x6800] ;  /* 0x00680000e018783b */ /* 0x000fe20000000200 */
[----:B------:R-:W-:Y:S01]  /*29d0*/  FMUL.FTZ R63, R63, c[0x0][0x320] ;  /* 0x0000c8003f3f7a20 */ /* 0x000fe20000410000 */
[----:B------:R-:W1:Y:S05]  /*29e0*/  MUFU.TANH R60, R60 ;  /* 0x0000003c003c7308 */ /* 0x000e6a0000002400 */
[C---:B------:R-:W-:Y:S03]  /*29f0*/  HMMA.16816.F32 R76, R188.reuse, R16, R76 ;  /* 0x00000010bc4c723c */ /* 0x040fe6000000184c */
[----:B------:R-:W2:Y:S05]  /*2a00*/  MUFU.TANH R61, R61 ;  /* 0x0000003d003d7308 */ /* 0x000eaa0000002400 */
[----:B------:R-:W-:Y:S01]  /*2a10*/  HMMA.16816.F32 R72, R188, R18, R72 ;  /* 0x00000012bc48723c */ /* 0x000fe20000001848 */
[----:B------:R-:W-:Y:S02]  /*2a20*/  LDSM.16.M88.4 R16, [R224+0x7800] ;  /* 0x00780000e010783b */ /* 0x000fe40000000200 */
[----:B------:R-:W2:Y:S05]  /*2a30*/  MUFU.TANH R62, R62 ;  /* 0x0000003e003e7308 */ /* 0x000eaa0000002400 */
[----:B-1----:R-:W-:Y:S03]  /*2a40*/  HMMA.16816.F32 R40, R212, R20, R40 ;  /* 0x00000014d428723c */ /* 0x002fe60000001828 */
[----:B------:R-:W1:Y:S05]  /*2a50*/  MUFU.TANH R63, R63 ;  /* 0x0000003f003f7308 */ /* 0x000e6a0000002400 */
[C---:B------:R-:W-:Y:S08]  /*2a60*/  HMMA.16816.F32 R104, R192.reuse, R12, R104 ;  /* 0x0000000cc068723c */ /* 0x040ff00000001868 */
[----:B------:R-:W-:Y:S01]  /*2a70*/  HMMA.16816.F32 R80, R192, R14, R80 ;  /* 0x0000000ec050723c */ /* 0x000fe20000001850 */
[----:B------:R-:W5:Y:S07]  /*2a80*/  LDSM.16.M88.4 R12, [R235+0xf900] ;  /* 0x00f90000eb0c783b */ /* 0x000f6e0000000200 */
[----:B--2---:R-:W-:Y:S01]  /*2a90*/  HMMA.16816.F32 R48, R212, R64, R48 ;  /* 0x00000040d430723c */ /* 0x004fe20000001830 */
[----:B------:R-:W2:Y:S01]  /*2aa0*/  MUFU.TANH R64, R52 ;  /* 0x0000003400407308 */ /* 0x000ea20000002400 */
[----:B------:R-:W-:-:S02]  /*2ab0*/  FMUL.FTZ R40, R40, c[0x0][0x320] ;  /* 0x0000c80028287a20 */ /* 0x000fc40000410000 */
[----:B------:R-:W-:Y:S02]  /*2ac0*/  FMUL.FTZ R41, R41, c[0x0][0x320] ;  /* 0x0000c80029297a20 */ /* 0x000fe40000410000 */
[----:B------:R-:W-:Y:S02]  /*2ad0*/  FMUL.FTZ R42, R42, c[0x0][0x320] ;  /* 0x0000c8002a2a7a20 */ /* 0x000fe40000410000 */
[----:B------:R-:W-:Y:S01]  /*2ae0*/  HMMA.16816.F32 R32, R212, R22, R32 ;  /* 0x00000016d420723c */ /* 0x000fe20000001820 */
[----:B------:R1:W1:Y:S01]  /*2af0*/  MUFU.TANH R65, R53 ;  /* 0x0000003500417308 */ /* 0x0002620000002400 */
[----:B------:R-:W2:Y:S01]  /*2b00*/  LDSM.16.M88.4 R20, [R235+0xf100] ;  /* 0x00f10000eb14783b */ /* 0x000ea20000000200 */
[----:B------:R-:W-:-:S05]  /*2b10*/  FMUL.FTZ R43, R43, c[0x0][0x320] ;  /* 0x0000c8002b2b7a20 */ /* 0x000fca0000410000 */
[C---:B------:R-:W-:Y:S01]  /*2b20*/  HMMA.16816.F32 R76, R192.reuse, R8, R76 ;  /* 0x00000008c04c723c */ /* 0x040fe2000000184c */
[----:B------:R-:W2:Y:S07]  /*2b30*/  MUFU.TANH R161, R40 ;  /* 0x0000002800a17308 */ /* 0x000eae0000002400 */
[----:B------:R-:W-:Y:S01]  /*2b40*/  HMMA.16816.F32 R72, R192, R10, R72 ;  /* 0x0000000ac048723c */ /* 0x000fe20000001848 */
[----:B-1----:R-:W1:Y:S01]  /*2b50*/  LDSM.16.M88.4 R52, [R235+0xe900] ;  /* 0x00e90000eb34783b */ /* 0x002e620000000200 */
[----:B------:R-:W1:Y:S01]  /*2b60*/  MUFU.TANH R162, R41 ;  /* 0x0000002900a27308 */ /* 0x000e620000002400 */
[----:B------:R-:W-:-:S02]  /*2b70*/  FMUL.FTZ R48, R48, c[0x0][0x320] ;  /* 0x0000c80030307a20 */ /* 0x000fc40000410000 */
[----:B------:R-:W-:Y:S02]  /*2b80*/  FMUL.FTZ R49, R49, c[0x0][0x320] ;  /* 0x0000c80031317a20 */ /* 0x000fe40000410000 */
[----:B------:R-:W-:Y:S01]  /*2b90*/  FMUL.FTZ R50, R50, c[0x0][0x320] ;  /* 0x0000c80032327a20 */ /* 0x000fe20000410000 */
[----:B------:R-:W-:Y:S01]  /*2ba0*/  HMMA.16816.F32 R44, R212, R66, R44 ;  /* 0x00000042d42c723c */ /* 0x000fe2000000182c */
[----:B------:R-:W-:Y:S01]  /*2bb0*/  FMUL.FTZ R51, R51, c[0x0][0x320] ;  /* 0x0000c80033337a20 */ /* 0x000fe20000410000 */
[----:B------:R-:W1:Y:S01]  /*2bc0*/  MUFU.TANH R166, R42 ;  /* 0x0000002a00a67308 */ /* 0x000e620000002400 */
[----:B------:R-:W-:Y:S02]  /*2bd0*/  FMUL.FTZ R32, R32, c[0x0][0x320] ;  /* 0x0000c80020207a20 */ /* 0x000fe40000410000 */
[----:B------:R-:W-:Y:S02]  /*2be0*/  FMUL.FTZ R33, R33, c[0x0][0x320] ;  /* 0x0000c80021217a20 */ /* 0x000fe40000410000 */
[----:B------:R-:W-:Y:S01]  /*2bf0*/  FMUL.FTZ R34, R34, c[0x0][0x320] ;  /* 0x0000c80022227a20 */ /* 0x000fe20000410000 */
[C---:B-----5:R-:W-:Y:S01]  /*2c00*/  HMMA.16816.F32 R76, R196.reuse, R12, R76 ;  /* 0x0000000cc44c723c */ /* 0x060fe2000000184c */
[----:B------:R-:W-:Y:S01]  /*2c10*/  FMUL.FTZ R35, R35, c[0x0][0x320] ;  /* 0x0000c80023237a20 */ /* 0x000fe20000410000 */
[----:B------:R5:W1:Y:S06]  /*2c20*/  MUFU.TANH R167, R43 ;  /* 0x0000002b00a77308 */ /* 0x000a6c0000002400 */
[C---:B------:R-:W-:Y:S02]  /*2c30*/  HMMA.16816.F32 R72, R196.reuse, R14, R72 ;  /* 0x0000000ec448723c */ /* 0x040fe40000001848 */
[----:B------:R1:W1:Y:S06]  /*2c40*/  MUFU.TANH R145, R48 ;  /* 0x0000003000917308 */ /* 0x00026c0000002400 */
[----:B--2---:R-:W-:Y:S01]  /*2c50*/  HMMA.16816.F32 R104, R196, R20, R104 ;  /* 0x00000014c468723c */ /* 0x004fe20000001868 */
[----:B------:R-:W-:Y:S01]  /*2c60*/  FMUL.FTZ R44, R44, c[0x0][0x320] ;  /* 0x0000c8002c2c7a20 */ /* 0x000fe20000410000 */
[----:B-----5:R-:W2:Y:S01]  /*2c70*/  LDSM.16.M88.4 R40, [R224+0x7000] ;  /* 0x00700000e028783b */ /* 0x020ea20000000200 */
[----:B------:R-:W-:Y:S01]  /*2c80*/  FMUL.FTZ R45, R45, c[0x0][0x320] ;  /* 0x0000c8002d2d7a20 */ /* 0x000fe20000410000 */
[----:B------:R2:W2:Y:S01]  /*2c90*/  MUFU.TANH R146, R49 ;  /* 0x0000003100927308 */ /* 0x0004a20000002400 */
[----:B------:R-:W-:Y:S01]  /*2ca0*/  FMUL.FTZ R46, R46, c[0x0][0x320] ;  /* 0x0000c8002e2e7a20 */ /* 0x000fe20000410000 */
[----:B------:R-:W-:-:S04]  /*2cb0*/  DEPBAR.LE SB0, 0x0 ;  /* 0x000080000000791a */ /* 0x000fc80000000000 */
[C---:B-1----:R-:W-:Y:S01]  /*2cc0*/  HMMA.16816.F32 R28, R196.reuse, R52, R28 ;  /* 0x00000034c41c723c */ /* 0x042fe2000000181c */
[----:B------:R-:W-:Y:S01]  /*2cd0*/  FMUL.FTZ R47, R47, c[0x0][0x320] ;  /* 0x0000c8002f2f7a20 */ /* 0x000fe20000410000 */
[----:B------:R1:W1:Y:S06]  /*2ce0*/  MUFU.TANH R151, R50 ;  /* 0x0000003200977308 */ /* 0x00026c0000002400 */
[C---:B------:R-:W-:Y:S02]  /*2cf0*/  HMMA.16816.F32 R88, R196.reuse, R54, R88 ;  /* 0x00000036c458723c */ /* 0x040fe40000001858 */
[----:B------:R1:W1:Y:S06]  /*2d00*/  MUFU.TANH R152, R51 ;  /* 0x0000003300987308 */ /* 0x00026c0000002400 */
[----:B------:R-:W-:Y:S02]  /*2d10*/  HMMA.16816.F32 R80, R196, R22, R80 ;  /* 0x00000016c450723c */ /* 0x000fe40000001850 */
[----:B------:R1:W1:Y:S06]  /*2d20*/  MUFU.TANH R148, R44 ;  /* 0x0000002c00947308 */ /* 0x00026c0000002400 */
[C---:B------:R-:W-:Y:S02]  /*2d30*/  HMMA.16816.F32 R76, R212.reuse, R16, R76 ;  /* 0x00000010d44c723c */ /* 0x040fe4000000184c */
[----:B------:R1:W1:Y:S06]  /*2d40*/  MUFU.TANH R147, R45 ;  /* 0x0000002d00937308 */ /* 0x00026c0000002400 */
[C---:B------:R-:W-:Y:S02]  /*2d50*/  HMMA.16816.F32 R72, R212.reuse, R18, R72 ;  /* 0x00000012d448723c */ /* 0x040fe40000001848 */
[----:B------:R1:W1:Y:S06]  /*2d60*/  MUFU.TANH R153, R46 ;  /* 0x0000002e00997308 */ /* 0x00026c0000002400 */
[C---:B------:R-:W-:Y:S02]  /*2d70*/  HMMA.16816.F32 R28, R212.reuse, R24, R28 ;  /* 0x00000018d41c723c */ /* 0x040fe4000000181c */
[----:B------:R1:W1:Y:S06]  /*2d80*/  MUFU.TANH R154, R47 ;  /* 0x0000002f009a7308 */ /* 0x00026c0000002400 */
[----:B------:R-:W-:Y:S01]  /*2d90*/  HMMA.16816.F32 R88, R212, R26, R88 ;  /* 0x0000001ad458723c */ /* 0x000fe20000001858 */
[----:B------:R-:W-:Y:S01]  /*2da0*/  FMUL.FTZ R66, R78, c[0x0][0x320] ;  /* 0x0000c8004e427a20 */ /* 0x000fe20000410000 */
[----:B------:R1:W1:Y:S01]  /*2db0*/  MUFU.TANH R164, R32 ;  /* 0x0000002000a47308 */ /* 0x0002620000002400 */
[----:B------:R-:W-:-:S02]  /*2dc0*/  FMUL.FTZ R13, R79, c[0x0][0x320] ;  /* 0x0000c8004f0d7a20 */ /* 0x000fc40000410000 */
[----:B------:R-:W-:Y:S02]  /*2dd0*/  FMUL.FTZ R76, R76, c[0x0][0x320] ;  /* 0x0000c8004c4c7a20 */ /* 0x000fe40000410000 */
[----:B------:R-:W-:Y:S01]  /*2de0*/  FMUL.FTZ R77, R77, c[0x0][0x320] ;  /* 0x0000c8004d4d7a20 */ /* 0x000fe20000410000 */
[C---:B--2---:R-:W-:Y:S01]  /*2df0*/  HMMA.16816.F32 R104, R212.reuse, R40, R104 ;  /* 0x00000028d468723c */ /* 0x044fe20000001868 */
[----:B------:R-:W-:Y:S01]  /*2e00*/  FMUL.FTZ R67, R73, c[0x0][0x320] ;  /* 0x0000c80049437a20 */ /* 0x000fe20000410000 */
[----:B------:R2:W1:Y:S01]  /*2e10*/  MUFU.TANH R163, R33 ;  /* 0x0000002100a37308 */ /* 0x0004620000002400 */
[----:B------:R-:W-:Y:S02]  /*2e20*/  FMUL.FTZ R15, R74, c[0x0][0x320] ;  /* 0x0000c8004a0f7a20 */ /* 0x000fe40000410000 */
[----:B------:R-:W-:Y:S02]  /*2e30*/  FMUL.FTZ R14, R75, c[0x0][0x320] ;  /* 0x0000c8004b0e7a20 */ /* 0x000fe40000410000 */
[----:B------:R-:W-:Y:S01]  /*2e40*/  FMUL.FTZ R72, R72, c[0x0][0x320] ;  /* 0x0000c80048487a20 */ /* 0x000fe20000410000 */
[----:B------:R-:W-:Y:S01]  /*2e50*/  HMMA.16816.F32 R80, R212, R42, R80 ;  /* 0x0000002ad450723c */ /* 0x000fe20000001850 */
[----:B------:R-:W-:Y:S01]  /*2e60*/  FMUL.FTZ R28, R28, c[0x0][0x320] ;  /* 0x0000c8001c1c7a20 */ /* 0x000fe20000410000 */
[----:B------:R2:W1:Y:S01]  /*2e70*/  MUFU.TANH R169, R34 ;  /* 0x0000002200a97308 */ /* 0x0004620000002400 */
[----:B------:R-:W-:-:S02]  /*2e80*/  FMUL.FTZ R29, R29, c[0x0][0x320] ;  /* 0x0000c8001d1d7a20 */ /* 0x000fc40000410000 */
[----:B------:R-:W-:Y:S02]  /*2e90*/  FMUL.FTZ R30, R30, c[0x0][0x320] ;  /* 0x0000c8001e1e7a20 */ /* 0x000fe40000410000 */
[----:B------:R-:W-:Y:S02]  /*2ea0*/  FMUL.FTZ R31, R31, c[0x0][0x320] ;  /* 0x0000c8001f1f7a20 */ /* 0x000fe40000410000 */
[----:B------:R-:W-:Y:S01]  /*2eb0*/  FMUL.FTZ R88, R88, c[0x0][0x320] ;  /* 0x0000c80058587a20 */ /* 0x000fe20000410000 */
[----:B------:R2:W1:Y:S01]  /*2ec0*/  MUFU.TANH R170, R35 ;  /* 0x0000002300aa7308 */ /* 0x0004620000002400 */
[----:B------:R-:W-:Y:S02]  /*2ed0*/  FMUL.FTZ R89, R89, c[0x0][0x320] ;  /* 0x0000c80059597a20 */ /* 0x000fe40000410000 */
[----:B------:R-:W-:Y:S02]  /*2ee0*/  FMUL.FTZ R90, R90, c[0x0][0x320] ;  /* 0x0000c8005a5a7a20 */ /* 0x000fe40000410000 */
[----:B------:R-:W-:-:S02]  /*2ef0*/  FMUL.FTZ R91, R91, c[0x0][0x320] ;  /* 0x0000c8005b5b7a20 */ /* 0x000fc40000410000 */
[----:B------:R-:W-:Y:S01]  /*2f00*/  FMUL.FTZ R104, R104, c[0x0][0x320] ;  /* 0x0000c80068687a20 */ /* 0x000fe20000410000 */
[----:B------:R2:W1:Y:S01]  /*2f10*/  MUFU.TANH R180, R28 ;  /* 0x0000001c00b47308 */ /* 0x0004620000002400 */
[----:B------:R-:W-:Y:S02]  /*2f20*/  FMUL.FTZ R105, R105, c[0x0][0x320] ;  /* 0x0000c80069697a20 */ /* 0x000fe40000410000 */
[----:B------:R-:W-:Y:S02]  /*2f30*/  FMUL.FTZ R106, R106, c[0x0][0x320] ;  /* 0x0000c8006a6a7a20 */ /* 0x000fe40000410000 */
[----:B------:R-:W-:Y:S02]  /*2f40*/  FMUL.FTZ R107, R107, c[0x0][0x320] ;  /* 0x0000c8006b6b7a20 */ /* 0x000fe40000410000 */
[----:B------:R-:W-:Y:S01]  /*2f50*/  FMUL.FTZ R80, R80, c[0x0][0x320] ;  /* 0x0000c80050507a20 */ /* 0x000fe20000410000 */
[----:B------:R2:W1:Y:S01]  /*2f60*/  MUFU.TANH R179, R29 ;  /* 0x0000001d00b37308 */ /* 0x0004620000002400 */
[----:B------:R-:W-:-:S02]  /*2f70*/  FMUL.FTZ R81, R81, c[0x0][0x320] ;  /* 0x0000c80051517a20 */ /* 0x000fc40000410000 */
[----:B------:R-:W-:Y:S02]  /*2f80*/  FMUL.FTZ R82, R82, c[0x0][0x320] ;  /* 0x0000c80052527a20 */ /* 0x000fe40000410000 */
[----:B------:R-:W-:-:S03]  /*2f90*/  FMUL.FTZ R83, R83, c[0x0][0x320] ;  /* 0x0000c80053537a20 */ /* 0x000fc60000410000 */
[----:B------:R2:W1:Y:S08]  /*2fa0*/  MUFU.TANH R176, R30 ;  /* 0x0000001e00b07308 */ /* 0x0004700000002400 */
        /* <DEDUP_REMOVED lines=15> */
[----:B------:R-:W1:Y:S08]  /*30a0*/  MUFU.TANH R66, R66 ;  /* 0x0000004200427308 */ /* 0x000e700000002400 */
[----:B------:R-:W1:Y:S08]  /*30b0*/  MUFU.TANH R13, R13 ;  /* 0x0000000d000d7308 */ /* 0x000e700000002400 */
[----:B------:R2:W1:Y:S08]  /*30c0*/  MUFU.TANH R134, R72 ;  /* 0x0000004800867308 */ /* 0x0004700000002400 */
[----:B------:R-:W1:Y:S08]  /*30d0*/  MUFU.TANH R67, R67 ;  /* 0x0000004300437308 */ /* 0x000e700000002400 */
[----:B------:R-:W1:Y:S08]  /*30e0*/  MUFU.TANH R15, R15 ;  /* 0x0000000f000f7308 */ /* 0x000e700000002400 */
[----:B------:R-:W1:Y:S01]  /*30f0*/  MUFU.TANH R14, R14 ;  /* 0x0000000e000e7308 */ /* 0x000e620000002400 */
[----:B------:R-:W-:Y:S06]  /*3100*/  BAR.SYNC.DEFER_BLOCKING 0x0 ;  /* 0x0000000000007b1d */ /* 0x000fec0000010000 */
[----:B------:R-:W-:Y:S05]  /*3110*/  @!P1 BRA `(.L_x_4) ;  /* 0x0000047000009947 */ /* 0x000fea0003800000 */
[----:B--234-:R-:W-:Y:S01]  /*3120*/  ULEA UR6, UR6, UR9, 0x7 ;  /* 0x0000000906067291 */ /* 0x01cfe2000f8e383f */
[----:B------:R-:W-:-:S05]  /*3130*/  IMAD.MOV.U32 R239, RZ, RZ, RZ ;  /* 0x000000ffffef7224 */ /* 0x000fca00078e00ff */
[----:B------:R-:W-:-:S05]  /*3140*/  IMAD.U32 R240, RZ, RZ, UR6 ;  /* 0x00000006fff07e24 */ /* 0x000fca000f8e00ff */
[----:B------:R-:W-:-:S05]  /*3150*/  IADD3 R240, R240, -0x80, R242 ;  /* 0xffffff80f0f07810 */ /* 0x000fca0007ffe0f2 */
[----:B------:R-:W-:-:S04]  /*3160*/  @P0 IMAD.HI.U32 R9, R240, c[0x0][0x2bc], RZ ;  /* 0x0000af00f0090a27 */ /* 0x000fc800078e00ff */
[----:B------:R-:W-:Y:S01]  /*3170*/  IMAD.MOV.U32 R8, RZ, RZ, R240 ;  /* 0x000000ffff087224 */ /* 0x000fe200078e00f0 */
[----:B------:R-:W-:-:S04]  /*3180*/  @P0 SHF.R.U32.HI R8, RZ, c[0x0][0x2c0], R9 ;  /* 0x0000b000ff080a19 */ /* 0x000fc80000011609 */
[----:B------:R-:W-:-:S04]  /*3190*/  @!P6 IADD3 R11, P1, R8, UR16, RZ ;  /* 0x00000010080bec10 */ /* 0x000fc8000ff3e0ff */
[----:B------:R-:W-:Y:S02]  /*31a0*/  @!P6 LEA.HI.X.SX32 R9, R8, UR11, 0x1, P1 ;  /* 0x0000000b0809ec11 */ /* 0x000fe400088f0eff */
[----:B------:R-:W-:-:S04]  /*31b0*/  @!P6 LEA R10, P1, R11, c[0x0][0x2a0], 0x2 ;  /* 0x0000a8000b0aea11 */ /* 0x000fc800078210ff */
[----:B------:R-:W-:-:S05]  /*31c0*/  @!P6 LEA.HI.X R11, R11, c[0x0][0x2a4], R9, 0x2, P1 ;  /* 0x0000a9000b0bea11 */ /* 0x000fca00008f1409 */
[----:B------:R2:W3:Y:S01]  /*31d0*/  @!P6 LDG.E R239, [R10.64] ;  /* 0x0000000c0aefe981 */ /* 0x0004e2000c1e1900 */
[----:B------:R-:W-:Y:S01]  /*31e0*/  IMAD.MOV R8, RZ, RZ, -R8 ;  /* 0x000000ffff087224 */ /* 0x000fe200078e0a08 */
[----:B------:R-:W-:Y:S02]  /*31f0*/  SEL R23, RZ, 0x10, P3 ;  /* 0x00000010ff177807 */ /* 0x000fe40001800000 */
[----:B------:R-:W-:Y:S01]  /*3200*/  SHF.L.U64.HI R12, R37, 0x1, R39 ;  /* 0x00000001250c7819 */ /* 0x000fe20000010227 */
[----:B------:R-:W-:Y:S01]  /*3210*/  IMAD R240, R8, c[0x0][0x2b8], R240 ;  /* 0x0000ae0008f07a24 */ /* 0x000fe200078e02f0 */
[----:B------:R-:W-:Y:S02]  /*3220*/  IADD3 R24, -R23, 0x10, RZ ;  /* 0x0000001017187810 */ /* 0x000fe40007ffe1ff */
[----:B------:R-:W-:Y:S02]  /*3230*/  SHF.L.U64.HI R9, R36, 0x1, R38 ;  /* 0x0000000124097819 */ /* 0x000fe40000010226 */
[----:B------:R-:W-:-:S02]  /*3240*/  SHF.R.S32.HI R8, RZ, 0x1f, R240 ;  /* 0x0000001fff087819 */ /* 0x000fc400000114f0 */
[----:B------:R-:W-:-:S03]  /*3250*/  LOP3.LUT R24, R24, 0xf, RZ, 0xc0, !PT ;  /* 0x0000000f18187812 */ /* 0x000fc600078ec0ff */
[----:B------:R-:W-:-:S04]  /*3260*/  IMAD R8, R8, c[0x0][0x1e0], RZ ;  /* 0x0000780008087a24 */ /* 0x000fc800078e02ff */
[C---:B------:R-:W-:Y:S02]  /*3270*/  IMAD R8, R240.reuse, c[0x0][0x1e4], R8 ;  /* 0x00007900f0087a24 */ /* 0x040fe400078e0208 */
[----:B--2---:R-:W-:-:S04]  /*3280*/  IMAD.WIDE.U32 R10, R240, c[0x0][0x1e0], RZ ;  /* 0x00007800f00a7a25 */ /* 0x004fc800078e00ff */
[----:B------:R-:W-:Y:S01]  /*3290*/  IMAD.IADD R11, R11, 0x1, R8 ;  /* 0x000000010b0b7824 */ /* 0x000fe200078e0208 */
[----:B---3--:R-:W-:-:S03]  /*32a0*/  SHF.R.S32.HI R8, RZ, 0x1f, R239 ;  /* 0x0000001fff087819 */ /* 0x008fc600000114ef */
[----:B------:R-:W-:-:S04]  /*32b0*/  IMAD.WIDE.U32 R10, R239, c[0x0][0x1f0], R10 ;  /* 0x00007c00ef0a7a25 */ /* 0x000fc800078e000a */
[----:B------:R-:W-:Y:S01]  /*32c0*/  IMAD R8, R8, c[0x0][0x1f0], RZ ;  /* 0x00007c0008087a24 */ /* 0x000fe200078e02ff */
[----:B------:R-:W-:Y:S02]  /*32d0*/  IADD3 R18, P1, R10, UR20, RZ ;  /* 0x000000140a127c10 */ /* 0x000fe4000ff3e0ff */
[----:B------:R-:W-:Y:S01]  /*32e0*/  SEL R10, RZ, 0x10, P4 ;  /* 0x00000010ff0a7807 */ /* 0x000fe20002000000 */
[----:B------:R-:W-:-:S03]  /*32f0*/  IMAD R8, R239, c[0x0][0x1f4], R8 ;  /* 0x00007d00ef087a24 */ /* 0x000fc600078e0208 */
[----:B------:R-:W-:Y:S02]  /*3300*/  IADD3 R26, -R10, 0x10, RZ ;  /* 0x000000100a1a7810 */ /* 0x000fe40007ffe1ff */
[----:B------:R-:W-:Y:S01]  /*3310*/  IADD3.X R8, R11, UR18, R8, P1, !PT ;  /* 0x000000120b087c10 */ /* 0x000fe20008ffe408 */
[----:B------:R-:W-:Y:S01]  /*3320*/  IMAD.SHL.U32 R11, R37, 0x2, RZ ;  /* 0x00000002250b7824 */ /* 0x000fe200078e00ff */
[----:B------:R-:W-:Y:S02]  /*3330*/  LEA R17, P1, R18, c[0x0][0x1c8], 0x1 ;  /* 0x0000720012117a11 */ /* 0x000fe400078208ff */
[----:B------:R-:W-:Y:S02]  /*3340*/  LOP3.LUT R26, R26, 0xf, RZ, 0xc0, !PT ;  /* 0x0000000f1a1a7812 */ /* 0x000fe400078ec0ff */
[----:B------:R-:W-:Y:S01]  /*3350*/  LEA.HI.X R18, R18, c[0x0][0x1cc], R8, 0x1, P1 ;  /* 0x0000730012127a11 */ /* 0x000fe200008f0c08 */
[----:B------:R-:W2:Y:S01]  /*3360*/  SHFL.IDX PT, R25, R17, 0x3, 0x181f ;  /* 0x00781f0011197f89 */ /* 0x000ea200000e0000 */
[----:B------:R-:W-:-:S03]  /*3370*/  IMAD.SHL.U32 R8, R36, 0x2, RZ ;  /* 0x0000000224087824 */ /* 0x000fc600078e00ff */
[----:B------:R-:W3:Y:S04]  /*3380*/  SHFL.IDX PT, R16, R18, 0x3, 0x181f ;  /* 0x00781f0012107f89 */ /* 0x000ee800000e0000 */
[----:B------:R-:W4:Y:S04]  /*3390*/  SHFL.IDX PT, R21, R17, RZ, 0x181f ;  /* 0x00181fff11157589 */ /* 0x000f2800000e0000 */
[----:B------:R-:W5:Y:S04]  /*33a0*/  SHFL.IDX PT, R19, R17, 0x1, 0x181f ;  /* 0x00381f0011137f89 */ /* 0x000f6800000e0000 */
[----:B------:R-:W1:Y:S04]  /*33b0*/  SHFL.IDX PT, R22, R18, RZ, 0x181f ;  /* 0x00181fff12167589 */ /* 0x000e6800000e0000 */
[----:B------:R-:W1:Y:S04]  /*33c0*/  SHFL.IDX PT, R17, R17, 0x2, 0x181f ;  /* 0x00581f0011117f89 */ /* 0x000e6800000e0000 */
[----:B------:R-:W1:Y:S01]  /*33d0*/  SHFL.IDX PT, R20, R18, 0x1, 0x181f ;  /* 0x00381f0012147f89 */ /* 0x000e6200000e0000 */
[----:B--2---:R-:W-:-:S03]  /*33e0*/  IADD3 R26, P2, P1, R26, R25, R11 ;  /* 0x000000191a1a7210 */ /* 0x004fc6000795e00b */
[----:B------:R-:W2:Y:S01]  /*33f0*/  SHFL.IDX PT, R18, R18, 0x2, 0x181f ;  /* 0x00581f0012127f89 */ /* 0x000ea200000e0000 */
[-C--:B---3--:R-:W-:Y:S02]  /*3400*/  IADD3.X R27, RZ, R16.reuse, R12, P2, P1 ;  /* 0x00000010ff1b7210 */ /* 0x088fe400017e240c */
[----:B------:R-:W-:Y:S02]  /*3410*/  IADD3 R24, P2, P1, R24, R25, R8 ;  /* 0x0000001918187210 */ /* 0x000fe4000795e008 */
[CC--:B----4-:R-:W-:Y:S02]  /*3420*/  IADD3 R28, P5, R21.reuse, R11.reuse, RZ ;  /* 0x0000000b151c7210 */ /* 0x0d0fe40007fbe0ff */
[--C-:B------:R-:W-:Y:S02]  /*3430*/  IADD3.X R25, RZ, R16, R9.reuse, P2, P1 ;  /* 0x00000010ff197210 */ /* 0x100fe400017e2409 */
[-C--:B-1----:R-:W-:Y:S02]  /*3440*/  IADD3 R32, P2, R21, R8.reuse, RZ ;  /* 0x0000000815207210 */ /* 0x082fe40007f5e0ff */
[CC--:B-----5:R-:W-:Y:S01]  /*3450*/  IADD3 R30, P1, R19.reuse, R11.reuse, RZ ;  /* 0x0000000b131e7210 */ /* 0x0e0fe20007f3e0ff */
[C---:B------:R-:W-:Y:S01]  /*3460*/  IMAD.X R29, R22.reuse, 0x1, R12, P5 ;  /* 0x00000001161d7824 */ /* 0x040fe200028e060c */
[----:B------:R-:W-:Y:S01]  /*3470*/  IADD3 R16, P5, R19, R8, RZ ;  /* 0x0000000813107210 */ /* 0x000fe20007fbe0ff */
[----:B------:R-:W-:Y:S01]  /*3480*/  IMAD.X R33, R22, 0x1, R9, P2 ;  /* 0x0000000116217824 */ /* 0x000fe200010e0609 */
[----:B------:R-:W-:-:S02]  /*3490*/  IADD3 R34, P2, R17, R11, RZ ;  /* 0x0000000b11227210 */ /* 0x000fc40007f5e0ff */
[----:B------:R1:W-:Y:S01]  /*34a0*/  LDGSTS.E.BYPASS.LTC128B.128 [R241+0x8100], [R28.64], !P4 ;  /* 0x081000001cf17fae */ /* 0x0003e2000e101d4c */
[C-C-:B------:R-:W-:Y:S01]  /*34b0*/  IMAD.X R31, R20.reuse, 0x1, R12.reuse, P1 ;  /* 0x00000001141f7824 */ /* 0x140fe200008e060c */
[----:B------:R-:W-:Y:S01]  /*34c0*/  IADD3 R8, P1, R17, R8, RZ ;  /* 0x0000000811087210 */ /* 0x000fe20007f3e0ff */
[--C-:B------:R-:W-:Y:S01]  /*34d0*/  IMAD.X R17, R20, 0x1, R9.reuse, P5 ;  /* 0x0000000114117824 */ /* 0x100fe200028e0609 */
[----:B------:R-:W-:Y:S01]  /*34e0*/  ISETP.NE.U32.AND P5, PT, R10, RZ, PT ;  /* 0x000000ff0a00720c */ /* 0x000fe20003fa5070 */
[C---:B--2---:R-:W-:Y:S01]  /*34f0*/  IMAD.X R35, R18.reuse, 0x1, R12, P2 ;  /* 0x0000000112237824 */ /* 0x044fe200010e060c */
[----:B------:R-:W-:Y:S01]  /*3500*/  ISETP.NE.U32.AND P2, PT, R23, RZ, PT ;  /* 0x000000ff1700720c */ /* 0x000fe20003f45070 */
[----:B------:R-:W-:Y:S01]  /*3510*/  IMAD.X R9, R18, 0x1, R9, P1 ;  /* 0x0000000112097824 */ /* 0x000fe200008e0609 */
[----:B------:R1:W-:Y:S04]  /*3520*/  LDGSTS.E.BYPASS.LTC128B.128 [R241+0xc100], [R32.64], !P3 ;  /* 0x0c10000020f17fae */ /* 0x0003e8000d901d4c */
[----:B------:R1:W-:Y:S04]  /*3530*/  LDGSTS.E.BYPASS.LTC128B.128 [R241+0x9100], [R30.64], !P4 ;  /* 0x091000001ef17fae */ /* 0x0003e8000e101d4c */
[----:B------:R1:W-:Y:S04]  /*3540*/  LDGSTS.E.BYPASS.LTC128B.128 [R241+0xd100], [R16.64], !P3 ;  /* 0x0d10000010f17fae */ /* 0x0003e8000d901d4c */
[----:B------:R1:W-:Y:S04]  /*3550*/  LDGSTS.E.BYPASS.LTC128B.128 [R241+0xa100], [R34.64], !P4 ;  /* 0x0a10000022f17fae */ /* 0x0003e8000e101d4c */
[----:B------:R1:W-:Y:S04]  /*3560*/  LDGSTS.E.BYPASS.LTC128B.128 [R241+0xe100], [R8.64], !P3 ;  /* 0x0e10000008f17fae */ /* 0x0003e8000d901d4c */
[----:B------:R1:W-:Y:S04]  /*3570*/  LDGSTS.E.BYPASS.LTC128B.128.ZFILL [R241+0xb100], [R26.64], P5 ;  /* 0x0b1000001af17fae */ /* 0x0003e8000a941d4c */
[----:B------:R1:W-:Y:S02]  /*3580*/  LDGSTS.E.BYPASS.LTC128B.128.ZFILL [R241+0xf100], [R24.64], P2 ;  /* 0x0f10000018f17fae */ /* 0x0003e40009141d4c */
.L_x_4:
[----:B--234-:R-:W-:Y:S01]  /*3590*/  LOP3.LUT R6, R6, 0xffffffe0, RZ, 0xc0, !PT ;  /* 0xffffffe006067812 */ /* 0x01cfe200078ec0ff */
[----:B-1----:R-:W-:Y:S01]  /*35a0*/  IMAD.MOV.U32 R17, RZ, RZ, -0x2 ;  /* 0xfffffffeff117424 */ /* 0x002fe200078e00ff */
[----:B------:R-:W-:Y:S01]  /*35b0*/  UIADD3 UR6, UR7, -0x2, URZ ;  /* 0xfffffffe07067890 */ /* 0x000fe2000fffe03f */
[----:B------:R-:W-:Y:S01]  /*35c0*/  IMAD.SHL.U32 R236, R4, 0x2, RZ ;  /* 0x0000000204ec7824 */ /* 0x000fe200078e00ff */
[----:B------:R-:W0:Y:S01]  /*35d0*/  LDGDEPBAR ;  /* 0x00000000000079af */ /* 0x000e220000000000 */
[----:B------:R-:W-:Y:S01]  /*35e0*/  IMAD.IADD R6, R5, 0x1, -R6 ;  /* 0x0000000105067824 */ /* 0x000fe200078e0a06 */
[----:B------:R-:W-:Y:S01]  /*35f0*/  UISETP.GE.AND UP0, UPT, UR6, UR8, UPT ;  /* 0x000000080600728c */ /* 0x000fe2000bf06270 */
[--C-:B------:R-:W-:Y:S01]  /*3600*/  IMAD R234, R2, 0x2, R236.reuse ;  /* 0x0000000202ea7824 */ /* 0x100fe200078e02ec */
[----:B------:R-:W-:Y:S01]  /*3610*/  LDSM.16.MT88.4 R124, [R236+0x100] ;  /* 0x00010000ec7c783b */ /* 0x000fe20000004200 */
[C---:B------:R-:W-:Y:S01]  /*3620*/  IMAD R233, R0.reuse, 0x2, R236 ;  /* 0x0000000200e97824 */ /* 0x040fe200078e02ec */
[----:B------:R-:W-:Y:S01]  /*3630*/  SHF.R.S32.HI R5, RZ, 0x1f, R6 ;  /* 0x0000001fff057819 */ /* 0x000fe20000011406 */
[----:B------:R-:W-:Y:S01]  /*3640*/  IMAD R232, R0, 0x2, R234 ;  /* 0x0000000200e87824 */ /* 0x000fe200078e02ea */
[----:B------:R-:W-:Y:S02]  /*3650*/  LDSM.16.MT88.4 R116, [R234+0x100] ;  /* 0x00010000ea74783b */ /* 0x000fe40000004200 */
[----:B------:R-:W-:-:S02]  /*3660*/  LEA.HI R5, R5, R6, RZ, 0x2 ;  /* 0x0000000605057211 */ /* 0x000fc400078f10ff */
[----:B------:R-:W-:Y:S02]  /*3670*/  LDSM.16.MT88.4 R100, [R232+0x100] ;  /* 0x00010000e864783b */ /* 0x000fe40000004200 */
[----:B------:R-:W-:Y:S02]  /*3680*/  LOP3.LUT R5, R5, 0x7ffffffc, RZ, 0xc0, !PT ;  /* 0x7ffffffc05057812 */ /* 0x000fe400078ec0ff */
[----:B------:R-:W-:Y:S03]  /*3690*/  LDSM.16.MT88.4 R108, [R233+0x100] ;  /* 0x00010000e96c783b */ /* 0x000fe60000004200 */
[----:B------:R-:W-:Y:S01]  /*36a0*/  IMAD.IADD R5, R6, 0x1, -R5 ;  /* 0x0000000106057824 */ /* 0x000fe200078e0a05 */
[----:B------:R-:W-:Y:S03]  /*36b0*/  LDSM.16.MT88.4 R76, [R233+0x4100] ;  /* 0x00410000e94c783b */ /* 0x000fe60000004200 */
[----:B------:R-:W-:Y:S01]  /*36c0*/  IMAD R17, R5, R17, UR15 ;  /* 0x0000000f05117e24 */ /* 0x000fe2000f8e0211 */
[----:B------:R-:W-:Y:S04]  /*36d0*/  LDSM.16.MT88.4 R24, [R236+0x900] ;  /* 0x00090000ec18783b */ /* 0x000fe80000004200 */
[C---:B------:R-:W-:Y:S01]  /*36e0*/  ISETP.GT.AND P2, PT, R17.reuse, RZ, PT ;  /* 0x000000ff1100720c */ /* 0x040fe20003f44270 */
[----:B------:R-:W-:Y:S01]  /*36f0*/  LDSM.16.MT88.4 R20, [R234+0x900] ;  /* 0x00090000ea14783b */ /* 0x000fe20000004200 */
[----:B------:R-:W-:-:S02]  /*3700*/  ISETP.GT.AND P1, PT, R17, 0x1, PT ;  /* 0x000000011100780c */ /* 0x000fc40003f24270 */
[----:B------:R-:W-:Y:S01]  /*3710*/  ISETP.GT.AND P5, PT, R17, 0x8, PT ;  /* 0x000000081100780c */ /* 0x000fe20003fa4270 */
[----:B------:R-:W-:Y:S01]  /*3720*/  LDSM.16.MT88.4 R32, [R234+0x4900] ;  /* 0x00490000ea20783b */ /* 0x000fe20000004200 */
[----:B------:R-:W-:Y:S02]  /*3730*/  FSEL R3, R3, -INF , P2 ;  /* 0xff80000003037808 */ /* 0x000fe40001000000 */
[----:B------:R-:W-:Y:S02]  /*3740*/  FSEL R16, R7, -INF , P1 ;  /* 0xff80000007107808 */ /* 0x000fe40000800000 */
[----:B------:R-:W-:Y:S02]  /*3750*/  FSEL R84, R84, -INF , P2 ;  /* 0xff80000054547808 */ /* 0x000fe40001000000 */
[----:B------:R-:W-:Y:S02]  /*3760*/  ISETP.GT.AND P2, PT, R17, 0x9, PT ;  /* 0x000000091100780c */ /* 0x000fe40003f44270 */
[----:B------:R-:W-:-:S02]  /*3770*/  FSEL R68, R68, -INF , P5 ;  /* 0xff80000044447808 */ /* 0x000fc40002800000 */
[----:B------:R-:W-:Y:S02]  /*3780*/  FMNMX.FTZ R18, R3, R16, !PT ;  /* 0x0000001003127209 */ /* 0x000fe40007810000 */
[----:B------:R-:W-:Y:S02]  /*3790*/  FSEL R85, R85, -INF , P1 ;  /* 0xff80000055557808 */ /* 0x000fe40000800000 */
[----:B------:R-:W-:Y:S02]  /*37a0*/  ISETP.GT.AND P1, PT, R17, 0x10, PT ;  /* 0x000000101100780c */ /* 0x000fe40003f24270 */
[----:B------:R-:W-:Y:S02]  /*37b0*/  FSEL R69, R69, -INF , P2 ;  /* 0xff80000045457808 */ /* 0x000fe40001000000 */
[----:B------:R-:W-:Y:S02]  /*37c0*/  FMNMX.FTZ R18, R68, R18, !PT ;  /* 0x0000001244127209 */ /* 0x000fe40007810000 */
[----:B------:R-:W-:-:S02]  /*37d0*/  FSEL R86, R86, -INF , P5 ;  /* 0xff80000056567808 */ /* 0x000fc40002800000 */
[----:B------:R-:W-:Y:S02]  /*37e0*/  ISETP.GT.AND P5, PT, R17, 0x11, PT ;  /* 0x000000111100780c */ /* 0x000fe40003fa4270 */
[----:B------:R-:W-:Y:S02]  /*37f0*/  FSEL R7, R70, -INF , P1 ;  /* 0xff80000046077808 */ /* 0x000fe40000800000 */
[----:B------:R-:W-:Y:S02]  /*3800*/  FMNMX.FTZ R18, R69, R18, !PT ;  /* 0x0000001245127209 */ /* 0x000fe40007810000 */
        /* <DEDUP_REMOVED lines=8> */
[----:B------:R-:W-:-:S02]  /*3890*/  FMNMX.FTZ R19, R84, R85, !PT ;  /* 0x0000005554137209 */ /* 0x000fc40007810000 */
[----:B------:R-:W-:Y:S02]  /*38a0*/  FSEL R10, R93, -INF , P5 ;  /* 0xff8000005d0a7808 */ /* 0x000fe40002800000 */
[----:B------:R-:W-:Y:S02]  /*38b0*/  ISETP.GT.AND P5, PT, R17, 0x20, PT ;  /* 0x000000201100780c */ /* 0x000fe40003fa4270 */
[----:B------:R-:W-:Y:S02]  /*38c0*/  FSEL R12, R61, -INF , P1 ;  /* 0xff8000003d0c7808 */ /* 0x000fe40000800000 */
[----:B------:R-:W-:Y:S02]  /*38d0*/  FMNMX.FTZ R18, R6, R18, !PT ;  /* 0x0000001206127209 */ /* 0x000fe40007810000 */
[----:B------:R-:W-:Y:S02]  /*38e0*/  FMNMX.FTZ R19, R86, R19, !PT ;  /* 0x0000001356137209 */ /* 0x000fe40007810000 */
[----:B------:R-:W-:-:S02]  /*38f0*/  FSEL R9, R62, -INF , P2 ;  /* 0xff8000003e097808 */ /* 0x000fc40001000000 */
[----:B------:R-:W-:Y:S02]  /*3900*/  ISETP.GT.AND P2, PT, R17, 0x21, PT ;  /* 0x000000211100780c */ /* 0x000fe40003f44270 */
[----:B------:R-:W-:Y:S02]  /*3910*/  FSEL R30, R56, -INF , P5 ;  /* 0xff800000381e7808 */ /* 0x000fe40002800000 */
[----:B------:R-:W-:Y:S02]  /*3920*/  FMNMX.FTZ R18, R12, R18, !PT ;  /* 0x000000120c127209 */ /* 0x000fe40007810000 */
[----:B------:R-:W-:Y:S02]  /*3930*/  FMNMX.FTZ R19, R87, R19, !PT ;  /* 0x0000001357137209 */ /* 0x000fe40007810000 */
[----:B------:R-:W-:Y:S02]  /*3940*/  FSEL R8, R63, -INF , P1 ;  /* 0xff8000003f087808 */ /* 0x000fe40000800000 */
[----:B------:R-:W-:-:S02]  /*3950*/  ISETP.GT.AND P1, PT, R17, 0x28, PT ;  /* 0x000000281100780c */ /* 0x000fc40003f24270 */
[----:B------:R-:W-:Y:S02]  /*3960*/  FSEL R28, R57, -INF , P2 ;  /* 0xff800000391c7808 */ /* 0x000fe40001000000 */
[----:B------:R-:W-:Y:S02]  /*3970*/  FMNMX.FTZ R18, R30, R18, !PT ;  /* 0x000000121e127209 */ /* 0x000fe40007810000 */
[----:B------:R-:W-:Y:S02]  /*3980*/  FMNMX.FTZ R19, R11, R19, !PT ;  /* 0x000000130b137209 */ /* 0x000fe40007810000 */
[----:B------:R-:W-:Y:S02]  /*3990*/  FSEL R41, R58, -INF , P5 ;  /* 0xff8000003a297808 */ /* 0x000fe40002800000 */
[----:B------:R-:W-:Y:S02]  /*39a0*/  ISETP.GT.AND P5, PT, R17, 0x29, PT ;  /* 0x000000291100780c */ /* 0x000fe40003fa4270 */
[----:B------:R-:W-:-:S02]  /*39b0*/  FSEL R29, R64, -INF , P1 ;  /* 0xff800000401d7808 */ /* 0x000fc40000800000 */
[----:B------:R-:W-:Y:S02]  /*39c0*/  FMNMX.FTZ R18, R28, R18, !PT ;  /* 0x000000121c127209 */ /* 0x000fe40007810000 */
[----:B------:R-:W-:Y:S02]  /*39d0*/  FMNMX.FTZ R19, R10, R19, !PT ;  /* 0x000000130a137209 */ /* 0x000fe40007810000 */
[----:B------:R-:W-:Y:S02]  /*39e0*/  FSEL R182, R59, -INF , P2 ;  /* 0xff8000003bb67808 */ /* 0x000fe40001000000 */
[----:B------:R-:W-:Y:S02]  /*39f0*/  ISETP.GT.AND P2, PT, R17, 0x30, PT ;  /* 0x000000301100780c */ /* 0x000fe40003f44270 */
[----:B------:R-:W-:Y:S02]  /*3a00*/  FSEL R44, R65, -INF , P5 ;  /* 0xff800000412c7808 */ /* 0x000fe40002800000 */
[----:B------:R-:W-:-:S02]  /*3a10*/  FMNMX.FTZ R18, R29, R18, !PT ;  /* 0x000000121d127209 */ /* 0x000fc40007810000 */
[----:B------:R-:W-:Y:S02]  /*3a20*/  FMNMX.FTZ R19, R9, R19, !PT ;  /* 0x0000001309137209 */ /* 0x000fe40007810000 */
[----:B------:R-:W-:Y:S02]  /*3a30*/  FSEL R40, R94, -INF , P1 ;  /* 0xff8000005e287808 */ /* 0x000fe40000800000 */
[----:B------:R-:W-:Y:S01]  /*3a40*/  ISETP.GT.AND P1, PT, R17, 0x31, PT ;  /* 0x000000311100780c */ /* 0x000fe20003f24270 */
[----:B------:R-:W-:Y:S01]  /*3a50*/  LDSM.16.MT88.4 R92, [R236+0x4100] ;  /* 0x00410000ec5c783b */ /* 0x000fe20000004200 */
        /* <DEDUP_REMOVED lines=9> */
[C---:B------:R-:W-:Y:S02]  /*3af0*/  ISETP.GT.AND P2, PT, R17.reuse, 0x39, PT ;  /* 0x000000391100780c */ /* 0x040fe40003f44270 */
        /* <DEDUP_REMOVED lines=84> */
[----:B------:R-:W-:Y:S02]  /*4040*/  FMNMX.FTZ R17, R134, R18, !PT ;  /* 0x0000001286117209 */ /* 0x000fe40007810000 */
[----:B------:R-:W-:Y:S02]  /*4050*/  FMNMX.FTZ R19, R150, R19, !PT ;  /* 0x0000001396137209 */ /* 0x000fe40007810000 */
[----:B------:R-:W-:Y:S02]  /*4060*/  FMNMX.FTZ R17, R67, R17, !PT ;  /* 0x0000001143117209 */ /* 0x000fe40007810000 */
[----:B------:R-:W-:Y:S02]  /*4070*/  FMNMX.FTZ R19, R149, R19, !PT ;  /* 0x0000001395137209 */ /* 0x000fe40007810000 */
[----:B------:R-:W-:Y:S01]  /*4080*/  FSEL R65, R13, -INF , P5 ;  /* 0xff8000000d417808 */ /* 0x000fe20002800000 */
[----:B------:R-:W1:Y:S01]  /*4090*/  SHFL.BFLY PT, R18, R17, 0x2, 0x1f ;  /* 0x0c401f0011127f89 */ /* 0x000e6200000e0000 */
[----:B------:R-:W-:-:S02]  /*40a0*/  FMNMX.FTZ R13, R66, R19, !PT ;  /* 0x00000013420d7209 */ /* 0x000fc40007810000 */
[----:B------:R-:W-:Y:S02]  /*40b0*/  FSEL R64, R15, -INF , P2 ;  /* 0xff8000000f407808 */ /* 0x000fe40001000000 */
[----:B------:R-:W-:Y:S02]  /*40c0*/  FMNMX.FTZ R13, R65, R13, !PT ;  /* 0x0000000d410d7209 */ /* 0x000fe40007810000 */
[----:B------:R-:W-:Y:S02]  /*40d0*/  FSEL R62, R14, -INF , P1 ;  /* 0xff8000000e3e7808 */ /* 0x000fe40000800000 */
[----:B------:R-:W-:-:S04]  /*40e0*/  FMNMX.FTZ R13, R64, R13, !PT ;  /* 0x0000000d400d7209 */ /* 0x000fc80007810000 */
[----:B------:R-:W-:-:S05]  /*40f0*/  FMNMX.FTZ R14, R62, R13, !PT ;  /* 0x0000000d3e0e7209 */ /* 0x000fca0007810000 */
[----:B------:R-:W2:Y:S01]  /*4100*/  SHFL.BFLY PT, R13, R14, 0x2, 0x1f ;  /* 0x0c401f000e0d7f89 */ /* 0x000ea200000e0000 */
[----:B-1----:R-:W-:-:S05]  /*4110*/  FMNMX.FTZ R18, R17, R18, !PT ;  /* 0x0000001211127209 */ /* 0x002fca0007810000 */
[----:B------:R-:W1:Y:S01]  /*4120*/  SHFL.BFLY PT, R132, R18, 0x1, 0x1f ;  /* 0x0c201f0012847f89 */ /* 0x000e6200000e0000 */
[----:B--2---:R-:W-:-:S05]  /*4130*/  FMNMX.FTZ R14, R14, R13, !PT ;  /* 0x0000000d0e0e7209 */ /* 0x004fca0007810000 */
[----:B------:R-:W2:Y:S01]  /*4140*/  SHFL.BFLY PT, R13, R14, 0x1, 0x1f ;  /* 0x0c201f000e0d7f89 */ /* 0x000ea200000e0000 */
[----:B-1----:R-:W-:-:S04]  /*4150*/  FMNMX.FTZ R132, R18, R132, !PT ;  /* 0x0000008412847209 */ /* 0x002fc80007810000 */
[C---:B------:R-:W-:Y:S01]  /*4160*/  FSETP.NEU.FTZ.AND P1, PT, R132.reuse, -INF , PT ;  /* 0xff8000008400780b */ /* 0x040fe20003f3d000 */
[----:B------:R-:W-:-:S05]  /*4170*/  FMUL.FTZ R133, R132, c[0x0][0x2d0] ;  /* 0x0000b40084857a20 */ /* 0x000fca0000410000 */
[----:B------:R-:W-:-:S05]  /*4180*/  FSEL R133, R133, RZ, P1 ;  /* 0x000000ff85857208 */ /* 0x000fca0000800000 */
[--C-:B------:R-:W-:Y:S02]  /*4190*/  FFMA.FTZ R58, R3, c[0x0][0x2d0], -R133.reuse ;  /* 0x0000b400033a7a23 */ /* 0x100fe40000010885 */
[--C-:B------:R-:W-:Y:S01]  /*41a0*/  FFMA.FTZ R57, R16, c[0x0][0x2d0], -R133.reuse ;  /* 0x0000b40010397a23 */ /* 0x100fe20000010885 */
[----:B--2---:R-:W-:Y:S01]  /*41b0*/  FMNMX.FTZ R3, R13, R14, !PT ;  /* 0x0000000e0d037209 */ /* 0x004fe20007810000 */
[--C-:B------:R-:W-:Y:S01]  /*41c0*/  FFMA.FTZ R56, R68, c[0x0][0x2d0], -R133.reuse ;  /* 0x0000b40044387a23 */ /* 0x100fe20000010885 */
[----:B------:R-:W-:Y:S01]  /*41d0*/  LDSM.16.MT88.4 R16, [R233+0x900] ;  /* 0x00090000e910783b */ /* 0x000fe20000004200 */
[--C-:B------:R-:W-:Y:S01]  /*41e0*/  FFMA.FTZ R52, R69, c[0x0][0x2d0], -R133.reuse ;  /* 0x0000b40045347a23 */ /* 0x100fe20000010885 */
[C---:B------:R-:W-:Y:S01]  /*41f0*/  FSETP.NEU.FTZ.AND P1, PT, R3.reuse, -INF , PT ;  /* 0xff8000000300780b */ /* 0x040fe20003f3d000 */
[----:B------:R-:W-:Y:S01]  /*4200*/  FMUL.FTZ R63, R3, c[0x0][0x2d0] ;  /* 0x0000b400033f7a20 */ /* 0x000fe20000410000 */
[----:B------:R-:W-:Y:S01]  /*4210*/  MUFU.EX2 R58, R58 ;  /* 0x0000003a003a7308 */ /* 0x000fe20000000800 */
[----:B------:R-:W-:-:S02]  /*4220*/  FFMA.FTZ R55, R7, c[0x0][0x2d0], -R133 ;  /* 0x0000b40007377a23 */ /* 0x000fc40000010885 */
[--C-:B------:R-:W-:Y:S01]  /*4230*/  FFMA.FTZ R51, R5, c[0x0][0x2d0], -R133.reuse ;  /* 0x0000b40005337a23 */ /* 0x100fe20000010885 */
[----:B------:R-:W-:Y:S01]  /*4240*/  FSEL R63, R63, RZ, P1 ;  /* 0x000000ff3f3f7208 */ /* 0x000fe20000800000 */
[----:B------:R-:W-:Y:S01]  /*4250*/  FFMA.FTZ R50, R6, c[0x0][0x2d0], -R133 ;  /* 0x0000b40006327a23 */ /* 0x000fe20000010885 */
[----:B------:R-:W-:Y:S01]  /*4260*/  PLOP3.LUT P1, PT, PT, PT, UP0, 0x80, 0x0 ;  /* 0x000000000000781c */ /* 0x000fe20003f2f008 */
[----:B------:R-:W-:Y:S01]  /*4270*/  LDSM.16.MT88.4 R4, [R232+0x4100] ;  /* 0x00410000e804783b */ /* 0x000fe20000004200 */
[----:B------:R-:W1:Y:S01]  /*4280*/  MUFU.EX2 R57, R57 ;  /* 0x0000003900397308 */ /* 0x000e620000000800 */
[--C-:B------:R-:W-:Y:S02]  /*4290*/  FFMA.FTZ R61, R84, c[0x0][0x2d0], -R63.reuse ;  /* 0x0000b400543d7a23 */ /* 0x100fe4000001083f */
[--C-:B------:R-:W-:Y:S02]  /*42a0*/  FFMA.FTZ R60, R85, c[0x0][0x2d0], -R63.reuse ;  /* 0x0000b400553c7a23 */ /* 0x100fe4000001083f */
[----:B------:R-:W-:-:S02]  /*42b0*/  FFMA.FTZ R59, R86, c[0x0][0x2d0], -R63 ;  /* 0x0000b400563b7a23 */ /* 0x000fc4000001083f */
[----:B------:R-:W-:Y:S01]  /*42c0*/  FFMA.FTZ R53, R87, c[0x0][0x2d0], -R63 ;  /* 0x0000b40057357a23 */ /* 0x000fe2000001083f */
[----:B------:R-:W-:Y:S01]  /*42d0*/  MUFU.EX2 R56, R56 ;  /* 0x0000003800387308 */ /* 0x000fe20000000800 */
[----:B------:R-:W2:Y:S01]  /*42e0*/  LDSM.16.MT88.4 R84, [R234+0x4100] ;  /* 0x00410000ea54783b */ /* 0x000ea20000004200 */
[----:B------:R-:W-:Y:S02]  /*42f0*/  FFMA.FTZ R47, R12, c[0x0][0x2d0], -R133 ;  /* 0x0000b4000c2f7a23 */ /* 0x000fe40000010885 */
[--C-:B------:R-:W-:Y:S01]  /*4300*/  FFMA.FTZ R54, R11, c[0x0][0x2d0], -R63.reuse ;  /* 0x0000b4000b367a23 */ /* 0x100fe2000001083f */
[----:B------:R-:W3:Y:S01]  /*4310*/  LDSM.16.MT88.4 R12, [R232+0x900] ;  /* 0x00090000e80c783b */ /* 0x000ee20000004200 */
[--C-:B------:R-:W-:Y:S02]  /*4320*/  FFMA.FTZ R49, R10, c[0x0][0x2d0], -R63.reuse ;  /* 0x0000b4000a317a23 */ /* 0x100fe4000001083f */
[----:B------:R-:W4:Y:S01]  /*4330*/  MUFU.EX2 R52, R52 ;  /* 0x0000003400347308 */ /* 0x000f220000000800 */
[--C-:B------:R-:W-:Y:S01]  /*4340*/  FFMA.FTZ R48, R9, c[0x0][0x2d0], -R63.reuse ;  /* 0x0000b40009307a23 */ /* 0x100fe2000001083f */
[----:B-1----:R-:W-:Y:S01]  /*4350*/  F2FP.PACK_AB R68, R57, R58 ;  /* 0x0000003a3944723e */ /* 0x002fe200000000ff */
[----:B------:R-:W-:-:S02]  /*4360*/  FFMA.FTZ R45, R8, c[0x0][0x2d0], -R63 ;  /* 0x0000b400082d7a23 */ /* 0x000fc4000001083f */
[----:B------:R-:W1:Y:S01]  /*4370*/  LDSM.16.MT88.4 R8, [R236+0x4900] ;  /* 0x00490000ec08783b */ /* 0x000e620000004200 */
[--C-:B------:R-:W-:Y:S02]  /*4380*/  FFMA.FTZ R46, R30, c[0x0][0x2d0], -R133.reuse ;  /* 0x0000b4001e2e7a23 */ /* 0x100fe40000010885 */
[----:B------:R-:W-:Y:S01]  /*4390*/  MUFU.EX2 R61, R61 ;  /* 0x0000003d003d7308 */ /* 0x000fe20000000800 */
[--C-:B------:R-:W-:Y:S02]  /*43a0*/  FFMA.FTZ R43, R28, c[0x0][0x2d0], -R133.reuse ;  /* 0x0000b4001c2b7a23 */ /* 0x100fe40000010885 */
[--C-:B------:R-:W-:Y:S02]  /*43b0*/  FFMA.FTZ R42, R29, c[0x0][0x2d0], -R133.reuse ;  /* 0x0000b4001d2a7a23 */ /* 0x100fe40000010885 */
[----:B------:R-:W5:Y:S01]  /*43c0*/  LDSM.16.MT88.4 R28, [R233+0x4900] ;  /* 0x00490000e91c783b */ /* 0x000f620000004200 */
[----:B------:R-:W-:Y:S02]  /*43d0*/  FFMA.FTZ R2, R44, c[0x0][0x2d0], -R133 ;  /* 0x0000b4002c027a23 */ /* 0x000fe40000010885 */
[----:B------:R-:W2:Y:S01]  /*43e0*/  MUFU.EX2 R60, R60 ;  /* 0x0000003c003c7308 */ /* 0x000ea20000000800 */
[----:B----4-:R-:W-:Y:S01]  /*43f0*/  F2FP.PACK_AB R70, R52, R56 ;  /* 0x000000383446723e */ /* 0x010fe200000000ff */
[----:B------:R-:W-:-:S02]  /*4400*/  FFMA.FTZ R44, R41, c[0x0][0x2d0], -R63 ;  /* 0x0000b400292c7a23 */ /* 0x000fc4000001083f */
[--C-:B------:R-:W-:Y:S02]  /*4410*/  FFMA.FTZ R41, R182, c[0x0][0x2d0], -R63.reuse ;  /* 0x0000b400b6297a23 */ /* 0x100fe4000001083f */
[--C-:B------:R-:W-:Y:S02]  /*4420*/  FFMA.FTZ R40, R40, c[0x0][0x2d0], -R63.reuse ;  /* 0x0000b40028287a23 */ /* 0x100fe4000001083f */
[----:B------:R-:W-:Y:S01]  /*4430*/  MUFU.EX2 R59, R59 ;  /* 0x0000003b003b7308 */ /* 0x000fe20000000800 */
[----:B------:R-:W-:Y:S02]  /*4440*/  FFMA.FTZ R0, R181, c[0x0][0x2d0], -R63 ;  /* 0x0000b400b5007a23 */ /* 0x000fe4000001083f */
[--C-:B------:R-:W-:Y:S02]  /*4450*/  FFMA.FTZ R145, R145, c[0x0][0x2d0], -R133.reuse ;  /* 0x0000b40091917a23 */ /* 0x100fe40000010885 */
[--C-:B------:R-:W-:Y:S02]  /*4460*/  FFMA.FTZ R146, R146, c[0x0][0x2d0], -R133.reuse ;  /* 0x0000b40092927a23 */ /* 0x100fe40000010885 */
[--C-:B------:R-:W-:Y:S01]  /*4470*/  FFMA.FTZ R148, R148, c[0x0][0x2d0], -R133.reuse ;  /* 0x0000b40094947a23 */ /* 0x100fe20000010885 */
[----:B------:R-:W4:Y:S01]  /*4480*/  MUFU.EX2 R53, R53 ;  /* 0x0000003500357308 */ /* 0x000f220000000800 */
[----:B--2---:R-:W-:Y:S01]  /*4490*/  F2FP.PACK_AB R69, R60, R61 ;  /* 0x0000003d3c45723e */ /* 0x004fe200000000ff */
[----:B------:R-:W-:-:S02]  /*44a0*/  FFMA.FTZ R147, R147, c[0x0][0x2d0], -R133 ;  /* 0x0000b40093937a23 */ /* 0x000fc40000010885 */
[--C-:B------:R-:W-:Y:S02]  /*44b0*/  FFMA.FTZ R151, R151, c[0x0][0x2d0], -R63.reuse ;  /* 0x0000b40097977a23 */ /* 0x100fe4000001083f */
[--C-:B------:R-:W-:Y:S02]  /*44c0*/  FFMA.FTZ R152, R152, c[0x0][0x2d0], -R63.reuse ;  /* 0x0000b40098987a23 */ /* 0x100fe4000001083f */
[----:B------:R-:W-:Y:S01]  /*44d0*/  MUFU.EX2 R55, R55 ;  /* 0x0000003700377308 */ /* 0x000fe20000000800 */
[--C-:B------:R-:W-:Y:S02]  /*44e0*/  FFMA.FTZ R153, R153, c[0x0][0x2d0], -R63.reuse ;  /* 0x0000b40099997a23 */ /* 0x100fe4000001083f */
[----:B------:R-:W-:Y:S02]  /*44f0*/  FFMA.FTZ R154, R154, c[0x0][0x2d0], -R63 ;  /* 0x0000b4009a9a7a23 */ /* 0x000fe4000001083f */
[--C-:B------:R-:W-:Y:S02]  /*4500*/  FFMA.FTZ R161, R161, c[0x0][0x2d0], -R133.reuse ;  /* 0x0000b400a1a17a23 */ /* 0x100fe40000010885 */
[--C-:B------:R-:W-:Y:S01]  /*4510*/  FFMA.FTZ R162, R162, c[0x0][0x2d0], -R133.reuse ;  /* 0x0000b400a2a27a23 */ /* 0x100fe20000010885 */
[----:B----4-:R-:W-:Y:S01]  /*4520*/  F2FP.PACK_AB R71, R53, R59 ;  /* 0x0000003b3547723e */ /* 0x010fe200000000ff */
[----:B------:R-:W2:Y:S01]  /*4530*/  MUFU.EX2 R51, R51 ;  /* 0x0000003300337308 */ /* 0x000ea20000000800 */
[----:B------:R-:W-:-:S02]  /*4540*/  FFMA.FTZ R164, R164, c[0x0][0x2d0], -R133 ;  /* 0x0000b400a4a47a23 */ /* 0x000fc40000010885 */
[----:B------:R-:W-:Y:S02]  /*4550*/  FFMA.FTZ R163, R163, c[0x0][0x2d0], -R133 ;  /* 0x0000b400a3a37a23 */ /* 0x000fe40000010885 */
[--C-:B------:R-:W-:Y:S01]  /*4560*/  FFMA.FTZ R166, R166, c[0x0][0x2d0], -R63.reuse ;  /* 0x0000b400a6a67a23 */ /* 0x100fe2000001083f */
[C---:B------:R-:W-:Y:S01]  /*4570*/  HMMA.16816.F32 R104, R68.reuse, R100, RZ ;  /* 0x000000644468723c */ /* 0x040fe200000018ff */
[--C-:B------:R-:W-:Y:S01]  /*4580*/  FFMA.FTZ R167, R167, c[0x0][0x2d0], -R63.reuse ;  /* 0x0000b400a7a77a23 */ /* 0x100fe2000001083f */
[----:B------:R-:W-:Y:S01]  /*4590*/  MUFU.EX2 R50, R50 ;  /* 0x0000003200327308 */ /* 0x000fe20000000800 */
[--C-:B------:R-:W-:Y:S02]  /*45a0*/  FFMA.FTZ R169, R169, c[0x0][0x2d0], -R63.reuse ;  /* 0x0000b400a9a97a23 */ /* 0x100fe4000001083f */
[----:B------:R-:W-:Y:S02]  /*45b0*/  FFMA.FTZ R170, R170, c[0x0][0x2d0], -R63 ;  /* 0x0000b400aaaa7a23 */ /* 0x000fe4000001083f */
[--C-:B------:R-:W-:Y:S01]  /*45c0*/  FFMA.FTZ R180, R180, c[0x0][0x2d0], -R133.reuse ;  /* 0x0000b400b4b47a23 */ /* 0x100fe20000010885 */
[----:B------:R-:W-:Y:S01]  /*45d0*/  HMMA.16816.F32 R100, R68, R102, RZ ;  /* 0x000000664464723c */ /* 0x000fe200000018ff */
[--C-:B------:R-:W-:Y:S01]  /*45e0*/  FFMA.FTZ R179, R179, c[0x0][0x2d0], -R133.reuse ;  /* 0x0000b400b3b37a23 */ /* 0x100fe20000010885 */
[----:B------:R-:W-:Y:S01]  /*45f0*/  MUFU.EX2 R47, R47 ;  /* 0x0000002f002f7308 */ /* 0x000fe20000000800 */
        /* <DEDUP_REMOVED lines=11> */
[----:B------:R-:W4:Y:S01]  /*46b0*/  MUFU.EX2 R49, R49 ;  /* 0x0000003100317308 */ /* 0x000f220000000800 */
        /* <DEDUP_REMOVED lines=8> */
[----:B------:R-:W-:Y:S01]  /*4740*/  FADD.FTZ R57, R58, R57 ;  /* 0x000000393a397221 */ /* 0x000fe20000010000 */
[----:B------:R-:W-:Y:S01]  /*4750*/  HMMA.16816.F32 R120, R68, R116, RZ ;  /* 0x000000744478723c */ /* 0x000fe200000018ff */
[----:B------:R-:W-:Y:S01]  /*4760*/  FADD.FTZ R60, R61, R60 ;  /* 0x0000003c3d3c7221 */ /* 0x000fe20000010000 */
[----:B------:R-:W1:Y:S01]  /*4770*/  MUFU.EX2 R45, R45 ;  /* 0x0000002d002d7308 */ /* 0x000e620000000800 */
[----:B------:R-:W-:-:S02]  /*4780*/  FADD.FTZ R56, R56, R57 ;  /* 0x0000003938387221 */ /* 0x000fc40000010000 */
[----:B------:R-:W-:Y:S02]  /*4790*/  FADD.FTZ R59, R59, R60 ;  /* 0x0000003c3b3b7221 */ /* 0x000fe40000010000 */
[----:B------:R-:W-:Y:S01]  /*47a0*/  FFMA.FTZ R249, R67, c[0x0][0x2d0], -R133 ;  /* 0x0000b40043f97a23 */ /* 0x000fe20000010885 */
[----:B------:R-:W-:Y:S01]  /*47b0*/  HMMA.16816.F32 R112, R68, R108, RZ ;  /* 0x0000006c4470723c */ /* 0x000fe200000018ff */
[----:B------:R-:W-:Y:S01]  /*47c0*/  FFMA.FTZ R248, R62, c[0x0][0x2d0], -R63 ;  /* 0x0000b4003ef87a23 */ /* 0x000fe2000001083f */
[----:B------:R-:W-:Y:S01]  /*47d0*/  MUFU.EX2 R46, R46 ;  /* 0x0000002e002e7308 */ /* 0x000fe20000000800 */
[----:B------:R-:W-:Y:S02]  /*47e0*/  FADD.FTZ R56, R52, R56 ;  /* 0x0000003834387221 */ /* 0x000fe40000010000 */
[----:B------:R-:W-:-:S03]  /*47f0*/  FADD.FTZ R59, R53, R59 ;  /* 0x0000003b353b7221 */ /* 0x000fc60000010000 */
[C---:B------:R-:W-:Y:S02]  /*4800*/  HMMA.16816.F32 R88, R68.reuse, R84, RZ ;  /* 0x000000544458723c */ /* 0x040fe400000018ff */
[----:B------:R-:W1:Y:S06]  /*4810*/  MUFU.EX2 R43, R43 ;  /* 0x0000002b002b7308 */ /* 0x000e6c0000000800 */
[C---:B------:R-:W-:Y:S02]  /*4820*/  HMMA.16816.F32 R80, R68.reuse, R76, RZ ;  /* 0x0000004c4450723c */ /* 0x040fe400000018ff */
[----:B------:R-:W-:Y:S06]  /*4830*/  MUFU.EX2 R42, R42 ;  /* 0x0000002a002a7308 */ /* 0x000fec0000000800 */
        /* <DEDUP_REMOVED lines=11> */
[----:B------:R-:W-:Y:S05]  /*48f0*/  MUFU.EX2 R145, R145 ;  /* 0x0000009100917308 */ /* 0x000fea0000000800 */
[----:B--2---:R-:W-:Y:S01]  /*4900*/  F2FP.PACK_AB R4, R51, R55 ;  /* 0x000000373304723e */ /* 0x004fe200000000ff */
[----:B------:R-:W-:Y:S01]  /*4910*/  HMMA.16816.F32 R68, R68, R6, RZ ;  /* 0x000000064444723c */ /* 0x000fe200000018ff */
[----:B----4-:R-:W-:Y:S01]  /*4920*/  F2FP.PACK_AB R5, R49, R54 ;  /* 0x000000363105723e */ /* 0x010fe200000000ff */
[----:B------:R-:W2:Y:S01]  /*4930*/  MUFU.EX2 R146, R146 ;  /* 0x0000009200927308 */ /* 0x000ea20000000800 */
[----:B------:R-:W-:-:S02]  /*4940*/  FADD.FTZ R55, R55, R56 ;  /* 0x0000003837377221 */ /* 0x000fc40000010000 */
[----:B------:R-:W-:Y:S02]  /*4950*/  FADD.FTZ R54, R54, R59 ;  /* 0x0000003b36367221 */ /* 0x000fe40000010000 */
[----:B------:R-:W-:Y:S01]  /*4960*/  F2FP.PACK_AB R6, R47, R50 ;  /* 0x000000322f06723e */ /* 0x000fe200000000ff */
[----:B------:R-:W-:Y:S01]  /*4970*/  FADD.FTZ R55, R51, R55 ;  /* 0x0000003733377221 */ /* 0x000fe20000010000 */
[----:B-1----:R-:W-:Y:S01]  /*4980*/  F2FP.PACK_AB R7, R45, R48 ;  /* 0x000000302d07723e */ /* 0x002fe200000000ff */
[----:B------:R-:W-:Y:S01]  /*4990*/  MUFU.EX2 R148, R148 ;  /* 0x0000009400947308 */ /* 0x000fe20000000800 */
[----:B------:R-:W-:Y:S02]  /*49a0*/  FADD.FTZ R54, R49, R54 ;  /* 0x0000003631367221 */ /* 0x000fe40000010000 */
[----:B------:R-:W-:Y:S02]  /*49b0*/  FADD.FTZ R50, R50, R55 ;  /* 0x0000003732327221 */ /* 0x000fe40000010000 */
[----:B------:R-:W-:Y:S01]  /*49c0*/  FADD.FTZ R48, R48, R54 ;  /* 0x0000003630307221 */ /* 0x000fe20000010000 */
[----:B---3--:R-:W-:Y:S01]  /*49d0*/  HMMA.16816.F32 R104, R4, R12, R104 ;  /* 0x0000000c0468723c */ /* 0x008fe20000001868 */
[----:B------:R-:W-:Y:S01]  /*49e0*/  FADD.FTZ R50, R47, R50 ;  /* 0x000000322f327221 */ /* 0x000fe20000010000 */
[----:B------:R-:W1:Y:S01]  /*49f0*/  MUFU.EX2 R147, R147 ;  /* 0x0000009300937308 */ /* 0x000e620000000800 */
[----:B------:R-:W-:-:S05]  /*4a00*/  FADD.FTZ R48, R45, R48 ;  /* 0x000000302d307221 */ /* 0x000fca0000010000 */
[C---:B------:R-:W-:Y:S01]  /*4a10*/  HMMA.16816.F32 R100, R4.reuse, R14, R100 ;  /* 0x0000000e0464723c */ /* 0x040fe20000001864 */
[----:B------:R-:W3:Y:S01]  /*4a20*/  LDSM.16.MT88.4 R12, [R232+0x4900] ;  /* 0x00490000e80c783b */ /* 0x000ee20000004200 */
[----:B------:R-:W-:Y:S06]  /*4a30*/  MUFU.EX2 R151, R151 ;  /* 0x0000009700977308 */ /* 0x000fec0000000800 */
[C---:B------:R-:W-:Y:S02]  /*4a40*/  HMMA.16816.F32 R96, R4.reuse, R8, R96 ;  /* 0x000000080460723c */ /* 0x040fe40000001860 */
[----:B------:R-:W4:Y:S06]  /*4a50*/  MUFU.EX2 R152, R152 ;  /* 0x0000009800987308 */ /* 0x000f2c0000000800 */
[C---:B------:R-:W-:Y:S01]  /*4a60*/  HMMA.16816.F32 R92, R4.reuse, R10, R92 ;  /* 0x0000000a045c723c */ /* 0x040fe2000000185c */
[----:B------:R-:W1:Y:S01]  /*4a70*/  LDSM.16.MT88.4 R8, [R232+0x1100] ;  /* 0x00110000e808783b */ /* 0x000e620000004200 */
[----:B------:R-:W-:Y:S06]  /*4a80*/  MUFU.EX2 R153, R153 ;  /* 0x0000009900997308 */ /* 0x000fec0000000800 */
[C---:B------:R-:W-:Y:S02]  /*4a90*/  HMMA.16816.F32 R128, R4.reuse, R24, R128 ;  /* 0x000000180480723c */ /* 0x040fe40000001880 */
[----:B------:R-:W1:Y:S06]  /*4aa0*/  MUFU.EX2 R154, R154 ;  /* 0x0000009a009a7308 */ /* 0x000e6c0000000800 */
[C---:B------:R-:W-:Y:S01]  /*4ab0*/  HMMA.16816.F32 R124, R4.reuse, R26, R124 ;  /* 0x0000001a047c723c */ /* 0x040fe2000000187c */
[----:B------:R-:W-:Y:S01]  /*4ac0*/  LDSM.16.MT88.4 R24, [R236+0x1100] ;  /* 0x00110000ec18783b */ /* 0x000fe20000004200 */
        /* <DEDUP_REMOVED lines=16> */
[C---:B-----5:R-:W-:Y:S02]  /*4bd0*/  HMMA.16816.F32 R80, R4.reuse, R28, R80 ;  /* 0x0000001c0450723c */ /* 0x060fe40000001850 */
[----:B------:R-:W5:Y:S06]  /*4be0*/  MUFU.EX2 R170, R170 ;  /* 0x000000aa00aa7308 */ /* 0x000f6c0000000800 */
[C---:B------:R-:W-:Y:S01]  /*4bf0*/  HMMA.16816.F32 R76, R4.reuse, R30, R76 ;  /* 0x0000001e044c723c */ /* 0x040fe2000000184c */
[----:B------:R-:W-:Y:S01]  /*4c00*/  LDSM.16.MT88.4 R28, [R233+0x5100] ;  /* 0x00510000e91c783b */ /* 0x000fe20000004200 */
[----:B------:R-:W-:Y:S06]  /*4c10*/  MUFU.EX2 R180, R180 ;  /* 0x000000b400b47308 */ /* 0x000fec0000000800 */
[C---:B---3--:R-:W-:Y:S02]  /*4c20*/  HMMA.16816.F32 R72, R4.reuse, R12, R72 ;  /* 0x0000000c0448723c */ /* 0x048fe40000001848 */
[----:B------:R-:W3:Y:S06]  /*4c30*/  MUFU.EX2 R179, R179 ;  /* 0x000000b300b37308 */ /* 0x000eec0000000800 */
[----:B------:R-:W-:Y:S01]  /*4c40*/  HMMA.16816.F32 R68, R4, R14, R68 ;  /* 0x0000000e0444723c */ /* 0x000fe20000001844 */
[----:B------:R-:W2:Y:S01]  /*4c50*/  LDSM.16.MT88.4 R12, [R236+0x5100] ;  /* 0x00510000ec0c783b */ /* 0x000ea20000004200 */
[----:B------:R-:W-:Y:S05]  /*4c60*/  MUFU.EX2 R178, R178 ;  /* 0x000000b200b27308 */ /* 0x000fea0000000800 */
[----:B------:R-:W-:Y:S01]  /*4c70*/  F2FP.PACK_AB R4, R43, R46 ;  /* 0x0000002e2b04723e */ /* 0x000fe200000000ff */
[----:B------:R-:W-:Y:S01]  /*4c80*/  FADD.FTZ R46, R46, R50 ;  /* 0x000000322e2e7221 */ /* 0x000fe20000010000 */
[----:B------:R-:W-:Y:S01]  /*4c90*/  F2FP.PACK_AB R6, R2, R42 ;  /* 0x0000002a0206723e */ /* 0x000fe200000000ff */
[----:B------:R-:W2:Y:S01]  /*4ca0*/  MUFU.EX2 R177, R177 ;  /* 0x000000b100b17308 */ /* 0x000ea20000000800 */
[----:B------:R-:W-:Y:S01]  /*4cb0*/  F2FP.PACK_AB R5, R41, R44 ;  /* 0x0000002c2905723e */ /* 0x000fe200000000ff */
[----:B------:R-:W-:Y:S01]  /*4cc0*/  FADD.FTZ R44, R44, R48 ;  /* 0x000000302c2c7221 */ /* 0x000fe20000010000 */
[----:B------:R-:W-:Y:S01]  /*4cd0*/  F2FP.PACK_AB R7, R0, R40 ;  /* 0x000000280007723e */ /* 0x000fe200000000ff */
[----:B------:R-:W-:-:S02]  /*4ce0*/  FADD.FTZ R46, R43, R46 ;  /* 0x0000002e2b2e7221 */ /* 0x000fc40000010000 */
[----:B------:R-:W-:Y:S02]  /*4cf0*/  FADD.FTZ R44, R41, R44 ;  /* 0x0000002c292c7221 */ /* 0x000fe40000010000 */
[----:B------:R-:W-:Y:S01]  /*4d00*/  MUFU.EX2 R176, R176 ;  /* 0x000000b000b07308 */ /* 0x000fe20000000800 */
[----:B------:R-:W-:Y:S01]  /*4d10*/  FADD.FTZ R42, R42, R46 ;  /* 0x0000002e2a2a7221 */ /* 0x000fe20000010000 */
[C---:B-1----:R-:W-:Y:S01]  /*4d20*/  HMMA.16816.F32 R104, R4.reuse, R8, R104 ;  /* 0x000000080468723c */ /* 0x042fe20000001868 */
[----:B------:R-:W-:Y:S02]  /*4d30*/  FADD.FTZ R40, R40, R44 ;  /* 0x0000002c28287221 */ /* 0x000fe40000010000 */
[----:B------:R-:W-:Y:S02]  /*4d40*/  FADD.FTZ R42, R2, R42 ;  /* 0x0000002a022a7221 */ /* 0x000fe40000010000 */
[----:B------:R-:W-:Y:S01]  /*4d50*/  FADD.FTZ R40, R0, R40 ;  /* 0x0000002800287221 */ /* 0x000fe20000010000 */
[----:B------:R-:W1:Y:S02]  /*4d60*/  MUFU.EX2 R171, R171 ;  /* 0x000000ab00ab7308 */ /* 0x000e640000000800 */
[C---:B------:R-:W-:Y:S01]  /*4d70*/  HMMA.16816.F32 R100, R4.reuse, R10, R100 ;  /* 0x0000000a0464723c */ /* 0x040fe20000001864 */
[----:B------:R-:W1:Y:S05]  /*4d80*/  LDSM.16.MT88.4 R8, [R232+0x5100] ;  /* 0x00510000e808783b */ /* 0x000e6a0000004200 */
[----:B------:R-:W-:Y:S02]  /*4d90*/  MUFU.EX2 R168, R168 ;  /* 0x000000a800a87308 */ /* 0x000fe40000000800 */
[C---:B------:R-:W-:Y:S06]  /*4da0*/  HMMA.16816.F32 R112, R4.reuse, R16, R112 ;  /* 0x000000100470723c */ /* 0x040fec0000001870 */
[----:B------:R-:W1:Y:S02]  /*4db0*/  MUFU.EX2 R165, R165 ;  /* 0x000000a500a57308 */ /* 0x000e640000000800 */
[C---:B------:R-:W-:Y:S01]  /*4dc0*/  HMMA.16816.F32 R108, R4.reuse, R18, R108 ;  /* 0x00000012046c723c */ /* 0x040fe2000000186c */
[----:B------:R-:W3:Y:S05]  /*4dd0*/  LDSM.16.MT88.4 R16, [R233+0x1900] ;  /* 0x00190000e910783b */ /* 0x000eea0000004200 */
[----:B------:R-:W-:Y:S02]  /*4de0*/  MUFU.EX2 R160, R160 ;  /* 0x000000a000a07308 */ /* 0x000fe40000000800 */
[C---:B--2---:R-:W-:Y:S06]  /*4df0*/  HMMA.16816.F32 R96, R4.reuse, R12, R96 ;  /* 0x0000000c0460723c */ /* 0x044fec0000001860 */
[----:B------:R-:W2:Y:S02]  /*4e00*/  MUFU.EX2 R159, R159 ;  /* 0x0000009f009f7308 */ /* 0x000ea40000000800 */
[C---:B------:R-:W-:Y:S01]  /*4e10*/  HMMA.16816.F32 R92, R4.reuse, R14, R92 ;  /* 0x0000000e045c723c */ /* 0x040fe2000000185c */
[----:B------:R-:W2:Y:S05]  /*4e20*/  LDSM.16.MT88.4 R12, [R232+0x1900] ;  /* 0x00190000e80c783b */ /* 0x000eaa0000004200 */
[----:B------:R-:W-:Y:S02]  /*4e30*/  MUFU.EX2 R158, R158 ;  /* 0x0000009e009e7308 */ /* 0x000fe40000000800 */
[C---:B------:R-:W-:Y:S06]  /*4e40*/  HMMA.16816.F32 R128, R4.reuse, R24, R128 ;  /* 0x000000180480723c */ /* 0x040fec0000001880 */
[----:B------:R-:W2:Y:S02]  /*4e50*/  MUFU.EX2 R157, R157 ;  /* 0x0000009d009d7308 */ /* 0x000ea40000000800 */
[C---:B-1----:R-:W-:Y:S06]  /*4e60*/  HMMA.16816.F32 R72, R4.reuse, R8, R72 ;  /* 0x000000080448723c */ /* 0x042fec0000001848 */
[----:B------:R-:W-:Y:S02]  /*4e70*/  MUFU.EX2 R156, R156 ;  /* 0x0000009c009c7308 */ /* 0x000fe40000000800 */
[C---:B------:R-:W-:Y:S01]  /*4e80*/  HMMA.16816.F32 R68, R4.reuse, R10, R68 ;  /* 0x0000000a0444723c */ /* 0x040fe20000001844 */
[----:B------:R-:W1:Y:S05]  /*4e90*/  LDSM.16.MT88.4 R8, [R236+0x5900] ;  /* 0x00590000ec08783b */ /* 0x000e6a0000004200 */
[----:B------:R-:W1:Y:S02]  /*4ea0*/  MUFU.EX2 R155, R155 ;  /* 0x0000009b009b7308 */ /* 0x000e640000000800 */
[C---:B------:R-:W-:Y:S01]  /*4eb0*/  HMMA.16816.F32 R124, R4.reuse, R26, R124 ;  /* 0x0000001a047c723c */ /* 0x040fe2000000187c */
[----:B------:R-:W1:Y:S05]  /*4ec0*/  LDSM.16.MT88.4 R24, [R236+0x1900] ;  /* 0x00190000ec18783b */ /* 0x000e6a0000004200 */
[----:B------:R-:W-:Y:S02]  /*4ed0*/  MUFU.EX2 R150, R150 ;  /* 0x0000009600967308 */ /* 0x000fe40000000800 */
[C---:B------:R-:W-:Y:S06]  /*4ee0*/  HMMA.16816.F32 R120, R4.reuse, R20, R120 ;  /* 0x000000140478723c */ /* 0x040fec0000001878 */
[----:B------:R-:W-:Y:S02]  /*4ef0*/  MUFU.EX2 R249, R249 ;  /* 0x000000f900f97308 */ /* 0x000fe40000000800 */
[C---:B------:R-:W-:Y:S01]  /*4f00*/  HMMA.16816.F32 R116, R4.reuse, R22, R116 ;  /* 0x000000160474723c */ /* 0x040fe20000001874 */
[----:B------:R-:W1:Y:S05]  /*4f10*/  LDSM.16.MT88.4 R20, [R234+0x1900] ;  /* 0x00190000ea14783b */ /* 0x000e6a0000004200 */
[----:B------:R-:W-:Y:S02]  /*4f20*/  MUFU.EX2 R248, R248 ;  /* 0x000000f800f87308 */ /* 0x000fe40000000800 */
[C---:B------:R-:W-:Y:S08]  /*4f30*/  HMMA.16816.F32 R88, R4.reuse, R32, R88 ;  /* 0x000000200458723c */ /* 0x040ff00000001858 */
[C---:B------:R-:W-:Y:S01]  /*4f40*/  HMMA.16816.F32 R84, R4.reuse, R34, R84 ;  /* 0x000000220454723c */ /* 0x040fe20000001854 */
[----:B------:R-:W-:Y:S07]  /*4f50*/  LDSM.16.MT88.4 R32, [R233+0x6900] ;  /* 0x00690000e920783b */ /* 0x000fee0000004200 */
[C---:B------:R-:W-:Y:S08]  /*4f60*/  HMMA.16816.F32 R80, R4.reuse, R28, R80 ;  /* 0x0000001c0450723c */ /* 0x040ff00000001850 */
[----:B------:R-:W-:Y:S01]  /*4f70*/  HMMA.16816.F32 R76, R4, R30, R76 ;  /* 0x0000001e044c723c */ /* 0x000fe2000000184c */
[----:B------:R-:W-:Y:S06]  /*4f80*/  LDSM.16.MT88.4 R28, [R233+0x5900] ;  /* 0x00590000e91c783b */ /* 0x000fec0000004200 */
[----:B------:R-:W-:Y:S01]  /*4f90*/  F2FP.PACK_AB R4, R146, R145 ;  /* 0x000000919204723e */ /* 0x000fe200000000ff */
[----:B------:R-:W-:Y:S01]  /*4fa0*/  FADD.FTZ R145, R145, R42 ;  /* 0x0000002a91917221 */ /* 0x000fe20000010000 */
[----:B------:R-:W-:-:S02]  /*4fb0*/  F2FP.PACK_AB R6, R147, R148 ;  /* 0x000000949306723e */ /* 0x000fc400000000ff */
[----:B----4-:R-:W-:Y:S01]  /*4fc0*/  F2FP.PACK_AB R5, R152, R151 ;  /* 0x000000979805723e */ /* 0x010fe200000000ff */
[----:B------:R-:W-:Y:S01]  /*4fd0*/  FADD.FTZ R151, R151, R40 ;  /* 0x0000002897977221 */ /* 0x000fe20000010000 */
[----:B------:R-:W-:Y:S01]  /*4fe0*/  F2FP.PACK_AB R7, R154, R153 ;  /* 0x000000999a07723e */ /* 0x000fe200000000ff */
[----:B------:R-:W-:Y:S02]  /*4ff0*/  FADD.FTZ R145, R146, R145 ;  /* 0x0000009192917221 */ /* 0x000fe40000010000 */
[----:B------:R-:W-:Y:S02]  /*5000*/  FADD.FTZ R151, R152, R151 ;  /* 0x0000009798977221 */ /* 0x000fe40000010000 */
[----:B------:R-:W-:Y:S02]  /*5010*/  FADD.FTZ R148, R148, R145 ;  /* 0x0000009194947221 */ /* 0x000fe40000010000 */
[----:B---3--:R-:W-:Y:S01]  /*5020*/  HMMA.16816.F32 R112, R4, R16, R112 ;  /* 0x000000100470723c */ /* 0x008fe20000001870 */
[----:B------:R-:W-:-:S02]  /*5030*/  FADD.FTZ R153, R153, R151 ;  /* 0x0000009799997221 */ /* 0x000fc40000010000 */
[----:B------:R-:W-:Y:S02]  /*5040*/  FADD.FTZ R148, R147, R148 ;  /* 0x0000009493947221 */ /* 0x000fe40000010000 */
[----:B------:R-:W-:-:S03]  /*5050*/  FADD.FTZ R153, R154, R153 ;  /* 0x000000999a997221 */ /* 0x000fc60000010000 */
[C---:B------:R-:W-:Y:S01]  /*5060*/  HMMA.16816.F32 R108, R4.reuse, R18, R108 ;  /* 0x00000012046c723c */ /* 0x040fe2000000186c */
[----:B------:R-:W3:Y:S07]  /*5070*/  LDSM.16.MT88.4 R16, [R234+0x5900] ;  /* 0x00590000ea10783b */ /* 0x000eee0000004200 */
[C---:B--2---:R-:W-:Y:S08]  /*5080*/  HMMA.16816.F32 R104, R4.reuse, R12, R104 ;  /* 0x0000000c0468723c */ /* 0x044ff00000001868 */
[C---:B------:R-:W-:Y:S01]  /*5090*/  HMMA.16816.F32 R100, R4.reuse, R14, R100 ;  /* 0x0000000e0464723c */ /* 0x040fe20000001864 */
[----:B------:R-:W2:Y:S07]  /*50a0*/  LDSM.16.MT88.4 R12, [R232+0x5900] ;  /* 0x00590000e80c783b */ /* 0x000eae0000004200 */
[C---:B-1----:R-:W-:Y:S08]  /*50b0*/  HMMA.16816.F32 R96, R4.reuse, R8, R96 ;  /* 0x000000080460723c */ /* 0x042ff00000001860 */
[C---:B------:R-:W-:Y:S01]  /*50c0*/  HMMA.16816.F32 R92, R4.reuse, R10, R92 ;  /* 0x0000000a045c723c */ /* 0x040fe2000000185c */
[----:B------:R-:W1:Y:S07]  /*50d0*/  LDSM.16.MT88.4 R8, [R233+0x2100] ;  /* 0x00210000e908783b */ /* 0x000e6e0000004200 */
[C---:B------:R-:W-:Y:S08]  /*50e0*/  HMMA.16816.F32 R128, R4.reuse, R24, R128 ;  /* 0x000000180480723c */ /* 0x040ff00000001880 */
[C---:B------:R-:W-:Y:S01]  /*50f0*/  HMMA.16816.F32 R124, R4.reuse, R26, R124 ;  /* 0x0000001a047c723c */ /* 0x040fe2000000187c */
[----:B------:R-:W-:Y:S07]  /*5100*/  LDSM.16.MT88.4 R24, [R236+0x2100] ;  /* 0x00210000ec18783b */ /* 0x000fee0000004200 */
[C---:B------:R-:W-:Y:S08]  /*5110*/  HMMA.16816.F32 R120, R4.reuse, R20, R120 ;  /* 0x000000140478723c */ /* 0x040ff00000001878 */
[C---:B------:R-:W-:Y:S01]  /*5120*/  HMMA.16816.F32 R116, R4.reuse, R22, R116 ;  /* 0x000000160474723c */ /* 0x040fe20000001874 */
[----:B------:R-:W4:Y:S07]  /*5130*/  LDSM.16.MT88.4 R20, [R234+0x2100] ;  /* 0x00210000ea14783b */ /* 0x000f2e0000004200 */
[C---:B---3--:R-:W-:Y:S08]  /*5140*/  HMMA.16816.F32 R88, R4.reuse, R16, R88 ;  /* 0x000000100458723c */ /* 0x048ff00000001858 */
[C---:B------:R-:W-:Y:S01]  /*5150*/  HMMA.16816.F32 R84, R4.reuse, R18, R84 ;  /* 0x000000120454723c */ /* 0x040fe20000001854 */
[----:B------:R-:W3:Y:S07]  /*5160*/  LDSM.16.MT88.4 R16, [R232+0x2100] ;  /* 0x00210000e810783b */ /* 0x000eee0000004200 */
[C---:B------:R-:W-:Y:S08]  /*5170*/  HMMA.16816.F32 R80, R4.reuse, R28, R80 ;  /* 0x0000001c0450723c */ /* 0x040ff00000001850 */
[C---:B------:R-:W-:Y:S01]  /*5180*/  HMMA.16816.F32 R76, R4.reuse, R30, R76 ;  /* 0x0000001e044c723c */ /* 0x040fe2000000184c */
[----:B------:R-:W-:Y:S07]  /*5190*/  LDSM.16.MT88.4 R28, [R236+0x3100] ;  /* 0x00310000ec1c783b */ /* 0x000fee0000004200 */
[C---:B--2---:R-:W-:Y:S08]  /*51a0*/  HMMA.16816.F32 R72, R4.reuse, R12, R72 ;  /* 0x0000000c0448723c */ /* 0x044ff00000001848 */
[----:B------:R-:W-:Y:S01]  /*51b0*/  HMMA.16816.F32 R68, R4, R14, R68 ;  /* 0x0000000e0444723c */ /* 0x000fe20000001844 */
[----:B------:R-:W2:Y:S06]  /*51c0*/  LDSM.16.MT88.4 R12, [R236+0x6100] ;  /* 0x00610000ec0c783b */ /* 0x000eac0000004200 */
[----:B------:R-:W-:Y:S01]  /*51d0*/  F2FP.PACK_AB R4, R162, R161 ;  /* 0x000000a1a204723e */ /* 0x000fe200000000ff */
[----:B------:R-:W-:Y:S01]  /*51e0*/  FADD.FTZ R161, R161, R148 ;  /* 0x00000094a1a17221 */ /* 0x000fe20000010000 */
[----:B------:R-:W-:-:S02]  /*51f0*/  F2FP.PACK_AB R6, R163, R164 ;  /* 0x000000a4a306723e */ /* 0x000fc400000000ff */
[C---:B------:R-:W-:Y:S01]  /*5200*/  F2FP.PACK_AB R5, R167.reuse, R166 ;  /* 0x000000a6a705723e */ /* 0x040fe200000000ff */
[----:B------:R-:W-:Y:S01]  /*5210*/  FADD.FTZ R166, R166, R153 ;  /* 0x00000099a6a67221 */ /* 0x000fe20000010000 */
[----:B-----5:R-:W-:Y:S01]  /*5220*/  F2FP.PACK_AB R7, R170, R169 ;  /* 0x000000a9aa07723e */ /* 0x020fe200000000ff */
[----:B------:R-:W-:Y:S02]  /*5230*/  FADD.FTZ R161, R162, R161 ;  /* 0x000000a1a2a17221 */ /* 0x000fe40000010000 */
[----:B------:R-:W-:Y:S02]  /*5240*/  FADD.FTZ R166, R167, R166 ;  /* 0x000000a6a7a67221 */ /* 0x000fe40000010000 */
[----:B------:R-:W-:Y:S02]  /*5250*/  FADD.FTZ R164, R164, R161 ;  /* 0x000000a1a4a47221 */ /* 0x000fe40000010000 */
[----:B-1----:R-:W-:Y:S01]  /*5260*/  HMMA.16816.F32 R112, R4, R8, R112 ;  /* 0x000000080470723c */ /* 0x002fe20000001870 */
[----:B------:R-:W-:-:S02]  /*5270*/  FADD.FTZ R169, R169, R166 ;  /* 0x000000a6a9a97221 */ /* 0x000fc40000010000 */
[----:B------:R-:W-:Y:S02]  /*5280*/  FADD.FTZ R164, R163, R164 ;  /* 0x000000a4a3a47221 */ /* 0x000fe40000010000 */
[----:B------:R-:W-:-:S03]  /*5290*/  FADD.FTZ R169, R170, R169 ;  /* 0x000000a9aaa97221 */ /* 0x000fc60000010000 */
[C---:B------:R-:W-:Y:S01]  /*52a0*/  HMMA.16816.F32 R108, R4.reuse, R10, R108 ;  /* 0x0000000a046c723c */ /* 0x040fe2000000186c */
[----:B------:R-:W1:Y:S07]  /*52b0*/  LDSM.16.MT88.4 R8, [R233+0x6100] ;  /* 0x00610000e908783b */ /* 0x000e6e0000004200 */
[C---:B----4-:R-:W-:Y:S08]  /*52c0*/  HMMA.16816.F32 R120, R4.reuse, R20, R120 ;  /* 0x000000140478723c */ /* 0x050ff00000001878 */
[C---:B------:R-:W-:Y:S01]  /*52d0*/  HMMA.16816.F32 R116, R4.reuse, R22, R116 ;  /* 0x000000160474723c */ /* 0x040fe20000001874 */
[----:B------:R-:W4:Y:S07]  /*52e0*/  LDSM.16.MT88.4 R20, [R234+0x6100] ;  /* 0x00610000ea14783b */ /* 0x000f2e0000004200 */
[C---:B---3--:R-:W-:Y:S08]  /*52f0*/  HMMA.16816.F32 R104, R4.reuse, R16, R104 ;  /* 0x000000100468723c */ /* 0x048ff00000001868 */
        /* <DEDUP_REMOVED lines=11> */
[C---:B----4-:R-:W-:Y:S08]  /*53b0*/  HMMA.16816.F32 R88, R4.reuse, R20, R88 ;  /* 0x000000140458723c */ /* 0x050ff00000001858 */
[C---:B------:R-:W-:Y:S01]  /*53c0*/  HMMA.16816.F32 R84, R4.reuse, R22, R84 ;  /* 0x000000160454723c */ /* 0x040fe20000001854 */
[----:B------:R-:W4:Y:S07]  /*53d0*/  LDSM.16.MT88.4 R20, [R233+0x2900] ;  /* 0x00290000e914783b */ /* 0x000f2e0000004200 */
[C---:B---3--:R-:W-:Y:S08]  /*53e0*/  HMMA.16816.F32 R72, R4.reuse, R16, R72 ;  /* 0x000000100448723c */ /* 0x048ff00000001848 */
[----:B------:R-:W-:Y:S01]  /*53f0*/  HMMA.16816.F32 R68, R4, R18, R68 ;  /* 0x000000120444723c */ /* 0x000fe20000001844 */
[----:B------:R-:W3:Y:S06]  /*5400*/  LDSM.16.MT88.4 R16, [R236+0x6900] ;  /* 0x00690000ec10783b */ /* 0x000eec0000004200 */
[----:B------:R-:W-:Y:S01]  /*5410*/  F2FP.PACK_AB R4, R179, R180 ;  /* 0x000000b4b304723e */ /* 0x000fe200000000ff */
[----:B------:R-:W-:Y:S01]  /*5420*/  FADD.FTZ R180, R180, R164 ;  /* 0x000000a4b4b47221 */ /* 0x000fe20000010000 */
[----:B------:R-:W-:-:S02]  /*5430*/  F2FP.PACK_AB R6, R177, R178 ;  /* 0x000000b2b106723e */ /* 0x000fc400000000ff */
[----:B------:R-:W-:Y:S01]  /*5440*/  F2FP.PACK_AB R5, R171, R176 ;  /* 0x000000b0ab05723e */ /* 0x000fe200000000ff */
[----:B------:R-:W-:Y:S01]  /*5450*/  FADD.FTZ R176, R176, R169 ;  /* 0x000000a9b0b07221 */ /* 0x000fe20000010000 */
[----:B------:R-:W-:Y:S01]  /*5460*/  F2FP.PACK_AB R7, R165, R168 ;  /* 0x000000a8a507723e */ /* 0x000fe200000000ff */
[----:B------:R-:W-:Y:S02]  /*5470*/  FADD.FTZ R180, R179, R180 ;  /* 0x000000b4b3b47221 */ /* 0x000fe40000010000 */
[----:B------:R-:W-:Y:S02]  /*5480*/  FADD.FTZ R176, R171, R176 ;  /* 0x000000b0abb07221 */ /* 0x000fe40000010000 */
[----:B------:R-:W-:Y:S02]  /*5490*/  FADD.FTZ R178, R178, R180 ;  /* 0x000000b4b2b27221 */ /* 0x000fe40000010000 */
[----:B--2---:R-:W-:Y:S01]  /*54a0*/  HMMA.16816.F32 R120, R4, R12, R120 ;  /* 0x0000000c0478723c */ /* 0x004fe20000001878 */
[----:B------:R-:W-:-:S02]  /*54b0*/  FADD.FTZ R168, R168, R176 ;  /* 0x000000b0a8a87221 */ /* 0x000fc40000010000 */
[----:B------:R-:W-:Y:S02]  /*54c0*/  FADD.FTZ R178, R177, R178 ;  /* 0x000000b2b1b27221 */ /* 0x000fe40000010000 */
[----:B------:R-:W-:-:S03]  /*54d0*/  FADD.FTZ R168, R165, R168 ;  /* 0x000000a8a5a87221 */ /* 0x000fc60000010000 */
[C---:B------:R-:W-:Y:S01]  /*54e0*/  HMMA.16816.F32 R116, R4.reuse, R14, R116 ;  /* 0x0000000e0474723c */ /* 0x040fe20000001874 */
[----:B------:R-:W2:Y:S07]  /*54f0*/  LDSM.16.MT88.4 R12, [R234+0x6900] ;  /* 0x00690000ea0c783b */ /* 0x000eae0000004200 */
[C---:B-1----:R-:W-:Y:S08]  /*5500*/  HMMA.16816.F32 R104, R4.reuse, R8, R104 ;  /* 0x000000080468723c */ /* 0x042ff00000001868 */
[C---:B------:R-:W-:Y:S01]  /*5510*/  HMMA.16816.F32 R100, R4.reuse, R10, R100 ;  /* 0x0000000a0464723c */ /* 0x040fe20000001864 */
[----:B------:R-:W1:Y:S07]  /*5520*/  LDSM.16.MT88.4 R8, [R232+0x6900] ;  /* 0x00690000e808783b */ /* 0x000e6e0000004200 */
[C---:B----4-:R-:W-:Y:S08]  /*5530*/  HMMA.16816.F32 R112, R4.reuse, R20, R112 ;  /* 0x000000140470723c */ /* 0x050ff00000001870 */
[C---:B------:R-:W-:Y:S01]  /*5540*/  HMMA.16816.F32 R108, R4.reuse, R22, R108 ;  /* 0x00000016046c723c */ /* 0x040fe2000000186c */
[----:B------:R-:W-:Y:S07]  /*5550*/  LDSM.16.MT88.4 R20, [R232+0x3100] ;  /* 0x00310000e814783b */ /* 0x000fee0000004200 */
        /* <DEDUP_REMOVED lines=9> */
[C---:B------:R-:W-:Y:S01]  /*55f0*/  HMMA.16816.F32 R80, R4.reuse, R32, R80 ;  /* 0x000000200450723c */ /* 0x040fe20000001850 */
[----:B------:R-:W4:Y:S07]  /*5600*/  MUFU.EX2 R32, R149 ;  /* 0x0000009500207308 */ /* 0x000f2e0000000800 */
[C---:B------:R-:W-:Y:S08]  /*5610*/  HMMA.16816.F32 R128, R4.reuse, R24, R128 ;  /* 0x000000180480723c */ /* 0x040ff00000001880 */
[C---:B------:R-:W-:Y:S01]  /*5620*/  HMMA.16816.F32 R124, R4.reuse, R26, R124 ;  /* 0x0000001a047c723c */ /* 0x040fe2000000187c */
[----:B------:R-:W5:Y:S07]  /*5630*/  LDSM.16.MT88.4 R24, [R234+0x3100] ;  /* 0x00310000ea18783b */ /* 0x000f6e0000004200 */
[----:B------:R-:W-:Y:S07]  /*5640*/  HMMA.16816.F32 R76, R4, R34, R76 ;  /* 0x00000022044c723c */ /* 0x000fee000000184c */
[----:B------:R-:W-:Y:S01]  /*5650*/  F2FP.PACK_AB R4, R159, R160 ;  /* 0x000000a09f04723e */ /* 0x000fe200000000ff */
[----:B------:R-:W-:Y:S01]  /*5660*/  FADD.FTZ R160, R160, R178 ;  /* 0x000000b2a0a07221 */ /* 0x000fe20000010000 */
[----:B------:R-:W-:-:S02]  /*5670*/  F2FP.PACK_AB R6, R157, R158 ;  /* 0x0000009e9d06723e */ /* 0x000fc400000000ff */
[----:B------:R-:W-:Y:S01]  /*5680*/  F2FP.PACK_AB R5, R155, R156 ;  /* 0x0000009c9b05723e */ /* 0x000fe200000000ff */
[----:B------:R-:W-:Y:S01]  /*5690*/  FADD.FTZ R156, R156, R168 ;  /* 0x000000a89c9c7221 */ /* 0x000fe20000010000 */
[----:B----4-:R-:W-:Y:S01]  /*56a0*/  F2FP.PACK_AB R7, R32, R150 ;  /* 0x000000962007723e */ /* 0x010fe200000000ff */
        /* <DEDUP_REMOVED lines=9> */
[C---:B------:R-:W-:Y:S08]  /*5740*/  HMMA.16816.F32 R104, R4.reuse, R20, R104 ;  /* 0x000000140468723c */ /* 0x040ff00000001868 */
[C---:B------:R-:W-:Y:S01]  /*5750*/  HMMA.16816.F32 R100, R4.reuse, R22, R100 ;  /* 0x000000160464723c */ /* 0x040fe20000001864 */
[----:B------:R-:W4:Y:S07]  /*5760*/  LDSM.16.MT88.4 R20, [R232+0x7100] ;  /* 0x00710000e814783b */ /* 0x000f2e0000004200 */
[C---:B--2---:R-:W-:Y:S08]  /*5770*/  HMMA.16816.F32 R96, R4.reuse, R12, R96 ;  /* 0x0000000c0460723c */ /* 0x044ff00000001860 */
[C---:B------:R-:W-:Y:S01]  /*5780*/  HMMA.16816.F32 R92, R4.reuse, R14, R92 ;  /* 0x0000000e045c723c */ /* 0x040fe2000000185c */
[----:B------:R-:W2:Y:S07]  /*5790*/  LDSM.16.MT88.4 R12, [R236+0x3900] ;  /* 0x00390000ec0c783b */ /* 0x000eae0000004200 */
[C---:B-1----:R-:W-:Y:S08]  /*57a0*/  HMMA.16816.F32 R88, R4.reuse, R8, R88 ;  /* 0x000000080458723c */ /* 0x042ff00000001858 */
[C---:B------:R-:W-:Y:S01]  /*57b0*/  HMMA.16816.F32 R84, R4.reuse, R10, R84 ;  /* 0x0000000a0454723c */ /* 0x040fe20000001854 */
[----:B------:R-:W1:Y:S07]  /*57c0*/  LDSM.16.MT88.4 R8, [R234+0x3900] ;  /* 0x00390000ea08783b */ /* 0x000e6e0000004200 */
[C---:B------:R-:W-:Y:S07]  /*57d0*/  HMMA.16816.F32 R128, R4.reuse, R28, R128 ;  /* 0x0000001c0480723c */ /* 0x040fee0000001880 */
[--C-:B------:R-:W-:Y:S01]  /*57e0*/  FFMA.FTZ R28, R65, c[0x0][0x2d0], -R63.reuse ;  /* 0x0000b400411c7a23 */ /* 0x100fe2000001083f */
[----:B-----5:R-:W-:Y:S01]  /*57f0*/  HMMA.16816.F32 R120, R4, R24, R120 ;  /* 0x000000180478723c */ /* 0x020fe20000001878 */
[----:B------:R-:W-:-:S04]  /*5800*/  FFMA.FTZ R29, R64, c[0x0][0x2d0], -R63 ;  /* 0x0000b400401d7a23 */ /* 0x000fc8000001083f */
[----:B------:R-:W-:Y:S02]  /*5810*/  MUFU.EX2 R28, R28 ;  /* 0x0000001c001c7308 */ /* 0x000fe40000000800 */
[--C-:B------:R-:W-:Y:S01]  /*5820*/  FFMA.FTZ R24, R144, c[0x0][0x2d0], -R133.reuse ;  /* 0x0000b40090187a23 */ /* 0x100fe20000010885 */
[----:B------:R-:W-:Y:S01]  /*5830*/  HMMA.16816.F32 R116, R4, R26, R116 ;  /* 0x0000001a0474723c */ /* 0x000fe20000001874 */
[----:B------:R-:W-:-:S04]  /*5840*/  FFMA.FTZ R25, R135, c[0x0][0x2d0], -R133 ;  /* 0x0000b40087197a23 */ /* 0x000fc80000010885 */
[----:B------:R-:W5:Y:S02]  /*5850*/  MUFU.EX2 R24, R24 ;  /* 0x0000001800187308 */ /* 0x000f640000000800 */
[----:B------:R-:W-:Y:S01]  /*5860*/  FFMA.FTZ R26, R134, c[0x0][0x2d0], -R133 ;  /* 0x0000b400861a7a23 */ /* 0x000fe20000010885 */
[----:B------:R-:W-:Y:S01]  /*5870*/  HMMA.16816.F32 R124, R4, R30, R124 ;  /* 0x0000001e047c723c */ /* 0x000fe2000000187c */
[----:B------:R-:W-:-:S04]  /*5880*/  FFMA.FTZ R27, R66, c[0x0][0x2d0], -R63 ;  /* 0x0000b400421b7a23 */ /* 0x000fc8000001083f */
[----:B------:R-:W1:Y:S03]  /*5890*/  MUFU.EX2 R25, R25 ;  /* 0x0000001900197308 */ /* 0x000e660000000800 */
[C---:B---3--:R-:W-:Y:S05]  /*58a0*/  HMMA.16816.F32 R80, R4.reuse, R16, R80 ;  /* 0x000000100450723c */ /* 0x048fea0000001850 */
[----:B------:R-:W3:Y:S01]  /*58b0*/  MUFU.EX2 R26, R26 ;  /* 0x0000001a001a7308 */ /* 0x000ee20000000800 */
[----:B-----5:R-:W-:Y:S02]  /*58c0*/  FADD.FTZ R158, R24, R158 ;  /* 0x0000009e189e7221 */ /* 0x020fe40000010000 */
[----:B------:R-:W-:Y:S01]  /*58d0*/  HMMA.16816.F32 R76, R4, R18, R76 ;  /* 0x00000012044c723c */ /* 0x000fe2000000184c */
[----:B------:R-:W5:Y:S04]  /*58e0*/  LDSM.16.MT88.4 R16, [R233+0x3900] ;  /* 0x00390000e910783b */ /* 0x000f680000004200 */
[----:B------:R-:W2:Y:S01]  /*58f0*/  MUFU.EX2 R27, R27 ;  /* 0x0000001b001b7308 */ /* 0x000ea20000000800 */
[----:B-1----:R-:W-:-:S02]  /*5900*/  FADD.FTZ R158, R25, R158 ;  /* 0x0000009e199e7221 */ /* 0x002fc40000010000 */
[C---:B----4-:R-:W-:Y:S05]  /*5910*/  HMMA.16816.F32 R72, R4.reuse, R20, R72 ;  /* 0x000000140448723c */ /* 0x050fea0000001848 */
[----:B------:R-:W1:Y:S01]  /*5920*/  MUFU.EX2 R29, R29 ;  /* 0x0000001d001d7308 */ /* 0x000e620000000800 */
[----:B---3--:R-:W-:Y:S02]  /*5930*/  FADD.FTZ R158, R26, R158 ;  /* 0x0000009e1a9e7221 */ /* 0x008fe40000010000 */
[----:B------:R-:W-:Y:S01]  /*5940*/  HMMA.16816.F32 R68, R4, R22, R68 ;  /* 0x000000160444723c */ /* 0x000fe20000001844 */
[----:B--2---:R-:W-:-:S06]  /*5950*/  FADD.FTZ R150, R27, R150 ;  /* 0x000000961b967221 */ /* 0x004fcc0000010000 */
[----:B------:R-:W-:Y:S02]  /*5960*/  F2FP.PACK_AB R4, R25, R24 ;  /* 0x000000181904723e */ /* 0x000fe400000000ff */
[C---:B------:R-:W-:Y:S01]  /*5970*/  F2FP.PACK_AB R6, R249.reuse, R26 ;  /* 0x0000001af906723e */ /* 0x040fe200000000ff */
[C---:B------:R-:W-:Y:S01]  /*5980*/  FADD.FTZ R150, R28.reuse, R150 ;  /* 0x000000961c967221 */ /* 0x040fe20000010000 */
[----:B------:R-:W-:Y:S01]  /*5990*/  F2FP.PACK_AB R5, R28, R27 ;  /* 0x0000001b1c05723e */ /* 0x000fe200000000ff */
[----:B------:R-:W-:Y:S01]  /*59a0*/  FADD.FTZ R249, R249, R158 ;  /* 0x0000009ef9f97221 */ /* 0x000fe20000010000 */
[----:B-1----:R-:W-:Y:S01]  /*59b0*/  F2FP.PACK_AB R7, R248, R29 ;  /* 0x0000001df807723e */ /* 0x002fe200000000ff */
[----:B------:R-:W-:-:S04]  /*59c0*/  FADD.FTZ R150, R29, R150 ;  /* 0x000000961d967221 */ /* 0x000fc80000010000 */
[----:B------:R-:W-:Y:S02]  /*59d0*/  FADD.FTZ R248, R248, R150 ;  /* 0x00000096f8f87221 */ /* 0x000fe40000010000 */
[C---:B------:R-:W-:Y:S08]  /*59e0*/  HMMA.16816.F32 R128, R4.reuse, R12, R128 ;  /* 0x0000000c0480723c */ /* 0x040ff00000001880 */
[C---:B------:R-:W-:Y:S01]  /*59f0*/  HMMA.16816.F32 R124, R4.reuse, R14, R124 ;  /* 0x0000000e047c723c */ /* 0x040fe2000000187c */
[----:B------:R-:W1:Y:S07]  /*5a00*/  LDSM.16.MT88.4 R12, [R232+0x3900] ;  /* 0x00390000e80c783b */ /* 0x000e6e0000004200 */
[C---:B------:R-:W-:Y:S08]  /*5a10*/  HMMA.16816.F32 R120, R4.reuse, R8, R120 ;  /* 0x000000080478723c */ /* 0x040ff00000001878 */
[C---:B------:R-:W-:Y:S01]  /*5a20*/  HMMA.16816.F32 R116, R4.reuse, R10, R116 ;  /* 0x0000000a0474723c */ /* 0x040fe20000001874 */
[----:B------:R-:W2:Y:S07]  /*5a30*/  LDSM.16.MT88.4 R8, [R236+0x7900] ;  /* 0x00790000ec08783b */ /* 0x000eae0000004200 */
[C---:B-----5:R-:W-:Y:S08]  /*5a40*/  HMMA.16816.F32 R112, R4.reuse, R16, R112 ;  /* 0x000000100470723c */ /* 0x060ff00000001870 */
[C---:B------:R-:W-:Y:S01]  /*5a50*/  HMMA.16816.F32 R108, R4.reuse, R18, R108 ;  /* 0x00000012046c723c */ /* 0x040fe2000000186c */
[----:B------:R-:W3:Y:S07]  /*5a60*/  LDSM.16.MT88.4 R16, [R234+0x7900] ;  /* 0x00790000ea10783b */ /* 0x000eee0000004200 */
[C---:B-1----:R-:W-:Y:S08]  /*5a70*/  HMMA.16816.F32 R104, R4.reuse, R12, R104 ;  /* 0x0000000c0468723c */ /* 0x042ff00000001868 */
[C---:B------:R-:W-:Y:S01]  /*5a80*/  HMMA.16816.F32 R100, R4.reuse, R14, R100 ;  /* 0x0000000e0464723c */ /* 0x040fe20000001864 */
[----:B------:R-:W1:Y:S07]  /*5a90*/  LDSM.16.MT88.4 R12, [R233+0x7900] ;  /* 0x00790000e90c783b */ /* 0x000e6e0000004200 */
[C---:B--2---:R-:W-:Y:S08]  /*5aa0*/  HMMA.16816.F32 R96, R4.reuse, R8, R96 ;  /* 0x000000080460723c */ /* 0x044ff00000001860 */
[C---:B------:R-:W-:Y:S01]  /*5ab0*/  HMMA.16816.F32 R92, R4.reuse, R10, R92 ;  /* 0x0000000a045c723c */ /* 0x040fe2000000185c */
[----:B------:R-:W2:Y:S07]  /*5ac0*/  LDSM.16.MT88.4 R8, [R232+0x7900] ;  /* 0x00790000e808783b */ /* 0x000eae0000004200 */
[C---:B---3--:R-:W-:Y:S08]  /*5ad0*/  HMMA.16816.F32 R88, R4.reuse, R16, R88 ;  /* 0x000000100458723c */ /* 0x048ff00000001858 */
[C---:B------:R-:W-:Y:S08]  /*5ae0*/  HMMA.16816.F32 R84, R4.reuse, R18, R84 ;  /* 0x000000120454723c */ /* 0x040ff00000001854 */
[C---:B-1----:R-:W-:Y:S08]  /*5af0*/  HMMA.16816.F32 R80, R4.reuse, R12, R80 ;  /* 0x0000000c0450723c */ /* 0x042ff00000001850 */
[C---:B------:R-:W-:Y:S08]  /*5b00*/  HMMA.16816.F32 R76, R4.reuse, R14, R76 ;  /* 0x0000000e044c723c */ /* 0x040ff0000000184c */
[C---:B--2---:R-:W-:Y:S08]  /*5b10*/  HMMA.16816.F32 R72, R4.reuse, R8, R72 ;  /* 0x000000080448723c */ /* 0x044ff00000001848 */
[----:B------:R-:W-:Y:S01]  /*5b20*/  HMMA.16816.F32 R68, R4, R10, R68 ;  /* 0x0000000a0444723c */ /* 0x000fe20000001844 */
[----:B------:R-:W-:Y:S11]  /*5b30*/  @!P1 BRA `(.L_x_5) ;  /* 0x0000416000009947 */ /* 0x000ff60003800000 */
[C---:B------:R-:W-:Y:S01]  /*5b40*/  SHF.L.U64.HI R247, R37.reuse, 0x1, R39 ;  /* 0x0000000125f77819 */ /* 0x040fe20000010227 */
[----:B------:R-:W-:Y:S01]  /*5b50*/  IMAD.SHL.U32 R246, R37, 0x2, RZ ;  /* 0x0000000225f67824 */ /* 0x000fe200078e00ff */
[C---:B------:R-:W-:Y:S01]  /*5b60*/  SHF.L.U64.HI R245, R36.reuse, 0x1, R38 ;  /* 0x0000000124f57819 */ /* 0x040fe20000010226 */
[----:B------:R-:W-:Y:S01]  /*5b70*/  IMAD.SHL.U32 R244, R36, 0x2, RZ ;  /* 0x0000000224f47824 */ /* 0x000fe200078e00ff */
[----:B------:R-:W-:Y:S01]  /*5b80*/  MOV R0, R3 ;  /* 0x0000000300007202 */ /* 0x000fe20000000f00 */
[----:B------:R-:W-:Y:S01]  /*5b90*/  IMAD.MOV.U32 R2, RZ, RZ, R132 ;  /* 0x000000ffff027224 */ /* 0x000fe200078e0084 */
[----:B------:R-:W-:Y:S06]  /*5ba0*/  BRA `(.L_x_6) ;  /* 0x000003c000007947 */ /* 0x000fec0003800000 */
.L_x_8:
[----:B------:R-:W-:Y:S01]  /*5bb0*/  ULEA UR5, UR6, UR9, 0x7 ;  /* 0x0000000906057291 */ /* 0x000fe2000f8e383f */
[----:B------:R-:W-:Y:S05]  /*5bc0*/  IMAD.MOV.U32 R239, RZ, RZ, RZ ;  /* 0x000000ffffef7224 */ /* 0x000fea00078e00ff */
[----:B------:R-:W-:Y:S05]  /*5bd0*/  IMAD.U32 R240, RZ, RZ, UR5 ;  /* 0x00000005fff07e24 */ /* 0x000fea000f8e00ff */
[----:B------:R-:W-:Y:S05]  /*5be0*/  IADD3 R240, R240, -0x80, R242 ;  /* 0xffffff80f0f07810 */ /* 0x000fea0007ffe0f2 */
[----:B------:R-:W-:Y:S04]  /*5bf0*/  @P0 IMAD.HI.U32 R4, R240, c[0x0][0x2bc], RZ ;  /* 0x0000af00f0040a27 */ /* 0x000fe800078e00ff */
[----:B------:R-:W-:Y:S01]  /*5c00*/  IMAD.MOV.U32 R3, RZ, RZ, R240 ;  /* 0x000000ffff037224 */ /* 0x000fe200078e00f0 */
[----:B------:R-:W-:Y:S04]  /*5c10*/  @P0 SHF.R.U32.HI R3, RZ, c[0x0][0x2c0], R4 ;  /* 0x0000b000ff030a19 */ /* 0x000fe80000011604 */
[C---:B------:R-:W-:Y:S04]  /*5c20*/  @!P6 IADD3 R6, P1, R3.reuse, UR16, RZ ;  /* 0x000000100306ec10 */ /* 0x040fe8000ff3e0ff */
[----:B------:R-:W-:Y:S01]  /*5c30*/  @!P6 LEA.HI.X.SX32 R5, R3, UR11, 0x1, P1 ;  /* 0x0000000b0305ec11 */ /* 0x000fe200088f0eff */
[----:B------:R-:W-:Y:S01]  /*5c40*/  IMAD.MOV R3, RZ, RZ, -R3 ;  /* 0x000000ffff037224 */ /* 0x000fe200078e0a03 */
[C---:B------:R-:W-:Y:S03]  /*5c50*/  @!P6 LEA R4, P1, R6.reuse, c[0x0][0x2a0], 0x2 ;  /* 0x0000a8000604ea11 */ /* 0x040fe600078210ff */
[----:B------:R-:W-:Y:S01]  /*5c60*/  IMAD R240, R3, c[0x0][0x2b8], R240 ;  /* 0x0000ae0003f07a24 */ /* 0x000fe200078e02f0 */
[----:B------:R-:W-:Y:S03]  /*5c70*/  @!P6 LEA.HI.X R5, R6, c[0x0][0x2a4], R5, 0x2, P1 ;  /* 0x0000a9000605ea11 */ /* 0x000fe600008f1405 */
[C---:B------:R-:W-:Y:S01]  /*5c80*/  IMAD.WIDE.U32 R6, R240.reuse, c[0x0][0x1e0], RZ ;  /* 0x00007800f0067a25 */ /* 0x040fe200078e00ff */
[----:B------:R-:W-:Y:S01]  /*5c90*/  SHF.R.S32.HI R3, RZ, 0x1f, R240 ;  /* 0x0000001fff037819 */ /* 0x000fe200000114f0 */
[----:B------:R-:W2:Y:S04]  /*5ca0*/  @!P6 LDG.E R239, [R4.64] ;  /* 0x0000000c04efe981 */ /* 0x000ea8000c1e1900 */
[----:B------:R-:W-:Y:S04]  /*5cb0*/  IMAD R3, R3, c[0x0][0x1e0], RZ ;  /* 0x0000780003037a24 */ /* 0x000fe800078e02ff */
[----:B------:R-:W-:Y:S04]  /*5cc0*/  IMAD R3, R240, c[0x0][0x1e4], R3 ;  /* 0x00007900f0037a24 */ /* 0x000fe800078e0203 */
[----:B------:R-:W-:Y:S01]  /*5cd0*/  IMAD.IADD R7, R7, 0x1, R3 ;  /* 0x0000000107077824 */ /* 0x000fe200078e0203 */
[----:B--2---:R-:W-:Y:S03]  /*5ce0*/  SHF.R.S32.HI R3, RZ, 0x1f, R239 ;  /* 0x0000001fff037819 */ /* 0x004fe600000114ef */
[----:B------:R-:W-:Y:S04]  /*5cf0*/  IMAD.WIDE.U32 R6, R239, c[0x0][0x1f0], R6 ;  /* 0x00007c00ef067a25 */ /* 0x000fe800078e0006 */
[----:B------:R-:W-:Y:S01]  /*5d00*/  IMAD R3, R3, c[0x0][0x1f0], RZ ;  /* 0x00007c0003037a24 */ /* 0x000fe200078e02ff */
[----:B------:R-:W-:Y:S03]  /*5d10*/  IADD3 R5, P1, R6, UR20, RZ ;  /* 0x0000001406057c10 */ /* 0x000fe6000ff3e0ff */
[----:B------:R-:W-:Y:S05]  /*5d20*/  IMAD R3, R239, c[0x0][0x1f4], R3 ;  /* 0x00007d00ef037a24 */ /* 0x000fea00078e0203 */
[----:B------:R-:W-:Y:S02]  /*5d30*/  IADD3.X R3, R7, UR18, R3, P1, !PT ;  /* 0x0000001207037c10 */ /* 0x000fe40008ffe403 */
[C---:B------:R-:W-:Y:S04]  /*5d40*/  LEA R4, P1, R5.reuse, c[0x0][0x1c8], 0x1 ;  /* 0x0000720005047a11 */ /* 0x040fe800078208ff */
[----:B------:R-:W-:Y:S01]  /*5d50*/  LEA.HI.X R3, R5, c[0x0][0x1cc], R3, 0x1, P1 ;  /* 0x0000730005037a11 */ /* 0x000fe200008f0c03 */
[----:B------:R-:W1:Y:S04]  /*5d60*/  SHFL.IDX PT, R9, R4, RZ, 0x181f ;  /* 0x00181fff04097589 */ /* 0x000e6800000e0000 */
[----:B------:R-:W2:Y:S04]  /*5d70*/  SHFL.IDX PT, R10, R3, RZ, 0x181f ;  /* 0x00181fff030a7589 */ /* 0x000ea800000e0000 */
[----:B------:R-:W3:Y:S04]  /*5d80*/  SHFL.IDX PT, R7, R4, 0x1, 0x181f ;  /* 0x00381f0004077f89 */ /* 0x000ee800000e0000 */
[----:B------:R-:W4:Y:S04]  /*5d90*/  SHFL.IDX PT, R8, R3, 0x1, 0x181f ;  /* 0x00381f0003087f89 */ /* 0x000f2800000e0000 */
[----:B------:R-:W-:Y:S04]  /*5da0*/  SHFL.IDX PT, R5, R4, 0x2, 0x181f ;  /* 0x00581f0004057f89 */ /* 0x000fe800000e0000 */
[----:B------:R-:W-:Y:S04]  /*5db0*/  SHFL.IDX PT, R6, R3, 0x2, 0x181f ;  /* 0x00581f0003067f89 */ /* 0x000fe800000e0000 */
[----:B------:R-:W5:Y:S01]  /*5dc0*/  SHFL.IDX PT, R4, R4, 0x3, 0x181f ;  /* 0x00781f0004047f89 */ /* 0x000f6200000e0000 */
[C---:B-1----:R-:W-:Y:S02]  /*5dd0*/  IADD3 R12, P5, R9.reuse, R246, RZ ;  /* 0x000000f6090c7210 */ /* 0x042fe40007fbe0ff */
[----:B------:R-:W-:Y:S01]  /*5de0*/  IADD3 R16, P2, R9, R244, RZ ;  /* 0x000000f409107210 */ /* 0x000fe20007f5e0ff */
[----:B------:R-:W1:Y:S02]  /*5df0*/  SHFL.IDX PT, R3, R3, 0x3, 0x181f ;  /* 0x00781f0003037f89 */ /* 0x000e6400000e0000 */
[C-C-:B--2---:R-:W-:Y:S01]  /*5e00*/  IMAD.X R13, R10.reuse, 0x1, R247.reuse, P5 ;  /* 0x000000010a0d7824 */ /* 0x144fe200028e06f7 */
[-C--:B------:R-:W-:Y:S02]  /*5e10*/  IADD3.X R17, R10, R245.reuse, RZ, P2, !PT ;  /* 0x000000f50a117210 */ /* 0x080fe400017fe4ff */
[C---:B---3--:R-:W-:Y:S02]  /*5e20*/  IADD3 R14, P1, R7.reuse, R246, RZ ;  /* 0x000000f6070e7210 */ /* 0x048fe40007f3e0ff */
[----:B------:R2:W-:Y:S01]  /*5e30*/  LDGSTS.E.BYPASS.LTC128B.128 [R241+0x8100], [R12.64], !P4 ;  /* 0x081000000cf17fae */ /* 0x0005e2000e101d4c */
[----:B------:R-:W-:Y:S02]  /*5e40*/  IADD3 R10, P2, R7, R244, RZ ;  /* 0x000000f4070a7210 */ /* 0x000fe40007f5e0ff */
[C---:B----4-:R-:W-:Y:S01]  /*5e50*/  IMAD.X R15, R8.reuse, 0x1, R247, P1 ;  /* 0x00000001080f7824 */ /* 0x050fe200008e06f7 */
[----:B------:R3:W-:Y:S02]  /*5e60*/  LDGSTS.E.BYPASS.LTC128B.128 [R241+0xc100], [R16.64], !P3 ;  /* 0x0c10000010f17fae */ /* 0x0007e4000d901d4c */
[----:B------:R-:W-:Y:S02]  /*5e70*/  IMAD.X R11, R8, 0x1, R245, P2 ;  /* 0x00000001080b7824 */ /* 0x000fe400010e06f5 */
[----:B------:R4:W-:Y:S04]  /*5e80*/  LDGSTS.E.BYPASS.LTC128B.128 [R241+0x9100], [R14.64], !P4 ;  /* 0x091000000ef17fae */ /* 0x0009e8000e101d4c */
[----:B------:R3:W-:Y:S01]  /*5e90*/  LDGSTS.E.BYPASS.LTC128B.128 [R241+0xd100], [R10.64], !P3 ;  /* 0x0d1000000af17fae */ /* 0x0007e2000d901d4c */
[-C--:B-----5:R-:W-:Y:S05]  /*5ea0*/  IADD3 R8, P2, R4, R246.reuse, RZ ;  /* 0x000000f604087210 */ /* 0x0a0fea0007f5e0ff */
[--C-:B-1----:R-:W-:Y:S01]  /*5eb0*/  IMAD.X R9, R3, 0x1, R247.reuse, P2 ;  /* 0x0000000103097824 */ /* 0x102fe200010e06f7 */
[C---:B--2---:R-:W-:Y:S05]  /*5ec0*/  IADD3 R12, P1, R5.reuse, R246, RZ ;  /* 0x000000f6050c7210 */ /* 0x044fea0007f3e0ff */
[----:B------:R-:W-:Y:S01]  /*5ed0*/  IMAD.X R13, R6, 0x1, R247, P1 ;  /* 0x00000001060d7824 */ /* 0x000fe200008e06f7 */
[-C--:B------:R-:W-:Y:S02]  /*5ee0*/  IADD3 R4, P1, R4, R244.reuse, RZ ;  /* 0x000000f404047210 */ /* 0x080fe40007f3e0ff */
[----:B----4-:R-:W-:Y:S02]  /*5ef0*/  IADD3 R14, P5, R5, R244, RZ ;  /* 0x000000f4050e7210 */ /* 0x010fe40007fbe0ff */
[----:B------:R3:W-:Y:S01]  /*5f00*/  LDGSTS.E.BYPASS.LTC128B.128 [R241+0xa100], [R12.64], !P4 ;  /* 0x0a1000000cf17fae */ /* 0x0007e2000e101d4c */
[----:B------:R-:W-:Y:S01]  /*5f10*/  IMAD.X R5, R3, 0x1, R245, P1 ;  /* 0x0000000103057824 */ /* 0x000fe200008e06f5 */
[----:B------:R-:W-:Y:S05]  /*5f20*/  IADD3.X R15, R6, R245, RZ, P5, !PT ;  /* 0x000000f5060f7210 */ /* 0x000fea0002ffe4ff */
[----:B------:R3:W-:Y:S04]  /*5f30*/  LDGSTS.E.BYPASS.LTC128B.128 [R241+0xe100], [R14.64], !P3 ;  /* 0x0e1000000ef17fae */ /* 0x0007e8000d901d4c */
[----:B------:R3:W-:Y:S04]  /*5f40*/  LDGSTS.E.BYPASS.LTC128B.128 [R241+0xb100], [R8.64], !P4 ;  /* 0x0b10000008f17fae */ /* 0x0007e8000e101d4c */
[----:B------:R3:W-:Y:S01]  /*5f50*/  LDGSTS.E.BYPASS.LTC128B.128 [R241+0xf100], [R4.64], !P3 ;  /* 0x0f10000004f17fae */ /* 0x0007e2000d901d4c */
[----:B------:R-:W-:-:S05]  /*5f60*/  BRA `(.L_x_7) ;  /* 0x0000180000007947 */ /* 0x000fca0003800000 */
.L_x_6:
[----:B------:R-:W-:Y:S04]  /*5f70*/  DEPBAR.LE SB0, 0x0 ;  /* 0x000080000000791a */ /* 0x000fe80000000000 */
[----:B------:R-:W-:Y:S01]  /*5f80*/  BAR.SYNC.DEFER_BLOCKING 0x0 ;  /* 0x0000000000007b1d */ /* 0x000fe20000010000 */
[----:B------:R-:W-:Y:S01]  /*5f90*/  SHF.R.S32.HI R3, RZ, 0x1f, R240 ;  /* 0x0000001fff037819 */ /* 0x000fe200000114f0 */
[C---:B------:R-:W-:Y:S01]  /*5fa0*/  IMAD.WIDE.U32 R36, R240.reuse, c[0x0][0x208], RZ ;  /* 0x00008200f0247a25 */ /* 0x040fe200078e00ff */
[----:B------:R-:W-:Y:S03]  /*5fb0*/  UISETP.GT.AND UP0, UPT, UR6, UR8, UPT ;  /* 0x000000080600728c */ /* 0x000fe6000bf04270 */
[----:B------:R-:W-:Y:S04]  /*5fc0*/  IMAD R3, R3, c[0x0][0x208], RZ ;  /* 0x0000820003037a24 */ /* 0x000fe800078e02ff */
[----:B------:R-:W-:Y:S05]  /*5fd0*/  IMAD R3, R240, c[0x0][0x20c], R3 ;  /* 0x00008300f0037a24 */ /* 0x000fea00078e0203 */
[----:B------:R-:W-:Y:S02]  /*5fe0*/  IADD3 R37, R37, R3, RZ ;  /* 0x0000000325257210 */ /* 0x000fe40007ffe0ff */
[----:B------:R-:W-:Y:S03]  /*5ff0*/  SHF.R.S32.HI R3, RZ, 0x1f, R239 ;  /* 0x0000001fff037819 */ /* 0x000fe600000114ef */
[----:B------:R-:W-:Y:S01]  /*6000*/  IMAD.WIDE.U32 R36, R239, c[0x0][0x218], R36 ;  /* 0x00008600ef247a25 */ /* 0x000fe200078e0024 */
[----:B------:R-:W1:Y:S04]  /*6010*/  LDSM.16.M88.4 R8, [R238+0x8100] ;  /* 0x00810000ee08783b */ /* 0x000e680000000200 */
[----:B------:R-:W-:Y:S01]  /*6020*/  IADD3 R176, P1, R36, UR22, RZ ;  /* 0x0000001624b07c10 */ /* 0x000fe2000ff3e0ff */
[----:B------:R-:W-:Y:S04]  /*6030*/  IMAD R3, R3, c[0x0][0x218], RZ ;  /* 0x0000860003037a24 */ /* 0x000fe800078e02ff */
[----:B------:R-:W-:Y:S01]  /*6040*/  IMAD R3, R239, c[0x0][0x21c], R3 ;  /* 0x00008700ef037a24 */ /* 0x000fe200078e0203 */
[----:B------:R-:W2:Y:S04]  /*6050*/  LDSM.16.M88.4 R16, [R238+0x8900] ;  /* 0x00890000ee10783b */ /* 0x000ea80000000200 */
[----:B------:R-:W-:Y:S02]  /*6060*/  IADD3.X R3, R37, UR4, R3, P1, !PT ;  /* 0x0000000425037c10 */ /* 0x000fe40008ffe403 */
[C---:B------:R-:W-:Y:S02]  /*6070*/  LEA R178, P1, R176.reuse, c[0x0][0x1f8], 0x1 ;  /* 0x00007e00b0b27a11 */ /* 0x040fe400078208ff */
[----:B------:R-:W3:Y:S02]  /*6080*/  LDSM.16.M88.4 R24, [R238+0x9100] ;  /* 0x00910000ee18783b */ /* 0x000ee40000000200 */
[----:B------:R-:W-:Y:S06]  /*6090*/  LEA.HI.X R176, R176, c[0x0][0x1fc], R3, 0x1, P1 ;  /* 0x00007f00b0b07a11 */ /* 0x000fec00008f0c03 */
[----:B------:R-:W4:Y:S08]  /*60a0*/  LDSM.16.M88.4 R32, [R238+0x9900] ;  /* 0x00990000ee20783b */ /* 0x000f300000000200 */
[----:B------:R-:W5:Y:S01]  /*60b0*/  LDSM.16.M88.4 R40, [R238+0xa100] ;  /* 0x00a10000ee28783b */ /* 0x000f620000000200 */
[C---:B-1----:R-:W-:Y:S07]  /*60c0*/  HMMA.16816.F32 R4, R136.reuse, R8, RZ ;  /* 0x000000088804723c */ /* 0x042fee00000018ff */
[----:B------:R-:W1:Y:S01]  /*60d0*/  LDSM.16.M88.4 R48, [R238+0xa900] ;  /* 0x00a90000ee30783b */ /* 0x000e620000000200 */
[C---:B------:R-:W-:Y:S07]  /*60e0*/  HMMA.16816.F32 R8, R136.reuse, R10, RZ ;  /* 0x0000000a8808723c */ /* 0x040fee00000018ff */
[----:B------:R-:W1:Y:S01]  /*60f0*/  LDSM.16.M88.4 R56, [R238+0xb100] ;  /* 0x00b10000ee38783b */ /* 0x000e620000000200 */
[C---:B--2---:R-:W-:Y:S07]  /*6100*/  HMMA.16816.F32 R12, R136.reuse, R16, RZ ;  /* 0x00000010880c723c */ /* 0x044fee00000018ff */
[----:B------:R-:W-:Y:S01]  /*6110*/  LDSM.16.M88.4 R64, [R238+0xb900] ;  /* 0x00b90000ee40783b */ /* 0x000fe20000000200 */
[C---:B------:R-:W-:Y:S07]  /*6120*/  HMMA.16816.F32 R16, R136.reuse, R18, RZ ;  /* 0x000000128810723c */ /* 0x040fee00000018ff */
[----:B------:R-:W-:Y:S01]  /*6130*/  LDSM.16.M88.4 R132, [R237] ;  /* 0x00000000ed84783b */ /* 0x000fe20000000200 */
[C---:B---3--:R-:W-:Y:S07]  /*6140*/  HMMA.16816.F32 R20, R136.reuse, R24, RZ ;  /* 0x000000188814723c */ /* 0x048fee00000018ff */
[----:B------:R-:W-:Y:S01]  /*6150*/  LDSM.16.M88.4 R144, [R231] ;  /* 0x00000000e790783b */ /* 0x000fe20000000200 */
[C---:B------:R-:W-:Y:S07]  /*6160*/  HMMA.16816.F32 R24, R136.reuse, R26, RZ ;  /* 0x0000001a8818723c */ /* 0x040fee00000018ff */
[----:B------:R-:W-:Y:S01]  /*6170*/  LDSM.16.M88.4 R148, [R230] ;  /* 0x00000000e694783b */ /* 0x000fe20000000200 */
[C---:B----4-:R-:W-:Y:S07]  /*6180*/  HMMA.16816.F32 R28, R136.reuse, R32, RZ ;  /* 0x00000020881c723c */ /* 0x050fee00000018ff */
[----:B------:R-:W-:Y:S01]  /*6190*/  LDSM.16.M88.4 R152, [R229] ;  /* 0x00000000e598783b */ /* 0x000fe20000000200 */
[C---:B------:R-:W-:Y:S07]  /*61a0*/  HMMA.16816.F32 R32, R136.reuse, R34, RZ ;  /* 0x000000228820723c */ /* 0x040fee00000018ff */
[----:B------:R-:W-:Y:S01]  /*61b0*/  LDSM.16.M88.4 R156, [R228] ;  /* 0x00000000e49c783b */ /* 0x000fe20000000200 */
[C---:B-----5:R-:W-:Y:S07]  /*61c0*/  HMMA.16816.F32 R36, R136.reuse, R40, RZ ;  /* 0x000000288824723c */ /* 0x060fee00000018ff */
[----:B------:R-:W-:Y:S01]  /*61d0*/  LDSM.16.M88.4 R160, [R227] ;  /* 0x00000000e3a0783b */ /* 0x000fe20000000200 */
[C---:B------:R-:W-:Y:S07]  /*61e0*/  HMMA.16816.F32 R40, R136.reuse, R42, RZ ;  /* 0x0000002a8828723c */ /* 0x040fee00000018ff */
[----:B------:R-:W2:Y:S01]  /*61f0*/  SHFL.IDX PT, R61, R178, RZ, 0x181f ;  /* 0x00181fffb23d7589 */ /* 0x000ea200000e0000 */
[C---:B-1----:R-:W-:Y:S07]  /*6200*/  HMMA.16816.F32 R44, R136.reuse, R48, RZ ;  /* 0x00000030882c723c */ /* 0x042fee00000018ff */
[----:B------:R-:W1:Y:S01]  /*6210*/  SHFL.IDX PT, R62, R178, 0x1, 0x181f ;  /* 0x00381f00b23e7f89 */ /* 0x000e6200000e0000 */
[C---:B------:R-:W-:Y:S07]  /*6220*/  HMMA.16816.F32 R48, R136.reuse, R50, RZ ;  /* 0x000000328830723c */ /* 0x040fee00000018ff */
[----:B------:R-:W3:Y:S01]  /*6230*/  SHFL.IDX PT, R63, R176, RZ, 0x181f ;  /* 0x00181fffb03f7589 */ /* 0x000ee200000e0000 */
[C---:B------:R-:W-:Y:S07]  /*6240*/  HMMA.16816.F32 R52, R136.reuse, R56, RZ ;  /* 0x000000388834723c */ /* 0x040fee00000018ff */
[----:B------:R-:W4:Y:S01]  /*6250*/  SHFL.IDX PT, R60, R176, 0x1, 0x181f ;  /* 0x00381f00b03c7f89 */ /* 0x000f2200000e0000 */
[C---:B--2---:R-:W-:Y:S04]  /*6260*/  IADD3 R180, P1, R61.reuse, R246, RZ ;  /* 0x000000f63db47210 */ /* 0x044fe80007f3e0ff */
[----:B------:R-:W-:Y:S01]  /*6270*/  IADD3 R200, P5, R61, R244, RZ ;  /* 0x000000f43dc87210 */ /* 0x000fe20007fbe0ff */
[C---:B------:R-:W-:Y:S02]  /*6280*/  HMMA.16816.F32 R56, R136.reuse, R58, RZ ;  /* 0x0000003a8838723c */ /* 0x040fe400000018ff */
[----:B------:R-:W-:Y:S01]  /*6290*/  LDSM.16.M88.4 R164, [R226] ;  /* 0x00000000e2a4783b */ /* 0x000fe20000000200 */
[C---:B-1----:R-:W-:Y:S07]  /*62a0*/  IADD3 R202, P2, R62.reuse, R246, RZ ;  /* 0x000000f63eca7210 */ /* 0x042fee0007f5e0ff */
[----:B------:R-:W-:Y:S02]  /*62b0*/  LDSM.16.M88.4 R168, [R225] ;  /* 0x00000000e1a8783b */ /* 0x000fe40000000200 */
[C---:B---3--:R-:W-:Y:S02]  /*62c0*/  IADD3.X R181, R63.reuse, R247, RZ, P1, !PT ;  /* 0x000000f73fb57210 */ /* 0x048fe40000ffe4ff */
[----:B------:R-:W-:Y:S02]  /*62d0*/  IADD3 R182, P1, R62, R244, RZ ;  /* 0x000000f43eb67210 */ /* 0x000fe40007f3e0ff */
[----:B------:R-:W-:Y:S02]  /*62e0*/  IADD3.X R201, R63, R245, RZ, P5, !PT ;  /* 0x000000f53fc97210 */ /* 0x000fe40002ffe4ff */
[----:B------:R-:W-:Y:S01]  /*62f0*/  @!PT LDS RZ, [RZ] ;  /* 0x00000000fffff984 */ /* 0x000fe20000000800 */
[----:B------:R-:W-:Y:S01]  /*6300*/  @!PT LDS RZ, [RZ] ;  /* 0x00000000fffff984 */ /* 0x000fe20000000800 */
[----:B------:R-:W-:Y:S01]  /*6310*/  @!PT LDS RZ, [RZ] ;  /* 0x00000000fffff984 */ /* 0x000fe20000000800 */
[----:B------:R1:W-:Y:S01]  /*6320*/  LDGSTS.E.BYPASS.LTC128B.128 [R243], [R180.64], !P4 ;  /* 0x00000000b4f37fae */ /* 0x0003e2000e101d4c */
[C---:B----4-:R-:W-:Y:S02]  /*6330*/  IADD3.X R203, R60.reuse, R247, RZ, P2, !PT ;  /* 0x000000f73ccb7210 */ /* 0x050fe400017fe4ff */
[----:B------:R-:W-:Y:S02]  /*6340*/  IADD3.X R183, R60, R245, RZ, P1, !PT ;  /* 0x000000f53cb77210 */ /* 0x000fe40000ffe4ff */
[C---:B------:R-:W-:Y:S03]  /*6350*/  HMMA.16816.F32 R60, R136.reuse, R64, RZ ;  /* 0x00000040883c723c */ /* 0x040fe600000018ff */
[----:B------:R2:W-:Y:S05]  /*6360*/  LDGSTS.E.BYPASS.LTC128B.128 [R241+0x4100], [R200.64], !P3 ;  /* 0x04100000c8f17fae */ /* 0x0005ea000d901d4c */
[----:B------:R-:W-:Y:S03]  /*6370*/  HMMA.16816.F32 R64, R136, R66, RZ ;  /* 0x000000428840723c */ /* 0x000fe600000018ff */
[----:B------:R3:W-:Y:S05]  /*6380*/  LDGSTS.E.BYPASS.LTC128B.128 [R241+0x1100], [R202.64], !P4 ;  /* 0x01100000caf17fae */ /* 0x0007ea000e101d4c */
[C---:B------:R-:W-:Y:S03]  /*6390*/  HMMA.16816.F32 R4, R140.reuse, R132, R4 ;  /* 0x000000848c04723c */ /* 0x040fe60000001804 */
[----:B------:R-:W2:Y:S05]  /*63a0*/  SHFL.IDX PT, R177, R178, 0x2, 0x181f ;  /* 0x00581f00b2b17f89 */ /* 0x000eaa00000e0000 */
[C---:B------:R-:W-:Y:S03]  /*63b0*/  HMMA.16816.F32 R8, R140.reuse, R134, R8 ;  /* 0x000000868c08723c */ /* 0x040fe60000001808 */
[----:B------:R-:W4:Y:S05]  /*63c0*/  SHFL.IDX PT, R3, R176, 0x2, 0x181f ;  /* 0x00581f00b0037f89 */ /* 0x000f2a00000e0000 */
[C---:B------:R-:W-:Y:S03]  /*63d0*/  HMMA.16816.F32 R12, R140.reuse, R144, R12 ;  /* 0x000000908c0c723c */ /* 0x040fe6000000180c */
[----:B------:R5:W-:Y:S05]  /*63e0*/  LDGSTS.E.BYPASS.LTC128B.128 [R241+0x5100], [R182.64], !P3 ;  /* 0x05100000b6f17fae */ /* 0x000bea000d901d4c */
[C---:B------:R-:W-:Y:S03]  /*63f0*/  HMMA.16816.F32 R16, R140.reuse, R146, R16 ;  /* 0x000000928c10723c */ /* 0x040fe60000001810 */
[----:B------:R-:W1:Y:S01]  /*6400*/  SHFL.IDX PT, R178, R178, 0x3, 0x181f ;  /* 0x00781f00b2b27f89 */ /* 0x000e6200000e0000 */
[----:B--2---:R-:W-:Y:S04]  /*6410*/  IADD3 R200, P1, R177, R246, RZ ;  /* 0x000000f6b1c87210 */ /* 0x004fe80007f3e0ff */
[C---:B------:R-:W-:Y:S03]  /*6420*/  HMMA.16816.F32 R20, R140.reuse, R148, R20 ;  /* 0x000000948c14723c */ /* 0x040fe60000001814 */
[----:B------:R-:W2:Y:S01]  /*6430*/  SHFL.IDX PT, R176, R176, 0x3, 0x181f ;  /* 0x00781f00b0b07f89 */ /* 0x000ea200000e0000 */
[----:B----4-:R-:W-:Y:S04]  /*6440*/  IADD3.X R201, R3, R247, RZ, P1, !PT ;  /* 0x000000f703c97210 */ /* 0x010fe80000ffe4ff */
[C---:B------:R-:W-:Y:S03]  /*6450*/  HMMA.16816.F32 R24, R140.reuse, R150, R24 ;  /* 0x000000968c18723c */ /* 0x040fe60000001818 */
[----:B------:R3:W-:Y:S01]  /*6460*/  LDGSTS.E.BYPASS.LTC128B.128 [R241+0x2100], [R200.64], !P4 ;  /* 0x02100000c8f17fae */ /* 0x0007e2000e101d4c */
[----:B-----5:R-:W-:Y:S04]  /*6470*/  IADD3 R182, P5, R177, R244, RZ ;  /* 0x000000f4b1b67210 */ /* 0x020fe80007fbe0ff */
[C---:B------:R-:W-:Y:S04]  /*6480*/  HMMA.16816.F32 R28, R140.reuse, R152, R28 ;  /* 0x000000988c1c723c */ /* 0x040fe8000000181c */
[----:B------:R-:W-:Y:S02]  /*6490*/  IADD3.X R183, R3, R245, RZ, P5, !PT ;  /* 0x000000f503b77210 */ /* 0x000fe40002ffe4ff */
[----:B-1----:R-:W-:Y:S02]  /*64a0*/  IADD3 R180, P2, R178, R246, RZ ;  /* 0x000000f6b2b47210 */ /* 0x002fe40007f5e0ff */
[C---:B------:R-:W-:Y:S01]  /*64b0*/  HMMA.16816.F32 R32, R140.reuse, R154, R32 ;  /* 0x0000009a8c20723c */ /* 0x040fe20000001820 */
[----:B------:R1:W-:Y:S03]  /*64c0*/  LDGSTS.E.BYPASS.LTC128B.128 [R241+0x6100], [R182.64], !P3 ;  /* 0x06100000b6f17fae */ /* 0x0003e6000d901d4c */
[----:B--2---:R-:W-:Y:S02]  /*64d0*/  IADD3.X R181, R176, R247, RZ, P2, !PT ;  /* 0x000000f7b0b57210 */ /* 0x004fe400017fe4ff */
[----:B------:R-:W-:Y:S02]  /*64e0*/  IADD3 R178, P1, R178, R244, RZ ;  /* 0x000000f4b2b27210 */ /* 0x000fe40007f3e0ff */
[C---:B------:R-:W-:Y:S01]  /*64f0*/  HMMA.16816.F32 R36, R140.reuse, R156, R36 ;  /* 0x0000009c8c24723c */ /* 0x040fe20000001824 */
[----:B------:R1:W-:Y:S03]  /*6500*/  LDGSTS.E.BYPASS.LTC128B.128 [R243+0x3000], [R180.64], !P4 ;  /* 0x03000000b4f37fae */ /* 0x0003e6000e101d4c */
[----:B------:R-:W-:Y:S02]  /*6510*/  IADD3.X R179, R176, R245, RZ, P1, !PT ;  /* 0x000000f5b0b37210 */ /* 0x000fe40000ffe4ff */
[----:B------:R-:W-:Y:S02]  /*6520*/  PLOP3.LUT P1, PT, PT, PT, UP0, 0x80, 0x0 ;  /* 0x000000000000781c */ /* 0x000fe40003f2f008 */
[C---:B------:R-:W-:Y:S01]  /*6530*/  HMMA.16816.F32 R40, R140.reuse, R158, R40 ;  /* 0x0000009e8c28723c */ /* 0x040fe20000001828 */
[----:B------:R2:W-:Y:S07]  /*6540*/  LDGSTS.E.BYPASS.LTC128B.128 [R243+0x7000], [R178.64], !P3 ;  /* 0x07000000b2f37fae */ /* 0x0005ee000d901d4c */
[C---:B------:R-:W-:Y:S01]  /*6550*/  HMMA.16816.F32 R44, R140.reuse, R160, R44 ;  /* 0x000000a08c2c723c */ /* 0x040fe2000000182c */
[----:B------:R-:W-:Y:S07]  /*6560*/  LDSM.16.M88.4 R132, [R235+0x9100] ;  /* 0x00910000eb84783b */ /* 0x000fee0000000200 */
[C---:B------:R-:W-:Y:S01]  /*6570*/  HMMA.16816.F32 R48, R140.reuse, R162, R48 ;  /* 0x000000a28c30723c */ /* 0x040fe20000001830 */
[----:B------:R-:W0:Y:S07]  /*6580*/  LDGDEPBAR ;  /* 0x00000000000079af */ /* 0x000e2e0000000000 */
[C---:B------:R-:W-:Y:S01]  /*6590*/  HMMA.16816.F32 R52, R140.reuse, R164, R52 ;  /* 0x000000a48c34723c */ /* 0x040fe20000001834 */
[----:B-1----:R-:W-:Y:S07]  /*65a0*/  LDSM.16.M88.4 R180, [R235+0x8900] ;  /* 0x00890000ebb4783b */ /* 0x002fee0000000200 */
[C---:B------:R-:W-:Y:S01]  /*65b0*/  HMMA.16816.F32 R56, R140.reuse, R166, R56 ;  /* 0x000000a68c38723c */ /* 0x040fe20000001838 */
[----:B--2---:R-:W1:Y:S07]  /*65c0*/  LDSM.16.M88.4 R176, [R235+0x8100] ;  /* 0x00810000ebb0783b */ /* 0x004e6e0000000200 */
[C---:B------:R-:W-:Y:S01]  /*65d0*/  HMMA.16816.F32 R60, R140.reuse, R168, R60 ;  /* 0x000000a88c3c723c */ /* 0x040fe2000000183c */
[----:B------:R-:W2:Y:S07]  /*65e0*/  LDSM.16.M88.4 R144, [R235+0x9900] ;  /* 0x00990000eb90783b */ /* 0x000eae0000000200 */
[----:B------:R-:W-:Y:S01]  /*65f0*/  HMMA.16816.F32 R64, R140, R170, R64 ;  /* 0x000000aa8c40723c */ /* 0x000fe20000001840 */
[----:B------:R-:W4:Y:S08]  /*6600*/  LDSM.16.M88.4 R148, [R235+0xa100] ;  /* 0x00a10000eb94783b */ /* 0x000f300000000200 */
[----:B------:R-:W5:Y:S08]  /*6610*/  LDSM.16.M88.4 R152, [R235+0xa900] ;  /* 0x00a90000eb98783b */ /* 0x000f700000000200 */
[----:B------:R-:W-:Y:S01]  /*6620*/  LDSM.16.M88.4 R156, [R224] ;  /* 0x00000000e09c783b */ /* 0x000fe20000000200 */
[C---:B-1----:R-:W-:Y:S07]  /*6630*/  HMMA.16816.F32 R4, R172.reuse, R176, R4 ;  /* 0x000000b0ac04723c */ /* 0x042fee0000001804 */
[----:B------:R-:W-:Y:S01]  /*6640*/  LDSM.16.M88.4 R160, [R224+0x800] ;  /* 0x00080000e0a0783b */ /* 0x000fe20000000200 */
[C---:B------:R-:W-:Y:S07]  /*6650*/  HMMA.16816.F32 R8, R172.reuse, R178, R8 ;  /* 0x000000b2ac08723c */ /* 0x040fee0000001808 */
        /* <DEDUP_REMOVED lines=8> */
[----:B------:R-:W1:Y:S01]  /*66e0*/  LDSM.16.M88.4 R132, [R235+0xb100] ;  /* 0x00b10000eb84783b */ /* 0x000e620000000200 */
[C---:B--2---:R-:W-:Y:S07]  /*66f0*/  HMMA.16816.F32 R28, R172.reuse, R144, R28 ;  /* 0x00000090ac1c723c */ /* 0x044fee000000181c */
[----:B---3--:R-:W-:Y:S01]  /*6700*/  LDSM.16.M88.4 R200, [R235+0xe900] ;  /* 0x00e90000ebc8783b */ /* 0x008fe20000000200 */
[C---:B------:R-:W-:Y:S07]  /*6710*/  HMMA.16816.F32 R32, R172.reuse, R146, R32 ;  /* 0x00000092ac20723c */ /* 0x040fee0000001820 */
[----:B------:R-:W2:Y:S01]  /*6720*/  LDSM.16.M88.4 R144, [R235+0xb900] ;  /* 0x00b90000eb90783b */ /* 0x000ea20000000200 */
[C---:B----4-:R-:W-:Y:S07]  /*6730*/  HMMA.16816.F32 R36, R172.reuse, R148, R36 ;  /* 0x00000094ac24723c */ /* 0x050fee0000001824 */
[----:B------:R-:W-:Y:S01]  /*6740*/  LDSM.16.M88.4 R204, [R235+0xf100] ;  /* 0x00f10000ebcc783b */ /* 0x000fe20000000200 */
[C---:B------:R-:W-:Y:S07]  /*6750*/  HMMA.16816.F32 R40, R172.reuse, R150, R40 ;  /* 0x00000096ac28723c */ /* 0x040fee0000001828 */
[----:B------:R-:W3:Y:S01]  /*6760*/  LDSM.16.M88.4 R148, [R224+0x1800] ;  /* 0x00180000e094783b */ /* 0x000ee20000000200 */
[C---:B-----5:R-:W-:Y:S07]  /*6770*/  HMMA.16816.F32 R44, R172.reuse, R152, R44 ;  /* 0x00000098ac2c723c */ /* 0x060fee000000182c */
[----:B------:R-:W-:Y:S01]  /*6780*/  LDSM.16.M88.4 R208, [R235+0xf900] ;  /* 0x00f90000ebd0783b */ /* 0x000fe20000000200 */
[C---:B------:R-:W-:Y:S07]  /*6790*/  HMMA.16816.F32 R48, R172.reuse, R154, R48 ;  /* 0x0000009aac30723c */ /* 0x040fee0000001830 */
[----:B------:R-:W4:Y:S01]  /*67a0*/  LDSM.16.M88.4 R152, [R224+0x2000] ;  /* 0x00200000e098783b */ /* 0x000f220000000200 */
[C---:B-1----:R-:W-:Y:S08]  /*67b0*/  HMMA.16816.F32 R52, R172.reuse, R132, R52 ;  /* 0x00000084ac34723c */ /* 0x042ff00000001834 */
[C---:B------:R-:W-:Y:S01]  /*67c0*/  HMMA.16816.F32 R56, R172.reuse, R134, R56 ;  /* 0x00000086ac38723c */ /* 0x040fe20000001838 */
[----:B------:R-:W1:Y:S07]  /*67d0*/  LDSM.16.M88.4 R132, [R238+0xc100] ;  /* 0x00c10000ee84783b */ /* 0x000e6e0000000200 */
[C---:B--2---:R-:W-:Y:S08]  /*67e0*/  HMMA.16816.F32 R60, R172.reuse, R144, R60 ;  /* 0x00000090ac3c723c */ /* 0x044ff0000000183c */
[----:B------:R-:W-:Y:S01]  /*67f0*/  HMMA.16816.F32 R64, R172, R146, R64 ;  /* 0x00000092ac40723c */ /* 0x000fe20000001840 */
[----:B------:R-:W2:Y:S07]  /*6800*/  LDSM.16.M88.4 R144, [R238+0xc900] ;  /* 0x00c90000ee90783b */ /* 0x000eae0000000200 */
[C---:B------:R-:W-:Y:S08]  /*6810*/  HMMA.16816.F32 R4, R184.reuse, R156, R4 ;  /* 0x0000009cb804723c */ /* 0x040ff00000001804 */
[C---:B------:R-:W-:Y:S01]  /*6820*/  HMMA.16816.F32 R8, R184.reuse, R158, R8 ;  /* 0x0000009eb808723c */ /* 0x040fe20000001808 */
[----:B------:R-:W5:Y:S07]  /*6830*/  LDSM.16.M88.4 R156, [R238+0xd100] ;  /* 0x00d10000ee9c783b */ /* 0x000f6e0000000200 */
[C---:B------:R-:W-:Y:S08]  /*6840*/  HMMA.16816.F32 R12, R184.reuse, R160, R12 ;  /* 0x000000a0b80c723c */ /* 0x040ff0000000180c */
[C---:B------:R-:W-:Y:S01]  /*6850*/  HMMA.16816.F32 R16, R184.reuse, R162, R16 ;  /* 0x000000a2b810723c */ /* 0x040fe20000001810 */
[----:B------:R-:W1:Y:S07]  /*6860*/  LDSM.16.M88.4 R160, [R238+0xd900] ;  /* 0x00d90000eea0783b */ /* 0x000e6e0000000200 */
[C---:B------:R-:W-:Y:S08]  /*6870*/  HMMA.16816.F32 R20, R184.reuse, R164, R20 ;  /* 0x000000a4b814723c */ /* 0x040ff00000001814 */
[C---:B------:R-:W-:Y:S01]  /*6880*/  HMMA.16816.F32 R24, R184.reuse, R166, R24 ;  /* 0x000000a6b818723c */ /* 0x040fe20000001818 */
[----:B------:R-:W1:Y:S07]  /*6890*/  LDSM.16.M88.4 R164, [R238+0xe100] ;  /* 0x00e10000eea4783b */ /* 0x000e6e0000000200 */
[C---:B---3--:R-:W-:Y:S08]  /*68a0*/  HMMA.16816.F32 R28, R184.reuse, R148, R28 ;  /* 0x00000094b81c723c */ /* 0x048ff0000000181c */
[C---:B------:R-:W-:Y:S01]  /*68b0*/  HMMA.16816.F32 R32, R184.reuse, R150, R32 ;  /* 0x00000096b820723c */ /* 0x040fe20000001820 */
[----:B------:R-:W3:Y:S07]  /*68c0*/  LDSM.16.M88.4 R148, [R238+0xe900] ;  /* 0x00e90000ee94783b */ /* 0x000eee0000000200 */
[C---:B----4-:R-:W-:Y:S08]  /*68d0*/  HMMA.16816.F32 R36, R184.reuse, R152, R36 ;  /* 0x00000098b824723c */ /* 0x050ff00000001824 */
[C---:B------:R-:W-:Y:S01]  /*68e0*/  HMMA.16816.F32 R40, R184.reuse, R154, R40 ;  /* 0x0000009ab828723c */ /* 0x040fe20000001828 */
[----:B------:R-:W4:Y:S07]  /*68f0*/  LDSM.16.M88.4 R152, [R238+0xf100] ;  /* 0x00f10000ee98783b */ /* 0x000f2e0000000200 */
[C---:B------:R-:W-:Y:S08]  /*6900*/  HMMA.16816.F32 R44, R184.reuse, R168, R44 ;  /* 0x000000a8b82c723c */ /* 0x040ff0000000182c */
[C---:B------:R-:W-:Y:S01]  /*6910*/  HMMA.16816.F32 R48, R184.reuse, R170, R48 ;  /* 0x000000aab830723c */ /* 0x040fe20000001830 */
[----:B------:R-:W2:Y:S07]  /*6920*/  LDSM.16.M88.4 R168, [R238+0xf900] ;  /* 0x00f90000eea8783b */ /* 0x000eae0000000200 */
[C---:B------:R-:W-:Y:S08]  /*6930*/  HMMA.16816.F32 R52, R184.reuse, R176, R52 ;  /* 0x000000b0b834723c */ /* 0x040ff00000001834 */
[C---:B------:R-:W-:Y:S01]  /*6940*/  HMMA.16816.F32 R56, R184.reuse, R178, R56 ;  /* 0x000000b2b838723c */ /* 0x040fe20000001838 */
[----:B------:R-:W3:Y:S07]  /*6950*/  LDSM.16.M88.4 R176, [R223] ;  /* 0x00000000dfb0783b */ /* 0x000eee0000000200 */
[C---:B------:R-:W-:Y:S08]  /*6960*/  HMMA.16816.F32 R60, R184.reuse, R180, R60 ;  /* 0x000000b4b83c723c */ /* 0x040ff0000000183c */
[----:B------:R-:W-:Y:S01]  /*6970*/  HMMA.16816.F32 R64, R184, R182, R64 ;  /* 0x000000b6b840723c */ /* 0x000fe20000001840 */
[----:B------:R-:W3:Y:S07]  /*6980*/  LDSM.16.M88.4 R180, [R222] ;  /* 0x00000000deb4783b */ /* 0x000eee0000000200 */
[C---:B-1----:R-:W-:Y:S08]  /*6990*/  HMMA.16816.F32 R4, R188.reuse, R132, R4 ;  /* 0x00000084bc04723c */ /* 0x042ff00000001804 */
[C---:B------:R-:W-:Y:S01]  /*69a0*/  HMMA.16816.F32 R8, R188.reuse, R134, R8 ;  /* 0x00000086bc08723c */ /* 0x040fe20000001808 */
[----:B------:R-:W1:Y:S07]  /*69b0*/  LDSM.16.M88.4 R132, [R221] ;  /* 0x00000000dd84783b */ /* 0x000e6e0000000200 */
[C---:B--2---:R-:W-:Y:S08]  /*69c0*/  HMMA.16816.F32 R12, R188.reuse, R144, R12 ;  /* 0x00000090bc0c723c */ /* 0x044ff0000000180c */
[C---:B------:R-:W-:Y:S01]  /*69d0*/  HMMA.16816.F32 R16, R188.reuse, R146, R16 ;  /* 0x00000092bc10723c */ /* 0x040fe20000001810 */
[----:B------:R-:W2:Y:S07]  /*69e0*/  LDSM.16.M88.4 R144, [R220] ;  /* 0x00000000dc90783b */ /* 0x000eae0000000200 */
[C---:B-----5:R-:W-:Y:S08]  /*69f0*/  HMMA.16816.F32 R20, R188.reuse, R156, R20 ;  /* 0x0000009cbc14723c */ /* 0x060ff00000001814 */
[C---:B------:R-:W-:Y:S01]  /*6a00*/  HMMA.16816.F32 R24, R188.reuse, R158, R24 ;  /* 0x0000009ebc18723c */ /* 0x040fe20000001818 */
[----:B------:R-:W-:Y:S07]  /*6a10*/  LDSM.16.M88.4 R156, [R217] ;  /* 0x00000000d99c783b */ /* 0x000fee0000000200 */
[C---:B------:R-:W-:Y:S08]  /*6a20*/  HMMA.16816.F32 R28, R188.reuse, R160, R28 ;  /* 0x000000a0bc1c723c */ /* 0x040ff0000000181c */
[C---:B------:R-:W-:Y:S01]  /*6a30*/  HMMA.16816.F32 R32, R188.reuse, R162, R32 ;  /* 0x000000a2bc20723c */ /* 0x040fe20000001820 */
[----:B------:R-:W-:Y:S07]  /*6a40*/  LDSM.16.M88.4 R160, [R216] ;  /* 0x00000000d8a0783b */ /* 0x000fee0000000200 */
[C---:B------:R-:W-:Y:S08]  /*6a50*/  HMMA.16816.F32 R36, R188.reuse, R164, R36 ;  /* 0x000000a4bc24723c */ /* 0x040ff00000001824 */
[C---:B------:R-:W-:Y:S01]  /*6a60*/  HMMA.16816.F32 R40, R188.reuse, R166, R40 ;  /* 0x000000a6bc28723c */ /* 0x040fe20000001828 */
[----:B------:R-:W-:Y:S07]  /*6a70*/  LDSM.16.M88.4 R164, [R235+0xc100] ;  /* 0x00c10000eba4783b */ /* 0x000fee0000000200 */
[C---:B---3--:R-:W-:Y:S08]  /*6a80*/  HMMA.16816.F32 R44, R188.reuse, R148, R44 ;  /* 0x00000094bc2c723c */ /* 0x048ff0000000182c */
[C---:B------:R-:W-:Y:S01]  /*6a90*/  HMMA.16816.F32 R48, R188.reuse, R150, R48 ;  /* 0x00000096bc30723c */ /* 0x040fe20000001830 */
[----:B------:R-:W3:Y:S07]  /*6aa0*/  LDSM.16.M88.4 R148, [R219] ;  /* 0x00000000db94783b */ /* 0x000eee0000000200 */
[C---:B----4-:R-:W-:Y:S08]  /*6ab0*/  HMMA.16816.F32 R52, R188.reuse, R152, R52 ;  /* 0x00000098bc34723c */ /* 0x050ff00000001834 */
[C---:B------:R-:W-:Y:S01]  /*6ac0*/  HMMA.16816.F32 R56, R188.reuse, R154, R56 ;  /* 0x0000009abc38723c */ /* 0x040fe20000001838 */
[----:B------:R-:W4:Y:S07]  /*6ad0*/  LDSM.16.M88.4 R152, [R218] ;  /* 0x00000000da98783b */ /* 0x000f2e0000000200 */
[C---:B------:R-:W-:Y:S08]  /*6ae0*/  HMMA.16816.F32 R60, R188.reuse, R168, R60 ;  /* 0x000000a8bc3c723c */ /* 0x040ff0000000183c */
[----:B------:R-:W-:Y:S01]  /*6af0*/  HMMA.16816.F32 R64, R188, R170, R64 ;  /* 0x000000aabc40723c */ /* 0x000fe20000001840 */
[----:B------:R-:W-:Y:S07]  /*6b00*/  LDSM.16.M88.4 R168, [R235+0xd100] ;  /* 0x00d10000eba8783b */ /* 0x000fee0000000200 */
[C---:B------:R-:W-:Y:S08]  /*6b10*/  HMMA.16816.F32 R4, R192.reuse, R176, R4 ;  /* 0x000000b0c004723c */ /* 0x040ff00000001804 */
[C---:B------:R-:W-:Y:S01]  /*6b20*/  HMMA.16816.F32 R8, R192.reuse, R178, R8 ;  /* 0x000000b2c008723c */ /* 0x040fe20000001808 */
[----:B------:R-:W-:Y:S07]  /*6b30*/  LDSM.16.M88.4 R176, [R235+0xd900] ;  /* 0x00d90000ebb0783b */ /* 0x000fee0000000200 */
[C---:B------:R-:W-:Y:S08]  /*6b40*/  HMMA.16816.F32 R12, R192.reuse, R180, R12 ;  /* 0x000000b4c00c723c */ /* 0x040ff0000000180c */
[C---:B------:R-:W-:Y:S01]  /*6b50*/  HMMA.16816.F32 R16, R192.reuse, R182, R16 ;  /* 0x000000b6c010723c */ /* 0x040fe20000001810 */
[----:B------:R-:W-:Y:S07]  /*6b60*/  LDSM.16.M88.4 R180, [R235+0xe100] ;  /* 0x00e10000ebb4783b */ /* 0x000fee0000000200 */
[C---:B-1----:R-:W-:Y:S08]  /*6b70*/  HMMA.16816.F32 R20, R192.reuse, R132, R20 ;  /* 0x00000084c014723c */ /* 0x042ff00000001814 */
[C---:B------:R-:W-:Y:S01]  /*6b80*/  HMMA.16816.F32 R24, R192.reuse, R134, R24 ;  /* 0x00000086c018723c */ /* 0x040fe20000001818 */
[----:B------:R-:W1:Y:S07]  /*6b90*/  LDSM.16.M88.4 R132, [R235+0xc900] ;  /* 0x00c90000eb84783b */ /* 0x000e6e0000000200 */
[C---:B--2---:R-:W-:Y:S08]  /*6ba0*/  HMMA.16816.F32 R28, R192.reuse, R144, R28 ;  /* 0x00000090c01c723c */ /* 0x044ff0000000181c */
[C---:B------:R-:W-:Y:S01]  /*6bb0*/  HMMA.16816.F32 R32, R192.reuse, R146, R32 ;  /* 0x00000092c020723c */ /* 0x040fe20000001820 */
[----:B------:R-:W2:Y:S07]  /*6bc0*/  LDSM.16.M88.4 R144, [R224+0x4000] ;  /* 0x00400000e090783b */ /* 0x000eae0000000200 */
[C---:B---3--:R-:W-:Y:S08]  /*6bd0*/  HMMA.16816.F32 R36, R192.reuse, R148, R36 ;  /* 0x00000094c024723c */ /* 0x048ff00000001824 */
[C---:B------:R-:W-:Y:S08]  /*6be0*/  HMMA.16816.F32 R40, R192.reuse, R150, R40 ;  /* 0x00000096c028723c */ /* 0x040ff00000001828 */
[C---:B----4-:R-:W-:Y:S08]  /*6bf0*/  HMMA.16816.F32 R44, R192.reuse, R152, R44 ;  /* 0x00000098c02c723c */ /* 0x050ff0000000182c */
[C---:B------:R-:W-:Y:S08]  /*6c00*/  HMMA.16816.F32 R48, R192.reuse, R154, R48 ;  /* 0x0000009ac030723c */ /* 0x040ff00000001830 */
[C---:B------:R-:W-:Y:S08]  /*6c10*/  HMMA.16816.F32 R52, R192.reuse, R156, R52 ;  /* 0x0000009cc034723c */ /* 0x040ff00000001834 */
[C---:B------:R-:W-:Y:S08]  /*6c20*/  HMMA.16816.F32 R56, R192.reuse, R158, R56 ;  /* 0x0000009ec038723c */ /* 0x040ff00000001838 */
[C---:B------:R-:W-:Y:S08]  /*6c30*/  HMMA.16816.F32 R60, R192.reuse, R160, R60 ;  /* 0x000000a0c03c723c */ /* 0x040ff0000000183c */
[----:B------:R-:W-:Y:S08]  /*6c40*/  HMMA.16816.F32 R64, R192, R162, R64 ;  /* 0x000000a2c040723c */ /* 0x000ff00000001840 */
[C---:B------:R-:W-:Y:S08]  /*6c50*/  HMMA.16816.F32 R4, R196.reuse, R164, R4 ;  /* 0x000000a4c404723c */ /* 0x040ff00000001804 */
[C---:B------:R-:W-:Y:S08]  /*6c60*/  HMMA.16816.F32 R8, R196.reuse, R166, R8 ;  /* 0x000000a6c408723c */ /* 0x040ff00000001808 */
[C---:B-1----:R-:W-:Y:S08]  /*6c70*/  HMMA.16816.F32 R12, R196.reuse, R132, R12 ;  /* 0x00000084c40c723c */ /* 0x042ff0000000180c */
[C---:B------:R-:W-:Y:S01]  /*6c80*/  HMMA.16816.F32 R16, R196.reuse, R134, R16 ;  /* 0x00000086c410723c */ /* 0x040fe20000001810 */
[----:B------:R-:W1:Y:S07]  /*6c90*/  LDSM.16.M88.4 R132, [R224+0x4800] ;  /* 0x00480000e084783b */ /* 0x000e6e0000000200 */
[C---:B------:R-:W-:Y:S08]  /*6ca0*/  HMMA.16816.F32 R20, R196.reuse, R168, R20 ;  /* 0x000000a8c414723c */ /* 0x040ff00000001814 */
        /* <DEDUP_REMOVED lines=10> */
[----:B------:R-:W-:Y:S08]  /*6d50*/  HMMA.16816.F32 R64, R196, R210, R64 ;  /* 0x000000d2c440723c */ /* 0x000ff00000001840 */
[C---:B--2---:R-:W-:Y:S08]  /*6d60*/  HMMA.16816.F32 R4, R212.reuse, R144, R4 ;  /* 0x00000090d404723c */ /* 0x044ff00000001804 */
[C---:B------:R-:W-:Y:S08]  /*6d70*/  HMMA.16816.F32 R8, R212.reuse, R146, R8 ;  /* 0x00000092d408723c */ /* 0x040ff00000001808 */
[C---:B-1----:R-:W-:Y:S08]  /*6d80*/  HMMA.16816.F32 R12, R212.reuse, R132, R12 ;  /* 0x00000084d40c723c */ /* 0x042ff0000000180c */
[----:B------:R-:W-:Y:S01]  /*6d90*/  FMUL.FTZ R4, R4, c[0x0][0x320] ;  /* 0x0000c80004047a20 */ /* 0x000fe20000410000 */
[C---:B------:R-:W-:Y:S03]  /*6da0*/  HMMA.16816.F32 R16, R212.reuse, R134, R16 ;  /* 0x00000086d410723c */ /* 0x040fe60000001810 */
[----:B------:R-:W-:Y:S01]  /*6db0*/  MUFU.TANH R147, R4 ;  /* 0x0000000400937308 */ /* 0x000fe20000002400 */
[----:B------:R-:W-:Y:S02]  /*6dc0*/  FMUL.FTZ R5, R5, c[0x0][0x320] ;  /* 0x0000c80005057a20 */ /* 0x000fe40000410000 */
[----:B------:R-:W-:Y:S02]  /*6dd0*/  FMUL.FTZ R6, R6, c[0x0][0x320] ;  /* 0x0000c80006067a20 */ /* 0x000fe40000410000 */
[----:B------:R-:W-:Y:S04]  /*6de0*/  FMUL.FTZ R10, R10, c[0x0][0x320] ;  /* 0x0000c8000a0a7a20 */ /* 0x000fe80000410000 */
[----:B------:R-:W-:Y:S01]  /*6df0*/  FMUL.FTZ R11, R11, c[0x0][0x320] ;  /* 0x0000c8000b0b7a20 */ /* 0x000fe20000410000 */
[----:B------:R-:W-:Y:S01]  /*6e00*/  MUFU.TANH R146, R5 ;  /* 0x0000000500927308 */ /* 0x000fe20000002400 */
[----:B------:R-:W-:Y:S02]  /*6e10*/  FMUL.FTZ R7, R7, c[0x0][0x320] ;  /* 0x0000c80007077a20 */ /* 0x000fe40000410000 */
[----:B------:R-:W-:Y:S02]  /*6e20*/  FMUL.FTZ R9, R9, c[0x0][0x320] ;  /* 0x0000c80009097a20 */ /* 0x000fe40000410000 */
[----:B------:R-:W-:Y:S02]  /*6e30*/  FMUL.FTZ R8, R8, c[0x0][0x320] ;  /* 0x0000c80008087a20 */ /* 0x000fe40000410000 */
[----:B------:R-:W-:Y:S02]  /*6e40*/  FMUL.FTZ R13, R13, c[0x0][0x320] ;  /* 0x0000c8000d0d7a20 */ /* 0x000fe40000410000 */
[----:B------:R-:W-:Y:S01]  /*6e50*/  FMUL.FTZ R15, R15, c[0x0][0x320] ;  /* 0x0000c8000f0f7a20 */ /* 0x000fe20000410000 */
[----:B------:R-:W-:Y:S01]  /*6e60*/  MUFU.TANH R148, R8 ;  /* 0x0000000800947308 */ /* 0x000fe20000002400 */
[----:B------:R-:W-:Y:S02]  /*6e70*/  FMUL.FTZ R16, R16, c[0x0][0x320] ;  /* 0x0000c80010107a20 */ /* 0x000fe40000410000 */
[----:B------:R-:W-:Y:S02]  /*6e80*/  FMUL.FTZ R12, R12, c[0x0][0x320] ;  /* 0x0000c8000c0c7a20 */ /* 0x000fe40000410000 */
[----:B------:R-:W-:Y:S02]  /*6e90*/  FMUL.FTZ R14, R14, c[0x0][0x320] ;  /* 0x0000c8000e0e7a20 */ /* 0x000fe40000410000 */
[----:B------:R-:W-:Y:S02]  /*6ea0*/  FMUL.FTZ R18, R18, c[0x0][0x320] ;  /* 0x0000c80012127a20 */ /* 0x000fe40000410000 */
[----:B------:R-:W-:Y:S01]  /*6eb0*/  FMUL.FTZ R19, R19, c[0x0][0x320] ;  /* 0x0000c80013137a20 */ /* 0x000fe20000410000 */
[----:B------:R-:W1:Y:S01]  /*6ec0*/  MUFU.TANH R8, R10 ;  /* 0x0000000a00087308 */ /* 0x000e620000002400 */
[----:B------:R-:W-:Y:S09]  /*6ed0*/  FMUL.FTZ R17, R17, c[0x0][0x320] ;  /* 0x0000c80011117a20 */ /* 0x000ff20000410000 */
[----:B------:R-:W2:Y:S10]  /*6ee0*/  MUFU.TANH R3, R11 ;  /* 0x0000000b00037308 */ /* 0x000eb40000002400 */
[----:B------:R-:W-:Y:S01]  /*6ef0*/  MUFU.TANH R145, R6 ;  /* 0x0000000600917308 */ /* 0x000fe20000002400 */
[----:B-1----:R1:W-:Y:S09]  /*6f00*/  STL [R1+0x18], R8 ;  /* 0x0000180801007387 */ /* 0x0023f20000100800 */
[----:B------:R3:W-:Y:S01]  /*6f10*/  MUFU.TANH R144, R7 ;  /* 0x0000000700907308 */ /* 0x0007e20000002400 */
[----:B--2---:R2:W-:Y:S09]  /*6f20*/  STL [R1+0x14], R3 ;  /* 0x0000140301007387 */ /* 0x0045f20000100800 */
[----:B------:R-:W-:Y:S10]  /*6f30*/  MUFU.TANH R151, R9 ;  /* 0x0000000900977308 */ /* 0x000ff40000002400 */
[----:B-1----:R-:W-:Y:S01]  /*6f40*/  MUFU.TANH R8, R13 ;  /* 0x0000000d00087308 */ /* 0x002fe20000002400 */
[----:B---3--:R-:W1:Y:S09]  /*6f50*/  LDSM.16.M88.4 R4, [R224+0x5000] ;  /* 0x00500000e004783b */ /* 0x008e720000000200 */
[----:B------:R-:W-:Y:S10]  /*6f60*/  MUFU.TANH R158, R17 ;  /* 0x00000011009e7308 */ /* 0x000ff40000002400 */
[----:B--2---:R-:W2:Y:S10]  /*6f70*/  MUFU.TANH R3, R12 ;  /* 0x0000000c00037308 */ /* 0x004eb40000002400 */
[----:B------:R-:W-:Y:S10]  /*6f80*/  MUFU.TANH R161, R18 ;  /* 0x0000001200a17308 */ /* 0x000ff40000002400 */
[----:B------:R-:W-:Y:S01]  /*6f90*/  MUFU.TANH R164, R19 ;  /* 0x0000001300a47308 */ /* 0x000fe20000002400 */
[----:B--2---:R2:W-:Y:S01]  /*6fa0*/  STL [R1+0x10], R3 ;  /* 0x0000100301007387 */ /* 0x0045e20000100800 */
[C---:B-1----:R-:W-:Y:S03]  /*6fb0*/  HMMA.16816.F32 R20, R212.reuse, R4, R20 ;  /* 0x00000004d414723c */ /* 0x042fe60000001814 */
[----:B------:R1:W-:Y:S05]  /*6fc0*/  STL [R1+0xc], R8 ;  /* 0x00000c0801007387 */ /* 0x0003ea0000100800 */
[C---:B------:R-:W-:Y:S01]  /*6fd0*/  HMMA.16816.F32 R24, R212.reuse, R6, R24 ;  /* 0x00000006d418723c */ /* 0x040fe20000001818 */
[----:B------:R-:W-:Y:S01]  /*6fe0*/  LDSM.16.M88.4 R4, [R224+0x6000] ;  /* 0x00600000e004783b */ /* 0x000fe20000000200 */
[----:B--2---:R-:W2:Y:S11]  /*6ff0*/  MUFU.TANH R3, R14 ;  /* 0x0000000e00037308 */ /* 0x004eb60000002400 */
[----:B------:R-:W-:Y:S03]  /*7000*/  @!UPT UIADD3 URZ, URZ, URZ, URZ ;  /* 0x0000003f3f3ff290 */ /* 0x000fe6000fffe03f */
[----:B------:R-:W-:Y:S02]  /*7010*/  FMUL.FTZ R20, R20, c[0x0][0x320] ;  /* 0x0000c80014147a20 */ /* 0x000fe40000410000 */
[----:B------:R-:W-:Y:S02]  /*7020*/  FMUL.FTZ R21, R21, c[0x0][0x320] ;  /* 0x0000c80015157a20 */ /* 0x000fe40000410000 */
[----:B------:R-:W-:Y:S02]  /*7030*/  FMUL.FTZ R22, R22, c[0x0][0x320] ;  /* 0x0000c80016167a20 */ /* 0x000fe40000410000 */
[----:B------:R-:W-:Y:S02]  /*7040*/  FMUL.FTZ R23, R23, c[0x0][0x320] ;  /* 0x0000c80017177a20 */ /* 0x000fe40000410000 */
[----:B------:R-:W-:Y:S01]  /*7050*/  FMUL.FTZ R24, R24, c[0x0][0x320] ;  /* 0x0000c80018187a20 */ /* 0x000fe20000410000 */
[----:B-1----:R-:W1:Y:S01]  /*7060*/  MUFU.TANH R8, R15 ;  /* 0x0000000f00087308 */ /* 0x002e620000002400 */
[----:B------:R-:W-:Y:S02]  /*7070*/  FMUL.FTZ R25, R25, c[0x0][0x320] ;  /* 0x0000c80019197a20 */ /* 0x000fe40000410000 */
[----:B------:R-:W-:Y:S02]  /*7080*/  FMUL.FTZ R26, R26, c[0x0][0x320] ;  /* 0x0000c8001a1a7a20 */ /* 0x000fe40000410000 */
[----:B------:R-:W-:Y:S05]  /*7090*/  FMUL.FTZ R27, R27, c[0x0][0x320] ;  /* 0x0000c8001b1b7a20 */ /* 0x000fea0000410000 */
[----:B------:R-:W-:Y:S01]  /*70a0*/  MUFU.TANH R170, R20 ;  /* 0x0000001400aa7308 */ /* 0x000fe20000002400 */
[----:B--2---:R2:W-:Y:S09]  /*70b0*/  STL [R1+0x8], R3 ;  /* 0x0000080301007387 */ /* 0x0045f20000100800 */
[----:B------:R-:W-:Y:S01]  /*70c0*/  MUFU.TANH R171, R21 ;  /* 0x0000001500ab7308 */ /* 0x000fe20000002400 */
[----:B-1----:R-:W-:Y:S04]  /*70d0*/  STL [R1+0x4], R8 ;  /* 0x0000040801007387 */ /* 0x002fe80000100800 */
[----:B------:R-:W1:Y:S05]  /*70e0*/  LDSM.16.M88.4 R8, [R224+0x5800] ;  /* 0x00580000e008783b */ /* 0x000e6a0000000200 */
[----:B------:R-:W-:Y:S10]  /*70f0*/  MUFU.TANH R176, R22 ;  /* 0x0000001600b07308 */ /* 0x000ff40000002400 */
[----:B--2---:R-:W2:Y:S10]  /*7100*/  MUFU.TANH R3, R16 ;  /* 0x0000001000037308 */ /* 0x004eb40000002400 */
[----:B------:R3:W4:Y:S10]  /*7110*/  MUFU.TANH R177, R23 ;  /* 0x0000001700b17308 */ /* 0x0007340000002400 */
[----:B------:R3:W3:Y:S01]  /*7120*/  MUFU.TANH R178, R24 ;  /* 0x0000001800b27308 */ /* 0x0006e20000002400 */
[----:B--2---:R-:W-:Y:S01]  /*7130*/  STL [R1], R3 ;  /* 0x0000000301007387 */ /* 0x004fe20000100800 */
[C---:B-1----:R-:W-:Y:S08]  /*7140*/  HMMA.16816.F32 R28, R212.reuse, R8, R28 ;  /* 0x00000008d41c723c */ /* 0x042ff0000000181c */
[----:B------:R1:W2:Y:S01]  /*7150*/  MUFU.TANH R179, R25 ;  /* 0x0000001900b37308 */ /* 0x0002a20000002400 */
[C---:B------:R-:W-:Y:S01]  /*7160*/  HMMA.16816.F32 R32, R212.reuse, R10, R32 ;  /* 0x0000000ad420723c */ /* 0x040fe20000001820 */
[----:B------:R-:W5:Y:S08]  /*7170*/  LDSM.16.M88.4 R8, [R224+0x6800] ;  /* 0x00680000e008783b */ /* 0x000f700000000200 */
[----:B------:R1:W1:Y:S01]  /*7180*/  MUFU.TANH R180, R26 ;  /* 0x0000001a00b47308 */ /* 0x0002620000002400 */
[C---:B------:R-:W-:Y:S09]  /*7190*/  HMMA.16816.F32 R36, R212.reuse, R4, R36 ;  /* 0x00000004d424723c */ /* 0x040ff20000001824 */
[----:B------:R1:W1:Y:S01]  /*71a0*/  MUFU.TANH R181, R27 ;  /* 0x0000001b00b57308 */ /* 0x0002620000002400 */
[C---:B------:R-:W-:Y:S01]  /*71b0*/  HMMA.16816.F32 R40, R212.reuse, R6, R40 ;  /* 0x00000006d428723c */ /* 0x040fe20000001828 */
[----:B------:R-:W1:Y:S02]  /*71c0*/  LDSM.16.M88.4 R4, [R224+0x7000] ;  /* 0x00700000e004783b */ /* 0x000e640000000200 */
[----:B------:R-:W-:Y:S02]  /*71d0*/  FMUL.FTZ R28, R28, c[0x0][0x320] ;  /* 0x0000c8001c1c7a20 */ /* 0x000fe40000410000 */
[----:B------:R-:W-:Y:S04]  /*71e0*/  FMUL.FTZ R29, R29, c[0x0][0x320] ;  /* 0x0000c8001d1d7a20 */ /* 0x000fe80000410000 */
[----:B------:R1:W1:Y:S03]  /*71f0*/  MUFU.TANH R206, R28 ;  /* 0x0000001c00ce7308 */ /* 0x0002660000002400 */
[----:B------:R-:W-:Y:S02]  /*7200*/  FMUL.FTZ R30, R30, c[0x0][0x320] ;  /* 0x0000c8001e1e7a20 */ /* 0x000fe40000410000 */
[----:B------:R-:W-:Y:S02]  /*7210*/  FMUL.FTZ R31, R31, c[0x0][0x320] ;  /* 0x0000c8001f1f7a20 */ /* 0x000fe40000410000 */
[----:B------:R-:W-:Y:S02]  /*7220*/  FMUL.FTZ R32, R32, c[0x0][0x320] ;  /* 0x0000c80020207a20 */ /* 0x000fe40000410000 */
[----:B------:R-:W-:Y:S01]  /*7230*/  FMUL.FTZ R33, R33, c[0x0][0x320] ;  /* 0x0000c80021217a20 */ /* 0x000fe20000410000 */
[----:B------:R2:W2:Y:S01]  /*7240*/  MUFU.TANH R204, R29 ;  /* 0x0000001d00cc7308 */ /* 0x0004a20000002400 */
[----:B------:R-:W-:Y:S02]  /*7250*/  FMUL.FTZ R34, R34, c[0x0][0x320] ;  /* 0x0000c80022227a20 */ /* 0x000fe40000410000 */
[----:B------:R-:W-:Y:S02]  /*7260*/  FMUL.FTZ R35, R35, c[0x0][0x320] ;  /* 0x0000c80023237a20 */ /* 0x000fe40000410000 */
[----:B------:R-:W-:Y:S01]  /*7270*/  FMUL.FTZ R36, R36, c[0x0][0x320] ;  /* 0x0000c80024247a20 */ /* 0x000fe20000410000 */
[C---:B-----5:R-:W-:Y:S04]  /*7280*/  HMMA.16816.F32 R44, R212.reuse, R8, R44 ;  /* 0x00000008d42c723c */ /* 0x060fe8000000182c */
[----:B------:R2:W2:Y:S01]  /*7290*/  MUFU.TANH R207, R30 ;  /* 0x0000001e00cf7308 */ /* 0x0004a20000002400 */
[----:B------:R-:W-:Y:S02]  /*72a0*/  FMUL.FTZ R37, R37, c[0x0][0x320] ;  /* 0x0000c80025257a20 */ /* 0x000fe40000410000 */
[----:B------:R-:W-:Y:S01]  /*72b0*/  FMUL.FTZ R38, R38, c[0x0][0x320] ;  /* 0x0000c80026267a20 */ /* 0x000fe20000410000 */
[C---:B------:R-:W-:Y:S01]  /*72c0*/  HMMA.16816.F32 R48, R212.reuse, R10, R48 ;  /* 0x0000000ad430723c */ /* 0x040fe20000001830 */
[----:B------:R-:W5:Y:S01]  /*72d0*/  LDSM.16.M88.4 R8, [R224+0x7800] ;  /* 0x00780000e008783b */ /* 0x000f620000000200 */
[----:B------:R-:W-:Y:S04]  /*72e0*/  DEPBAR.LE SB0, 0x0 ;  /* 0x000080000000791a */ /* 0x000fe80000000000 */
[----:B------:R2:W2:Y:S01]  /*72f0*/  MUFU.TANH R209, R31 ;  /* 0x0000001f00d17308 */ /* 0x0004a20000002400 */
[----:B------:R-:W-:Y:S01]  /*7300*/  FMUL.FTZ R39, R39, c[0x0][0x320] ;  /* 0x0000c80027277a20 */ /* 0x000fe20000410000 */
[C---:B-1----:R-:W-:Y:S01]  /*7310*/  HMMA.16816.F32 R52, R212.reuse, R4, R52 ;  /* 0x00000004d434723c */ /* 0x042fe20000001834 */
[----:B------:R-:W-:Y:S04]  /*7320*/  BAR.SYNC.DEFER_BLOCKING 0x0 ;  /* 0x0000000000007b1d */ /* 0x000fe80000010000 */
[----:B------:R-:W-:Y:S02]  /*7330*/  FMUL.FTZ R40, R40, c[0x0][0x320] ;  /* 0x0000c80028287a20 */ /* 0x000fe40000410000 */
[----:B------:R-:W-:Y:S01]  /*7340*/  FMUL.FTZ R41, R41, c[0x0][0x320] ;  /* 0x0000c80029297a20 */ /* 0x000fe20000410000 */
[----:B------:R1:W1:Y:S01]  /*7350*/  MUFU.TANH R210, R32 ;  /* 0x0000002000d27308 */ /* 0x0002620000002400 */
[C---:B------:R-:W-:Y:S03]  /*7360*/  HMMA.16816.F32 R56, R212.reuse, R6, R56 ;  /* 0x00000006d438723c */ /* 0x040fe60000001838 */
[----:B------:R-:W-:Y:S02]  /*7370*/  FMUL.FTZ R42, R42, c[0x0][0x320] ;  /* 0x0000c8002a2a7a20 */ /* 0x000fe40000410000 */
[----:B------:R-:W-:Y:S02]  /*7380*/  FMUL.FTZ R43, R43, c[0x0][0x320] ;  /* 0x0000c8002b2b7a20 */ /* 0x000fe40000410000 */
[----:B------:R-:W-:Y:S02]  /*7390*/  FMUL.FTZ R44, R44, c[0x0][0x320] ;  /* 0x0000c8002c2c7a20 */ /* 0x000fe40000410000 */
[----:B------:R1:W1:Y:S03]  /*73a0*/  MUFU.TANH R211, R33 ;  /* 0x0000002100d37308 */ /* 0x0002660000002400 */
[----:B------:R-:W-:Y:S02]  /*73b0*/  FMUL.FTZ R45, R45, c[0x0][0x320] ;  /* 0x0000c8002d2d7a20 */ /* 0x000fe40000410000 */
[----:B------:R-:W-:Y:S02]  /*73c0*/  FMUL.FTZ R46, R46, c[0x0][0x320] ;  /* 0x0000c8002e2e7a20 */ /* 0x000fe40000410000 */
[----:B------:R-:W-:Y:S02]  /*73d0*/  FMUL.FTZ R47, R47, c[0x0][0x320] ;  /* 0x0000c8002f2f7a20 */ /* 0x000fe40000410000 */
[----:B------:R-:W-:Y:S01]  /*73e0*/  FMUL.FTZ R48, R48, c[0x0][0x320] ;  /* 0x0000c80030307a20 */ /* 0x000fe20000410000 */
[----:B------:R1:W1:Y:S01]  /*73f0*/  MUFU.TANH R250, R34 ;  /* 0x0000002200fa7308 */ /* 0x0002620000002400 */
[----:B------:R-:W-:Y:S02]  /*7400*/  FMUL.FTZ R49, R49, c[0x0][0x320] ;  /* 0x0000c80031317a20 */ /* 0x000fe40000410000 */
[----:B------:R-:W-:Y:S01]  /*7410*/  FMUL.FTZ R50, R50, c[0x0][0x320] ;  /* 0x0000c80032327a20 */ /* 0x000fe20000410000 */
[C---:B-----5:R-:W-:Y:S03]  /*7420*/  HMMA.16816.F32 R60, R212.reuse, R8, R60 ;  /* 0x00000008d43c723c */ /* 0x060fe6000000183c */
[----:B------:R-:W-:Y:S03]  /*7430*/  FMUL.FTZ R51, R51, c[0x0][0x320] ;  /* 0x0000c80033337a20 */ /* 0x000fe60000410000 */
[----:B------:R1:W1:Y:S01]  /*7440*/  MUFU.TANH R251, R35 ;  /* 0x0000002300fb7308 */ /* 0x0002620000002400 */
[----:B------:R-:W-:Y:S01]  /*7450*/  FMUL.FTZ R52, R52, c[0x0][0x320] ;  /* 0x0000c80034347a20 */ /* 0x000fe20000410000 */
[----:B------:R-:W-:Y:S04]  /*7460*/  HMMA.16816.F32 R64, R212, R10, R64 ;  /* 0x0000000ad440723c */ /* 0x000fe80000001840 */
[----:B------:R-:W-:Y:S02]  /*7470*/  FMUL.FTZ R53, R53, c[0x0][0x320] ;  /* 0x0000c80035357a20 */ /* 0x000fe40000410000 */
[----:B------:R-:W-:Y:S02]  /*7480*/  FMUL.FTZ R54, R54, c[0x0][0x320] ;  /* 0x0000c80036367a20 */ /* 0x000fe40000410000 */
[----:B------:R1:W1:Y:S01]  /*7490*/  MUFU.TANH R19, R36 ;  /* 0x0000002400137308 */ /* 0x0002620000002400 */
[----:B------:R-:W-:Y:S03]  /*74a0*/  FMUL.FTZ R55, R55, c[0x0][0x320] ;  /* 0x0000c80037377a20 */ /* 0x000fe60000410000 */
[----:B------:R-:W-:Y:S02]  /*74b0*/  FMUL.FTZ R56, R56, c[0x0][0x320] ;  /* 0x0000c80038387a20 */ /* 0x000fe40000410000 */
[----:B------:R-:W-:Y:S02]  /*74c0*/  FMUL.FTZ R57, R57, c[0x0][0x320] ;  /* 0x0000c80039397a20 */ /* 0x000fe40000410000 */
[----:B------:R-:W-:Y:S02]  /*74d0*/  FMUL.FTZ R58, R58, c[0x0][0x320] ;  /* 0x0000c8003a3a7a20 */ /* 0x000fe40000410000 */
[----:B------:R1:W1:Y:S01]  /*74e0*/  MUFU.TANH R18, R37 ;  /* 0x0000002500127308 */ /* 0x0002620000002400 */
[----:B------:R-:W-:Y:S02]  /*74f0*/  FMUL.FTZ R59, R59, c[0x0][0x320] ;  /* 0x0000c8003b3b7a20 */ /* 0x000fe40000410000 */
[----:B------:R-:W-:Y:S02]  /*7500*/  FMUL.FTZ R60, R60, c[0x0][0x320] ;  /* 0x0000c8003c3c7a20 */ /* 0x000fe40000410000 */
[----:B------:R-:W-:Y:S02]  /*7510*/  FMUL.FTZ R61, R61, c[0x0][0x320] ;  /* 0x0000c8003d3d7a20 */ /* 0x000fe40000410000 */
[----:B------:R-:W-:Y:S02]  /*7520*/  FMUL.FTZ R62, R62, c[0x0][0x320] ;  /* 0x0000c8003e3e7a20 */ /* 0x000fe40000410000 */
[----:B------:R-:W-:Y:S01]  /*7530*/  FMUL.FTZ R63, R63, c[0x0][0x320] ;  /* 0x0000c8003f3f7a20 */ /* 0x000fe20000410000 */
[----:B------:R1:W1:Y:S01]  /*7540*/  MUFU.TANH R135, R38 ;  /* 0x0000002600877308 */ /* 0x0002620000002400 */
[----:B------:R-:W-:Y:S02]  /*7550*/  FMUL.FTZ R64, R64, c[0x0][0x320] ;  /* 0x0000c80040407a20 */ /* 0x000fe40000410000 */
[----:B------:R-:W-:Y:S02]  /*7560*/  FMUL.FTZ R65, R65, c[0x0][0x320] ;  /* 0x0000c80041417a20 */ /* 0x000fe40000410000 */
[----:B------:R-:W-:Y:S02]  /*7570*/  FMUL.FTZ R66, R66, c[0x0][0x320] ;  /* 0x0000c80042427a20 */ /* 0x000fe40000410000 */
[----:B------:R-:W-:Y:S03]  /*7580*/  FMUL.FTZ R3, R67, c[0x0][0x320] ;  /* 0x0000c80043037a20 */ /* 0x000fe60000410000 */
[----:B------:R1:W1:Y:S10]  /*7590*/  MUFU.TANH R132, R39 ;  /* 0x0000002700847308 */ /* 0x0002740000002400 */
        /* <DEDUP_REMOVED lines=27> */
[----:B------:R1:W1:Y:S02]  /*7750*/  MUFU.TANH R133, R3 ;  /* 0x0000000300857308 */ /* 0x0002640000002400 */
[----:B-1234-:R-:W-:-:S05]  /*7760*/  @P1 BRA `(.L_x_8) ;  /* 0xffffe44000001947 */ /* 0x01efca000383ffff */
.L_x_7:
[----:B---3--:R-:W2:Y:S01]  /*7770*/  LDL.LU R8, [R1+0x18] ;  /* 0x0000180001087983 */ /* 0x008ea20000300800 */
[----:B------:R-:W-:Y:S01]  /*7780*/  FMNMX.FTZ R5, R147, R2, !PT ;  /* 0x0000000293057209 */ /* 0x000fe20007810000 */
[----:B------:R-:W-:Y:S01]  /*7790*/  UISETP.GT.AND UP0, UPT, UR6, UR8, UPT ;  /* 0x000000080600728c */ /* 0x000fe2000bf04270 */
[----:B------:R-:W-:Y:S01]  /*77a0*/  FMNMX.FTZ R3, R145, R0, !PT ;  /* 0x0000000091037209 */ /* 0x000fe20007810000 */
[----:B------:R-:W3:Y:S01]  /*77b0*/  LDL.LU R7, [R1+0x14] ;  /* 0x0000140001077983 */ /* 0x000ee20000300800 */
[----:B------:R-:W-:Y:S01]  /*77c0*/  FMNMX.FTZ R5, R146, R5, !PT ;  /* 0x0000000592057209 */ /* 0x000fe20007810000 */
[----:B------:R-:W-:Y:S01]  /*77d0*/  UIADD3 UR6, UR6, -0x1, URZ ;  /* 0xffffffff06067890 */ /* 0x000fe2000fffe03f */
[----:B------:R-:W-:Y:S01]  /*77e0*/  FMNMX.FTZ R3, R144, R3, !PT ;  /* 0x0000000390037209 */ /* 0x000fe20007810000 */
[----:B------:R-:W4:Y:S01]  /*77f0*/  LDL.LU R32, [R1+0x10] ;  /* 0x0000100001207983 */ /* 0x000f220000300800 */
[----:B------:R-:W-:Y:S02]  /*7800*/  FMNMX.FTZ R5, R148, R5, !PT ;  /* 0x0000000594057209 */ /* 0x000fe40007810000 */
[----:B------:R-:W-:Y:S01]  /*7810*/  MOV R48, R19 ;  /* 0x0000001300307202 */ /* 0x000fe20000000f00 */
[----:B------:R-:W5:Y:S01]  /*7820*/  LDL.LU R41, [R1+0xc] ;  /* 0x00000c0001297983 */ /* 0x000f620000300800 */
[----:B------:R-:W-:Y:S02]  /*7830*/  FMNMX.FTZ R5, R151, R5, !PT ;  /* 0x0000000597057209 */ /* 0x000fe40007810000 */
[----:B------:R-:W-:Y:S01]  /*7840*/  MOV R49, R18 ;  /* 0x0000001200317202 */ /* 0x000fe20000000f00 */
[----:B------:R-:W5:Y:S01]  /*7850*/  LDL.LU R40, [R1+0x8] ;  /* 0x0000080001287983 */ /* 0x000f620000300800 */
[----:B------:R-:W-:Y:S02]  /*7860*/  MOV R50, R135 ;  /* 0x0000008700327202 */ /* 0x000fe40000000f00 */
[----:B------:R-:W-:Y:S01]  /*7870*/  MOV R51, R132 ;  /* 0x0000008400337202 */ /* 0x000fe20000000f00 */
[----:B------:R-:W5:Y:S01]  /*7880*/  LDL.LU R64, [R1+0x4] ;  /* 0x0000040001407983 */ /* 0x000f620000300800 */
[----:B------:R-:W-:Y:S02]  /*7890*/  MOV R56, R153 ;  /* 0x0000009900387202 */ /* 0x000fe40000000f00 */
[----:B------:R-:W-:Y:S01]  /*78a0*/  MOV R57, R150 ;  /* 0x0000009600397202 */ /* 0x000fe20000000f00 */
[----:B------:R-:W5:Y:S01]  /*78b0*/  LDL.LU R59, [R1] ;  /* 0x00000000013b7983 */ /* 0x000f620000300800 */
[----:B------:R-:W-:Y:S02]  /*78c0*/  MOV R58, R149 ;  /* 0x00000095003a7202 */ /* 0x000fe40000000f00 */
[----:B------:R-:W-:Y:S01]  /*78d0*/  PLOP3.LUT P1, PT, PT, PT, UP0, 0x80, 0x0 ;  /* 0x000000000000781c */ /* 0x000fe20003f2f008 */
[----:B------:R-:W-:Y:S08]  /*78e0*/  LDSM.16.MT88.4 R12, [R236+0x100] ;  /* 0x00010000ec0c783b */ /* 0x000ff00000004200 */
[----:B------:R-:W-:Y:S08]  /*78f0*/  LDSM.16.MT88.4 R20, [R234+0x100] ;  /* 0x00010000ea14783b */ /* 0x000ff00000004200 */
[----:B------:R-:W-:Y:S08]  /*7900*/  LDSM.16.MT88.4 R28, [R233+0x100] ;  /* 0x00010000e91c783b */ /* 0x000ff00000004200 */
[----:B------:R-:W-:Y:S08]  /*7910*/  LDSM.16.MT88.4 R36, [R232+0x100] ;  /* 0x00010000e824783b */ /* 0x000ff00000004200 */
[----:B------:R-:W-:Y:S08]  /*7920*/  LDSM.16.MT88.4 R44, [R236+0x4100] ;  /* 0x00410000ec2c783b */ /* 0x000ff00000004200 */
[----:B------:R-:W-:Y:S08]  /*7930*/  LDSM.16.MT88.4 R52, [R234+0x4100] ;  /* 0x00410000ea34783b */ /* 0x000ff00000004200 */
[----:B------:R-:W-:Y:S08]  /*7940*/  LDSM.16.MT88.4 R60, [R233+0x4100] ;  /* 0x00410000e93c783b */ /* 0x000ff00000004200 */
[----:B------:R-:W0:Y:S01]  /*7950*/  LDGDEPBAR ;  /* 0x00000000000079af */ /* 0x000e220000000000 */
[----:B--2---:R-:W-:Y:S04]  /*7960*/  FMNMX.FTZ R3, R8, R3, !PT ;  /* 0x0000000308037209 */ /* 0x004fe80007810000 */
[----:B---3--:R-:W-:Y:S02]  /*7970*/  FMNMX.FTZ R3, R7, R3, !PT ;  /* 0x0000000307037209 */ /* 0x008fe40007810000 */
[----:B----4-:R-:W-:Y:S04]  /*7980*/  FMNMX.FTZ R5, R32, R5, !PT ;  /* 0x0000000520057209 */ /* 0x010fe80007810000 */
[----:B-----5:R-:W-:Y:S02]  /*7990*/  FMNMX.FTZ R5, R41, R5, !PT ;  /* 0x0000000529057209 */ /* 0x020fe40007810000 */
[----:B------:R-:W-:Y:S04]  /*79a0*/  FMNMX.FTZ R3, R40, R3, !PT ;  /* 0x0000000328037209 */ /* 0x000fe80007810000 */
[----:B------:R-:W-:Y:S02]  /*79b0*/  FMNMX.FTZ R3, R64, R3, !PT ;  /* 0x0000000340037209 */ /* 0x000fe40007810000 */
        /* <DEDUP_REMOVED lines=51> */
[----:B------:R-:W-:Y:S03]  /*7cf0*/  FMNMX.FTZ R3, R133, R3, !PT ;  /* 0x0000000385037209 */ /* 0x000fe60007810000 */
[----:B------:R-:W1:Y:S08]  /*7d00*/  SHFL.BFLY PT, R6, R5, 0x2, 0x1f ;  /* 0x0c401f0005067f89 */ /* 0x000e7000000e0000 */
[----:B------:R-:W2:Y:S01]  /*7d10*/  SHFL.BFLY PT, R4, R3, 0x2, 0x1f ;  /* 0x0c401f0003047f89 */ /* 0x000ea200000e0000 */
[----:B-1----:R-:W-:Y:S07]  /*7d20*/  FMNMX.FTZ R5, R5, R6, !PT ;  /* 0x0000000605057209 */ /* 0x002fee0007810000 */
[----:B------:R-:W1:Y:S01]  /*7d30*/  SHFL.BFLY PT, R132, R5, 0x1, 0x1f ;  /* 0x0c201f0005847f89 */ /* 0x000e6200000e0000 */
[----:B--2---:R-:W-:Y:S07]  /*7d40*/  FMNMX.FTZ R4, R3, R4, !PT ;  /* 0x0000000403047209 */ /* 0x004fee0007810000 */
[----:B------:R-:W2:Y:S01]  /*7d50*/  SHFL.BFLY PT, R3, R4, 0x1, 0x1f ;  /* 0x0c201f0004037f89 */ /* 0x000ea200000e0000 */
[----:B-1----:R-:W-:Y:S05]  /*7d60*/  FMNMX.FTZ R132, R5, R132, !PT ;  /* 0x0000008405847209 */ /* 0x002fea0007810000 */
[C---:B------:R-:W-:Y:S02]  /*7d70*/  FMUL.FTZ R153, R132.reuse, c[0x0][0x2d0] ;  /* 0x0000b40084997a20 */ /* 0x040fe40000410000 */
[----:B------:R-:W-:Y:S01]  /*7d80*/  FADD.FTZ R2, -R132, R2 ;  /* 0x0000000284027221 */ /* 0x000fe20000010100 */
[----:B--2---:R-:W-:Y:S01]  /*7d90*/  FMNMX.FTZ R3, R3, R4, !PT ;  /* 0x0000000403037209 */ /* 0x004fe20007810000 */
[--C-:B------:R-:W-:Y:S02]  /*7da0*/  FFMA.FTZ R150, R147, c[0x0][0x2d0], -R153.reuse ;  /* 0x0000b40093967a23 */ /* 0x100fe40000010899 */
[--C-:B------:R-:W-:Y:S02]  /*7db0*/  FFMA.FTZ R147, R151, c[0x0][0x2d0], -R153.reuse ;  /* 0x0000b40097937a23 */ /* 0x100fe40000010899 */
[C---:B------:R-:W-:Y:S02]  /*7dc0*/  FMUL.FTZ R151, R3.reuse, c[0x0][0x2d0] ;  /* 0x0000b40003977a20 */ /* 0x040fe40000410000 */
[----:B------:R-:W-:Y:S01]  /*7dd0*/  FADD.FTZ R0, -R3, R0 ;  /* 0x0000000003007221 */ /* 0x000fe20000010100 */
[----:B------:R-:W-:Y:S01]  /*7de0*/  MUFU.EX2 R150, R150 ;  /* 0x0000009600967308 */ /* 0x000fe20000000800 */
[----:B------:R-:W-:Y:S02]  /*7df0*/  FMUL.FTZ R2, R2, c[0x0][0x2d0] ;  /* 0x0000b40002027a20 */ /* 0x000fe40000410000 */
[----:B------:R-:W-:Y:S02]  /*7e00*/  FMUL.FTZ R0, R0, c[0x0][0x2d0] ;  /* 0x0000b40000007a20 */ /* 0x000fe40000410000 */
[--C-:B------:R-:W-:Y:S02]  /*7e10*/  FFMA.FTZ R149, R146, c[0x0][0x2d0], -R153.reuse ;  /* 0x0000b40092957a23 */ /* 0x100fe40000010899 */
[----:B------:R-:W-:Y:S02]  /*7e20*/  FFMA.FTZ R148, R148, c[0x0][0x2d0], -R153 ;  /* 0x0000b40094947a23 */ /* 0x000fe40000010899 */
[--C-:B------:R-:W-:Y:S01]  /*7e30*/  FFMA.FTZ R146, R145, c[0x0][0x2d0], -R151.reuse ;  /* 0x0000b40091927a23 */ /* 0x100fe20000010897 */
[----:B------:R-:W1:Y:S01]  /*7e40*/  MUFU.EX2 R2, R2 ;  /* 0x0000000200027308 */ /* 0x000e620000000800 */
[--C-:B------:R-:W-:Y:S02]  /*7e50*/  FFMA.FTZ R145, R144, c[0x0][0x2d0], -R151.reuse ;  /* 0x0000b40090917a23 */ /* 0x100fe40000010897 */
[--C-:B------:R-:W-:Y:S02]  /*7e60*/  FFMA.FTZ R144, R8, c[0x0][0x2d0], -R151.reuse ;  /* 0x0000b40008907a23 */ /* 0x100fe40000010897 */
[----:B------:R-:W-:Y:S02]  /*7e70*/  FFMA.FTZ R135, R7, c[0x0][0x2d0], -R151 ;  /* 0x0000b40007877a23 */ /* 0x000fe40000010897 */
[--C-:B------:R-:W-:Y:S02]  /*7e80*/  FFMA.FTZ R158, R158, c[0x0][0x2d0], -R153.reuse ;  /* 0x0000b4009e9e7a23 */ /* 0x100fe40000010899 */
[--C-:B------:R-:W-:Y:S01]  /*7e90*/  FFMA.FTZ R170, R170, c[0x0][0x2d0], -R153.reuse ;  /* 0x0000b400aaaa7a23 */ /* 0x100fe20000010899 */
[----:B------:R-:W2:Y:S01]  /*7ea0*/  MUFU.EX2 R0, R0 ;  /* 0x0000000000007308 */ /* 0x000ea20000000800 */
[--C-:B------:R-:W-:Y:S02]  /*7eb0*/  FFMA.FTZ R171, R171, c[0x0][0x2d0], -R153.reuse ;  /* 0x0000b400abab7a23 */ /* 0x100fe40000010899 */
[--C-:B------:R-:W-:Y:S02]  /*7ec0*/  FFMA.FTZ R178, R178, c[0x0][0x2d0], -R153.reuse ;  /* 0x0000b400b2b27a23 */ /* 0x100fe40000010899 */
[--C-:B------:R-:W-:Y:S02]  /*7ed0*/  FFMA.FTZ R179, R179, c[0x0][0x2d0], -R153.reuse ;  /* 0x0000b400b3b37a23 */ /* 0x100fe40000010899 */
[--C-:B------:R-:W-:Y:S02]  /*7ee0*/  FFMA.FTZ R206, R206, c[0x0][0x2d0], -R153.reuse ;  /* 0x0000b400cece7a23 */ /* 0x100fe40000010899 */
[--C-:B------:R-:W-:Y:S01]  /*7ef0*/  FFMA.FTZ R204, R204, c[0x0][0x2d0], -R153.reuse ;  /* 0x0000b400cccc7a23 */ /* 0x100fe20000010899 */
[----:B------:R-:W3:Y:S01]  /*7f00*/  MUFU.EX2 R149, R149 ;  /* 0x0000009500957308 */ /* 0x000ee20000000800 */
[--C-:B------:R-:W-:Y:S02]  /*7f10*/  FFMA.FTZ R210, R210, c[0x0][0x2d0], -R153.reuse ;  /* 0x0000b400d2d27a23 */ /* 0x100fe40000010899 */
[----:B------:R-:W-:Y:S02]  /*7f20*/  FFMA.FTZ R211, R211, c[0x0][0x2d0], -R153 ;  /* 0x0000b400d3d37a23 */ /* 0x000fe40000010899 */
[C---:B-1----:R-:W-:Y:S02]  /*7f30*/  FMUL.FTZ R4, R2.reuse, R128 ;  /* 0x0000008002047220 */ /* 0x042fe40000410000 */
[C---:B------:R-:W-:Y:S02]  /*7f40*/  FMUL.FTZ R5, R2.reuse, R129 ;  /* 0x0000008102057220 */ /* 0x040fe40000410000 */
[C---:B------:R-:W-:Y:S01]  /*7f50*/  FMUL.FTZ R8, R2.reuse, R124 ;  /* 0x0000007c02087220 */ /* 0x040fe20000410000 */
[----:B------:R-:W-:Y:S01]  /*7f60*/  MUFU.EX2 R148, R148 ;  /* 0x0000009400947308 */ /* 0x000fe20000000800 */
[C---:B------:R-:W-:Y:S01]  /*7f70*/  FMUL.FTZ R9, R2.reuse, R125 ;  /* 0x0000007d02097220 */ /* 0x040fe20000410000 */
[----:B------:R-:W-:Y:S01]  /*7f80*/  MOV R124, R58 ;  /* 0x0000003a007c7202 */ /* 0x000fe20000000f00 */
[----:B------:R-:W-:Y:S01]  /*7f90*/  FMUL.FTZ R16, R2, R116 ;  /* 0x0000007402107220 */ /* 0x000fe20000410000 */
[----:B------:R-:W-:Y:S01]  /*7fa0*/  MOV R125, R57 ;  /* 0x00000039007d7202 */ /* 0x000fe20000000f00 */
[C---:B--2---:R-:W-:Y:S02]  /*7fb0*/  FMUL.FTZ R6, R0.reuse, R130 ;  /* 0x0000008200067220 */ /* 0x044fe40000410000 */
[C---:B------:R-:W-:Y:S02]  /*7fc0*/  FMUL.FTZ R7, R0.reuse, R131 ;  /* 0x0000008300077220 */ /* 0x040fe40000410000 */
[C---:B------:R-:W-:Y:S01]  /*7fd0*/  FMUL.FTZ R10, R0.reuse, R126 ;  /* 0x0000007e000a7220 */ /* 0x040fe20000410000 */
[----:B------:R-:W1:Y:S01]  /*7fe0*/  MUFU.EX2 R147, R147 ;  /* 0x0000009300937308 */ /* 0x000e620000000800 */
[----:B------:R-:W-:Y:S01]  /*7ff0*/  FMUL.FTZ R11, R0, R127 ;  /* 0x0000007f000b7220 */ /* 0x000fe20000410000 */
[----:B------:R-:W-:Y:S01]  /*8000*/  MOV R127, R51 ;  /* 0x00000033007f7202 */ /* 0x000fe20000000f00 */
[----:B------:R-:W-:Y:S01]  /*8010*/  FMUL.FTZ R17, R2, R117 ;  /* 0x0000007502117220 */ /* 0x000fe20000410000 */
[----:B---3--:R-:W-:Y:S01]  /*8020*/  F2FP.PACK_AB R128, R149, R150 ;  /* 0x000000969580723e */ /* 0x008fe200000000ff */
[C---:B------:R-:W-:Y:S01]  /*8030*/  FMUL.FTZ R18, R0.reuse, R118 ;  /* 0x0000007600127220 */ /* 0x040fe20000410000 */
[----:B------:R-:W-:Y:S01]  /*8040*/  MOV R126, R56 ;  /* 0x00000038007e7202 */ /* 0x000fe20000000f00 */
[----:B------:R-:W-:Y:S02]  /*8050*/  FMUL.FTZ R19, R0, R119 ;  /* 0x0000007700137220 */ /* 0x000fe40000410000 */
[----:B------:R-:W-:Y:S01]  /*8060*/  FMUL.FTZ R25, R2, R109 ;  /* 0x0000006d02197220 */ /* 0x000fe20000410000 */
[----:B------:R-:W-:Y:S01]  /*8070*/  MUFU.EX2 R146, R146 ;  /* 0x0000009200927308 */ /* 0x000fe20000000800 */
[C---:B------:R-:W-:Y:S01]  /*8080*/  FMUL.FTZ R26, R0.reuse, R110 ;  /* 0x0000006e001a7220 */ /* 0x040fe20000410000 */
[----:B------:R-:W-:Y:S01]  /*8090*/  LDSM.16.MT88.4 R116, [R234+0x3900] ;  /* 0x00390000ea74783b */ /* 0x000fe20000004200 */
[----:B------:R-:W-:Y:S02]  /*80a0*/  FMUL.FTZ R27, R0, R111 ;  /* 0x0000006f001b7220 */ /* 0x000fe40000410000 */
[C---:B------:R-:W-:Y:S02]  /*80b0*/  FMUL.FTZ R24, R2.reuse, R108 ;  /* 0x0000006c02187220 */ /* 0x040fe40000410000 */
[----:B------:R-:W-:Y:S02]  /*80c0*/  FMUL.FTZ R33, R2, R101 ;  /* 0x0000006502217220 */ /* 0x000fe40000410000 */
[C---:B------:R-:W-:Y:S01]  /*80d0*/  FMUL.FTZ R34, R0.reuse, R102 ;  /* 0x0000006600227220 */ /* 0x040fe20000410000 */
[----:B------:R-:W2:Y:S01]  /*80e0*/  MUFU.EX2 R145, R145 ;  /* 0x0000009100917308 */ /* 0x000ea20000000800 */
[C---:B------:R-:W-:Y:S02]  /*80f0*/  FMUL.FTZ R35, R0.reuse, R103 ;  /* 0x0000006700237220 */ /* 0x040fe40000410000 */
[C---:B------:R-:W-:Y:S01]  /*8100*/  FMUL.FTZ R42, R0.reuse, R94 ;  /* 0x0000005e002a7220 */ /* 0x040fe20000410000 */
[----:B-1----:R-:W-:Y:S01]  /*8110*/  F2FP.PACK_AB R130, R147, R148 ;  /* 0x000000949382723e */ /* 0x002fe200000000ff */
[C---:B------:R-:W-:Y:S02]  /*8120*/  FMUL.FTZ R43, R0.reuse, R95 ;  /* 0x0000005f002b7220 */ /* 0x040fe40000410000 */
[----:B------:R-:W-:Y:S02]  /*8130*/  FMUL.FTZ R51, R0, R87 ;  /* 0x0000005700337220 */ /* 0x000fe40000410000 */
[C---:B------:R-:W-:Y:S01]  /*8140*/  FMUL.FTZ R56, R2.reuse, R76 ;  /* 0x0000004c02387220 */ /* 0x040fe20000410000 */
[----:B------:R-:W-:Y:S01]  /*8150*/  MUFU.EX2 R144, R144 ;  /* 0x0000009000907308 */ /* 0x000fe20000000800 */
[----:B------:R-:W-:Y:S02]  /*8160*/  FMUL.FTZ R57, R2, R77 ;  /* 0x0000004d02397220 */ /* 0x000fe40000410000 */
[----:B------:R-:W-:Y:S02]  /*8170*/  FMUL.FTZ R58, R0, R78 ;  /* 0x0000004e003a7220 */ /* 0x000fe40000410000 */
[----:B------:R-:W-:Y:S02]  /*8180*/  FMUL.FTZ R65, R2, R69 ;  /* 0x0000004502417220 */ /* 0x000fe40000410000 */
[C---:B------:R-:W-:Y:S02]  /*8190*/  FMUL.FTZ R66, R0.reuse, R70 ;  /* 0x0000004600427220 */ /* 0x040fe40000410000 */
[----:B------:R-:W-:Y:S01]  /*81a0*/  FMUL.FTZ R67, R0, R71 ;  /* 0x0000004700437220 */ /* 0x000fe20000410000 */
[----:B------:R-:W1:Y:S01]  /*81b0*/  MUFU.EX2 R135, R135 ;  /* 0x0000008700877308 */ /* 0x000e620000000800 */
[----:B------:R-:W-:Y:S02]  /*81c0*/  FFMA.FTZ R252, R252, c[0x0][0x2d0], -R151 ;  /* 0x0000b400fcfc7a23 */ /* 0x000fe40000010897 */
[--C-:B------:R-:W-:Y:S01]  /*81d0*/  FFMA.FTZ R208, R208, c[0x0][0x2d0], -R153.reuse ;  /* 0x0000b400d0d07a23 */ /* 0x100fe20000010899 */
[----:B--2---:R-:W-:Y:S01]  /*81e0*/  F2FP.PACK_AB R129, R145, R146 ;  /* 0x000000929181723e */ /* 0x004fe200000000ff */
[--C-:B------:R-:W-:Y:S02]  /*81f0*/  FFMA.FTZ R205, R205, c[0x0][0x2d0], -R153.reuse ;  /* 0x0000b400cdcd7a23 */ /* 0x100fe40000010899 */
[--C-:B------:R-:W-:Y:S02]  /*8200*/  FFMA.FTZ R201, R201, c[0x0][0x2d0], -R153.reuse ;  /* 0x0000b400c9c97a23 */ /* 0x100fe40000010899 */
[--C-:B------:R-:W-:Y:S01]  /*8210*/  FFMA.FTZ R200, R200, c[0x0][0x2d0], -R153.reuse ;  /* 0x0000b400c8c87a23 */ /* 0x100fe20000010899 */
[----:B------:R-:W-:Y:S01]  /*8220*/  MUFU.EX2 R252, R252 ;  /* 0x000000fc00fc7308 */ /* 0x000fe20000000800 */
[--C-:B------:R-:W-:Y:S02]  /*8230*/  FFMA.FTZ R168, R168, c[0x0][0x2d0], -R153.reuse ;  /* 0x0000b400a8a87a23 */ /* 0x100fe40000010899 */
[--C-:B------:R-:W-:Y:S02]  /*8240*/  FFMA.FTZ R169, R169, c[0x0][0x2d0], -R153.reuse ;  /* 0x0000b400a9a97a23 */ /* 0x100fe40000010899 */
[--C-:B------:R-:W-:Y:S02]  /*8250*/  FFMA.FTZ R165, R165, c[0x0][0x2d0], -R153.reuse ;  /* 0x0000b400a5a57a23 */ /* 0x100fe40000010899 */
[--C-:B------:R-:W-:Y:S02]  /*8260*/  FFMA.FTZ R163, R163, c[0x0][0x2d0], -R153.reuse ;  /* 0x0000b400a3a37a23 */ /* 0x100fe40000010899 */
[--C-:B------:R-:W-:Y:S01]  /*8270*/  FFMA.FTZ R157, R157, c[0x0][0x2d0], -R153.reuse ;  /* 0x0000b4009d9d7a23 */ /* 0x100fe20000010899 */
[----:B------:R-:W-:Y:S01]  /*8280*/  MUFU.EX2 R158, R158 ;  /* 0x0000009e009e7308 */ /* 0x000fe20000000800 */
[--C-:B------:R-:W-:Y:S02]  /*8290*/  FFMA.FTZ R159, R159, c[0x0][0x2d0], -R153.reuse ;  /* 0x0000b4009f9f7a23 */ /* 0x100fe40000010899 */
[----:B------:R-:W-:Y:S01]  /*82a0*/  FFMA.FTZ R154, R154, c[0x0][0x2d0], -R153 ;  /* 0x0000b4009a9a7a23 */ /* 0x000fe20000010899 */
[----:B-1----:R-:W-:Y:S01]  /*82b0*/  F2FP.PACK_AB R131, R135, R144 ;  /* 0x000000908783723e */ /* 0x002fe200000000ff */
[--C-:B------:R-:W-:Y:S02]  /*82c0*/  FFMA.FTZ R161, R161, c[0x0][0x2d0], -R151.reuse ;  /* 0x0000b400a1a17a23 */ /* 0x100fe40000010897 */
[--C-:B------:R-:W-:Y:S02]  /*82d0*/  FFMA.FTZ R164, R164, c[0x0][0x2d0], -R151.reuse ;  /* 0x0000b400a4a47a23 */ /* 0x100fe40000010897 */
[--C-:B------:R-:W-:Y:S01]  /*82e0*/  FFMA.FTZ R176, R176, c[0x0][0x2d0], -R151.reuse ;  /* 0x0000b400b0b07a23 */ /* 0x100fe20000010897 */
[----:B------:R-:W-:Y:S01]  /*82f0*/  MUFU.EX2 R170, R170 ;  /* 0x000000aa00aa7308 */ /* 0x000fe20000000800 */
[C---:B------:R-:W-:Y:S05]  /*8300*/  HMMA.16816.F32 R4, R128.reuse, R12, R4 ;  /* 0x0000000c8004723c */ /* 0x040fea0000001804 */
[--C-:B------:R-:W-:Y:S02]  /*8310*/  FFMA.FTZ R177, R177, c[0x0][0x2d0], -R151.reuse ;  /* 0x0000b400b1b17a23 */ /* 0x100fe40000010897 */
[C---:B------:R-:W-:Y:S01]  /*8320*/  FMUL.FTZ R12, R2.reuse, R120 ;  /* 0x00000078020c7220 */ /* 0x040fe20000410000 */
[C---:B------:R-:W-:Y:S01]  /*8330*/  HMMA.16816.F32 R8, R128.reuse, R14, R8 ;  /* 0x0000000e8008723c */ /* 0x040fe20000001808 */
[----:B------:R-:W-:Y:S03]  /*8340*/  MUFU.EX2 R161, R161 ;  /* 0x000000a100a17308 */ /* 0x000fe60000000800 */
[----:B------:R-:W-:Y:S01]  /*8350*/  FMUL.FTZ R13, R2, R121 ;  /* 0x00000079020d7220 */ /* 0x000fe20000410000 */
[----:B------:R-:W-:Y:S01]  /*8360*/  MOV R120, R50 ;  /* 0x0000003200787202 */ /* 0x000fe20000000f00 */
[C---:B------:R-:W-:Y:S01]  /*8370*/  FMUL.FTZ R50, R0.reuse, R86 ;  /* 0x0000005600327220 */ /* 0x040fe20000410000 */
[----:B------:R-:W-:Y:S01]  /*8380*/  MOV R121, R49 ;  /* 0x0000003100797202 */ /* 0x000fe20000000f00 */
[C---:B------:R-:W-:Y:S01]  /*8390*/  FMUL.FTZ R14, R0.reuse, R122 ;  /* 0x0000007a000e7220 */ /* 0x040fe20000410000 */
[----:B------:R-:W-:Y:S02]  /*83a0*/  MOV R122, R48 ;  /* 0x00000030007a7202 */ /* 0x000fe40000000f00 */
[----:B------:R-:W1:Y:S01]  /*83b0*/  MUFU.EX2 R164, R164 ;  /* 0x000000a400a47308 */ /* 0x000e620000000800 */
[----:B------:R-:W-:Y:S02]  /*83c0*/  FMUL.FTZ R15, R0, R123 ;  /* 0x0000007b000f7220 */ /* 0x000fe40000410000 */
[C---:B------:R-:W-:Y:S02]  /*83d0*/  FMUL.FTZ R48, R2.reuse, R84 ;  /* 0x0000005402307220 */ /* 0x040fe40000410000 */
[----:B------:R-:W-:Y:S02]  /*83e0*/  FMUL.FTZ R49, R2, R85 ;  /* 0x0000005502317220 */ /* 0x000fe40000410000 */
[----:B------:R-:W2:Y:S01]  /*83f0*/  LDSM.16.MT88.4 R84, [R232+0x4100] ;  /* 0x00410000e854783b */ /* 0x000ea20000004200 */
[C---:B------:R-:W-:Y:S02]  /*8400*/  HMMA.16816.F32 R12, R128.reuse, R20, R12 ;  /* 0x00000014800c723c */ /* 0x040fe4000000180c */
[----:B------:R-:W-:Y:S01]  /*8410*/  MUFU.EX2 R171, R171 ;  /* 0x000000ab00ab7308 */ /* 0x000fe20000000800 */
[--C-:B------:R-:W-:Y:S02]  /*8420*/  FFMA.FTZ R180, R180, c[0x0][0x2d0], -R151.reuse ;  /* 0x0000b400b4b47a23 */ /* 0x100fe40000010897 */
[----:B------:R-:W-:Y:S02]  /*8430*/  FFMA.FTZ R181, R181, c[0x0][0x2d0], -R151 ;  /* 0x0000b400b5b57a23 */ /* 0x000fe40000010897 */
[C---:B------:R-:W-:Y:S01]  /*8440*/  FMUL.FTZ R20, R2.reuse, R112 ;  /* 0x0000007002147220 */ /* 0x040fe20000410000 */
[C---:B------:R-:W-:Y:S04]  /*8450*/  HMMA.16816.F32 R16, R128.reuse, R22, R16 ;  /* 0x000000168010723c */ /* 0x040fe80000001810 */
[----:B------:R-:W-:Y:S01]  /*8460*/  FMUL.FTZ R21, R2, R113 ;  /* 0x0000007102157220 */ /* 0x000fe20000410000 */
[----:B------:R-:W-:Y:S01]  /*8470*/  MUFU.EX2 R176, R176 ;  /* 0x000000b000b07308 */ /* 0x000fe20000000800 */
[----:B------:R-:W-:Y:S02]  /*8480*/  FFMA.FTZ R112, R59, c[0x0][0x2d0], -R153 ;  /* 0x0000b4003b707a23 */ /* 0x000fe40000010899 */
[----:B------:R-:W-:Y:S01]  /*8490*/  FMUL.FTZ R22, R0, R114 ;  /* 0x0000007200167220 */ /* 0x000fe20000410000 */
[----:B-1----:R-:W-:Y:S03]  /*84a0*/  F2FP.PACK_AB R71, R164, R161 ;  /* 0x000000a1a447723e */ /* 0x002fe600000000ff */
[C---:B------:R-:W-:Y:S02]  /*84b0*/  FMUL.FTZ R23, R0.reuse, R115 ;  /* 0x0000007300177220 */ /* 0x040fe40000410000 */
[----:B------:R-:W-:Y:S01]  /*84c0*/  FMUL.FTZ R59, R0, R79 ;  /* 0x0000004f003b7220 */ /* 0x000fe20000410000 */
[----:B------:R-:W1:Y:S01]  /*84d0*/  MUFU.EX2 R112, R112 ;  /* 0x0000007000707308 */ /* 0x000e620000000800 */
[----:B------:R-:W3:Y:S01]  /*84e0*/  LDSM.16.MT88.4 R76, [R236+0x900] ;  /* 0x00090000ec4c783b */ /* 0x000ee20000004200 */
[--C-:B------:R-:W-:Y:S02]  /*84f0*/  FFMA.FTZ R207, R207, c[0x0][0x2d0], -R151.reuse ;  /* 0x0000b400cfcf7a23 */ /* 0x100fe40000010897 */
[C---:B------:R-:W-:Y:S03]  /*8500*/  HMMA.16816.F32 R20, R128.reuse, R28, R20 ;  /* 0x0000001c8014723c */ /* 0x040fe60000001814 */
[--C-:B------:R-:W-:Y:S02]  /*8510*/  FFMA.FTZ R209, R209, c[0x0][0x2d0], -R151.reuse ;  /* 0x0000b400d1d17a23 */ /* 0x100fe40000010897 */
[----:B------:R-:W-:Y:S01]  /*8520*/  FFMA.FTZ R250, R250, c[0x0][0x2d0], -R151 ;  /* 0x0000b400fafa7a23 */ /* 0x000fe20000010897 */
[----:B------:R-:W-:Y:S01]  /*8530*/  MUFU.EX2 R177, R177 ;  /* 0x000000b100b17308 */ /* 0x000fe20000000800 */
[C---:B------:R-:W-:Y:S01]  /*8540*/  FMUL.FTZ R28, R2.reuse, R104 ;  /* 0x00000068021c7220 */ /* 0x040fe20000410000 */
[C---:B------:R-:W-:Y:S04]  /*8550*/  HMMA.16816.F32 R24, R128.reuse, R30, R24 ;  /* 0x0000001e8018723c */ /* 0x040fe80000001818 */
[----:B------:R-:W-:Y:S02]  /*8560*/  FMUL.FTZ R29, R2, R105 ;  /* 0x00000069021d7220 */ /* 0x000fe40000410000 */
[--C-:B------:R-:W-:Y:S02]  /*8570*/  FFMA.FTZ R104, R32, c[0x0][0x2d0], -R153.reuse ;  /* 0x0000b40020687a23 */ /* 0x100fe40000010899 */
[C---:B------:R-:W-:Y:S01]  /*8580*/  FMUL.FTZ R30, R0.reuse, R106 ;  /* 0x0000006a001e7220 */ /* 0x040fe20000410000 */
[----:B------:R-:W-:Y:S03]  /*8590*/  MUFU.EX2 R178, R178 ;  /* 0x000000b200b27308 */ /* 0x000fe60000000800 */
[----:B------:R-:W-:Y:S01]  /*85a0*/  FMUL.FTZ R31, R0, R107 ;  /* 0x0000006b001f7220 */ /* 0x000fe20000410000 */
[----:B-1----:R-:W-:Y:S01]  /*85b0*/  F2FP.PACK_AB R70, R158, R112 ;  /* 0x000000709e46723e */ /* 0x002fe200000000ff */
[C---:B------:R-:W-:Y:S02]  /*85c0*/  FMUL.FTZ R32, R2.reuse, R100 ;  /* 0x0000006402207220 */ /* 0x040fe40000410000 */
[----:B------:R-:W-:Y:S02]  /*85d0*/  FFMA.FTZ R105, R41, c[0x0][0x2d0], -R153 ;  /* 0x0000b40029697a23 */ /* 0x000fe40000010899 */
[----:B------:R-:W-:Y:S01]  /*85e0*/  FMUL.FTZ R41, R2, R93 ;  /* 0x0000005d02297220 */ /* 0x000fe20000410000 */
[C---:B------:R-:W-:Y:S01]  /*85f0*/  HMMA.16816.F32 R28, R128.reuse, R36, R28 ;  /* 0x00000024801c723c */ /* 0x040fe2000000181c */
[----:B------:R-:W-:Y:S02]  /*8600*/  MUFU.EX2 R104, R104 ;  /* 0x0000006800687308 */ /* 0x000fe40000000800 */
[--C-:B------:R-:W-:Y:S02]  /*8610*/  FFMA.FTZ R106, R40, c[0x0][0x2d0], -R151.reuse ;  /* 0x0000b400286a7a23 */ /* 0x100fe40000010897 */
[C---:B------:R-:W-:Y:S02]  /*8620*/  FMUL.FTZ R40, R2.reuse, R92 ;  /* 0x0000005c02287220 */ /* 0x040fe40000410000 */
[----:B------:R-:W-:Y:S01]  /*8630*/  LDSM.16.MT88.4 R92, [R232+0x5100] ;  /* 0x00510000e85c783b */ /* 0x000fe20000004200 */
[C---:B------:R-:W-:Y:S03]  /*8640*/  HMMA.16816.F32 R32, R128.reuse, R38, R32 ;  /* 0x000000268020723c */ /* 0x040fe60000001820 */
[----:B------:R-:W1:Y:S01]  /*8650*/  MUFU.EX2 R105, R105 ;  /* 0x0000006900697308 */ /* 0x000e620000000800 */
[C---:B------:R-:W-:Y:S02]  /*8660*/  FMUL.FTZ R36, R2.reuse, R96 ;  /* 0x0000006002247220 */ /* 0x040fe40000410000 */
[----:B------:R-:W-:Y:S02]  /*8670*/  FMUL.FTZ R37, R2, R97 ;  /* 0x0000006102257220 */ /* 0x000fe40000410000 */
[C---:B------:R-:W-:Y:S04]  /*8680*/  FMUL.FTZ R38, R0.reuse, R98 ;  /* 0x0000006200267220 */ /* 0x040fe80000410000 */
[----:B------:R-:W-:Y:S01]  /*8690*/  FMUL.FTZ R39, R0, R99 ;  /* 0x0000006300277220 */ /* 0x000fe20000410000 */
[----:B------:R-:W-:Y:S01]  /*86a0*/  MUFU.EX2 R106, R106 ;  /* 0x0000006a006a7308 */ /* 0x000fe20000000800 */
[--C-:B------:R-:W-:Y:S02]  /*86b0*/  FFMA.FTZ R107, R64, c[0x0][0x2d0], -R151.reuse ;  /* 0x0000b400406b7a23 */ /* 0x100fe40000010897 */
[----:B------:R-:W-:Y:S02]  /*86c0*/  FMUL.FTZ R64, R2, R68 ;  /* 0x0000004402407220 */ /* 0x000fe40000410000 */
[--C-:B------:R-:W-:Y:S01]  /*86d0*/  FFMA.FTZ R251, R251, c[0x0][0x2d0], -R151.reuse ;  /* 0x0000b400fbfb7a23 */ /* 0x100fe20000010897 */
[C---:B------:R-:W-:Y:S03]  /*86e0*/  HMMA.16816.F32 R36, R128.reuse, R44, R36 ;  /* 0x0000002c8024723c */ /* 0x040fe60000001824 */
[--C-:B------:R-:W-:Y:S01]  /*86f0*/  FFMA.FTZ R203, R203, c[0x0][0x2d0], -R151.reuse ;  /* 0x0000b400cbcb7a23 */ /* 0x100fe20000010897 */
[----:B------:R-:W4:Y:S01]  /*8700*/  MUFU.EX2 R107, R107 ;  /* 0x0000006b006b7308 */ /* 0x000f220000000800 */
[--C-:B------:R-:W-:Y:S02]  /*8710*/  FFMA.FTZ R202, R202, c[0x0][0x2d0], -R151.reuse ;  /* 0x0000b400caca7a23 */ /* 0x100fe40000010897 */
[C---:B------:R-:W-:Y:S01]  /*8720*/  FMUL.FTZ R44, R2.reuse, R88 ;  /* 0x00000058022c7220 */ /* 0x040fe20000410000 */
[C---:B------:R-:W-:Y:S04]  /*8730*/  HMMA.16816.F32 R40, R128.reuse, R46, R40 ;  /* 0x0000002e8028723c */ /* 0x040fe80000001828 */
[----:B------:R-:W-:Y:S01]  /*8740*/  FMUL.FTZ R45, R2, R89 ;  /* 0x00000059022d7220 */ /* 0x000fe20000410000 */
[----:B-1----:R-:W-:Y:S01]  /*8750*/  F2FP.PACK_AB R68, R105, R104 ;  /* 0x000000686944723e */ /* 0x002fe200000000ff */
[----:B------:R-:W1:Y:S01]  /*8760*/  MUFU.EX2 R179, R179 ;  /* 0x000000b300b37308 */ /* 0x000e620000000800 */
[C---:B------:R-:W-:Y:S02]  /*8770*/  FMUL.FTZ R46, R0.reuse, R90 ;  /* 0x0000005a002e7220 */ /* 0x040fe40000410000 */
[----:B------:R-:W-:Y:S02]  /*8780*/  FMUL.FTZ R47, R0, R91 ;  /* 0x0000005b002f7220 */ /* 0x000fe40000410000 */
[----:B------:R-:W-:Y:S01]  /*8790*/  LDSM.16.MT88.4 R88, [R232+0x4900] ;  /* 0x00490000e858783b */ /* 0x000fe20000004200 */
[--C-:B------:R-:W-:Y:S02]  /*87a0*/  FFMA.FTZ R183, R183, c[0x0][0x2d0], -R151.reuse ;  /* 0x0000b400b7b77a23 */ /* 0x100fe40000010897 */
[--C-:B------:R-:W-:Y:S02]  /*87b0*/  FFMA.FTZ R182, R182, c[0x0][0x2d0], -R151.reuse ;  /* 0x0000b400b6b67a23 */ /* 0x100fe40000010897 */
[C---:B------:R-:W-:Y:S01]  /*87c0*/  HMMA.16816.F32 R44, R128.reuse, R52, R44 ;  /* 0x00000034802c723c */ /* 0x040fe2000000182c */
[----:B------:R-:W-:Y:S02]  /*87d0*/  MUFU.EX2 R180, R180 ;  /* 0x000000b400b47308 */ /* 0x000fe40000000800 */
[--C-:B------:R-:W-:Y:S01]  /*87e0*/  FFMA.FTZ R167, R167, c[0x0][0x2d0], -R151.reuse ;  /* 0x0000b400a7a77a23 */ /* 0x100fe20000010897 */
[----:B----4-:R-:W-:Y:S01]  /*87f0*/  F2FP.PACK_AB R69, R107, R106 ;  /* 0x0000006a6b45723e */ /* 0x010fe200000000ff */
[--C-:B------:R-:W-:Y:S02]  /*8800*/  FFMA.FTZ R166, R166, c[0x0][0x2d0], -R151.reuse ;  /* 0x0000b400a6a67a23 */ /* 0x100fe40000010897 */
[C---:B------:R-:W-:Y:S01]  /*8810*/  FMUL.FTZ R52, R2.reuse, R80 ;  /* 0x0000005002347220 */ /* 0x040fe20000410000 */
[C---:B------:R-:W-:Y:S03]  /*8820*/  HMMA.16816.F32 R48, R128.reuse, R54, R48 ;  /* 0x000000368030723c */ /* 0x040fe60000001830 */
[----:B------:R-:W4:Y:S01]  /*8830*/  MUFU.EX2 R181, R181 ;  /* 0x000000b500b57308 */ /* 0x000f220000000800 */
[----:B------:R-:W-:Y:S02]  /*8840*/  FMUL.FTZ R53, R2, R81 ;  /* 0x0000005102357220 */ /* 0x000fe40000410000 */
[--C-:B------:R-:W-:Y:S02]  /*8850*/  FFMA.FTZ R162, R162, c[0x0][0x2d0], -R151.reuse ;  /* 0x0000b400a2a27a23 */ /* 0x100fe40000010897 */
[C---:B------:R-:W-:Y:S04]  /*8860*/  FMUL.FTZ R54, R0.reuse, R82 ;  /* 0x0000005200367220 */ /* 0x040fe80000410000 */
[----:B------:R-:W-:Y:S01]  /*8870*/  FMUL.FTZ R55, R0, R83 ;  /* 0x0000005300377220 */ /* 0x000fe20000410000 */
[----:B------:R-:W-:Y:S01]  /*8880*/  MUFU.EX2 R206, R206 ;  /* 0x000000ce00ce7308 */ /* 0x000fe20000000800 */
[----:B------:R-:W-:Y:S01]  /*8890*/  LDSM.16.MT88.4 R80, [R233+0x900] ;  /* 0x00090000e950783b */ /* 0x000fe20000004200 */
[--C-:B------:R-:W-:Y:S02]  /*88a0*/  FFMA.FTZ R160, R160, c[0x0][0x2d0], -R151.reuse ;  /* 0x0000b400a0a07a23 */ /* 0x100fe40000010897 */
[--C-:B------:R-:W-:Y:S02]  /*88b0*/  FFMA.FTZ R156, R156, c[0x0][0x2d0], -R151.reuse ;  /* 0x0000b4009c9c7a23 */ /* 0x100fe40000010897 */
[C---:B------:R-:W-:Y:S03]  /*88c0*/  HMMA.16816.F32 R52, R128.reuse, R60, R52 ;  /* 0x0000003c8034723c */ /* 0x040fe60000001834 */
[--C-:B------:R-:W-:Y:S01]  /*88d0*/  FFMA.FTZ R155, R155, c[0x0][0x2d0], -R151.reuse ;  /* 0x0000b4009b9b7a23 */ /* 0x100fe20000010897 */
[----:B------:R-:W-:Y:S01]  /*88e0*/  MUFU.EX2 R204, R204 ;  /* 0x000000cc00cc7308 */ /* 0x000fe20000000800 */
[----:B------:R-:W-:Y:S02]  /*88f0*/  FFMA.FTZ R134, R134, c[0x0][0x2d0], -R151 ;  /* 0x0000b40086867a23 */ /* 0x000fe40000010897 */
[C---:B------:R-:W-:Y:S01]  /*8900*/  FMUL.FTZ R60, R2.reuse, R72 ;  /* 0x00000048023c7220 */ /* 0x040fe20000410000 */
[C---:B------:R-:W-:Y:S04]  /*8910*/  HMMA.16816.F32 R56, R128.reuse, R62, R56 ;  /* 0x0000003e8038723c */ /* 0x040fe80000001838 */
[----:B------:R-:W-:Y:S02]  /*8920*/  FMUL.FTZ R61, R2, R73 ;  /* 0x00000049023d7220 */ /* 0x000fe40000410000 */
[----:B------:R-:W5:Y:S01]  /*8930*/  MUFU.EX2 R207, R207 ;  /* 0x000000cf00cf7308 */ /* 0x000f620000000800 */
[C---:B------:R-:W-:Y:S02]  /*8940*/  FMUL.FTZ R62, R0.reuse, R74 ;  /* 0x0000004a003e7220 */ /* 0x040fe40000410000 */
[----:B------:R-:W-:Y:S02]  /*8950*/  FMUL.FTZ R63, R0, R75 ;  /* 0x0000004b003f7220 */ /* 0x000fe40000410000 */
[----:B------:R-:W1:Y:S01]  /*8960*/  LDSM.16.MT88.4 R72, [R234+0x900] ;  /* 0x00090000ea48783b */ /* 0x000e620000004200 */
[----:B------:R-:W-:Y:S02]  /*8970*/  FFMA.FTZ R150, R2, R249, R150 ;  /* 0x000000f902967223 */ /* 0x000fe40000010096 */
[----:B------:R-:W-:Y:S02]  /*8980*/  FFMA.FTZ R146, R0, R248, R146 ;  /* 0x000000f800927223 */ /* 0x000fe40000010092 */
[C---:B--2---:R-:W-:Y:S01]  /*8990*/  HMMA.16816.F32 R60, R128.reuse, R84, R60 ;  /* 0x00000054803c723c */ /* 0x044fe2000000183c */
[----:B------:R-:W2:Y:S02]  /*89a0*/  MUFU.EX2 R209, R209 ;  /* 0x000000d100d17308 */ /* 0x000ea40000000800 */
[----:B------:R-:W-:Y:S02]  /*89b0*/  FADD.FTZ R150, R149, R150 ;  /* 0x0000009695967221 */ /* 0x000fe40000010000 */
[----:B------:R-:W-:Y:S02]  /*89c0*/  FADD.FTZ R146, R145, R146 ;  /* 0x0000009291927221 */ /* 0x000fe40000010000 */
[----:B------:R-:W-:Y:S01]  /*89d0*/  FADD.FTZ R148, R148, R150 ;  /* 0x0000009694947221 */ /* 0x000fe20000010000 */
[----:B------:R-:W-:Y:S01]  /*89e0*/  HMMA.16816.F32 R64, R128, R86, R64 ;  /* 0x000000568040723c */ /* 0x000fe20000001840 */
[----:B------:R-:W2:Y:S02]  /*89f0*/  LDSM.16.MT88.4 R84, [R232+0x900] ;  /* 0x00090000e854783b */ /* 0x000ea40000004200 */
[----:B------:R-:W-:Y:S01]  /*8a00*/  MUFU.EX2 R210, R210 ;  /* 0x000000d200d27308 */ /* 0x000fe20000000800 */
[----:B------:R-:W-:Y:S02]  /*8a10*/  FADD.FTZ R148, R147, R148 ;  /* 0x0000009493947221 */ /* 0x000fe40000010000 */
[----:B------:R-:W-:Y:S02]  /*8a20*/  FADD.FTZ R146, R144, R146 ;  /* 0x0000009290927221 */ /* 0x000fe40000010000 */
[C---:B---3--:R-:W-:Y:S05]  /*8a30*/  HMMA.16816.F32 R4, R68.reuse, R76, R4 ;  /* 0x0000004c4404723c */ /* 0x048fea0000001804 */
[----:B------:R-:W3:Y:S01]  /*8a40*/  MUFU.EX2 R211, R211 ;  /* 0x000000d300d37308 */ /* 0x000ee20000000800 */
[----:B------:R-:W-:Y:S02]  /*8a50*/  FADD.FTZ R104, R104, R148 ;  /* 0x0000009468687221 */ /* 0x000fe40000010000 */
[C---:B------:R-:W-:Y:S01]  /*8a60*/  HMMA.16816.F32 R8, R68.reuse, R78, R8 ;  /* 0x0000004e4408723c */ /* 0x040fe20000001808 */
[----:B------:R-:W2:Y:S03]  /*8a70*/  LDSM.16.MT88.4 R76, [R236+0x4900] ;  /* 0x00490000ec4c783b */ /* 0x000ea60000004200 */
[----:B------:R-:W-:Y:S02]  /*8a80*/  FADD.FTZ R135, R135, R146 ;  /* 0x0000009287877221 */ /* 0x000fe40000010000 */
[----:B------:R-:W-:Y:S01]  /*8a90*/  FADD.FTZ R0, R105, R104 ;  /* 0x0000006869007221 */ /* 0x000fe20000010000 */
[----:B------:R-:W-:Y:S01]  /*8aa0*/  MUFU.EX2 R250, R250 ;  /* 0x000000fa00fa7308 */ /* 0x000fe20000000800 */
[----:B------:R-:W-:Y:S01]  /*8ab0*/  FADD.FTZ R135, R106, R135 ;  /* 0x000000876a877221 */ /* 0x000fe20000010000 */
[C---:B-1----:R-:W-:Y:S03]  /*8ac0*/  HMMA.16816.F32 R12, R68.reuse, R72, R12 ;  /* 0x00000048440c723c */ /* 0x042fe6000000180c */
[----:B------:R-:W-:Y:S02]  /*8ad0*/  FADD.FTZ R0, R112, R0 ;  /* 0x0000000070007221 */ /* 0x000fe40000010000 */
[----:B------:R-:W-:Y:S03]  /*8ae0*/  FADD.FTZ R107, R107, R135 ;  /* 0x000000876b6b7221 */ /* 0x000fe60000010000 */
[----:B------:R-:W1:Y:S01]  /*8af0*/  MUFU.EX2 R251, R251 ;  /* 0x000000fb00fb7308 */ /* 0x000e620000000800 */
[----:B------:R-:W-:Y:S01]  /*8b00*/  FADD.FTZ R0, R158, R0 ;  /* 0x000000009e007221 */ /* 0x000fe20000010000 */
[C---:B------:R-:W-:Y:S01]  /*8b10*/  HMMA.16816.F32 R16, R68.reuse, R74, R16 ;  /* 0x0000004a4410723c */ /* 0x040fe20000001810 */
[----:B------:R-:W1:Y:S02]  /*8b20*/  LDSM.16.MT88.4 R72, [R234+0x4900] ;  /* 0x00490000ea48783b */ /* 0x000e640000004200 */
[----:B------:R-:W-:Y:S05]  /*8b30*/  FADD.FTZ R107, R161, R107 ;  /* 0x0000006ba16b7221 */ /* 0x000fea0000010000 */
[C---:B------:R-:W-:Y:S01]  /*8b40*/  HMMA.16816.F32 R20, R68.reuse, R80, R20 ;  /* 0x000000504414723c */ /* 0x040fe20000001814 */
[----:B------:R-:W-:Y:S03]  /*8b50*/  MUFU.EX2 R208, R208 ;  /* 0x000000d000d07308 */ /* 0x000fe60000000800 */
[----:B------:R-:W-:Y:S04]  /*8b60*/  FADD.FTZ R164, R164, R107 ;  /* 0x0000006ba4a47221 */ /* 0x000fe80000010000 */
[C---:B------:R-:W-:Y:S01]  /*8b70*/  HMMA.16816.F32 R24, R68.reuse, R82, R24 ;  /* 0x000000524418723c */ /* 0x040fe20000001818 */
[----:B------:R-:W3:Y:S02]  /*8b80*/  LDSM.16.MT88.4 R80, [R233+0x4900] ;  /* 0x00490000e950783b */ /* 0x000ee40000004200 */
[----:B------:R-:W-:Y:S01]  /*8b90*/  MUFU.EX2 R205, R205 ;  /* 0x000000cd00cd7308 */ /* 0x000fe20000000800 */
[----:B------:R-:W-:Y:S04]  /*8ba0*/  FADD.FTZ R164, R176, R164 ;  /* 0x000000a4b0a47221 */ /* 0x000fe80000010000 */
[C---:B--2---:R-:W-:Y:S05]  /*8bb0*/  HMMA.16816.F32 R28, R68.reuse, R84, R28 ;  /* 0x00000054441c723c */ /* 0x044fea000000181c */
[----:B------:R-:W-:Y:S03]  /*8bc0*/  MUFU.EX2 R203, R203 ;  /* 0x000000cb00cb7308 */ /* 0x000fe60000000800 */
[C---:B------:R-:W-:Y:S01]  /*8bd0*/  HMMA.16816.F32 R32, R68.reuse, R86, R32 ;  /* 0x000000564420723c */ /* 0x040fe20000001820 */
[----:B------:R-:W2:Y:S06]  /*8be0*/  LDSM.16.MT88.4 R84, [R236+0x1100] ;  /* 0x00110000ec54783b */ /* 0x000eac0000004200 */
[----:B------:R-:W-:Y:S01]  /*8bf0*/  MUFU.EX2 R202, R202 ;  /* 0x000000ca00ca7308 */ /* 0x000fe20000000800 */
[C---:B------:R-:W-:Y:S08]  /*8c00*/  HMMA.16816.F32 R36, R68.reuse, R76, R36 ;  /* 0x0000004c4424723c */ /* 0x040ff00000001824 */
[C---:B------:R-:W-:Y:S01]  /*8c10*/  HMMA.16816.F32 R40, R68.reuse, R78, R40 ;  /* 0x0000004e4428723c */ /* 0x040fe20000001828 */
[----:B------:R-:W2:Y:S01]  /*8c20*/  LDSM.16.MT88.4 R76, [R234+0x1100] ;  /* 0x00110000ea4c783b */ /* 0x000ea20000004200 */
[----:B------:R-:W-:Y:S06]  /*8c30*/  MUFU.EX2 R201, R201 ;  /* 0x000000c900c97308 */ /* 0x000fec0000000800 */
[C---:B-1----:R-:W-:Y:S04]  /*8c40*/  HMMA.16816.F32 R44, R68.reuse, R72, R44 ;  /* 0x00000048442c723c */ /* 0x042fe8000000182c */
[----:B------:R-:W-:Y:S04]  /*8c50*/  MUFU.EX2 R200, R200 ;  /* 0x000000c800c87308 */ /* 0x000fe80000000800 */
[C---:B------:R-:W-:Y:S01]  /*8c60*/  HMMA.16816.F32 R48, R68.reuse, R74, R48 ;  /* 0x0000004a4430723c */ /* 0x040fe20000001830 */
[----:B------:R-:W1:Y:S05]  /*8c70*/  LDSM.16.MT88.4 R72, [R233+0x1100] ;  /* 0x00110000e948783b */ /* 0x000e6a0000004200 */
[----:B------:R-:W-:Y:S02]  /*8c80*/  MUFU.EX2 R183, R183 ;  /* 0x000000b700b77308 */ /* 0x000fe40000000800 */
[C---:B---3--:R-:W-:Y:S08]  /*8c90*/  HMMA.16816.F32 R52, R68.reuse, R80, R52 ;  /* 0x000000504434723c */ /* 0x048ff00000001834 */
[C---:B------:R-:W-:Y:S01]  /*8ca0*/  HMMA.16816.F32 R56, R68.reuse, R82, R56 ;  /* 0x000000524438723c */ /* 0x040fe20000001838 */
[----:B------:R-:W3:Y:S01]  /*8cb0*/  LDSM.16.MT88.4 R80, [R232+0x1100] ;  /* 0x00110000e850783b */ /* 0x000ee20000004200 */
[----:B------:R-:W-:Y:S06]  /*8cc0*/  MUFU.EX2 R182, R182 ;  /* 0x000000b600b67308 */ /* 0x000fec0000000800 */
[C---:B------:R-:W-:Y:S04]  /*8cd0*/  HMMA.16816.F32 R60, R68.reuse, R88, R60 ;  /* 0x00000058443c723c */ /* 0x040fe8000000183c */
[----:B------:R-:W-:Y:S04]  /*8ce0*/  MUFU.EX2 R168, R168 ;  /* 0x000000a800a87308 */ /* 0x000fe80000000800 */
[----:B------:R-:W-:Y:S01]  /*8cf0*/  HMMA.16816.F32 R64, R68, R90, R64 ;  /* 0x0000005a4440723c */ /* 0x000fe20000001840 */
[----:B------:R-:W-:Y:S05]  /*8d00*/  LDSM.16.MT88.4 R88, [R233+0x5100] ;  /* 0x00510000e958783b */ /* 0x000fea0000004200 */
[----:B------:R-:W-:Y:S01]  /*8d10*/  MUFU.EX2 R169, R169 ;  /* 0x000000a900a97308 */ /* 0x000fe20000000800 */
[----:B------:R-:W-:Y:S01]  /*8d20*/  F2FP.PACK_AB R68, R171, R170 ;  /* 0x000000aaab44723e */ /* 0x000fe200000000ff */
[----:B------:R-:W-:Y:S01]  /*8d30*/  FADD.FTZ R170, R170, R0 ;  /* 0x00000000aaaa7221 */ /* 0x000fe20000010000 */
[----:B------:R-:W-:Y:S03]  /*8d40*/  F2FP.PACK_AB R69, R177, R176 ;  /* 0x000000b0b145723e */ /* 0x000fe600000000ff */
[----:B------:R-:W-:Y:S01]  /*8d50*/  F2FP.PACK_AB R70, R179, R178 ;  /* 0x000000b2b346723e */ /* 0x000fe200000000ff */
[----:B------:R-:W-:Y:S01]  /*8d60*/  FADD.FTZ R170, R171, R170 ;  /* 0x000000aaabaa7221 */ /* 0x000fe20000010000 */
[----:B----4-:R-:W-:Y:S01]  /*8d70*/  F2FP.PACK_AB R71, R181, R180 ;  /* 0x000000b4b547723e */ /* 0x010fe200000000ff */
[----:B------:R-:W-:Y:S01]  /*8d80*/  FADD.FTZ R177, R177, R164 ;  /* 0x000000a4b1b17221 */ /* 0x000fe20000010000 */
[----:B------:R-:W-:Y:S01]  /*8d90*/  MUFU.EX2 R167, R167 ;  /* 0x000000a700a77308 */ /* 0x000fe20000000800 */
[----:B------:R-:W-:Y:S02]  /*8da0*/  FADD.FTZ R178, R178, R170 ;  /* 0x000000aab2b27221 */ /* 0x000fe40000010000 */
[----:B------:R-:W-:Y:S02]  /*8db0*/  FADD.FTZ R177, R180, R177 ;  /* 0x000000b1b4b17221 */ /* 0x000fe40000010000 */
[C---:B--2---:R-:W-:Y:S03]  /*8dc0*/  HMMA.16816.F32 R4, R68.reuse, R84, R4 ;  /* 0x000000544404723c */ /* 0x044fe60000001804 */
[----:B------:R-:W-:Y:S02]  /*8dd0*/  FADD.FTZ R178, R179, R178 ;  /* 0x000000b2b3b27221 */ /* 0x000fe40000010000 */
[----:B------:R-:W-:Y:S01]  /*8de0*/  MUFU.EX2 R166, R166 ;  /* 0x000000a600a67308 */ /* 0x000fe20000000800 */
[----:B------:R-:W-:Y:S02]  /*8df0*/  FADD.FTZ R181, R181, R177 ;  /* 0x000000b1b5b57221 */ /* 0x000fe40000010000 */
[C---:B------:R-:W-:Y:S01]  /*8e00*/  HMMA.16816.F32 R8, R68.reuse, R86, R8 ;  /* 0x000000564408723c */ /* 0x040fe20000001808 */
[----:B------:R-:W2:Y:S03]  /*8e10*/  LDSM.16.MT88.4 R84, [R236+0x5100] ;  /* 0x00510000ec54783b */ /* 0x000ea60000004200 */
[----:B-----5:R-:W-:Y:S03]  /*8e20*/  FADD.FTZ R181, R207, R181 ;  /* 0x000000b5cfb57221 */ /* 0x020fe60000010000 */
[----:B------:R-:W-:Y:S01]  /*8e30*/  MUFU.EX2 R165, R165 ;  /* 0x000000a500a57308 */ /* 0x000fe20000000800 */
[C---:B------:R-:W-:Y:S08]  /*8e40*/  HMMA.16816.F32 R12, R68.reuse, R76, R12 ;  /* 0x0000004c440c723c */ /* 0x040ff0000000180c */
[C---:B------:R-:W-:Y:S01]  /*8e50*/  HMMA.16816.F32 R16, R68.reuse, R78, R16 ;  /* 0x0000004e4410723c */ /* 0x040fe20000001810 */
[----:B------:R-:W4:Y:S01]  /*8e60*/  LDSM.16.MT88.4 R76, [R234+0x5100] ;  /* 0x00510000ea4c783b */ /* 0x000f220000004200 */
        /* <DEDUP_REMOVED lines=10> */
[C---:B--2---:R-:W-:Y:S04]  /*8f10*/  HMMA.16816.F32 R36, R68.reuse, R84, R36 ;  /* 0x000000544424723c */ /* 0x044fe80000001824 */
[----:B------:R-:W-:Y:S04]  /*8f20*/  MUFU.EX2 R159, R159 ;  /* 0x0000009f009f7308 */ /* 0x000fe80000000800 */
[C---:B------:R-:W-:Y:S01]  /*8f30*/  HMMA.16816.F32 R40, R68.reuse, R86, R40 ;  /* 0x000000564428723c */ /* 0x040fe20000001828 */
[----:B------:R-:W-:Y:S05]  /*8f40*/  LDSM.16.MT88.4 R84, [R232+0x1900] ;  /* 0x00190000e854783b */ /* 0x000fea0000004200 */
[----:B------:R-:W-:Y:S02]  /*8f50*/  MUFU.EX2 R156, R156 ;  /* 0x0000009c009c7308 */ /* 0x000fe40000000800 */
[C---:B----4-:R-:W-:Y:S08]  /*8f60*/  HMMA.16816.F32 R44, R68.reuse, R76, R44 ;  /* 0x0000004c442c723c */ /* 0x050ff0000000182c */
[C---:B------:R-:W-:Y:S01]  /*8f70*/  HMMA.16816.F32 R48, R68.reuse, R78, R48 ;  /* 0x0000004e4430723c */ /* 0x040fe20000001830 */
[----:B------:R-:W2:Y:S01]  /*8f80*/  LDSM.16.MT88.4 R76, [R233+0x1900] ;  /* 0x00190000e94c783b */ /* 0x000ea20000004200 */
[----:B------:R-:W-:Y:S06]  /*8f90*/  MUFU.EX2 R155, R155 ;  /* 0x0000009b009b7308 */ /* 0x000fec0000000800 */
[C---:B------:R-:W-:Y:S04]  /*8fa0*/  HMMA.16816.F32 R52, R68.reuse, R88, R52 ;  /* 0x000000584434723c */ /* 0x040fe80000001834 */
[----:B------:R-:W-:Y:S04]  /*8fb0*/  MUFU.EX2 R154, R154 ;  /* 0x0000009a009a7308 */ /* 0x000fe80000000800 */
[C---:B------:R-:W-:Y:S01]  /*8fc0*/  HMMA.16816.F32 R56, R68.reuse, R90, R56 ;  /* 0x0000005a4438723c */ /* 0x040fe20000001838 */
[----:B------:R-:W-:Y:S05]  /*8fd0*/  LDSM.16.MT88.4 R88, [R233+0x5900] ;  /* 0x00590000e958783b */ /* 0x000fea0000004200 */
[----:B------:R-:W-:Y:S02]  /*8fe0*/  MUFU.EX2 R134, R134 ;  /* 0x0000008600867308 */ /* 0x000fe40000000800 */
[C---:B------:R-:W-:Y:S07]  /*8ff0*/  HMMA.16816.F32 R60, R68.reuse, R92, R60 ;  /* 0x0000005c443c723c */ /* 0x040fee000000183c */
[----:B------:R-:W-:Y:S01]  /*9000*/  FFMA.FTZ R92, R125, c[0x0][0x2d0], -R153 ;  /* 0x0000b4007d5c7a23 */ /* 0x000fe20000010899 */
[----:B------:R-:W-:Y:S03]  /*9010*/  HMMA.16816.F32 R64, R68, R94, R64 ;  /* 0x0000005e4440723c */ /* 0x000fe60000001840 */
[----:B------:R4:W-:Y:S04]  /*9020*/  MUFU.EX2 R97, R92 ;  /* 0x0000005c00617308 */ /* 0x0009e80000000800 */
[----:B------:R-:W-:Y:S01]  /*9030*/  F2FP.PACK_AB R68, R204, R206 ;  /* 0x000000cecc44723e */ /* 0x000fe200000000ff */
[----:B------:R-:W-:Y:S01]  /*9040*/  FADD.FTZ R206, R206, R178 ;  /* 0x000000b2cece7221 */ /* 0x000fe20000010000 */
[----:B------:R-:W-:Y:S03]  /*9050*/  F2FP.PACK_AB R69, R209, R207 ;  /* 0x000000cfd145723e */ /* 0x000fe600000000ff */
[----:B------:R-:W-:Y:S01]  /*9060*/  F2FP.PACK_AB R70, R211, R210 ;  /* 0x000000d2d346723e */ /* 0x000fe200000000ff */
[----:B------:R-:W-:Y:S01]  /*9070*/  FADD.FTZ R206, R204, R206 ;  /* 0x000000ceccce7221 */ /* 0x000fe20000010000 */
[----:B------:R-:W-:Y:S01]  /*9080*/  F2FP.PACK_AB R71, R251, R250 ;  /* 0x000000fafb47723e */ /* 0x000fe200000000ff */
[----:B------:R-:W-:Y:S02]  /*9090*/  FADD.FTZ R209, R209, R181 ;  /* 0x000000b5d1d17221 */ /* 0x000fe40000010000 */
[----:B------:R-:W-:Y:S02]  /*90a0*/  FADD.FTZ R210, R210, R206 ;  /* 0x000000ced2d27221 */ /* 0x000fe40000010000 */
[----:B------:R-:W-:Y:S02]  /*90b0*/  FADD.FTZ R209, R250, R209 ;  /* 0x000000d1fad17221 */ /* 0x000fe40000010000 */
[C---:B-1----:R-:W-:Y:S03]  /*90c0*/  HMMA.16816.F32 R4, R68.reuse, R72, R4 ;  /* 0x000000484404723c */ /* 0x042fe60000001804 */
[----:B------:R-:W-:Y:S02]  /*90d0*/  FADD.FTZ R0, R211, R210 ;  /* 0x000000d2d3007221 */ /* 0x000fe40000010000 */
[----:B------:R-:W-:Y:S01]  /*90e0*/  FADD.FTZ R251, R251, R209 ;  /* 0x000000d1fbfb7221 */ /* 0x000fe20000010000 */
[----:B----4-:R-:W-:Y:S01]  /*90f0*/  LDSM.16.MT88.4 R92, [R232+0x6100] ;  /* 0x00610000e85c783b */ /* 0x010fe20000004200 */
[----:B------:R-:W-:Y:S01]  /*9100*/  FFMA.FTZ R72, R122, c[0x0][0x2d0], -R153 ;  /* 0x0000b4007a487a23 */ /* 0x000fe20000010899 */
[C---:B------:R-:W-:Y:S03]  /*9110*/  HMMA.16816.F32 R8, R68.reuse, R74, R8 ;  /* 0x0000004a4408723c */ /* 0x040fe60000001808 */
[----:B------:R1:W-:Y:S05]  /*9120*/  MUFU.EX2 R100, R72 ;  /* 0x0000004800647308 */ /* 0x0003ea0000000800 */
[C---:B---3--:R-:W-:Y:S07]  /*9130*/  HMMA.16816.F32 R12, R68.reuse, R80, R12 ;  /* 0x00000050440c723c */ /* 0x048fee000000180c */
[----:B------:R-:W-:Y:S01]  /*9140*/  FFMA.FTZ R80, R120, c[0x0][0x2d0], -R151 ;  /* 0x0000b40078507a23 */ /* 0x000fe20000010897 */
[C---:B------:R-:W-:Y:S03]  /*9150*/  HMMA.16816.F32 R16, R68.reuse, R82, R16 ;  /* 0x000000524410723c */ /* 0x040fe60000001810 */
[----:B------:R3:W-:Y:S05]  /*9160*/  MUFU.EX2 R101, R80 ;  /* 0x0000005000657308 */ /* 0x0007ea0000000800 */
[C---:B--2---:R-:W-:Y:S04]  /*9170*/  HMMA.16816.F32 R20, R68.reuse, R76, R20 ;  /* 0x0000004c4414723c */ /* 0x044fe80000001814 */
[--C-:B-1----:R-:W-:Y:S03]  /*9180*/  FFMA.FTZ R72, R121, c[0x0][0x2d0], -R153.reuse ;  /* 0x0000b40079487a23 */ /* 0x102fe60000010899 */
[--C-:B------:R-:W-:Y:S01]  /*9190*/  FFMA.FTZ R76, R126, c[0x0][0x2d0], -R153.reuse ;  /* 0x0000b4007e4c7a23 */ /* 0x100fe20000010899 */
[C---:B------:R-:W-:Y:S01]  /*91a0*/  HMMA.16816.F32 R24, R68.reuse, R78, R24 ;  /* 0x0000004e4418723c */ /* 0x040fe20000001818 */
[----:B------:R1:W-:Y:S03]  /*91b0*/  MUFU.EX2 R102, R72 ;  /* 0x0000004800667308 */ /* 0x0003e60000000800 */
[----:B------:R-:W-:Y:S04]  /*91c0*/  FFMA.FTZ R153, R152, c[0x0][0x2d0], -R153 ;  /* 0x0000b40098997a23 */ /* 0x000fe80000010899 */
[C---:B------:R-:W-:Y:S03]  /*91d0*/  HMMA.16816.F32 R28, R68.reuse, R84, R28 ;  /* 0x00000054441c723c */ /* 0x040fe6000000181c */
[----:B------:R2:W4:Y:S01]  /*91e0*/  MUFU.EX2 R108, R76 ;  /* 0x0000004c006c7308 */ /* 0x0005220000000800 */
[--C-:B---3--:R-:W-:Y:S03]  /*91f0*/  FFMA.FTZ R80, R127, c[0x0][0x2d0], -R151.reuse ;  /* 0x0000b4007f507a23 */ /* 0x108fe60000010897 */
[--C-:B------:R-:W-:Y:S01]  /*9200*/  FFMA.FTZ R84, R124, c[0x0][0x2d0], -R151.reuse ;  /* 0x0000b4007c547a23 */ /* 0x100fe20000010897 */
[C---:B------:R-:W-:Y:S01]  /*9210*/  HMMA.16816.F32 R32, R68.reuse, R86, R32 ;  /* 0x000000564420723c */ /* 0x040fe20000001820 */
[----:B------:R-:W-:Y:S03]  /*9220*/  LDSM.16.MT88.4 R124, [R236+0x3900] ;  /* 0x00390000ec7c783b */ /* 0x000fe60000004200 */
[----:B------:R-:W-:Y:S01]  /*9230*/  FFMA.FTZ R151, R133, c[0x0][0x2d0], -R151 ;  /* 0x0000b40085977a23 */ /* 0x000fe20000010897 */
[----:B------:R3:W5:Y:S04]  /*9240*/  MUFU.EX2 R103, R80 ;  /* 0x0000005000677308 */ /* 0x0007680000000800 */
[----:B-1----:R-:W1:Y:S06]  /*9250*/  LDSM.16.MT88.4 R72, [R236+0x5900] ;  /* 0x00590000ec48783b */ /* 0x002e6c0000004200 */
[----:B------:R5:W1:Y:S02]  /*9260*/  MUFU.EX2 R96, R84 ;  /* 0x0000005400607308 */ /* 0x000a640000000800 */
[----:B--2---:R-:W-:Y:S01]  /*9270*/  LDSM.16.MT88.4 R76, [R232+0x5900] ;  /* 0x00590000e84c783b */ /* 0x004fe20000004200 */
[----:B----4-:R-:W-:Y:S07]  /*9280*/  MOV R152, R108 ;  /* 0x0000006c00987202 */ /* 0x010fee0000000f00 */
[----:B------:R-:W2:Y:S01]  /*9290*/  MUFU.EX2 R153, R153 ;  /* 0x0000009900997308 */ /* 0x000ea20000000800 */
[----:B---3--:R-:W3:Y:S09]  /*92a0*/  LDSM.16.MT88.4 R80, [R234+0x5900] ;  /* 0x00590000ea50783b */ /* 0x008ef20000004200 */
[----:B------:R-:W4:Y:S01]  /*92b0*/  MUFU.EX2 R151, R151 ;  /* 0x0000009700977308 */ /* 0x000f220000000800 */
[----:B-----5:R-:W5:Y:S01]  /*92c0*/  LDSM.16.MT88.4 R84, [R236+0x2100] ;  /* 0x00210000ec54783b */ /* 0x020f620000004200 */
[C---:B-1----:R-:W-:Y:S08]  /*92d0*/  HMMA.16816.F32 R36, R68.reuse, R72, R36 ;  /* 0x000000484424723c */ /* 0x042ff00000001824 */
[C---:B------:R-:W-:Y:S01]  /*92e0*/  HMMA.16816.F32 R40, R68.reuse, R74, R40 ;  /* 0x0000004a4428723c */ /* 0x040fe20000001828 */
[----:B------:R-:W1:Y:S07]  /*92f0*/  LDSM.16.MT88.4 R72, [R234+0x2100] ;  /* 0x00210000ea48783b */ /* 0x000e6e0000004200 */
[C---:B---3--:R-:W-:Y:S08]  /*9300*/  HMMA.16816.F32 R44, R68.reuse, R80, R44 ;  /* 0x00000050442c723c */ /* 0x048ff0000000182c */
[C---:B------:R-:W-:Y:S01]  /*9310*/  HMMA.16816.F32 R48, R68.reuse, R82, R48 ;  /* 0x000000524430723c */ /* 0x040fe20000001830 */
[----:B------:R-:W-:Y:S07]  /*9320*/  LDSM.16.MT88.4 R80, [R232+0x2100] ;  /* 0x00210000e850783b */ /* 0x000fee0000004200 */
[C---:B------:R-:W-:Y:S08]  /*9330*/  HMMA.16816.F32 R52, R68.reuse, R88, R52 ;  /* 0x000000584434723c */ /* 0x040ff00000001834 */
[C---:B------:R-:W-:Y:S01]  /*9340*/  HMMA.16816.F32 R56, R68.reuse, R90, R56 ;  /* 0x0000005a4438723c */ /* 0x040fe20000001838 */
[----:B------:R-:W-:Y:S07]  /*9350*/  LDSM.16.MT88.4 R88, [R233+0x6100] ;  /* 0x00610000e958783b */ /* 0x000fee0000004200 */
[C---:B------:R-:W-:Y:S08]  /*9360*/  HMMA.16816.F32 R60, R68.reuse, R76, R60 ;  /* 0x0000004c443c723c */ /* 0x040ff0000000183c */
[----:B------:R-:W-:Y:S01]  /*9370*/  HMMA.16816.F32 R64, R68, R78, R64 ;  /* 0x0000004e4440723c */ /* 0x000fe20000001840 */
[----:B------:R-:W3:Y:S06]  /*9380*/  LDSM.16.MT88.4 R76, [R233+0x2100] ;  /* 0x00210000e94c783b */ /* 0x000eec0000004200 */
[----:B------:R-:W-:Y:S02]  /*9390*/  F2FP.PACK_AB R68, R102, R100 ;  /* 0x000000646644723e */ /* 0x000fe400000000ff */
[----:B------:R-:W-:Y:S03]  /*93a0*/  F2FP.PACK_AB R69, R103, R101 ;  /* 0x000000656745723e */ /* 0x000fe600000000ff */
[----:B------:R-:W-:Y:S02]  /*93b0*/  F2FP.PACK_AB R70, R97, R108 ;  /* 0x0000006c6146723e */ /* 0x000fe400000000ff */
[----:B------:R-:W-:Y:S01]  /*93c0*/  F2FP.PACK_AB R71, R252, R96 ;  /* 0x00000060fc47723e */ /* 0x000fe200000000ff */
[----:B------:R-:W-:Y:S06]  /*93d0*/  LDSM.16.MT88.4 R108, [R233+0x3900] ;  /* 0x00390000e96c783b */ /* 0x000fec0000004200 */
[C---:B-----5:R-:W-:Y:S08]  /*93e0*/  HMMA.16816.F32 R4, R68.reuse, R84, R4 ;  /* 0x000000544404723c */ /* 0x060ff00000001804 */
[C---:B------:R-:W-:Y:S01]  /*93f0*/  HMMA.16816.F32 R8, R68.reuse, R86, R8 ;  /* 0x000000564408723c */ /* 0x040fe20000001808 */
[----:B------:R-:W5:Y:S07]  /*9400*/  LDSM.16.MT88.4 R84, [R236+0x6100] ;  /* 0x00610000ec54783b */ /* 0x000f6e0000004200 */
[C---:B-1----:R-:W-:Y:S08]  /*9410*/  HMMA.16816.F32 R12, R68.reuse, R72, R12 ;  /* 0x00000048440c723c */ /* 0x042ff0000000180c */
[C---:B------:R-:W-:Y:S01]  /*9420*/  HMMA.16816.F32 R16, R68.reuse, R74, R16 ;  /* 0x0000004a4410723c */ /* 0x040fe20000001810 */
[----:B------:R-:W1:Y:S07]  /*9430*/  LDSM.16.MT88.4 R72, [R234+0x6100] ;  /* 0x00610000ea48783b */ /* 0x000e6e0000004200 */
[C---:B---3--:R-:W-:Y:S08]  /*9440*/  HMMA.16816.F32 R20, R68.reuse, R76, R20 ;  /* 0x0000004c4414723c */ /* 0x048ff00000001814 */
[C---:B------:R-:W-:Y:S01]  /*9450*/  HMMA.16816.F32 R24, R68.reuse, R78, R24 ;  /* 0x0000004e4418723c */ /* 0x040fe20000001818 */
[----:B------:R-:W3:Y:S07]  /*9460*/  LDSM.16.MT88.4 R76, [R236+0x2900] ;  /* 0x00290000ec4c783b */ /* 0x000eee0000004200 */
[C---:B------:R-:W-:Y:S08]  /*9470*/  HMMA.16816.F32 R28, R68.reuse, R80, R28 ;  /* 0x00000050441c723c */ /* 0x040ff0000000181c */
[C---:B------:R-:W-:Y:S01]  /*9480*/  HMMA.16816.F32 R32, R68.reuse, R82, R32 ;  /* 0x000000524420723c */ /* 0x040fe20000001820 */
[----:B------:R-:W2:Y:S07]  /*9490*/  LDSM.16.MT88.4 R80, [R234+0x2900] ;  /* 0x00290000ea50783b */ /* 0x000eae0000004200 */
[C---:B-----5:R-:W-:Y:S08]  /*94a0*/  HMMA.16816.F32 R36, R68.reuse, R84, R36 ;  /* 0x000000544424723c */ /* 0x060ff00000001824 */
[C---:B------:R-:W-:Y:S01]  /*94b0*/  HMMA.16816.F32 R40, R68.reuse, R86, R40 ;  /* 0x000000564428723c */ /* 0x040fe20000001828 */
[----:B------:R-:W5:Y:S07]  /*94c0*/  LDSM.16.MT88.4 R84, [R233+0x2900] ;  /* 0x00290000e954783b */ /* 0x000f6e0000004200 */
[C---:B-1----:R-:W-:Y:S08]  /*94d0*/  HMMA.16816.F32 R44, R68.reuse, R72, R44 ;  /* 0x00000048442c723c */ /* 0x042ff0000000182c */
[C---:B------:R-:W-:Y:S01]  /*94e0*/  HMMA.16816.F32 R48, R68.reuse, R74, R48 ;  /* 0x0000004a4430723c */ /* 0x040fe20000001830 */
[----:B------:R-:W1:Y:S07]  /*94f0*/  LDSM.16.MT88.4 R72, [R232+0x2900] ;  /* 0x00290000e848783b */ /* 0x000e6e0000004200 */
[C---:B------:R-:W-:Y:S08]  /*9500*/  HMMA.16816.F32 R52, R68.reuse, R88, R52 ;  /* 0x000000584434723c */ /* 0x040ff00000001834 */
[C---:B------:R-:W-:Y:S01]  /*9510*/  HMMA.16816.F32 R56, R68.reuse, R90, R56 ;  /* 0x0000005a4438723c */ /* 0x040fe20000001838 */
[----:B------:R-:W1:Y:S07]  /*9520*/  LDSM.16.MT88.4 R88, [R236+0x6900] ;  /* 0x00690000ec58783b */ /* 0x000e6e0000004200 */
[C---:B------:R-:W-:Y:S08]  /*9530*/  HMMA.16816.F32 R60, R68.reuse, R92, R60 ;  /* 0x0000005c443c723c */ /* 0x040ff0000000183c */
[----:B------:R-:W-:Y:S01]  /*9540*/  HMMA.16816.F32 R64, R68, R94, R64 ;  /* 0x0000005e4440723c */ /* 0x000fe20000001840 */
[----:B------:R-:W-:Y:S06]  /*9550*/  LDSM.16.MT88.4 R92, [R233+0x7100] ;  /* 0x00710000e95c783b */ /* 0x000fec0000004200 */
[----:B------:R-:W-:Y:S02]  /*9560*/  F2FP.PACK_AB R68, R205, R208 ;  /* 0x000000d0cd44723e */ /* 0x000fe400000000ff */
[----:B------:R-:W-:Y:S03]  /*9570*/  F2FP.PACK_AB R69, R202, R203 ;  /* 0x000000cbca45723e */ /* 0x000fe600000000ff */
[----:B------:R-:W-:Y:S02]  /*9580*/  F2FP.PACK_AB R70, R200, R201 ;  /* 0x000000c9c846723e */ /* 0x000fe400000000ff */
[----:B------:R-:W-:Y:S07]  /*9590*/  F2FP.PACK_AB R71, R182, R183 ;  /* 0x000000b7b647723e */ /* 0x000fee00000000ff */
[C---:B---3--:R-:W-:Y:S08]  /*95a0*/  HMMA.16816.F32 R4, R68.reuse, R76, R4 ;  /* 0x0000004c4404723c */ /* 0x048ff00000001804 */
[C---:B------:R-:W-:Y:S01]  /*95b0*/  HMMA.16816.F32 R8, R68.reuse, R78, R8 ;  /* 0x0000004e4408723c */ /* 0x040fe20000001808 */
[----:B------:R-:W3:Y:S07]  /*95c0*/  LDSM.16.MT88.4 R76, [R234+0x6900] ;  /* 0x00690000ea4c783b */ /* 0x000eee0000004200 */
[C---:B--2---:R-:W-:Y:S08]  /*95d0*/  HMMA.16816.F32 R12, R68.reuse, R80, R12 ;  /* 0x00000050440c723c */ /* 0x044ff0000000180c */
[C---:B------:R-:W-:Y:S01]  /*95e0*/  HMMA.16816.F32 R16, R68.reuse, R82, R16 ;  /* 0x000000524410723c */ /* 0x040fe20000001810 */
[----:B------:R-:W2:Y:S07]  /*95f0*/  LDSM.16.MT88.4 R80, [R233+0x6900] ;  /* 0x00690000e950783b */ /* 0x000eae0000004200 */
[C---:B-----5:R-:W-:Y:S08]  /*9600*/  HMMA.16816.F32 R20, R68.reuse, R84, R20 ;  /* 0x000000544414723c */ /* 0x060ff00000001814 */
[C---:B------:R-:W-:Y:S01]  /*9610*/  HMMA.16816.F32 R24, R68.reuse, R86, R24 ;  /* 0x000000564418723c */ /* 0x040fe20000001818 */
[----:B------:R-:W-:Y:S07]  /*9620*/  LDSM.16.MT88.4 R84, [R232+0x3100] ;  /* 0x00310000e854783b */ /* 0x000fee0000004200 */
[C---:B-1----:R-:W-:Y:S08]  /*9630*/  HMMA.16816.F32 R28, R68.reuse, R72, R28 ;  /* 0x00000048441c723c */ /* 0x042ff0000000181c */
[C---:B------:R-:W-:Y:S01]  /*9640*/  HMMA.16816.F32 R32, R68.reuse, R74, R32 ;  /* 0x0000004a4420723c */ /* 0x040fe20000001820 */
[----:B------:R-:W1:Y:S07]  /*9650*/  LDSM.16.MT88.4 R72, [R232+0x6900] ;  /* 0x00690000e848783b */ /* 0x000e6e0000004200 */
[C---:B------:R-:W-:Y:S08]  /*9660*/  HMMA.16816.F32 R36, R68.reuse, R88, R36 ;  /* 0x000000584424723c */ /* 0x040ff00000001824 */
        /* <DEDUP_REMOVED lines=9> */
[----:B------:R-:W-:Y:S01]  /*9700*/  HMMA.16816.F32 R64, R68, R74, R64 ;  /* 0x0000004a4440723c */ /* 0x000fe20000001840 */
[----:B------:R-:W1:Y:S06]  /*9710*/  LDSM.16.MT88.4 R72, [R233+0x3100] ;  /* 0x00310000e948783b */ /* 0x000e6c0000004200 */
[----:B------:R-:W-:Y:S02]  /*9720*/  F2FP.PACK_AB R68, R169, R168 ;  /* 0x000000a8a944723e */ /* 0x000fe400000000ff */
[----:B------:R-:W-:Y:S03]  /*9730*/  F2FP.PACK_AB R69, R166, R167 ;  /* 0x000000a7a645723e */ /* 0x000fe600000000ff */
[----:B------:R-:W-:Y:S02]  /*9740*/  F2FP.PACK_AB R70, R163, R165 ;  /* 0x000000a5a346723e */ /* 0x000fe400000000ff */
[----:B------:R-:W-:Y:S07]  /*9750*/  F2FP.PACK_AB R71, R160, R162 ;  /* 0x000000a2a047723e */ /* 0x000fee00000000ff */
[C---:B---3--:R-:W-:Y:S08]  /*9760*/  HMMA.16816.F32 R4, R68.reuse, R76, R4 ;  /* 0x0000004c4404723c */ /* 0x048ff00000001804 */
[C---:B------:R-:W-:Y:S01]  /*9770*/  HMMA.16816.F32 R8, R68.reuse, R78, R8 ;  /* 0x0000004e4408723c */ /* 0x040fe20000001808 */
[----:B------:R-:W3:Y:S07]  /*9780*/  LDSM.16.MT88.4 R76, [R236+0x7100] ;  /* 0x00710000ec4c783b */ /* 0x000eee0000004200 */
[C---:B--2---:R-:W-:Y:S07]  /*9790*/  HMMA.16816.F32 R12, R68.reuse, R80, R12 ;  /* 0x00000050440c723c */ /* 0x044fee000000180c */
[----:B------:R-:W-:Y:S01]  /*97a0*/  MOV R81, R97 ;  /* 0x0000006100517202 */ /* 0x000fe20000000f00 */
[C---:B------:R-:W-:Y:S04]  /*97b0*/  HMMA.16816.F32 R16, R68.reuse, R82, R16 ;  /* 0x000000524410723c */ /* 0x040fe80000001810 */
[----:B------:R-:W-:Y:S02]  /*97c0*/  MOV R80, R96 ;  /* 0x0000006000507202 */ /* 0x000fe40000000f00 */
[----:B------:R-:W2:Y:S01]  /*97d0*/  LDSM.16.MT88.4 R96, [R232+0x7100] ;  /* 0x00710000e860783b */ /* 0x000ea20000004200 */
[----:B------:R-:W-:Y:S01]  /*97e0*/  MOV R83, R103 ;  /* 0x0000006700537202 */ /* 0x000fe20000000f00 */
[C---:B-1----:R-:W-:Y:S04]  /*97f0*/  HMMA.16816.F32 R20, R68.reuse, R72, R20 ;  /* 0x000000484414723c */ /* 0x042fe80000001814 */
[----:B------:R-:W-:Y:S03]  /*9800*/  MOV R82, R102 ;  /* 0x0000006600527202 */ /* 0x000fe60000000f00 */
[----:B------:R-:W-:Y:S01]  /*9810*/  MOV R73, R101 ;  /* 0x0000006500497202 */ /* 0x000fe20000000f00 */
[C---:B------:R-:W-:Y:S04]  /*9820*/  HMMA.16816.F32 R24, R68.reuse, R74, R24 ;  /* 0x0000004a4418723c */ /* 0x040fe80000001818 */
[----:B------:R-:W-:Y:S01]  /*9830*/  MOV R72, R100 ;  /* 0x0000006400487202 */ /* 0x000fe20000000f00 */
[----:B------:R-:W-:Y:S01]  /*9840*/  FADD.FTZ R251, R73, R251 ;  /* 0x000000fb49fb7221 */ /* 0x000fe20000010000 */
[----:B------:R-:W1:Y:S02]  /*9850*/  LDSM.16.MT88.4 R100, [R232+0x3900] ;  /* 0x00390000e864783b */ /* 0x000e640000004200 */
[C---:B------:R-:W-:Y:S04]  /*9860*/  HMMA.16816.F32 R28, R68.reuse, R84, R28 ;  /* 0x00000054441c723c */ /* 0x040fe8000000181c */
[----:B------:R-:W-:Y:S04]  /*9870*/  FADD.FTZ R0, R72, R0 ;  /* 0x0000000048007221 */ /* 0x000fe80000010000 */
[C---:B------:R-:W-:Y:S01]  /*9880*/  HMMA.16816.F32 R32, R68.reuse, R86, R32 ;  /* 0x000000564420723c */ /* 0x040fe20000001820 */
[----:B------:R-:W-:Y:S03]  /*9890*/  LDSM.16.MT88.4 R84, [R234+0x7900] ;  /* 0x00790000ea54783b */ /* 0x000fe60000004200 */
[----:B------:R-:W-:Y:S02]  /*98a0*/  FADD.FTZ R2, R82, R0 ;  /* 0x0000000052027221 */ /* 0x000fe40000010000 */
[----:B------:R-:W-:Y:S02]  /*98b0*/  FADD.FTZ R0, R83, R251 ;  /* 0x000000fb53007221 */ /* 0x000fe40000010000 */
[C---:B---3--:R-:W-:Y:S04]  /*98c0*/  HMMA.16816.F32 R36, R68.reuse, R76, R36 ;  /* 0x0000004c4424723c */ /* 0x048fe80000001824 */
[----:B------:R-:W-:Y:S02]  /*98d0*/  FADD.FTZ R2, R152, R2 ;  /* 0x0000000298027221 */ /* 0x000fe40000010000 */
[----:B------:R-:W-:Y:S02]  /*98e0*/  FADD.FTZ R0, R80, R0 ;  /* 0x0000000050007221 */ /* 0x000fe40000010000 */
[C---:B------:R-:W-:Y:S01]  /*98f0*/  HMMA.16816.F32 R40, R68.reuse, R78, R40 ;  /* 0x0000004e4428723c */ /* 0x040fe20000001828 */
[----:B------:R-:W-:Y:S03]  /*9900*/  LDSM.16.MT88.4 R76, [R233+0x7900] ;  /* 0x00790000e94c783b */ /* 0x000fe60000004200 */
[----:B------:R-:W-:Y:S02]  /*9910*/  FADD.FTZ R2, R81, R2 ;  /* 0x0000000251027221 */ /* 0x000fe40000010000 */
[----:B------:R-:W-:Y:S01]  /*9920*/  FADD.FTZ R252, R252, R0 ;  /* 0x00000000fcfc7221 */ /* 0x000fe20000010000 */
[----:B------:R-:W-:Y:S01]  /*9930*/  MOV R0, R3 ;  /* 0x0000000300007202 */ /* 0x000fe20000000f00 */
[C---:B------:R-:W-:Y:S04]  /*9940*/  HMMA.16816.F32 R44, R68.reuse, R88, R44 ;  /* 0x00000058442c723c */ /* 0x040fe8000000182c */
[----:B------:R-:W-:Y:S01]  /*9950*/  FADD.FTZ R208, R208, R2 ;  /* 0x00000002d0d07221 */ /* 0x000fe20000010000 */
[----:B------:R-:W-:Y:S01]  /*9960*/  MOV R2, R132 ;  /* 0x0000008400027202 */ /* 0x000fe20000000f00 */
[----:B------:R-:W-:Y:S02]  /*9970*/  FADD.FTZ R252, R203, R252 ;  /* 0x000000fccbfc7221 */ /* 0x000fe40000010000 */
[C---:B------:R-:W-:Y:S04]  /*9980*/  HMMA.16816.F32 R48, R68.reuse, R90, R48 ;  /* 0x0000005a4430723c */ /* 0x040fe80000001830 */
[----:B------:R-:W-:Y:S02]  /*9990*/  FADD.FTZ R208, R205, R208 ;  /* 0x000000d0cdd07221 */ /* 0x000fe40000010000 */
[----:B------:R-:W-:Y:S02]  /*99a0*/  FADD.FTZ R202, R202, R252 ;  /* 0x000000fccaca7221 */ /* 0x000fe40000010000 */
[C---:B------:R-:W-:Y:S04]  /*99b0*/  HMMA.16816.F32 R52, R68.reuse, R92, R52 ;  /* 0x0000005c4434723c */ /* 0x040fe80000001834 */
[----:B------:R-:W-:Y:S02]  /*99c0*/  FADD.FTZ R201, R201, R208 ;  /* 0x000000d0c9c97221 */ /* 0x000fe40000010000 */
[----:B------:R-:W-:Y:S02]  /*99d0*/  FADD.FTZ R202, R183, R202 ;  /* 0x000000cab7ca7221 */ /* 0x000fe40000010000 */
[C---:B------:R-:W-:Y:S01]  /*99e0*/  HMMA.16816.F32 R56, R68.reuse, R94, R56 ;  /* 0x0000005e4438723c */ /* 0x040fe20000001838 */
[----:B------:R-:W3:Y:S03]  /*99f0*/  LDSM.16.MT88.4 R92, [R236+0x7900] ;  /* 0x00790000ec5c783b */ /* 0x000ee60000004200 */
[----:B------:R-:W-:Y:S02]  /*9a00*/  FADD.FTZ R201, R200, R201 ;  /* 0x000000c9c8c97221 */ /* 0x000fe40000010000 */
[----:B------:R-:W-:Y:S02]  /*9a10*/  FADD.FTZ R182, R182, R202 ;  /* 0x000000cab6b67221 */ /* 0x000fe40000010000 */
[C---:B--2---:R-:W-:Y:S04]  /*9a20*/  HMMA.16816.F32 R60, R68.reuse, R96, R60 ;  /* 0x00000060443c723c */ /* 0x044fe8000000183c */
[----:B------:R-:W-:Y:S02]  /*9a30*/  FADD.FTZ R168, R168, R201 ;  /* 0x000000c9a8a87221 */ /* 0x000fe40000010000 */
[----:B------:R-:W-:Y:S02]  /*9a40*/  FADD.FTZ R182, R167, R182 ;  /* 0x000000b6a7b67221 */ /* 0x000fe40000010000 */
[----:B------:R-:W-:Y:S04]  /*9a50*/  HMMA.16816.F32 R64, R68, R98, R64 ;  /* 0x000000624440723c */ /* 0x000fe80000001840 */
[----:B------:R-:W-:Y:S02]  /*9a60*/  FADD.FTZ R168, R169, R168 ;  /* 0x000000a8a9a87221 */ /* 0x000fe40000010000 */
[----:B------:R-:W-:Y:S01]  /*9a70*/  FADD.FTZ R166, R166, R182 ;  /* 0x000000b6a6a67221 */ /* 0x000fe20000010000 */
[----:B------:R-:W-:Y:S01]  /*9a80*/  F2FP.PACK_AB R68, R159, R157 ;  /* 0x0000009d9f44723e */ /* 0x000fe200000000ff */
[----:B------:R-:W-:Y:S01]  /*9a90*/  FADD.FTZ R165, R165, R168 ;  /* 0x000000a8a5a57221 */ /* 0x000fe20000010000 */
[----:B------:R-:W-:Y:S03]  /*9aa0*/  F2FP.PACK_AB R69, R155, R156 ;  /* 0x0000009c9b45723e */ /* 0x000fe600000000ff */
[----:B------:R-:W-:Y:S01]  /*9ab0*/  F2FP.PACK_AB R70, R153, R154 ;  /* 0x0000009a9946723e */ /* 0x000fe200000000ff */
[----:B------:R-:W-:Y:S01]  /*9ac0*/  FADD.FTZ R166, R162, R166 ;  /* 0x000000a6a2a67221 */ /* 0x000fe20000010000 */
[----:B----4-:R-:W-:Y:S01]  /*9ad0*/  F2FP.PACK_AB R71, R151, R134 ;  /* 0x000000869747723e */ /* 0x010fe200000000ff */
[----:B------:R-:W-:Y:S02]  /*9ae0*/  FADD.FTZ R165, R163, R165 ;  /* 0x000000a5a3a57221 */ /* 0x000fe40000010000 */
[----:B------:R-:W-:Y:S02]  /*9af0*/  FADD.FTZ R160, R160, R166 ;  /* 0x000000a6a0a07221 */ /* 0x000fe40000010000 */
[----:B------:R-:W-:Y:S02]  /*9b00*/  FADD.FTZ R157, R157, R165 ;  /* 0x000000a59d9d7221 */ /* 0x000fe40000010000 */
[C---:B------:R-:W-:Y:S01]  /*9b10*/  HMMA.16816.F32 R128, R68.reuse, R124, R4 ;  /* 0x0000007c4480723c */ /* 0x040fe20000001804 */
[----:B------:R-:W2:Y:S02]  /*9b20*/  LDSM.16.MT88.4 R4, [R232+0x7900] ;  /* 0x00790000e804783b */ /* 0x000ea40000004200 */
[----:B------:R-:W-:Y:S02]  /*9b30*/  FADD.FTZ R160, R156, R160 ;  /* 0x000000a09ca07221 */ /* 0x000fe40000010000 */
[----:B------:R-:W-:Y:S02]  /*9b40*/  FADD.FTZ R157, R159, R157 ;  /* 0x0000009d9f9d7221 */ /* 0x000fe40000010000 */
[----:B------:R-:W-:Y:S01]  /*9b50*/  FADD.FTZ R160, R155, R160 ;  /* 0x000000a09ba07221 */ /* 0x000fe20000010000 */
[C---:B------:R-:W-:Y:S04]  /*9b60*/  HMMA.16816.F32 R124, R68.reuse, R126, R8 ;  /* 0x0000007e447c723c */ /* 0x040fe80000001808 */
[----:B------:R-:W-:Y:S02]  /*9b70*/  FADD.FTZ R157, R154, R157 ;  /* 0x0000009d9a9d7221 */ /* 0x000fe40000010000 */
[----:B------:R-:W-:Y:S02]  /*9b80*/  FADD.FTZ R160, R134, R160 ;  /* 0x000000a086a07221 */ /* 0x000fe40000010000 */
[C---:B------:R-:W-:Y:S04]  /*9b90*/  HMMA.16816.F32 R120, R68.reuse, R116, R12 ;  /* 0x000000744478723c */ /* 0x040fe8000000180c */
[----:B------:R-:W-:Y:S02]  /*9ba0*/  FADD.FTZ R249, R153, R157 ;  /* 0x0000009d99f97221 */ /* 0x000fe40000010000 */
[----:B------:R-:W-:Y:S02]  /*9bb0*/  FADD.FTZ R248, R151, R160 ;  /* 0x000000a097f87221 */ /* 0x000fe40000010000 */
[C---:B------:R-:W-:Y:S08]  /*9bc0*/  HMMA.16816.F32 R116, R68.reuse, R118, R16 ;  /* 0x000000764474723c */ /* 0x040ff00000001810 */
[C---:B------:R-:W-:Y:S08]  /*9bd0*/  HMMA.16816.F32 R112, R68.reuse, R108, R20 ;  /* 0x0000006c4470723c */ /* 0x040ff00000001814 */
[C---:B------:R-:W-:Y:S08]  /*9be0*/  HMMA.16816.F32 R108, R68.reuse, R110, R24 ;  /* 0x0000006e446c723c */ /* 0x040ff00000001818 */
[C---:B-1----:R-:W-:Y:S08]  /*9bf0*/  HMMA.16816.F32 R104, R68.reuse, R100, R28 ;  /* 0x000000644468723c */ /* 0x042ff0000000181c */
[C---:B------:R-:W-:Y:S08]  /*9c00*/  HMMA.16816.F32 R100, R68.reuse, R102, R32 ;  /* 0x000000664464723c */ /* 0x040ff00000001820 */
[C---:B---3--:R-:W-:Y:S08]  /*9c10*/  HMMA.16816.F32 R96, R68.reuse, R92, R36 ;  /* 0x0000005c4460723c */ /* 0x048ff00000001824 */
[C---:B------:R-:W-:Y:S08]  /*9c20*/  HMMA.16816.F32 R92, R68.reuse, R94, R40 ;  /* 0x0000005e445c723c */ /* 0x040ff00000001828 */
[C---:B------:R-:W-:Y:S08]  /*9c30*/  HMMA.16816.F32 R88, R68.reuse, R84, R44 ;  /* 0x000000544458723c */ /* 0x040ff0000000182c */
[C---:B------:R-:W-:Y:S08]  /*9c40*/  HMMA.16816.F32 R84, R68.reuse, R86, R48 ;  /* 0x000000564454723c */ /* 0x040ff00000001830 */
[C---:B------:R-:W-:Y:S08]  /*9c50*/  HMMA.16816.F32 R80, R68.reuse, R76, R52 ;  /* 0x0000004c4450723c */ /* 0x040ff00000001834 */
[C---:B------:R-:W-:Y:S08]  /*9c60*/  HMMA.16816.F32 R76, R68.reuse, R78, R56 ;  /* 0x0000004e444c723c */ /* 0x040ff00000001838 */
[C---:B--2---:R-:W-:Y:S08]  /*9c70*/  HMMA.16816.F32 R72, R68.reuse, R4, R60 ;  /* 0x000000044448723c */ /* 0x044ff0000000183c */
[----:B------:R-:W-:Y:S01]  /*9c80*/  HMMA.16816.F32 R68, R68, R6, R64 ;  /* 0x000000064444723c */ /* 0x000fe20000001840 */
[----:B------:R-:W-:-:S07]  /*9c90*/  @P1 BRA `(.L_x_6) ;  /* 0xffffc2d000001947 */ /* 0x000fce000383ffff */
.L_x_5:
[----:B------:R-:W1:Y:S01]  /*9ca0*/  SHFL.BFLY PT, R4, R249, 0x2, 0x1f ;  /* 0x0c401f00f9047f89 */ /* 0x000e6200000e0000 */
[----:B------:R-:W-:-:S02]  /*9cb0*/  MOV R5, RZ ;  /* 0x000000ff00057202 */ /* 0x000fc40000000f00 */
[----:B------:R-:W-:Y:S01]  /*9cc0*/  MOV R6, 0xff800000 ;  /* 0xff80000000067802 */ /* 0x000fe20000000f00 */
[----:B------:R-:W2:Y:S01]  /*9cd0*/  SHFL.BFLY PT, R2, R248, 0x2, 0x1f ;  /* 0x0c401f00f8027f89 */ /* 0x000ea200000e0000 */
[----:B------:R-:W-:Y:S01]  /*9ce0*/  PLOP3.LUT P2, PT, PT, PT, PT, 0x8, 0x0 ;  /* 0x000000000000781c */ /* 0x000fe20003f4e170 */
[----:B-1----:R-:W-:Y:S02]  /*9cf0*/  FADD.FTZ R4, R4, R249 ;  /* 0x000000f904047221 */ /* 0x002fe40000010000 */
[----:B--2---:R-:W-:-:S03]  /*9d00*/  FADD.FTZ R248, R2, R248 ;  /* 0x000000f802f87221 */ /* 0x004fc60000010000 */
[----:B------:R-:W1:Y:S04]  /*9d10*/  SHFL.BFLY PT, R0, R4, 0x1, 0x1f ;  /* 0x0c201f0004007f89 */ /* 0x000e6800000e0000 */
[----:B------:R-:W2:Y:S01]  /*9d20*/  SHFL.BFLY PT, R2, R248, 0x1, 0x1f ;  /* 0x0c201f00f8027f89 */ /* 0x000ea200000e0000 */
[----:B-1----:R-:W-:Y:S01]  /*9d30*/  FADD.FTZ R4, R4, R0 ;  /* 0x0000000004047221 */ /* 0x002fe20000010000 */
[----:B------:R-:W-:Y:S01]  /*9d40*/  MOV R0, RZ ;  /* 0x000000ff00007202 */ /* 0x000fe20000000f00 */
[----:B--2---:R-:W-:-:S03]  /*9d50*/  FADD.FTZ R2, R2, R248 ;  /* 0x000000f802027221 */ /* 0x004fc60000010000 */
[----:B------:R-:W-:Y:S02]  /*9d60*/  FSETP.NE.FTZ.AND P1, PT, R4, RZ, PT ;  /* 0x000000ff0400720b */ /* 0x000fe40003f35000 */
[----:B------:R-:W-:-:S11]  /*9d70*/  FSETP.NE.FTZ.AND P0, PT, R2, RZ, PT ;  /* 0x000000ff0200720b */ /* 0x000fd60003f15000 */
[----:B------:R-:W1:Y:S01]  /*9d80*/  @P1 MUFU.RCP R5, R4 ;  /* 0x0000000400051308 */ /* 0x000e620000001000 */
[----:B------:R-:W-:Y:S02]  /*9d90*/  @P1 MOV R7, 0x3f317218 ;  /* 0x3f31721800071802 */ /* 0x000fe40000000f00 */
[----:B------:R-:W-:-:S03]  /*9da0*/  @P0 MOV R9, 0x3f317218 ;  /* 0x3f31721800090802 */ /* 0x000fc60000000f00 */
[----:B------:R-:W-:Y:S02]  /*9db0*/  @P1 FMUL.FTZ R7, R7, c[0x0][0x2d0] ;  /* 0x0000b40007071a20 */ /* 0x000fe40000410000 */
[----:B------:R-:W2:Y:S01]  /*9dc0*/  @P1 MUFU.LG2 R4, R4 ;  /* 0x0000000400041308 */ /* 0x000ea20000000c00 */
[----:B-1----:R-:W-:-:S07]  /*9dd0*/  FMUL.FTZ R128, R5, R128 ;  /* 0x0000008005807220 */ /* 0x002fce0000410000 */
[----:B------:R-:W1:Y:S01]  /*9de0*/  @P0 MUFU.RCP R0, R2 ;  /* 0x0000000200000308 */ /* 0x000e620000001000 */
[C---:B------:R-:W-:Y:S02]  /*9df0*/  FMUL.FTZ R129, R5.reuse, R129 ;  /* 0x0000008105817220 */ /* 0x040fe40000410000 */
[C---:B------:R-:W-:Y:S02]  /*9e00*/  FMUL.FTZ R124, R5.reuse, R124 ;  /* 0x0000007c057c7220 */ /* 0x040fe40000410000 */
[C---:B------:R-:W-:Y:S02]  /*9e10*/  FMUL.FTZ R125, R5.reuse, R125 ;  /* 0x0000007d057d7220 */ /* 0x040fe40000410000 */
[C---:B------:R-:W-:Y:S02]  /*9e20*/  FMUL.FTZ R120, R5.reuse, R120 ;  /* 0x0000007805787220 */ /* 0x040fe40000410000 */
[C---:B------:R-:W-:Y:S02]  /*9e30*/  FMUL.FTZ R121, R5.reuse, R121 ;  /* 0x0000007905797220 */ /* 0x040fe40000410000 */
[----:B------:R-:W-:-:S02]  /*9e40*/  FMUL.FTZ R116, R5, R116 ;  /* 0x0000007405747220 */ /* 0x000fc40000410000 */
        /* <DEDUP_REMOVED lines=24> */
[----:B------:R-:W-:Y:S02]  /*9fd0*/  FMUL.FTZ R69, R5, R69 ;  /* 0x0000004505457220 */ /* 0x000fe40000410000 */
[----:B------:R3:W4:Y:S01]  /*9fe0*/  @P0 MUFU.LG2 R5, R2 ;  /* 0x0000000200050308 */ /* 0x0007220000000c00 */
[----:B--2---:R-:W-:Y:S02]  /*9ff0*/  @P1 FMUL.FTZ R4, R4, 0.69314718246459960938 ;  /* 0x3f31721804041820 */ /* 0x004fe40000410000 */
[C---:B-1----:R-:W-:Y:S02]  /*a000*/  FMUL.FTZ R130, R0.reuse, R130 ;  /* 0x0000008200827220 */ /* 0x042fe40000410000 */
[C---:B------:R-:W-:Y:S02]  /*a010*/  FMUL.FTZ R131, R0.reuse, R131 ;  /* 0x0000008300837220 */ /* 0x040fe40000410000 */
[C---:B------:R-:W-:Y:S02]  /*a020*/  FMUL.FTZ R126, R0.reuse, R126 ;  /* 0x0000007e007e7220 */ /* 0x040fe40000410000 */
[----:B------:R-:W-:-:S02]  /*a030*/  FMUL.FTZ R127, R0, R127 ;  /* 0x0000007f007f7220 */ /* 0x000fc40000410000 */
[C---:B------:R-:W-:Y:S02]  /*a040*/  FMUL.FTZ R122, R0.reuse, R122 ;  /* 0x0000007a007a7220 */ /* 0x040fe40000410000 */
[C---:B------:R-:W-:Y:S02]  /*a050*/  FMUL.FTZ R123, R0.reuse, R123 ;  /* 0x0000007b007b7220 */ /* 0x040fe40000410000 */
[C---:B------:R-:W-:Y:S01]  /*a060*/  FMUL.FTZ R118, R0.reuse, R118 ;  /* 0x0000007600767220 */ /* 0x040fe20000410000 */
[----:B---3--:R-:W-:Y:S01]  /*a070*/  MOV R2, 0xff800000 ;  /* 0xff80000000027802 */ /* 0x008fe20000000f00 */
[----:B----4-:R-:W-:Y:S02]  /*a080*/  @P0 FMUL.FTZ R8, R5, 0.69314718246459960938 ;  /* 0x3f31721805080820 */ /* 0x010fe40000410000 */
[----:B------:R-:W-:Y:S02]  /*a090*/  @P0 FMUL.FTZ R5, R9, c[0x0][0x2d0] ;  /* 0x0000b40009050a20 */ /* 0x000fe40000410000 */
        /* <DEDUP_REMOVED lines=25> */
[----:B------:R-:W-:Y:S02]  /*a230*/  @P1 FFMA.FTZ R2, R7, R132, R4 ;  /* 0x0000008407021223 */ /* 0x000fe40000010004 */
[----:B------:R-:W-:Y:S02]  /*a240*/  @P0 FFMA.FTZ R6, R5, R3, R8 ;  /* 0x0000000305060223 */ /* 0x000fe40000010008 */
.L_x_3:
[----:B------:R-:W-:Y:S05]  /*a250*/  @P2 BRA `(.L_x_9) ;  /* 0x0000135000002947 */ /* 0x000fea0003800000 */
[----:B------:R-:W1:Y:S01]  /*a260*/  S2R R0, SR_CTAID.Y ;  /* 0x0000000000007919 */ /* 0x000e620000002600 */
[----:B------:R-:W-:Y:S01]  /*a270*/  IMAD R5, RZ, RZ, -UR10 ;  /* 0x8000000aff057e24 */ /* 0x000fe2000f8e02ff */
[----:B------:R-:W-:Y:S01]  /*a280*/  USHF.R.S32.HI UR6, URZ, 0x1f, UR10 ;  /* 0x0000001f3f067899 */ /* 0x000fe2000801140a */
[----:B------:R-:W-:Y:S01]  /*a290*/  IMAD.MOV.U32 R9, RZ, RZ, c[0x0][0x4e8] ;  /* 0x00013a00ff097624 */ /* 0x000fe200078e00ff */
[----:B------:R-:W2:Y:S01]  /*a2a0*/  S2R R11, SR_TID.X ;  /* 0x00000000000b7919 */ /* 0x000ea20000002100 */
[----:B------:R-:W-:Y:S01]  /*a2b0*/  ULDC.64 UR4, c[0x0][0x4d0] ;  /* 0x0001340000047ab9 */ /* 0x000fe20000000a00 */
[----:B------:R-:W-:Y:S01]  /*a2c0*/  BSSY B0, `(.L_x_10) ;  /* 0x00000cc000007945 */ /* 0x000fe20003800000 */
[----:B------:R-:W-:Y:S01]  /*a2d0*/  UIMAD UR7, UR6, UR4, URZ ;  /* 0x00000004060772a4 */ /* 0x000fe2000f8e023f */
[----:B------:R-:W3:Y:S01]  /*a2e0*/  S2R R8, SR_CTAID.Z ;  /* 0x0000000000087919 */ /* 0x000ee20000002700 */
[----:B------:R-:W-:-:S03]  /*a2f0*/  UIMAD.WIDE.U32 UR8, UR10, UR4, URZ ;  /* 0x000000040a0872a5 */ /* 0x000fc6000f8e003f */
[----:B------:R-:W-:Y:S01]  /*a300*/  BAR.SYNC.DEFER_BLOCKING 0x1, 0x100 ;  /* 0x0044000000007b1d */ /* 0x000fe20000010000 */
[----:B------:R-:W-:Y:S01]  /*a310*/  UIMAD UR7, UR10, UR5, UR7 ;  /* 0x000000050a0772a4 */ /* 0x000fe2000f8e0207 */
[C---:B------:R-:W-:Y:S01]  /*a320*/  ISETP.NE.AND P1, PT, R9.reuse, 0x1, PT ;  /* 0x000000010900780c */ /* 0x040fe20003f25270 */
[----:B------:R-:W-:Y:S01]  /*a330*/  IMAD.U32 R16, RZ, RZ, UR8 ;  /* 0x00000008ff107e24 */ /* 0x000fe2000f8e00ff */
[----:B------:R-:W-:Y:S01]  /*a340*/  MOV R17, UR9 ;  /* 0x0000000900117c02 */ /* 0x000fe20008000f00 */
[----:B------:R-:W-:Y:S01]  /*a350*/  UIADD3 UR7, UR9, UR7, URZ ;  /* 0x0000000709077290 */ /* 0x000fe2000fffe03f */
[----:B------:R-:W-:Y:S01]  /*a360*/  IMAD R9, R9, c[0x0][0x388], RZ ;  /* 0x0000e20009097a24 */ /* 0x000fe200078e02ff */
[----:B------:R-:W-:Y:S02]  /*a370*/  ULDC.64 UR4, c[0x0][0x438] ;  /* 0x00010e0000047ab9 */ /* 0x000fe40000000a00 */
[----:B------:R-:W-:Y:S02]  /*a380*/  UIMAD.WIDE.U32 UR14, UR10, UR4, URZ ;  /* 0x000000040a0e72a5 */ /* 0x000fe4000f8e003f */
[----:B------:R-:W-:Y:S01]  /*a390*/  UIMAD UR4, UR6, UR4, URZ ;  /* 0x00000004060472a4 */ /* 0x000fe2000f8e023f */
[----:B-1----:R-:W-:-:S02]  /*a3a0*/  IMAD R5, R5, c[0x0][0x550], R0 ;  /* 0x0001540005057a24 */ /* 0x002fc400078e0200 */
[----:B------:R-:W-:Y:S01]  /*a3b0*/  IMAD.U32 R17, RZ, RZ, UR7 ;  /* 0x00000007ff117e24 */ /* 0x000fe2000f8e00ff */
[----:B------:R-:W-:Y:S01]  /*a3c0*/  UIMAD UR4, UR10, UR5, UR4 ;  /* 0x000000050a0472a4 */ /* 0x000fe2000f8e0204 */
[----:B--2---:R-:W-:Y:S01]  /*a3d0*/  SHF.R.S32.HI R0, RZ, 0x1f, R11 ;  /* 0x0000001fff007819 */ /* 0x004fe2000001140b */
[----:B------:R-:W-:Y:S01]  /*a3e0*/  IMAD.U32 R15, RZ, RZ, UR15 ;  /* 0x0000000fff0f7e24 */ /* 0x000fe2000f8e00ff */
[----:B------:R-:W-:Y:S01]  /*a3f0*/  MOV R14, UR14 ;  /* 0x0000000e000e7c02 */ /* 0x000fe20008000f00 */
[----:B------:R-:W-:Y:S01]  /*a400*/  UIADD3 UR4, UR15, UR4, URZ ;  /* 0x000000040f047290 */ /* 0x000fe2000fffe03f */
[-C--:B------:R-:W-:Y:S01]  /*a410*/  LEA.HI R13, R0, R11.reuse, RZ, 0x5 ;  /* 0x0000000b000d7211 */ /* 0x080fe200078f28ff */
[----:B---3--:R-:W-:Y:S01]  /*a420*/  IMAD.WIDE.U32 R16, R8, c[0x0][0x4d8], R16 ;  /* 0x0001360008107a25 */ /* 0x008fe200078e0010 */
[----:B------:R-:W-:Y:S02]  /*a430*/  LEA.HI R0, R0, R11, RZ, 0x2 ;  /* 0x0000000b00007211 */ /* 0x000fe400078f10ff */
[----:B------:R-:W-:Y:S01]  /*a440*/  LOP3.LUT R4, R13, 0xffffffe0, RZ, 0xc0, !PT ;  /* 0xffffffe00d047812 */ /* 0x000fe200078ec0ff */
[----:B------:R-:W-:Y:S01]  /*a450*/  IMAD.U32 R15, RZ, RZ, UR4 ;  /* 0x00000004ff0f7e24 */ /* 0x000fe2000f8e00ff */
[----:B------:R-:W-:-:S02]  /*a460*/  LOP3.LUT R0, R0, 0xfffffffc, RZ, 0xc0, !PT ;  /* 0xfffffffc00007812 */ /* 0x000fc400078ec0ff */
[--C-:B------:R-:W-:Y:S01]  /*a470*/  SHF.R.S32.HI R7, RZ, 0x5, R13.reuse ;  /* 0x00000005ff077819 */ /* 0x100fe2000001140d */
[----:B------:R-:W-:Y:S01]  /*a480*/  IMAD.IADD R4, R11, 0x1, -R4 ;  /* 0x000000010b047824 */ /* 0x000fe200078e0a04 */
[----:B------:R-:W-:Y:S01]  /*a490*/  SHF.R.S32.HI R13, RZ, 0x1f, R13 ;  /* 0x0000001fff0d7819 */ /* 0x000fe2000001140d */
[----:B------:R-:W-:Y:S01]  /*a4a0*/  IMAD.WIDE.U32 R14, R8, c[0x0][0x440], R14 ;  /* 0x00011000080e7a25 */ /* 0x000fe200078e000e */
[----:B------:R-:W-:Y:S02]  /*a4b0*/  IADD3 R11, -R0, R11, RZ ;  /* 0x0000000b000b7210 */ /* 0x000fe40007ffe1ff */
[----:B------:R-:W1:Y:S01]  /*a4c0*/  S2R R0, SR_CTAID.X ;  /* 0x0000000000007919 */ /* 0x000e620000002500 */
[----:B------:R-:W-:Y:S02]  /*a4d0*/  LEA.HI R13, R13, R7, RZ, 0x3 ;  /* 0x000000070d0d7211 */ /* 0x000fe400078f18ff */
[----:B------:R-:W-:Y:S02]  /*a4e0*/  SHF.R.S32.HI R3, RZ, 0x1f, R4 ;  /* 0x0000001fff037819 */ /* 0x000fe40000011404 */
[----:B------:R-:W-:-:S02]  /*a4f0*/  LOP3.LUT R13, R13, 0xffffff8, RZ, 0xc0, !PT ;  /* 0x0ffffff80d0d7812 */ /* 0x000fc400078ec0ff */
[----:B------:R-:W-:Y:S02]  /*a500*/  LEA.HI R10, R11, R11, RZ, 0x1 ;  /* 0x0000000b0b0a7211 */ /* 0x000fe400078f08ff */
[----:B------:R-:W-:Y:S01]  /*a510*/  LEA.HI R3, R3, R4, RZ, 0x2 ;  /* 0x0000000403037211 */ /* 0x000fe200078f10ff */
[----:B------:R-:W-:Y:S01]  /*a520*/  IMAD.IADD R13, R7, 0x1, -R13 ;  /* 0x00000001070d7824 */ /* 0x000fe200078e0a0d */
[----:B------:R-:W-:Y:S02]  /*a530*/  LOP3.LUT R10, R10, 0x1ffffffe, RZ, 0xc0, !PT ;  /* 0x1ffffffe0a0a7812 */ /* 0x000fe400078ec0ff */
[----:B------:R-:W-:Y:S02]  /*a540*/  SHF.R.S32.HI R12, RZ, 0x2, R3 ;  /* 0x00000002ff0c7819 */ /* 0x000fe40000011403 */
[----:B------:R-:W-:Y:S02]  /*a550*/  SHF.R.S32.HI R7, RZ, 0x1f, R8 ;  /* 0x0000001fff077819 */ /* 0x000fe40000011408 */
[----:B------:R-:W-:Y:S01]  /*a560*/  IADD3 R10, R11, -R10, RZ ;  /* 0x8000000a0b0a7210 */ /* 0x000fe20007ffe0ff */
[----:B------:R-:W-:Y:S01]  /*a570*/  IMAD R12, R13, 0x10, R12 ;  /* 0x000000100d0c7824 */ /* 0x000fe200078e020c */
[----:B------:R-:W-:Y:S01]  /*a580*/  LOP3.LUT R3, R3, 0x7ffffffc, RZ, 0xc0, !PT ;  /* 0x7ffffffc03037812 */ /* 0x000fe200078ec0ff */
[----:B------:R-:W-:-:S02]  /*a590*/  IMAD R11, R7, c[0x0][0x4d8], RZ ;  /* 0x00013600070b7a24 */ /* 0x000fc400078e02ff */
[----:B------:R-:W-:Y:S02]  /*a5a0*/  IMAD R10, R10, 0x8, R12 ;  /* 0x000000080a0a7824 */ /* 0x000fe400078e020c */
[----:B------:R-:W-:Y:S02]  /*a5b0*/  IMAD R7, R7, c[0x0][0x440], RZ ;  /* 0x0001100007077a24 */ /* 0x000fe400078e02ff */
[----:B------:R-:W-:Y:S01]  /*a5c0*/  IMAD R11, R8, c[0x0][0x4dc], R11 ;  /* 0x00013700080b7a24 */ /* 0x000fe200078e020b */
[----:B-1----:R-:W-:Y:S01]  /*a5d0*/  LEA R10, R0, R10, 0x7 ;  /* 0x0000000a000a7211 */ /* 0x002fe200078e38ff */
[----:B------:R-:W-:Y:S01]  /*a5e0*/  IMAD R7, R8, c[0x0][0x444], R7 ;  /* 0x0001110008077a24 */ /* 0x000fe200078e0207 */
[----:B------:R-:W-:Y:S01]  /*a5f0*/  SHF.R.S32.HI R8, RZ, 0x1f, R5 ;  /* 0x0000001fff087819 */ /* 0x000fe20000011405 */
[----:B------:R-:W-:Y:S01]  /*a600*/  IMAD.IADD R17, R17, 0x1, R11 ;  /* 0x0000000111117824 */ /* 0x000fe200078e020b */
[----:B------:R-:W-:Y:S01]  /*a610*/  MOV R11, R10 ;  /* 0x0000000a000b7202 */ /* 0x000fe20000000f00 */
[----:B------:R-:W-:Y:S01]  /*a620*/  IMAD.IADD R15, R15, 0x1, R7 ;  /* 0x000000010f0f7824 */ /* 0x000fe200078e0207 */
[----:B------:R-:W-:Y:S01]  /*a630*/  LEA R0, R0, R12, 0x7 ;  /* 0x0000000c00007211 */ /* 0x000fe200078e38ff */
[----:B------:R-:W-:-:S04]  /*a640*/  @P1 IMAD.HI.U32 R7, R10, c[0x0][0x4ec], RZ ;  /* 0x00013b000a071a27 */ /* 0x000fc800078e00ff */
[C---:B------:R-:W-:Y:S01]  /*a650*/  IMAD R13, R8.reuse, c[0x0][0x4e0], RZ ;  /* 0x00013800080d7a24 */ /* 0x040fe200078e02ff */
[----:B------:R-:W-:Y:S01]  /*a660*/  @P1 SHF.R.U32.HI R11, RZ, c[0x0][0x4f0], R7 ;  /* 0x00013c00ff0b1a19 */ /* 0x000fe20000011607 */
[----:B------:R-:W-:Y:S02]  /*a670*/  IMAD R8, R8, c[0x0][0x448], RZ ;  /* 0x0001120008087a24 */ /* 0x000fe400078e02ff */
[C---:B------:R-:W-:Y:S02]  /*a680*/  IMAD R13, R5.reuse, c[0x0][0x4e4], R13 ;  /* 0x00013900050d7a24 */ /* 0x040fe400078e020d */
[----:B------:R-:W-:Y:S02]  /*a690*/  IMAD.MOV R7, RZ, RZ, -R11 ;  /* 0x000000ffff077224 */ /* 0x000fe400078e0a0b */
[C---:B------:R-:W-:Y:S02]  /*a6a0*/  IMAD R8, R5.reuse, c[0x0][0x44c], R8 ;  /* 0x0001130005087a24 */ /* 0x040fe400078e0208 */
[----:B------:R-:W-:-:S04]  /*a6b0*/  IMAD.WIDE.U32 R14, R5, c[0x0][0x448], R14 ;  /* 0x00011200050e7a25 */ /* 0x000fc800078e000e */
[----:B------:R-:W-:Y:S01]  /*a6c0*/  IMAD.WIDE.U32 R18, R5, c[0x0][0x4e0], R16 ;  /* 0x0001380005127a25 */ /* 0x000fe200078e0010 */
[----:B------:R-:W-:-:S03]  /*a6d0*/  MOV R16, R10 ;  /* 0x0000000a00107202 */ /* 0x000fc60000000f00 */
[----:B------:R-:W-:Y:S01]  /*a6e0*/  @P1 IMAD.HI.U32 R5, R10, c[0x0][0x4ec], RZ ;  /* 0x00013b000a051a27 */ /* 0x000fe200078e00ff */
[----:B------:R-:W-:-:S03]  /*a6f0*/  IADD3 R18, P0, R11, R18, RZ ;  /* 0x000000120b127210 */ /* 0x000fc60007f1e0ff */
[----:B------:R-:W-:Y:S01]  /*a700*/  IMAD R7, R7, c[0x0][0x4e8], R10 ;  /* 0x00013a0007077a24 */ /* 0x000fe200078e020a */
[----:B------:R-:W-:Y:S01]  /*a710*/  @P1 SHF.R.U32.HI R16, RZ, c[0x0][0x4f0], R5 ;  /* 0x00013c00ff101a19 */ /* 0x000fe20000011605 */
[----:B------:R-:W-:Y:S01]  /*a720*/  IMAD.IADD R15, R15, 0x1, R8 ;  /* 0x000000010f0f7824 */ /* 0x000fe200078e0208 */
[----:B------:R-:W-:Y:S01]  /*a730*/  SHF.R.S32.HI R8, RZ, 0x1f, R11 ;  /* 0x0000001fff087819 */ /* 0x000fe2000001140b */
[----:B------:R-:W-:Y:S01]  /*a740*/  IMAD.IADD R3, R4, 0x1, -R3 ;  /* 0x0000000104037824 */ /* 0x000fe200078e0a03 */
[----:B------:R-:W-:Y:S01]  /*a750*/  SHF.R.S32.HI R5, RZ, 0x1f, R7 ;  /* 0x0000001fff057819 */ /* 0x000fe20000011407 */
[----:B------:R-:W-:Y:S01]  /*a760*/  IMAD.WIDE.U32 R14, R16, c[0x0][0x430], R14 ;  /* 0x00010c00100e7a25 */ /* 0x000fe200078e000e */
[----:B------:R-:W-:Y:S02]  /*a770*/  IADD3.X R19, R8, R19, R13, P0, !PT ;  /* 0x0000001308137210 */ /* 0x000fe400007fe40d */
[----:B------:R-:W-:Y:S01]  /*a780*/  SHF.R.S32.HI R11, RZ, 0x1f, R16 ;  /* 0x0000001fff0b7819 */ /* 0x000fe20000011410 */
[----:B------:R-:W-:Y:S01]  /*a790*/  IMAD R5, R5, c[0x0][0x4c8], RZ ;  /* 0x0001320005057a24 */ /* 0x000fe200078e02ff */
[----:B------:R-:W-:Y:S01]  /*a7a0*/  IADD3 R8, -R16, RZ, RZ ;  /* 0x000000ff10087210 */ /* 0x000fe20007ffe1ff */
[----:B------:R-:W-:Y:S01]  /*a7b0*/  IMAD.WIDE.U32 R18, R7, c[0x0][0x4c8], R18 ;  /* 0x0001320007127a25 */ /* 0x000fe200078e0012 */
[----:B------:R-:W-:-:S03]  /*a7c0*/  LOP3.LUT P1, RZ, R4, 0x3, RZ, 0xc0, !PT ;  /* 0x0000000304ff7812 */ /* 0x000fc6000782c0ff */
[----:B------:R-:W-:Y:S01]  /*a7d0*/  IMAD R5, R7, c[0x0][0x4cc], R5 ;  /* 0x0001330007057a24 */ /* 0x000fe200078e0205 */
[----:B------:R-:W-:Y:S01]  /*a7e0*/  LEA R7, P0, R18, c[0x0][0x4a8], 0x2 ;  /* 0x00012a0012077a11 */ /* 0x000fe200078010ff */
[----:B------:R-:W-:Y:S01]  /*a7f0*/  IMAD R11, R11, c[0x0][0x430], RZ ;  /* 0x00010c000b0b7a24 */ /* 0x000fe200078e02ff */
[----:B------:R-:W-:Y:S01]  /*a800*/  ISETP.GE.OR P2, PT, R0, R9, P1 ;  /* 0x000000090000720c */ /* 0x000fe20000f46670 */
[----:B------:R-:W-:Y:S02]  /*a810*/  IMAD.IADD R5, R19, 0x1, R5 ;  /* 0x0000000113057824 */ /* 0x000fe400078e0205 */
[----:B------:R-:W-:Y:S01]  /*a820*/  IMAD R11, R16, c[0x0][0x434], R11 ;  /* 0x00010d00100b7a24 */ /* 0x000fe200078e020b */
[----:B------:R-:W-:Y:S01]  /*a830*/  SHFL.IDX PT, R12, R7, RZ, 0x1c1f ;  /* 0x001c1fff070c7589 */ /* 0x000fe200000e0000 */
[----:B------:R-:W-:Y:S01]  /*a840*/  IMAD R8, R8, c[0x0][0x4e8], R10 ;  /* 0x00013a0008087a24 */ /* 0x000fe200078e020a */
[----:B------:R-:W-:Y:S01]  /*a850*/  LEA.HI.X R5, R18, c[0x0][0x4ac], R5, 0x2, P0 ;  /* 0x00012b0012057a11 */ /* 0x000fe200000f1405 */
[----:B------:R-:W-:Y:S01]  /*a860*/  IMAD.IADD R15, R15, 0x1, R11 ;  /* 0x000000010f0f7824 */ /* 0x000fe200078e020b */
[----:B------:R1:W-:Y:S02]  /*a870*/  SHFL.IDX PT, R16, R7, 0x1, 0x1c1f ;  /* 0x003c1f0007107f89 */ /* 0x0003e400000e0000 */
[----:B------:R-:W-:Y:S01]  /*a880*/  SHF.R.S32.HI R10, RZ, 0x1f, R8 ;  /* 0x0000001fff0a7819 */ /* 0x000fe20000011408 */
[----:B------:R-:W-:Y:S01]  /*a890*/  IMAD.WIDE.U32 R14, R8, c[0x0][0x428], R14 ;  /* 0x00010a00080e7a25 */ /* 0x000fe200078e000e */
[----:B------:R-:W2:Y:S03]  /*a8a0*/  SHFL.IDX PT, R13, R5, RZ, 0x1c1f ;  /* 0x001c1fff050d7589 */ /* 0x000ea600000e0000 */
[----:B------:R-:W-:Y:S01]  /*a8b0*/  IMAD R10, R10, c[0x0][0x428], RZ ;  /* 0x00010a000a0a7a24 */ /* 0x000fe200078e02ff */
[----:B------:R3:W4:Y:S03]  /*a8c0*/  SHFL.IDX PT, R17, R5, 0x1, 0x1c1f ;  /* 0x003c1f0005117f89 */ /* 0x00072600000e0000 */
[----:B------:R-:W-:-:S05]  /*a8d0*/  IMAD R10, R8, c[0x0][0x42c], R10 ;  /* 0x00010b00080a7a24 */ /* 0x000fca00078e020a */
[----:B------:R-:W-:Y:S02]  /*a8e0*/  IADD3 R10, R15, R10, RZ ;  /* 0x0000000a0f0a7210 */ /* 0x000fe40007ffe0ff */
[----:B-1----:R-:W-:-:S04]  /*a8f0*/  LEA R7, P0, R14, c[0x0][0x400], 0x2 ;  /* 0x000100000e077a11 */ /* 0x002fc800078010ff */
[----:B------:R-:W-:Y:S01]  /*a900*/  LEA.HI.X R10, R14, c[0x0][0x404], R10, 0x2, P0 ;  /* 0x000101000e0a7a11 */ /* 0x000fe200000f140a */
[----:B--2---:R1:W-:Y:S01]  /*a910*/  @!P2 ST.E [R12.64], R2 ;  /* 0x000000020c00a985 */ /* 0x0043e2000c10190c */
[----:B---3--:R-:W-:-:S03]  /*a920*/  IADD3 R5, R0, 0x8, RZ ;  /* 0x0000000800057810 */ /* 0x008fc60007ffe0ff */
[----:B------:R1:W2:Y:S01]  /*a930*/  SHFL.IDX PT, R14, R7, RZ, 0x1c1f ;  /* 0x001c1fff070e7589 */ /* 0x0002a200000e0000 */
[----:B------:R-:W-:-:S03]  /*a940*/  ISETP.GE.OR P1, PT, R5, R9, P1 ;  /* 0x000000090500720c */ /* 0x000fc60000f26670 */
[----:B------:R1:W3:Y:S01]  /*a950*/  SHFL.IDX PT, R15, R10, RZ, 0x1c1f ;  /* 0x001c1fff0a0f7589 */ /* 0x0002e200000e0000 */
[----:B------:R-:W-:Y:S02]  /*a960*/  ISETP.GE.AND P0, PT, R5, R9, PT ;  /* 0x000000090500720c */ /* 0x000fe40003f06270 */
[----:B------:R-:W-:-:S07]  /*a970*/  SHF.L.U32 R5, R3, 0x1, RZ ;  /* 0x0000000103057819 */ /* 0x000fce00000006ff */
[----:B----4-:R1:W-:Y:S01]  /*a980*/  @!P1 ST.E [R16.64], R6 ;  /* 0x0000000610009985 */ /* 0x0103e2000c10190c */
[----:B------:R-:W-:-:S13]  /*a990*/  ISETP.GE.AND P1, PT, R0, R9, PT ;  /* 0x000000090000720c */ /* 0x000fda0003f26270 */
[----:B------:R-:W-:Y:S05]  /*a9a0*/  @P1 BRA `(.L_x_11) ;  /* 0x000005d000001947 */ /* 0x000fea0003800000 */
[C---:B--23--:R-:W-:Y:S02]  /*a9b0*/  IADD3 R4, R5.reuse, 0x8, RZ ;  /* 0x0000000805047810 */ /* 0x04cfe40007ffe0ff */
[C---:B------:R-:W-:Y:S02]  /*a9c0*/  IADD3 R3, R5.reuse, 0x10, RZ ;  /* 0x0000001005037810 */ /* 0x040fe40007ffe0ff */
[----:B------:R-:W-:Y:S02]  /*a9d0*/  ISETP.GE.AND P3, PT, R4, c[0x0][0x3c8], PT ;  /* 0x0000f20004007a0c */ /* 0x000fe40003f66270 */
[----:B-1----:R-:W-:Y:S02]  /*a9e0*/  IADD3 R2, R5, 0x18, RZ ;  /* 0x0000001805027810 */ /* 0x002fe40007ffe0ff */
[----:B------:R-:W-:Y:S02]  /*a9f0*/  ISETP.GE.AND P2, PT, R3, c[0x0][0x3c8], PT ;  /* 0x0000f20003007a0c */ /* 0x000fe40003f46270 */
[----:B------:R-:W-:-:S02]  /*aa00*/  ISETP.GE.AND P4, PT, R5, c[0x0][0x3c8], PT ;  /* 0x0000f20005007a0c */ /* 0x000fc40003f86270 */
[----:B------:R-:W-:Y:S02]  /*aa10*/  ISETP.GE.AND P1, PT, R2, c[0x0][0x3c8], PT ;  /* 0x0000f20002007a0c */ /* 0x000fe40003f26270 */
[C---:B------:R-:W-:Y:S02]  /*aa20*/  IADD3 R0, R5.reuse, 0x20, RZ ;  /* 0x0000002005007810 */ /* 0x040fe40007ffe0ff */
[----:B------:R-:W-:Y:S02]  /*aa30*/  IADD3 R6, R5, 0x28, RZ ;  /* 0x0000002805067810 */ /* 0x000fe40007ffe0ff */
[----:B------:R-:W-:Y:S02]  /*aa40*/  @!P3 LEA.HI R4, R4, R4, RZ, 0x1 ;  /* 0x000000040404b211 */ /* 0x000fe400078f08ff */
[----:B------:R-:W-:Y:S02]  /*aa50*/  ISETP.GE.AND P6, PT, R0, c[0x0][0x3c8], PT ;  /* 0x0000f20000007a0c */ /* 0x000fe40003fc6270 */
[----:B------:R-:W-:Y:S01]  /*aa60*/  @!P2 LEA.HI R3, R3, R3, RZ, 0x1 ;  /* 0x000000030303a211 */ /* 0x000fe200078f08ff */
[----:B------:R-:W-:Y:S01]  /*aa70*/  @!P4 IMAD.WIDE R8, R5, 0x4, R14 ;  /* 0x000000040508c825 */ /* 0x000fe200078e020e */
[----:B------:R-:W-:-:S02]  /*aa80*/  @!P3 LOP3.LUT R4, R4, 0xfffffffe, RZ, 0xc0, !PT ;  /* 0xfffffffe0404b812 */ /* 0x000fc400078ec0ff */
[----:B------:R-:W-:Y:S02]  /*aa90*/  @!P1 LEA.HI R2, R2, R2, RZ, 0x1 ;  /* 0x0000000202029211 */ /* 0x000fe400078f08ff */
[----:B------:R-:W-:Y:S01]  /*aaa0*/  @!P2 LOP3.LUT R3, R3, 0xfffffffe, RZ, 0xc0, !PT ;  /* 0xfffffffe0303a812 */ /* 0x000fe200078ec0ff */
[--C-:B------:R-:W-:Y:S01]  /*aab0*/  @!P3 IMAD.WIDE R12, R4, 0x4, R14.reuse ;  /* 0x00000004040cb825 */ /* 0x100fe200078e020e */
[----:B------:R1:W-:Y:S01]  /*aac0*/  @!P4 ST.E.64 [R8.64], R128 ;  /* 0x000000800800c985 */ /* 0x0003e2000c101b0c */
[----:B------:R-:W-:Y:S02]  /*aad0*/  IADD3 R4, R5, 0x30, RZ ;  /* 0x0000003005047810 */ /* 0x000fe40007ffe0ff */
[----:B------:R-:W-:Y:S01]  /*aae0*/  @!P2 IMAD.WIDE R16, R3, 0x4, R14 ;  /* 0x000000040310a825 */ /* 0x000fe200078e020e */
[----:B------:R2:W-:Y:S01]  /*aaf0*/  @!P3 ST.E.64 [R12.64], R124 ;  /* 0x0000007c0c00b985 */ /* 0x0005e2000c101b0c */
[----:B------:R-:W-:Y:S02]  /*ab00*/  IADD3 R3, R5, 0x38, RZ ;  /* 0x0000003805037810 */ /* 0x000fe40007ffe0ff */
[----:B------:R-:W-:Y:S01]  /*ab10*/  ISETP.GE.AND P5, PT, R6, c[0x0][0x3c8], PT ;  /* 0x0000f20006007a0c */ /* 0x000fe20003fa6270 */
[----:B------:R3:W-:Y:S01]  /*ab20*/  @!P2 ST.E.64 [R16.64], R120 ;  /* 0x000000781000a985 */ /* 0x0007e2000c101b0c */
[----:B------:R-:W-:-:S02]  /*ab30*/  ISETP.GE.AND P4, PT, R4, c[0x0][0x3c8], PT ;  /* 0x0000f20004007a0c */ /* 0x000fc40003f86270 */
[----:B------:R-:W-:Y:S02]  /*ab40*/  ISETP.GE.AND P3, PT, R3, c[0x0][0x3c8], PT ;  /* 0x0000f20003007a0c */ /* 0x000fe40003f66270 */
[----:B------:R-:W-:-:S04]  /*ab50*/  @!P6 LEA.HI R0, R0, R0, RZ, 0x1 ;  /* 0x000000000000e211 */ /* 0x000fc800078f08ff */
[----:B------:R-:W-:-:S03]  /*ab60*/  @!P6 LOP3.LUT R0, R0, 0xfffffffe, RZ, 0xc0, !PT ;  /* 0xfffffffe0000e812 */ /* 0x000fc600078ec0ff */
[----:B------:R-:W-:Y:S02]  /*ab70*/  @!P5 LEA.HI R6, R6, R6, RZ, 0x1 ;  /* 0x000000060606d211 */ /* 0x000fe400078f08ff */
[----:B------:R-:W-:Y:S02]  /*ab80*/  @!P4 LEA.HI R4, R4, R4, RZ, 0x1 ;  /* 0x000000040404c211 */ /* 0x000fe400078f08ff */
[----:B------:R-:W-:Y:S02]  /*ab90*/  @!P3 LEA.HI R3, R3, R3, RZ, 0x1 ;  /* 0x000000030303b211 */ /* 0x000fe400078f08ff */
[----:B------:R-:W-:Y:S02]  /*aba0*/  @!P5 LOP3.LUT R6, R6, 0xfffffffe, RZ, 0xc0, !PT ;  /* 0xfffffffe0606d812 */ /* 0x000fe400078ec0ff */
[----:B------:R-:W-:Y:S02]  /*abb0*/  @!P4 LOP3.LUT R4, R4, 0xfffffffe, RZ, 0xc0, !PT ;  /* 0xfffffffe0404c812 */ /* 0x000fe400078ec0ff */
[----:B-1----:R-:W-:-:S02]  /*abc0*/  @!P1 LOP3.LUT R9, R2, 0xfffffffe, RZ, 0xc0, !PT ;  /* 0xfffffffe02099812 */ /* 0x002fc400078ec0ff */
[C---:B------:R-:W-:Y:S02]  /*abd0*/  IADD3 R8, R5.reuse, 0x40, RZ ;  /* 0x0000004005087810 */ /* 0x040fe40007ffe0ff */
[----:B------:R-:W-:Y:S01]  /*abe0*/  IADD3 R2, R5, 0x48, RZ ;  /* 0x0000004805027810 */ /* 0x000fe20007ffe0ff */
[--C-:B--2---:R-:W-:Y:S01]  /*abf0*/  @!P1 IMAD.WIDE R12, R9, 0x4, R14.reuse ;  /* 0x00000004090c9825 */ /* 0x104fe200078e020e */
[----:B------:R-:W-:Y:S02]  /*ac00*/  ISETP.GE.AND P2, PT, R8, c[0x0][0x3c8], PT ;  /* 0x0000f20008007a0c */ /* 0x000fe40003f46270 */
[----:B------:R-:W-:Y:S01]  /*ac10*/  @!P3 LOP3.LUT R3, R3, 0xfffffffe, RZ, 0xc0, !PT ;  /* 0xfffffffe0303b812 */ /* 0x000fe200078ec0ff */
[--C-:B---3--:R-:W-:Y:S01]  /*ac20*/  @!P4 IMAD.WIDE R16, R4, 0x4, R14.reuse ;  /* 0x000000040410c825 */ /* 0x108fe200078e020e */
[----:B------:R1:W-:Y:S01]  /*ac30*/  @!P1 ST.E.64 [R12.64], R116 ;  /* 0x000000740c009985 */ /* 0x0003e2000c101b0c */
[----:B------:R-:W-:Y:S02]  /*ac40*/  ISETP.GE.AND P1, PT, R2, c[0x0][0x3c8], PT ;  /* 0x0000f20002007a0c */ /* 0x000fe40003f26270 */
[----:B------:R-:W-:Y:S01]  /*ac50*/  @!P3 IMAD.WIDE R18, R3, 0x4, R14 ;  /* 0x000000040312b825 */ /* 0x000fe200078e020e */
[----:B------:R-:W-:-:S05]  /*ac60*/  IADD3 R4, R5, 0x58, RZ ;  /* 0x0000005805047810 */ /* 0x000fca0007ffe0ff */
[----:B------:R-:W-:-:S04]  /*ac70*/  @!P2 LEA.HI R8, R8, R8, RZ, 0x1 ;  /* 0x000000080808a211 */ /* 0x000fc800078f08ff */
[----:B------:R-:W-:Y:S02]  /*ac80*/  @!P2 LOP3.LUT R8, R8, 0xfffffffe, RZ, 0xc0, !PT ;  /* 0xfffffffe0808a812 */ /* 0x000fe400078ec0ff */
[----:B------:R-:W-:-:S03]  /*ac90*/  @!P1 LEA.HI R2, R2, R2, RZ, 0x1 ;  /* 0x0000000202029211 */ /* 0x000fc600078f08ff */
[----:B------:R-:W-:Y:S01]  /*aca0*/  @!P2 IMAD.WIDE R8, R8, 0x4, R14 ;  /* 0x000000040808a825 */ /* 0x000fe200078e020e */
[----:B------:R-:W-:-:S05]  /*acb0*/  @!P1 LOP3.LUT R2, R2, 0xfffffffe, RZ, 0xc0, !PT ;  /* 0xfffffffe02029812 */ /* 0x000fca00078ec0ff */
[----:B------:R-:W-:-:S04]  /*acc0*/  @!P1 IMAD.WIDE R2, R2, 0x4, R14 ;  /* 0x0000000402029825 */ /* 0x000fc800078e020e */
[----:B-1----:R-:W-:Y:S01]  /*acd0*/  @!P6 IMAD.WIDE R12, R0, 0x4, R14 ;  /* 0x00000004000ce825 */ /* 0x002fe200078e020e */
[----:B------:R-:W-:-:S04]  /*ace0*/  IADD3 R0, R5, 0x50, RZ ;  /* 0x0000005005007810 */ /* 0x000fc80007ffe0ff */
[----:B------:R1:W-:Y:S01]  /*acf0*/  @!P6 ST.E.64 [R12.64], R112 ;  /* 0x000000700c00e985 */ /* 0x0003e2000c101b0c */
[----:B------:R-:W-:-:S13]  /*ad00*/  ISETP.GE.AND P6, PT, R0, c[0x0][0x3c8], PT ;  /* 0x0000f20000007a0c */ /* 0x000fda0003fc6270 */
[----:B------:R-:W-:-:S04]  /*ad10*/  @!P6 LEA.HI R0, R0, R0, RZ, 0x1 ;  /* 0x000000000000e211 */ /* 0x000fc800078f08ff */
[----:B------:R-:W-:Y:S01]  /*ad20*/  @!P6 LOP3.LUT R0, R0, 0xfffffffe, RZ, 0xc0, !PT ;  /* 0xfffffffe0000e812 */ /* 0x000fe200078ec0ff */
[----:B-1----:R-:W-:Y:S01]  /*ad30*/  @!P5 IMAD.WIDE R12, R6, 0x4, R14 ;  /* 0x00000004060cd825 */ /* 0x002fe200078e020e */
[----:B------:R-:W-:-:S04]  /*ad40*/  IADD3 R6, R5, 0x68, RZ ;  /* 0x0000006805067810 */ /* 0x000fc80007ffe0ff */
[----:B------:R1:W-:Y:S01]  /*ad50*/  @!P5 ST.E.64 [R12.64], R108 ;  /* 0x0000006c0c00d985 */ /* 0x0003e2000c101b0c */
[----:B------:R-:W-:-:S03]  /*ad60*/  ISETP.GE.AND P5, PT, R4, c[0x0][0x3c8], PT ;  /* 0x0000f20004007a0c */ /* 0x000fc60003fa6270 */
[----:B------:R2:W-:Y:S04]  /*ad70*/  @!P4 ST.E.64 [R16.64], R104 ;  /* 0x000000681000c985 */ /* 0x0005e8000c101b0c */
[----:B------:R3:W-:Y:S01]  /*ad80*/  @!P3 ST.E.64 [R18.64], R100 ;  /* 0x000000641200b985 */ /* 0x0007e2000c101b0c */
[----:B------:R-:W-:-:S03]  /*ad90*/  ISETP.GE.AND P3, PT, R6, c[0x0][0x3c8], PT ;  /* 0x0000f20006007a0c */ /* 0x000fc60003f66270 */
[----:B------:R4:W-:Y:S02]  /*ada0*/  @!P2 ST.E.64 [R8.64], R96 ;  /* 0x000000600800a985 */ /* 0x0009e4000c101b0c */
[----:B------:R-:W-:Y:S02]  /*adb0*/  @!P5 LEA.HI R4, R4, R4, RZ, 0x1 ;  /* 0x000000040404d211 */ /* 0x000fe400078f08ff */
[----:B------:R5:W-:Y:S02]  /*adc0*/  @!P1 ST.E.64 [R2.64], R92 ;  /* 0x0000005c02009985 */ /* 0x000be4000c101b0c */
[----:B------:R-:W-:-:S04]  /*add0*/  @!P5 LOP3.LUT R4, R4, 0xfffffffe, RZ, 0xc0, !PT ;  /* 0xfffffffe0404d812 */ /* 0x000fc800078ec0ff */
[----:B------:R-:W-:-:S04]  /*ade0*/  @!P3 LEA.HI R6, R6, R6, RZ, 0x1 ;  /* 0x000000060606b211 */ /* 0x000fc800078f08ff */
[----:B------:R-:W-:Y:S01]  /*adf0*/  @!P3 LOP3.LUT R6, R6, 0xfffffffe, RZ, 0xc0, !PT ;  /* 0xfffffffe0606b812 */ /* 0x000fe200078ec0ff */
[----:B-1----:R-:W-:-:S04]  /*ae00*/  @!P6 IMAD.WIDE R12, R0, 0x4, R14 ;  /* 0x00000004000ce825 */ /* 0x002fc800078e020e */
[--C-:B--2---:R-:W-:Y:S01]  /*ae10*/  @!P5 IMAD.WIDE R16, R4, 0x4, R14.reuse ;  /* 0x000000040410d825 */ /* 0x104fe200078e020e */
[----:B------:R1:W-:Y:S03]  /*ae20*/  @!P6 ST.E.64 [R12.64], R88 ;  /* 0x000000580c00e985 */ /* 0x0003e6000c101b0c */
[----:B---3--:R-:W-:Y:S01]  /*ae30*/  @!P3 IMAD.WIDE R18, R6, 0x4, R14 ;  /* 0x000000040612b825 */ /* 0x008fe200078e020e */
[----:B------:R1:W-:Y:S01]  /*ae40*/  @!P5 ST.E.64 [R16.64], R84 ;  /* 0x000000541000d985 */ /* 0x0003e2000c101b0c */
[C---:B----4-:R-:W-:Y:S02]  /*ae50*/  IADD3 R8, R5.reuse, 0x60, RZ ;  /* 0x0000006005087810 */ /* 0x050fe40007ffe0ff */
[C---:B-----5:R-:W-:Y:S02]  /*ae60*/  IADD3 R3, R5.reuse, 0x70, RZ ;  /* 0x0000007005037810 */ /* 0x060fe40007ffe0ff */
[----:B------:R-:W-:-:S02]  /*ae70*/  IADD3 R2, R5, 0x78, RZ ;  /* 0x0000007805027810 */ /* 0x000fc40007ffe0ff */
[----:B------:R-:W-:Y:S02]  /*ae80*/  ISETP.GE.AND P4, PT, R8, c[0x0][0x3c8], PT ;  /* 0x0000f20008007a0c */ /* 0x000fe40003f86270 */
[----:B------:R-:W-:Y:S02]  /*ae90*/  ISETP.GE.AND P2, PT, R3, c[0x0][0x3c8], PT ;  /* 0x0000f20003007a0c */ /* 0x000fe40003f46270 */
[----:B------:R-:W-:-:S09]  /*aea0*/  ISETP.GE.AND P1, PT, R2, c[0x0][0x3c8], PT ;  /* 0x0000f20002007a0c */ /* 0x000fd20003f26270 */
[----:B------:R-:W-:Y:S02]  /*aeb0*/  @!P4 LEA.HI R8, R8, R8, RZ, 0x1 ;  /* 0x000000080808c211 */ /* 0x000fe400078f08ff */
[----:B------:R-:W-:Y:S02]  /*aec0*/  @!P2 LEA.HI R3, R3, R3, RZ, 0x1 ;  /* 0x000000030303a211 */ /* 0x000fe400078f08ff */
[----:B------:R-:W-:Y:S02]  /*aed0*/  @!P1 LEA.HI R2, R2, R2, RZ, 0x1 ;  /* 0x0000000202029211 */ /* 0x000fe400078f08ff */
[----:B------:R-:W-:Y:S02]  /*aee0*/  @!P4 LOP3.LUT R8, R8, 0xfffffffe, RZ, 0xc0, !PT ;  /* 0xfffffffe0808c812 */ /* 0x000fe400078ec0ff */
[----:B------:R-:W-:Y:S02]  /*aef0*/  @!P2 LOP3.LUT R3, R3, 0xfffffffe, RZ, 0xc0, !PT ;  /* 0xfffffffe0303a812 */ /* 0x000fe400078ec0ff */
[----:B------:R-:W-:Y:S01]  /*af00*/  @!P1 LOP3.LUT R2, R2, 0xfffffffe, RZ, 0xc0, !PT ;  /* 0xfffffffe02029812 */ /* 0x000fe200078ec0ff */
[----:B------:R-:W-:-:S04]  /*af10*/  @!P4 IMAD.WIDE R8, R8, 0x4, R14 ;  /* 0x000000040808c825 */ /* 0x000fc800078e020e */
[--C-:B------:R-:W-:Y:S01]  /*af20*/  @!P2 IMAD.WIDE R20, R3, 0x4, R14.reuse ;  /* 0x000000040314a825 */ /* 0x100fe200078e020e */
[----:B------:R1:W-:Y:S03]  /*af30*/  @!P4 ST.E.64 [R8.64], R80 ;  /* 0x000000500800c985 */ /* 0x0003e6000c101b0c */
[----:B------:R-:W-:Y:S01]  /*af40*/  @!P1 IMAD.WIDE R2, R2, 0x4, R14 ;  /* 0x0000000402029825 */ /* 0x000fe200078e020e */
[----:B------:R1:W-:Y:S04]  /*af50*/  @!P3 ST.E.64 [R18.64], R76 ;  /* 0x0000004c1200b985 */ /* 0x0003e8000c101b0c */
[----:B------:R1:W-:Y:S04]  /*af60*/  @!P2 ST.E.64 [R20.64], R72 ;  /* 0x000000481400a985 */ /* 0x0003e8000c101b0c */
[----:B------:R1:W-:Y:S02]  /*af70*/  @!P1 ST.E.64 [R2.64], R68 ;  /* 0x0000004402009985 */ /* 0x0003e4000c101b0c */
.L_x_11:
[----:B--23--:R-:W-:Y:S05]  /*af80*/  BSYNC B0 ;  /* 0x0000000000007941 */ /* 0x00cfea0003800000 */
.L_x_10:
[----:B------:R2:W3:Y:S04]  /*af90*/  SHFL.IDX PT, R11, R10, 0x1, 0x1c1f ;  /* 0x003c1f000a0b7f89 */ /* 0x0004e800000e0000 */
[----:B-1----:R2:W1:Y:S01]  /*afa0*/  SHFL.IDX PT, R10, R7, 0x1, 0x1c1f ;  /* 0x003c1f00070a7f89 */ /* 0x00246200000e0000 */
[----:B------:R-:W-:Y:S05]  /*afb0*/  @P0 EXIT ;  /* 0x000000000000094d */ /* 0x000fea0003800000 */
[C---:B------:R-:W-:Y:S02]  /*afc0*/  ISETP.GE.AND P0, PT, R5.reuse, c[0x0][0x3c8], PT ;  /* 0x0000f20005007a0c */ /* 0x040fe40003f06270 */
[----:B------:R-:W-:-:S02]  /*afd0*/  IADD3 R2, R5, 0x8, RZ ;  /* 0x0000000805027810 */ /* 0x000fc40007ffe0ff */
[C---:B------:R-:W-:Y:S02]  /*afe0*/  IADD3 R0, R5.reuse, 0x10, RZ ;  /* 0x0000001005007810 */ /* 0x040fe40007ffe0ff */
[----:B------:R-:W-:Y:S02]  /*aff0*/  ISETP.GE.AND P6, PT, R2, c[0x0][0x3c8], PT ;  /* 0x0000f20002007a0c */ /* 0x000fe40003fc6270 */
[C---:B------:R-:W-:Y:S02]  /*b000*/  IADD3 R8, R5.reuse, 0x18, RZ ;  /* 0x0000001805087810 */ /* 0x040fe40007ffe0ff */
[----:B------:R-:W-:Y:S02]  /*b010*/  ISETP.GE.AND P5, PT, R0, c[0x0][0x3c8], PT ;  /* 0x0000f20000007a0c */ /* 0x000fe40003fa6270 */
[----:B------:R-:W-:Y:S01]  /*b020*/  ISETP.GE.AND P4, PT, R8, c[0x0][0x3c8], PT ;  /* 0x0000f20008007a0c */ /* 0x000fe20003f86270 */
[C---:B-123--:R-:W-:Y:S01]  /*b030*/  @!P0 IMAD.WIDE R6, R5.reuse, 0x4, R10 ;  /* 0x0000000405068825 */ /* 0x04efe200078e020a */
[----:B------:R-:W-:-:S02]  /*b040*/  IADD3 R4, R5, 0x30, RZ ;  /* 0x0000003005047810 */ /* 0x000fc40007ffe0ff */
[----:B------:R-:W-:Y:S02]  /*b050*/  IADD3 R3, R5, 0x38, RZ ;  /* 0x0000003805037810 */ /* 0x000fe40007ffe0ff */
[----:B------:R1:W-:Y:S01]  /*b060*/  @!P0 ST.E.64 [R6.64], R130 ;  /* 0x0000008206008985 */ /* 0x0003e2000c101b0c */
[----:B------:R-:W-:Y:S02]  /*b070*/  @!P6 LEA.HI R2, R2, R2, RZ, 0x1 ;  /* 0x000000020202e211 */ /* 0x000fe400078f08ff */
[----:B------:R-:W-:Y:S02]  /*b080*/  ISETP.GE.AND P1, PT, R4, c[0x0][0x3c8], PT ;  /* 0x0000f20004007a0c */ /* 0x000fe40003f26270 */
[----:B------:R-:W-:Y:S02]  /*b090*/  ISETP.GE.AND P0, PT, R3, c[0x0][0x3c8], PT ;  /* 0x0000f20003007a0c */ /* 0x000fe40003f06270 */
[----:B------:R-:W-:Y:S02]  /*b0a0*/  @!P5 LEA.HI R0, R0, R0, RZ, 0x1 ;  /* 0x000000000000d211 */ /* 0x000fe400078f08ff */
[----:B------:R-:W-:-:S02]  /*b0b0*/  @!P6 LOP3.LUT R2, R2, 0xfffffffe, RZ, 0xc0, !PT ;  /* 0xfffffffe0202e812 */ /* 0x000fc400078ec0ff */
[----:B------:R-:W-:Y:S02]  /*b0c0*/  @!P4 LEA.HI R8, R8, R8, RZ, 0x1 ;  /* 0x000000080808c211 */ /* 0x000fe400078f08ff */
[----:B------:R-:W-:Y:S01]  /*b0d0*/  @!P5 LOP3.LUT R0, R0, 0xfffffffe, RZ, 0xc0, !PT ;  /* 0xfffffffe0000d812 */ /* 0x000fe200078ec0ff */
[--C-:B------:R-:W-:Y:S01]  /*b0e0*/  @!P6 IMAD.WIDE R12, R2, 0x4, R10.reuse ;  /* 0x00000004020ce825 */ /* 0x100fe200078e020a */
[----:B------:R-:W-:Y:S02]  /*b0f0*/  @!P4 LOP3.LUT R8, R8, 0xfffffffe, RZ, 0xc0, !PT ;  /* 0xfffffffe0808c812 */ /* 0x000fe400078ec0ff */
[----:B------:R-:W-:Y:S01]  /*b100*/  @!P1 LEA.HI R4, R4, R4, RZ, 0x1 ;  /* 0x0000000404049211 */ /* 0x000fe200078f08ff */
[--C-:B------:R-:W-:Y:S01]  /*b110*/  @!P5 IMAD.WIDE R14, R0, 0x4, R10.reuse ;  /* 0x00000004000ed825 */ /* 0x100fe200078e020a */
[----:B------:R-:W-:Y:S01]  /*b120*/  @!P6 ST.E.64 [R12.64], R126 ;  /* 0x0000007e0c00e985 */ /* 0x000fe2000c101b0c */
[----:B------:R-:W-:Y:S02]  /*b130*/  @!P0 LEA.HI R3, R3, R3, RZ, 0x1 ;  /* 0x0000000303038211 */ /* 0x000fe400078f08ff */
[----:B------:R-:W-:Y:S01]  /*b140*/  @!P4 IMAD.WIDE R8, R8, 0x4, R10 ;  /* 0x000000040808c825 */ /* 0x000fe200078e020a */
[----:B------:R-:W-:Y:S01]  /*b150*/  IADD3 R2, R5, 0x40, RZ ;  /* 0x0000004005027810 */ /* 0x000fe20007ffe0ff */
[----:B------:R2:W-:Y:S01]  /*b160*/  @!P5 ST.E.64 [R14.64], R122 ;  /* 0x0000007a0e00d985 */ /* 0x0005e2000c101b0c */
[----:B------:R-:W-:-:S02]  /*b170*/  @!P1 LOP3.LUT R4, R4, 0xfffffffe, RZ, 0xc0, !PT ;  /* 0xfffffffe04049812 */ /* 0x000fc400078ec0ff */
[C---:B------:R-:W-:Y:S01]  /*b180*/  IADD3 R0, R5.reuse, 0x48, RZ ;  /* 0x0000004805007810 */ /* 0x040fe20007ffe0ff */
[----:B------:R3:W-:Y:S01]  /*b190*/  @!P4 ST.E.64 [R8.64], R118 ;  /* 0x000000760800c985 */ /* 0x0007e2000c101b0c */
[C---:B-1----:R-:W-:Y:S02]  /*b1a0*/  IADD3 R7, R5.reuse, 0x20, RZ ;  /* 0x0000002005077810 */ /* 0x042fe40007ffe0ff */
[----:B------:R-:W-:Y:S02]  /*b1b0*/  IADD3 R6, R5, 0x28, RZ ;  /* 0x0000002805067810 */ /* 0x000fe40007ffe0ff */
[----:B------:R-:W-:Y:S02]  /*b1c0*/  ISETP.GE.AND P3, PT, R7, c[0x0][0x3c8], PT ;  /* 0x0000f20007007a0c */ /* 0x000fe40003f66270 */
[----:B------:R-:W-:Y:S02]  /*b1d0*/  ISETP.GE.AND P2, PT, R6, c[0x0][0x3c8], PT ;  /* 0x0000f20006007a0c */ /* 0x000fe40003f46270 */
[----:B------:R-:W-:-:S02]  /*b1e0*/  @!P0 LOP3.LUT R3, R3, 0xfffffffe, RZ, 0xc0, !PT ;  /* 0xfffffffe03038812 */ /* 0x000fc400078ec0ff */
[----:B------:R-:W-:Y:S02]  /*b1f0*/  ISETP.GE.AND P6, PT, R2, c[0x0][0x3c8], PT ;  /* 0x0000f20002007a0c */ /* 0x000fe40003fc6270 */
[----:B------:R-:W-:Y:S01]  /*b200*/  ISETP.GE.AND P5, PT, R0, c[0x0][0x3c8], PT ;  /* 0x0000f20000007a0c */ /* 0x000fe20003fa6270 */
[----:B------:R-:W-:Y:S01]  /*b210*/  @!P0 IMAD.WIDE R16, R3, 0x4, R10 ;  /* 0x0000000403108825 */ /* 0x000fe200078e020a */
[----:B------:R-:W-:-:S03]  /*b220*/  IADD3 R3, R5, 0x70, RZ ;  /* 0x0000007005037810 */ /* 0x000fc60007ffe0ff */
[----:B------:R-:W-:Y:S02]  /*b230*/  @!P3 LEA.HI R7, R7, R7, RZ, 0x1 ;  /* 0x000000070707b211 */ /* 0x000fe400078f08ff */
[----:B------:R-:W-:Y:S02]  /*b240*/  @!P2 LEA.HI R6, R6, R6, RZ, 0x1 ;  /* 0x000000060606a211 */ /* 0x000fe400078f08ff */
[----:B------:R-:W-:Y:S02]  /*b250*/  @!P3 LOP3.LUT R7, R7, 0xfffffffe, RZ, 0xc0, !PT ;  /* 0xfffffffe0707b812 */ /* 0x000fe400078ec0ff */
[----:B------:R-:W-:Y:S01]  /*b260*/  @!P2 LOP3.LUT R6, R6, 0xfffffffe, RZ, 0xc0, !PT ;  /* 0xfffffffe0606a812 */ /* 0x000fe200078ec0ff */
[--C-:B--2---:R-:W-:Y:S01]  /*b270*/  @!P1 IMAD.WIDE R14, R4, 0x4, R10.reuse ;  /* 0x00000004040e9825 */ /* 0x104fe200078e020a */
[----:B------:R-:W-:Y:S02]  /*b280*/  IADD3 R4, R5, 0x68, RZ ;  /* 0x0000006805047810 */ /* 0x000fe40007ffe0ff */
[----:B------:R-:W-:Y:S01]  /*b290*/  @!P6 LEA.HI R2, R2, R2, RZ, 0x1 ;  /* 0x000000020202e211 */ /* 0x000fe200078f08ff */
[----:B------:R-:W-:Y:S01]  /*b2a0*/  @!P3 IMAD.WIDE R12, R7, 0x4, R10 ;  /* 0x00000004070cb825 */ /* 0x000fe200078e020a */
[----:B---3--:R-:W-:-:S02]  /*b2b0*/  IADD3 R8, R5, 0x50, RZ ;  /* 0x0000005005087810 */ /* 0x008fc40007ffe0ff */
[----:B------:R-:W-:Y:S01]  /*b2c0*/  @!P5 LEA.HI R0, R0, R0, RZ, 0x1 ;  /* 0x000000000000d211 */ /* 0x000fe200078f08ff */
[----:B------:R-:W-:Y:S01]  /*b2d0*/  @!P2 IMAD.WIDE R6, R6, 0x4, R10 ;  /* 0x000000040606a825 */ /* 0x000fe200078e020a */
[----:B------:R1:W-:Y:S01]  /*b2e0*/  @!P3 ST.E.64 [R12.64], R114 ;  /* 0x000000720c00b985 */ /* 0x0003e2000c101b0c */
[----:B------:R-:W-:Y:S02]  /*b2f0*/  ISETP.GE.AND P4, PT, R8, c[0x0][0x3c8], PT ;  /* 0x0000f20008007a0c */ /* 0x000fe40003f86270 */
[----:B------:R-:W-:Y:S01]  /*b300*/  @!P6 LOP3.LUT R2, R2, 0xfffffffe, RZ, 0xc0, !PT ;  /* 0xfffffffe0202e812 */ /* 0x000fe200078ec0ff */
[----:B------:R2:W-:Y:S01]  /*b310*/  @!P2 ST.E.64 [R6.64], R110 ;  /* 0x0000006e0600a985 */ /* 0x0005e2000c101b0c */
[----:B------:R-:W-:-:S03]  /*b320*/  @!P5 LOP3.LUT R0, R0, 0xfffffffe, RZ, 0xc0, !PT ;  /* 0xfffffffe0000d812 */ /* 0x000fc600078ec0ff */
[----:B------:R3:W-:Y:S01]  /*b330*/  @!P1 ST.E.64 [R14.64], R106 ;  /* 0x0000006a0e009985 */ /* 0x0007e2000c101b0c */
[----:B------:R-:W-:-:S03]  /*b340*/  ISETP.GE.AND P1, PT, R4, c[0x0][0x3c8], PT ;  /* 0x0000f20004007a0c */ /* 0x000fc60003f26270 */
[----:B------:R-:W-:Y:S01]  /*b350*/  @!P0 ST.E.64 [R16.64], R102 ;  /* 0x0000006610008985 */ /* 0x000fe2000c101b0c */
[----:B------:R-:W-:Y:S02]  /*b360*/  ISETP.GE.AND P0, PT, R3, c[0x0][0x3c8], PT ;  /* 0x0000f20003007a0c */ /* 0x000fe40003f06270 */
[----:B------:R-:W-:-:S04]  /*b370*/  @!P4 LEA.HI R8, R8, R8, RZ, 0x1 ;  /* 0x000000080808c211 */ /* 0x000fc800078f08ff */
[----:B------:R-:W-:-:S03]  /*b380*/  @!P4 LOP3.LUT R8, R8, 0xfffffffe, RZ, 0xc0, !PT ;  /* 0xfffffffe0808c812 */ /* 0x000fc600078ec0ff */
[----:B------:R-:W-:Y:S02]  /*b390*/  @!P1 LEA.HI R4, R4, R4, RZ, 0x1 ;  /* 0x0000000404049211 */ /* 0x000fe400078f08ff */
[--C-:B------:R-:W-:Y:S02]  /*b3a0*/  @!P4 IMAD.WIDE R8, R8, 0x4, R10.reuse ;  /* 0x000000040808c825 */ /* 0x100fe400078e020a */
[----:B------:R-:W-:Y:S02]  /*b3b0*/  @!P0 LEA.HI R3, R3, R3, RZ, 0x1 ;  /* 0x0000000303038211 */ /* 0x000fe400078f08ff */
[----:B------:R-:W-:Y:S01]  /*b3c0*/  @!P1 LOP3.LUT R4, R4, 0xfffffffe, RZ, 0xc0, !PT ;  /* 0xfffffffe04049812 */ /* 0x000fe200078ec0ff */
[----:B-1----:R-:W-:Y:S01]  /*b3d0*/  @!P6 IMAD.WIDE R12, R2, 0x4, R10 ;  /* 0x00000004020ce825 */ /* 0x002fe200078e020a */
[----:B------:R-:W-:Y:S02]  /*b3e0*/  @!P0 LOP3.LUT R3, R3, 0xfffffffe, RZ, 0xc0, !PT ;  /* 0xfffffffe03038812 */ /* 0x000fe400078ec0ff */
[----:B--2---:R-:W-:-:S02]  /*b3f0*/  IADD3 R7, R5, 0x58, RZ ;  /* 0x0000005805077810 */ /* 0x004fc40007ffe0ff */
[----:B------:R1:W-:Y:S01]  /*b400*/  @!P6 ST.E.64 [R12.64], R98 ;  /* 0x000000620c00e985 */ /* 0x0003e2000c101b0c */
[----:B------:R-:W-:Y:S01]  /*b410*/  IADD3 R6, R5, 0x60, RZ ;  /* 0x0000006005067810 */ /* 0x000fe20007ffe0ff */
[--C-:B------:R-:W-:Y:S01]  /*b420*/  @!P0 IMAD.WIDE R2, R3, 0x4, R10.reuse ;  /* 0x0000000403028825 */ /* 0x100fe200078e020a */
[----:B------:R-:W-:Y:S02]  /*b430*/  ISETP.GE.AND P3, PT, R7, c[0x0][0x3c8], PT ;  /* 0x0000f20007007a0c */ /* 0x000fe40003f66270 */
[----:B------:R-:W-:Y:S01]  /*b440*/  ISETP.GE.AND P2, PT, R6, c[0x0][0x3c8], PT ;  /* 0x0000f20006007a0c */ /* 0x000fe20003f46270 */
[----:B---3--:R-:W-:Y:S01]  /*b450*/  @!P5 IMAD.WIDE R14, R0, 0x4, R10 ;  /* 0x00000004000ed825 */ /* 0x008fe200078e020a */
[----:B------:R-:W-:-:S04]  /*b460*/  IADD3 R0, R5, 0x78, RZ ;  /* 0x0000007805007810 */ /* 0x000fc80007ffe0ff */
[----:B------:R2:W-:Y:S04]  /*b470*/  @!P5 ST.E.64 [R14.64], R94 ;  /* 0x0000005e0e00d985 */ /* 0x0005e8000c101b0c */
[----:B------:R3:W-:Y:S01]  /*b480*/  @!P4 ST.E.64 [R8.64], R90 ;  /* 0x0000005a0800c985 */ /* 0x0007e2000c101b0c */
[----:B------:R-:W-:Y:S02]  /*b490*/  @!P3 LEA.HI R7, R7, R7, RZ, 0x1 ;  /* 0x000000070707b211 */ /* 0x000fe400078f08ff */
[----:B------:R-:W-:Y:S02]  /*b4a0*/  @!P2 LEA.HI R6, R6, R6, RZ, 0x1 ;  /* 0x000000060606a211 */ /* 0x000fe400078f08ff */
[----:B------:R-:W-:Y:S02]  /*b4b0*/  @!P3 LOP3.LUT R7, R7, 0xfffffffe, RZ, 0xc0, !PT ;  /* 0xfffffffe0707b812 */ /* 0x000fe400078ec0ff */
[----:B------:R-:W-:-:S03]  /*b4c0*/  @!P2 LOP3.LUT R6, R6, 0xfffffffe, RZ, 0xc0, !PT ;  /* 0xfffffffe0606a812 */ /* 0x000fc600078ec0ff */
[----:B-1----:R-:W-:-:S04]  /*b4d0*/  @!P3 IMAD.WIDE R12, R7, 0x4, R10 ;  /* 0x00000004070cb825 */ /* 0x002fc800078e020a */
[--C-:B------:R-:W-:Y:S01]  /*b4e0*/  @!P2 IMAD.WIDE R6, R6, 0x4, R10.reuse ;  /* 0x000000040606a825 */ /* 0x100fe200078e020a */
[----:B------:R3:W-:Y:S04]  /*b4f0*/  @!P3 ST.E.64 [R12.64], R86 ;  /* 0x000000560c00b985 */ /* 0x0007e8000c101b0c */
[----:B------:R3:W-:Y:S01]  /*b500*/  @!P2 ST.E.64 [R6.64], R82 ;  /* 0x000000520600a985 */ /* 0x0007e2000c101b0c */
[----:B--2---:R-:W-:-:S05]  /*b510*/  @!P1 IMAD.WIDE R14, R4, 0x4, R10 ;  /* 0x00000004040e9825 */ /* 0x004fca00078e020a */
[----:B------:R3:W-:Y:S04]  /*b520*/  @!P1 ST.E.64 [R14.64], R78 ;  /* 0x0000004e0e009985 */ /* 0x0007e8000c101b0c */
[----:B------:R3:W-:Y:S01]  /*b530*/  @!P0 ST.E.64 [R2.64], R74 ;  /* 0x0000004a02008985 */ /* 0x0007e2000c101b0c */
[----:B------:R-:W-:-:S13]  /*b540*/  ISETP.GE.AND P0, PT, R0, c[0x0][0x3c8], PT ;  /* 0x0000f20000007a0c */ /* 0x000fda0003f06270 */
[----:B------:R-:W-:Y:S05]  /*b550*/  @P0 EXIT ;  /* 0x000000000000094d */ /* 0x000fea0003800000 */
[----:B------:R-:W-:-:S04]  /*b560*/  LEA.HI R0, R0, R0, RZ, 0x1 ;  /* 0x0000000000007211 */ /* 0x000fc800078f08ff */
[----:B------:R-:W-:-:S05]  /*b570*/  LOP3.LUT R0, R0, 0xfffffffe, RZ, 0xc0, !PT ;  /* 0xfffffffe00007812 */ /* 0x000fca00078ec0ff */
[----:B------:R-:W-:-:S05]  /*b580*/  IMAD.WIDE R10, R0, 0x4, R10 ;  /* 0x00000004000a7825 */ /* 0x000fca00078e020a */
[----:B------:R-:W-:Y:S01]  /*b590*/  ST.E.64 [R10.64], R70 ;  /* 0x000000460a007985 */ /* 0x000fe2000c101b0c */
[----:B------:R-:W-:Y:S05]  /*b5a0*/  EXIT ;  /* 0x000000000000794d */ /* 0x000fea0003800000 */
.L_x_9:
[----:B------:R-:W1:Y:S02]  /*b5b0*/  S2R R3, SR_TID.X ;  /* 0x0000000000037919 */ /* 0x000e640000002100 */
[----:B-1----:R-:W-:-:S13]  /*b5c0*/  ISETP.GT.AND P0, PT, R3, 0x7f, PT ;  /* 0x0000007f0300780c */ /* 0x002fda0003f04270 */
[----:B------:R-:W-:Y:S05]  /*b5d0*/  @P0 EXIT ;  /* 0x000000000000094d */ /* 0x000fea0003800000 */
[----:B------:R-:W1:Y:S01]  /*b5e0*/  S2R R7, SR_CTAID.X ;  /* 0x0000000000077919 */ /* 0x000e620000002500 */
[----:B------:R-:W-:-:S05]  /*b5f0*/  MOV R0, c[0x0][0x4e8] ;  /* 0x00013a0000007a02 */ /* 0x000fca0000000f00 */
[----:B------:R-:W-:Y:S01]  /*b600*/  IMAD R2, R0, c[0x0][0x388], RZ ;  /* 0x0000e20000027a24 */ /* 0x000fe200078e02ff */
[----:B-1----:R-:W-:-:S04]  /*b610*/  LEA R7, R7, R3, 0x7 ;  /* 0x0000000307077211 */ /* 0x002fc800078e38ff */
[----:B------:R-:W-:-:S13]  /*b620*/  ISETP.GE.AND P0, PT, R7, R2, PT ;  /* 0x000000020700720c */ /* 0x000fda0003f06270 */
[----:B------:R-:W-:Y:S05]  /*b630*/  @P0 EXIT ;  /* 0x000000000000094d */ /* 0x000fea0003800000 */
[----:B------:R-:W1:Y:S01]  /*b640*/  S2R R4, SR_CTAID.Z ;  /* 0x0000000000047919 */ /* 0x000e620000002700 */
[----:B------:R-:W-:Y:S01]  /*b650*/  USHF.R.S32.HI UR6, URZ, 0x1f, UR10 ;  /* 0x0000001f3f067899 */ /* 0x000fe2000801140a */
[----:B------:R-:W-:Y:S01]  /*b660*/  ISETP.NE.AND P0, PT, R0, 0x1, PT ;  /* 0x000000010000780c */ /* 0x000fe20003f05270 */
[----:B------:R-:W-:Y:S01]  /*b670*/  ULDC.64 UR4, c[0x0][0x4d0] ;  /* 0x0001340000047ab9 */ /* 0x000fe20000000a00 */
[----:B------:R-:W2:Y:S01]  /*b680*/  S2R R3, SR_CTAID.Y ;  /* 0x0000000000037919 */ /* 0x000ea20000002600 */
[----:B------:R-:W-:Y:S01]  /*b690*/  UIMAD UR6, UR6, UR4, URZ ;  /* 0x00000004060672a4 */ /* 0x000fe2000f8e023f */
[----:B------:R-:W-:Y:S01]  /*b6a0*/  IADD3 R2, RZ, -UR10, RZ ;  /* 0x8000000aff027c10 */ /* 0x000fe2000fffe0ff */
[----:B------:R-:W-:Y:S01]  /*b6b0*/  UIMAD.WIDE.U32 UR8, UR10, UR4, URZ ;  /* 0x000000040a0872a5 */ /* 0x000fe2000f8e003f */
[----:B------:R-:W-:Y:S01]  /*b6c0*/  MOV R6, R7 ;  /* 0x0000000700067202 */ /* 0x000fe20000000f00 */
[----:B------:R-:W-:-:S04]  /*b6d0*/  UIMAD UR4, UR10, UR5, UR6 ;  /* 0x000000050a0472a4 */ /* 0x000fc8000f8e0206 */
[----:B------:R-:W-:Y:S01]  /*b6e0*/  UIADD3 UR4, UR9, UR4, URZ ;  /* 0x0000000409047290 */ /* 0x000fe2000fffe03f */
[----:B------:R-:W-:Y:S01]  /*b6f0*/  MOV R9, UR9 ;  /* 0x0000000900097c02 */ /* 0x000fe20008000f00 */
[----:B------:R-:W-:-:S04]  /*b700*/  @P0 IMAD.HI.U32 R5, R7, c[0x0][0x4ec], RZ ;  /* 0x00013b0007050a27 */ /* 0x000fc800078e00ff */
[----:B------:R-:W-:Y:S01]  /*b710*/  IMAD.U32 R8, RZ, RZ, UR8 ;  /* 0x00000008ff087e24 */ /* 0x000fe2000f8e00ff */
[----:B------:R-:W-:Y:S01]  /*b720*/  @P0 SHF.R.U32.HI R6, RZ, c[0x0][0x4f0], R5 ;  /* 0x00013c00ff060a19 */ /* 0x000fe20000011605 */
[----:B------:R-:W-:Y:S01]  /*b730*/  IMAD.U32 R9, RZ, RZ, UR4 ;  /* 0x00000004ff097e24 */ /* 0x000fe2000f8e00ff */
[----:B-1----:R-:W-:-:S03]  /*b740*/  SHF.R.S32.HI R0, RZ, 0x1f, R4 ;  /* 0x0000001fff007819 */ /* 0x002fc60000011404 */
[----:B------:R-:W-:-:S04]  /*b750*/  IMAD.WIDE.U32 R8, R4, c[0x0][0x4d8], R8 ;  /* 0x0001360004087a25 */ /* 0x000fc800078e0008 */
[----:B------:R-:W-:Y:S02]  /*b760*/  IMAD R0, R0, c[0x0][0x4d8], RZ ;  /* 0x0001360000007a24 */ /* 0x000fe400078e02ff */
[----:B--2---:R-:W-:Y:S02]  /*b770*/  IMAD R2, R2, c[0x0][0x550], R3 ;  /* 0x0001540002027a24 */ /* 0x004fe400078e0203 */
[----:B------:R-:W-:Y:S01]  /*b780*/  IMAD R0, R4, c[0x0][0x4dc], R0 ;  /* 0x0001370004007a24 */ /* 0x000fe200078e0200 */
[----:B------:R-:W-:Y:S02]  /*b790*/  IADD3 R4, -R6, RZ, RZ ;  /* 0x000000ff06047210 */ /* 0x000fe40007ffe1ff */
[----:B------:R-:W-:Y:S01]  /*b7a0*/  SHF.R.S32.HI R3, RZ, 0x1f, R2 ;  /* 0x0000001fff037819 */ /* 0x000fe20000011402 */
[----:B------:R-:W-:Y:S01]  /*b7b0*/  IMAD.IADD R9, R0, 0x1, R9 ;  /* 0x0000000100097824 */ /* 0x000fe200078e0209 */
[----:B------:R-:W-:Y:S01]  /*b7c0*/  SHF.R.S32.HI R0, RZ, 0x1f, R6 ;  /* 0x0000001fff007819 */ /* 0x000fe20000011406 */
[----:B------:R-:W-:-:S02]  /*b7d0*/  IMAD R4, R4, c[0x0][0x4e8], R7 ;  /* 0x00013a0004047a24 */ /* 0x000fc400078e0207 */
[----:B------:R-:W-:Y:S02]  /*b7e0*/  IMAD R3, R3, c[0x0][0x4e0], RZ ;  /* 0x0001380003037a24 */ /* 0x000fe400078e02ff */
[----:B------:R-:W-:-:S04]  /*b7f0*/  IMAD.WIDE.U32 R8, R2, c[0x0][0x4e0], R8 ;  /* 0x0001380002087a25 */ /* 0x000fc800078e0008 */
[----:B------:R-:W-:Y:S01]  /*b800*/  IMAD R3, R2, c[0x0][0x4e4], R3 ;  /* 0x0001390002037a24 */ /* 0x000fe200078e0203 */
[----:B------:R-:W-:Y:S02]  /*b810*/  SHF.R.S32.HI R2, RZ, 0x1f, R4 ;  /* 0x0000001fff027819 */ /* 0x000fe40000011404 */
[----:B------:R-:W-:-:S03]  /*b820*/  IADD3 R6, P0, R6, R8, RZ ;  /* 0x0000000806067210 */ /* 0x000fc60007f1e0ff */
[----:B------:R-:W-:Y:S01]  /*b830*/  IMAD R2, R2, c[0x0][0x4c8], RZ ;  /* 0x0001320002027a24 */ /* 0x000fe200078e02ff */
[----:B------:R-:W-:Y:S02]  /*b840*/  IADD3.X R7, R0, R9, R3, P0, !PT ;  /* 0x0000000900077210 */ /* 0x000fe400007fe403 */
[----:B------:R-:W-:Y:S01]  /*b850*/  MOV R0, 0xff800000 ;  /* 0xff80000000007802 */ /* 0x000fe20000000f00 */
[C---:B------:R-:W-:Y:S02]  /*b860*/  IMAD R2, R4.reuse, c[0x0][0x4cc], R2 ;  /* 0x0001330004027a24 */ /* 0x040fe400078e0202 */
[----:B------:R-:W-:-:S05]  /*b870*/  IMAD.WIDE.U32 R6, R4, c[0x0][0x4c8], R6 ;  /* 0x0001320004067a25 */ /* 0x000fca00078e0006 */
[----:B------:R-:W-:Y:S02]  /*b880*/  IADD3 R2, R7, R2, RZ ;  /* 0x0000000207027210 */ /* 0x000fe40007ffe0ff */
[----:B------:R-:W-:-:S04]  /*b890*/  LEA R4, P0, R6, c[0x0][0x4a8], 0x2 ;  /* 0x00012a0006047a11 */ /* 0x000fc800078010ff */
[----:B------:R-:W-:-:S05]  /*b8a0*/  LEA.HI.X R5, R6, c[0x0][0x4ac], R2, 0x2, P0 ;  /* 0x00012b0006057a11 */ /* 0x000fca00000f1402 */
[----:B------:R-:W-:Y:S01]  /*b8b0*/  STG.E [R4.64], R0 ;  /* 0x0000000004007986 */ /* 0x000fe2000c10190c */
[----:B------:R-:W-:Y:S05]  /*b8c0*/  EXIT ;  /* 0x000000000000794d */ /* 0x000fea0003800000 */
.L_x_12:
[----:B------:R-:W-:-:S00]  /*b8d0*/  BRA `(.L_x_12) ;  /* 0xfffffff000007947 */ /* 0x000fc0000383ffff */
[----:B------:R-:W-:-:S00]  /*b8e0*/  NOP ;  /* 0x0000000000007918 */ /* 0x000fc00000000000 */
        /* <DEDUP_REMOVED lines=9> */
.L_x_1784:


//--------------------- .text._ZN7cutlass13device_kernelIN5flash19enable_sm80_to_sm89INS1_16FlashAttnFwdSm80INS1_25CollectiveMainloopFwdSm80ILi8ELi1ELb1EN4cute5tupleIJNS5_1CILi128EEENS7_ILi96EEES8_EEELi128ENS_6half_tEfNS_4arch4Sm80ELb0ELb1ELb1ELb0ELb1ELb0ELb1ELb1EEENS1_21CollectiveEpilogueFwdINS6_IJS8_S8_S9_EEENS6_IJNS7_ILi1EEESH_SH_EEESB_SD_Li256ELb0ELb1ELb1ELb0EEENS1_19SingleTileSchedulerILb0ELb1ELb1ELi128EEEEEEEEEvNT_6ParamsE --------------------------
	.section	.text._ZN7cutlass13device_kernelIN5flash19enable_sm80_to_sm89INS1_16FlashAttnFwdSm80INS1_25CollectiveMainloopFwdSm80ILi8ELi1ELb1EN4cute5tupleIJNS5_1CILi128EEENS7_ILi96EEES8_EEELi128ENS_6half_tEfNS_4arch4Sm80ELb0ELb1ELb1ELb0ELb1ELb0ELb1ELb1EEENS1_21CollectiveEpilogueFwdINS6_IJS8_S8_S9_EEENS6_IJNS7_ILi1EEESH_SH_EEESB_SD_Li256ELb0ELb1ELb1ELb0EEENS1_19SingleTileSchedulerILb0ELb1ELb1ELi128EEEEEEEEEvNT_6ParamsE,"ax",@progbits
	.sectioninfo	@"SHI_REGISTERS=255"
	.align	128
.text._ZN7cutlass13device_kernelIN5flash19enable_sm80_to_sm89INS1_16FlashAttnFwdSm80INS1_25CollectiveMainloopFwdSm80ILi8ELi1ELb1EN4cute5tupleIJNS5_1CILi128EEENS7_ILi96EEES8_EEELi128ENS_6half_tEfNS_4arch4Sm80ELb0ELb1ELb1ELb0ELb1ELb0ELb1ELb1EEENS1_21CollectiveEpilogueFwdINS6_IJS8_S8_S9_EEENS6_IJNS7_ILi1EEESH_SH_EEESB_SD_Li256ELb0ELb1ELb1ELb0EEENS1_19SingleTileSchedulerILb0ELb1ELb1ELi128EEEEEEEEEvNT_6ParamsE:
        .type           _ZN7cutlass13device_kernelIN5flash19enable_sm80_to_sm89INS1_16FlashAttnFwdSm80INS1_25CollectiveMainloopFwdSm80ILi8ELi1ELb1EN4cute5tupleIJNS5_1CILi128EEENS7_ILi96EEES8_EEELi128ENS_6half_tEfNS_4arch4Sm80ELb0ELb1ELb1ELb0ELb1ELb0ELb1ELb1EEENS1_21CollectiveEpilogueFwdINS6_IJS8_S8_S9_EEENS6_IJNS7_ILi1EEESH_SH_EEESB_SD_Li256ELb0ELb1ELb1ELb0EEENS1_19SingleTileSchedulerILb0ELb1ELb1ELi128EEEEEEEEEvNT_6ParamsE,@function
        .size           _ZN7cutlass13device_kernelIN5flash19enable_sm80_to_sm89INS1_16FlashAttnFwdSm80INS1_25CollectiveMainloopFwdSm80ILi8ELi1ELb1EN4cute5tupleIJNS5_1CILi128EEENS7_ILi96EEES8_EEELi128ENS_6half_tEfNS_4arch4Sm80ELb0ELb1ELb1ELb0ELb1ELb0ELb1ELb1EEENS1_21CollectiveEpilogueFwdINS6_IJS8_S8_S9_EEENS6_IJNS7_ILi1EEESH_SH_EEESB_SD_Li256ELb0ELb1ELb1ELb0EEENS1_19SingleTileSchedulerILb0ELb1ELb1ELi128EEEEEEEEEvNT_6ParamsE,(.L_x_1785 - _ZN7cutlass13device_kernelIN5flash19enable_sm80_to_sm89INS1_16FlashAttnFwdSm80INS1_25CollectiveMainloopFwdSm80ILi8ELi1ELb1EN4cute5tupleIJNS5_1CILi128EEENS7_ILi96EEES8_EEELi128ENS_6half_tEfNS_4arch4Sm80ELb0ELb1ELb1ELb0ELb1ELb0ELb1ELb1EEENS1_21CollectiveEpilogueFwdINS6_IJS8_S8_S9_EEENS6_IJNS7_ILi1EEESH_SH_EEESB_SD_Li256ELb0ELb1ELb1ELb0EEENS1_19SingleTileSchedulerILb0ELb1ELb1ELi128EEEEEEEEEvNT_6ParamsE)
        .other          _ZN7cutlass13device_kernelIN5flash19enable_sm80_to_sm89INS1_16FlashAttnFwdSm80INS1_25CollectiveMainloopFwdSm80ILi8ELi1ELb1EN4cute5tupleIJNS5_1CILi128EEENS7_ILi96EEES8_EEELi128ENS_6half_tEfNS_4arch4Sm80ELb0ELb1ELb1ELb0ELb1ELb0ELb1ELb1EEENS1_21CollectiveEpilogueFwdINS6_IJS8_S8_S9_EEENS6_IJNS7_ILi1EEESH_SH_EEESB_SD_Li256ELb0ELb1ELb1ELb0EEENS1_19SingleTileSchedulerILb0ELb1ELb1ELi128EEEEEEEEEvNT_6ParamsE,@"STO_CUDA_ENTRY STV_DEFAULT"
_ZN7cutlass13device_kernelIN5flash19enable_sm80_to_sm89INS1_16FlashAttnFwdSm80INS1_25CollectiveMainloopFwdSm80ILi8ELi1ELb1EN4cute5tupleIJNS5_1CILi128EEENS7_ILi96EEES8_EEELi128ENS_6half_tEfNS_4arch4Sm80ELb0ELb1ELb1ELb0ELb1ELb0ELb1ELb1EEENS1_21CollectiveEpilogueFwdINS6_IJS8_S8_S9_EEENS6_IJNS7_ILi1EEESH_SH_EEESB_SD_Li256ELb0ELb1ELb1ELb0EEENS1_19SingleTileSchedulerILb0ELb1ELb1ELi128EEEEEEEEEvNT_6ParamsE:
[----:B------:R-:W-:Y:S02]  /*0000*/  MOV R1, c[0x0][0x28] ;  /* 0x00000a0000017a02 */ /* 0x000fe40000000f00 */
[----:B------:R-:W1:Y:S01]  /*0010*/  S2R R101, SR_TID.X ;  /* 0x0000000000657919 */ /* 0x000e620000002100 */
[----:B------:R-:W2:Y:S08]  /*0020*/  S2UR UR6, SR_CTAID.Y ;  /* 0x00000000000679c3 */ /* 0x000eb00000002600 */
        /* <DEDUP_REMOVED lines=14> */
.L_x_13:
[----:B------:R-:W-:Y:S02]  /*0110*/  ULDC.64 UR4, c[0x0][0x550] ;  /* 0x0001540000047ab9 */ /* 0x000fe40000000a00 */
[----:B------:R-:W-:Y:S02]  /*0120*/  UISETP.NE.AND UP0, UPT, UR4, 0x1, UPT ;  /* 0x000000010400788c */ /* 0x000fe4000bf05270 */
[----:B------:R-:W-:-:S02]  /*0130*/  UIMAD.WIDE.U32 UR12, UR6, UR5, URZ ;  /* 0x00000005060c72a5 */ /* 0x000fc4000f8e003f */
[----:B------:R-:W-:Y:S02]  /*0140*/  ULDC UR4, c[0x0][0x558] ;  /* 0x0001560000047ab9 */ /* 0x000fe40000000800 */
[----:B------:R-:W-:-:S05]  /*0150*/  UMOV UR9, UR6 ;  /* 0x0000000600097c82 */ /* 0x000fca0008000000 */
[----:B------:R-:W-:-:S03]  /*0160*/  @UP0 USHF.R.U32.HI UR9, URZ, UR4, UR13 ;  /* 0x000000043f090299 */ /* 0x000fc6000801160d */
.L_x_14:
[----:B------:R-:W-:Y:S01]  /*0170*/  ISETP.LE.AND P0, PT, RZ, UR10, PT ;  /* 0x0000000aff007c0c */ /* 0x000fe2000bf03270 */
[----:B------:R-:W-:Y:S02]  /*0180*/  UIADD3 UR4, -UR9, URZ, URZ ;  /* 0x0000003f09047290 */ /* 0x000fe4000fffe13f */
[----:B------:R-:W-:Y:S02]  /*0190*/  ULDC UR7, c[0x0][0x550] ;  /* 0x0001540000077ab9 */ /* 0x000fe40000000800 */
[----:B------:R-:W-:-:S08]  /*01a0*/  UIMAD UR7, UR4, UR7, UR6 ;  /* 0x00000007040772a4 */ /* 0x000fd0000f8e0206 */
[----:B------:R-:W-:Y:S05]  /*01b0*/  @!P0 EXIT ;  /* 0x000000000000894d */ /* 0x000fea0003800000 */
[----:B------:R-:W1:Y:S01]  /*01c0*/  S2UR UR21, SR_CTAID.X ;  /* 0x00000000001579c3 */ /* 0x000e620000002500 */
[----:B------:R-:W-:Y:S01]  /*01d0*/  ULDC.64 UR4, c[0x0][0x370] ;  /* 0x0000dc0000047ab9 */ /* 0x000fe20000000a00 */
[----:B------:R-:W-:Y:S01]  /*01e0*/  IMAD.MOV.U32 R220, RZ, RZ, RZ ;  /* 0x000000ffffdc7224 */ /* 0x000fe200078e00ff */
[----:B------:R-:W-:Y:S02]  /*01f0*/  UISETP.NE.U32.AND UP0, UPT, URZ, UR4, UPT ;  /* 0x000000043f00728c */ /* 0x000fe4000bf05070 */
[----:B------:R-:W-:Y:S02]  /*0200*/  ULDC.64 UR12, c[0x0][0x370] ;  /* 0x0000dc00000c7ab9 */ /* 0x000fe40000000a00 */
[----:B------:R-:W-:Y:S02]  /*0210*/  UISETP.NE.AND.EX UP0, UPT, URZ, UR5, UPT, UP0 ;  /* 0x000000053f00728c */ /* 0x000fe4000bf05300 */
[----:B------:R-:W-:Y:S02]  /*0220*/  ULDC UR6, c[0x0][0x2c4] ;  /* 0x0000b10000067ab9 */ /* 0x000fe40000000800 */
[----:B------:R-:W-:-:S02]  /*0230*/  UISETP.NE.AND UP2, UPT, UR6, 0x1, UPT ;  /* 0x000000010600788c */ /* 0x000fc4000bf45270 */
[----:B------:R-:W-:Y:S01]  /*0240*/  PLOP3.LUT P0, PT, PT, PT, UP0, 0x80, 0x0 ;  /* 0x000000000000781c */ /* 0x000fe20003f0f008 */
[----:B------:R-:W-:-:S04]  /*0250*/  ULDC.64 UR14, c[0x0][0x118] ;  /* 0x00004600000e7ab9 */ /* 0x000fc80000000a00 */
[----:B------:R-:W-:Y:S02]  /*0260*/  @UP0 UMOV UR4, 0x4 ;  /* 0x0000000400040882 */ /* 0x000fe40000000000 */
[----:B------:R-:W-:Y:S02]  /*0270*/  @UP0 UIMAD.WIDE UR4, UR10, UR4, UR12 ;  /* 0x000000040a0402a5 */ /* 0x000fe4000f8e020c */
[----:B-1----:R-:W-:-:S04]  /*0280*/  USHF.L.U32 UR21, UR21, 0x7, URZ ;  /* 0x0000000715157899 */ /* 0x002fc8000800063f */
[----:B------:R-:W-:Y:S01]  /*0290*/  MOV R2, UR4 ;  /* 0x0000000400027c02 */ /* 0x000fe20008000f00 */
[----:B------:R-:W-:Y:S01]  /*02a0*/  IMAD.U32 R3, RZ, RZ, UR5 ;  /* 0x00000005ff037e24 */ /* 0x000fe2000f8e00ff */
[----:B------:R-:W-:Y:S02]  /*02b0*/  @UP2 UIADD3 UR12, UR21, 0x7f, URZ ;  /* 0x0000007f150c2890 */ /* 0x000fe4000fffe03f */
[----:B------:R-:W-:Y:S02]  /*02c0*/  ULDC.64 UR4, c[0x0][0x2c8] ;  /* 0x0000b20000047ab9 */ /* 0x000fe40000000a00 */
[----:B------:R-:W-:Y:S01]  /*02d0*/  UIMAD.WIDE.U32 UR12, UR12, UR4, URZ ;  /* 0x000000040c0c72a5 */ /* 0x000fe2000f8e003f */
[----:B------:R1:W5:Y:S01]  /*02e0*/  @P0 LDG.E R220, [R2.64] ;  /* 0x0000000e02dc0981 */ /* 0x000362000c1e1900 */
[----:B------:R-:W-:Y:S02]  /*02f0*/  ULDC UR8, c[0x0][0x2ac] ;  /* 0x0000ab0000087ab9 */ /* 0x000fe40000000800 */
[----:B------:R-:W-:-:S02]  /*0300*/  ULDC UR4, c[0x0][0x1d0] ;  /* 0x0000740000047ab9 */ /* 0x000fc40000000800 */
[----:B------:R-:W-:Y:S02]  /*0310*/  UIADD3 UR11, UR21, 0x7f, URZ ;  /* 0x0000007f150b7890 */ /* 0x000fe4000fffe03f */
[----:B------:R-:W-:Y:S02]  /*0320*/  @UP2 USHF.R.U32.HI UR11, URZ, UR5, UR13 ;  /* 0x000000053f0b2299 */ /* 0x000fe4000801160d */
[----:B------:R-:W-:Y:S02]  /*0330*/  UIMAD UR8, UR8, UR4, URZ ;  /* 0x00000004080872a4 */ /* 0x000fe4000f8e023f */
[----:B------:R-:W-:Y:S02]  /*0340*/  UMOV UR12, 0x1 ;  /* 0x00000001000c7882 */ /* 0x000fe40000000000 */
[----:B------:R-:W-:Y:S02]  /*0350*/  ULDC.64 UR4, c[0x0][0x328] ;  /* 0x0000ca0000047ab9 */ /* 0x000fe40000000a00 */
[----:B------:R-:W-:-:S02]  /*0360*/  UISETP.LE.AND UP1, UPT, UR12, UR5, UPT ;  /* 0x000000050c00728c */ /* 0x000fc4000bf23270 */
[----:B------:R-:W-:Y:S02]  /*0370*/  ULDC UR13, c[0x0][0x168] ;  /* 0x00005a00000d7ab9 */ /* 0x000fe40000000800 */
[----:B------:R-:W-:Y:S02]  /*0380*/  UIADD3 UR13, UR8, -UR13, UR12 ;  /* 0x8000000d080d7290 */ /* 0x000fe4000fffe00c */
[----:B------:R-:W-:Y:S02]  /*0390*/  PLOP3.LUT P0, PT, PT, PT, UP1, 0x40, 0x0 ;  /* 0x000000000000781c */ /* 0x000fe40003f0e818 */
[----:B------:R-:W-:-:S04]  /*03a0*/  UIADD3 UR5, UR13, UR11, URZ ;  /* 0x0000000b0d057290 */ /* 0x000fc8000fffe03f */
[----:B------:R-:W-:-:S07]  /*03b0*/  UIADD3 UR11, UR5, UR4, URZ ;  /* 0x00000004050b7290 */ /* 0x000fce000fffe03f */
[----:B------:R-:W-:Y:S05]  /*03c0*/  @P0 BRA `(.L_x_15) ;  /* 0x0000014000000947 */ /* 0x000fea0003800000 */
[----:B-1----:R-:W-:Y:S01]  /*03d0*/  ISETP.LT.AND P0, PT, RZ, UR5, PT ;  /* 0x00000005ff007c0c */ /* 0x002fe2000bf01270 */
[----:B------:R-:W-:-:S12]  /*03e0*/  UIADD3 UR13, UR5, -0x1, URZ ;  /* 0xffffffff050d7890 */ /* 0x000fd8000fffe03f */
[----:B------:R-:W-:Y:S05]  /*03f0*/  @P0 BRA `(.L_x_16) ;  /* 0x0000008000000947 */ /* 0x000fea0003800000 */
[----:B------:R-:W-:Y:S02]  /*0400*/  ULDC UR4, c[0x0][0x32c] ;  /* 0x0000cb0000047ab9 */ /* 0x000fe40000000800 */
[----:B------:R-:W-:Y:S02]  /*0410*/  UISETP.NE.AND UP0, UPT, UR12, UR4, UPT ;  /* 0x000000040c00728c */ /* 0x000fe4000bf05270 */
[----:B------:R-:W-:-:S03]  /*0420*/  UIADD3 UR13, -UR5, URZ, URZ ;  /* 0x0000003f050d7290 */ /* 0x000fc6000fffe13f */
[----:B------:R-:W-:Y:S02]  /*0430*/  ULDC.64 UR4, c[0x0][0x330] ;  /* 0x0000cc0000047ab9 */ /* 0x000fe40000000a00 */
[----:B------:R-:W-:-:S04]  /*0440*/  UIMAD.WIDE.U32 UR16, UR13, UR4, URZ ;  /* 0x000000040d1072a5 */ /* 0x000fc8000f8e003f */
[----:B------:R-:W-:-:S04]  /*0450*/  @UP0 USHF.R.U32.HI UR13, URZ, UR5, UR17 ;  /* 0x000000053f0d0299 */ /* 0x000fc80008011611 */
[----:B------:R-:W-:Y:S01]  /*0460*/  ULOP3.LUT UR13, URZ, UR13, URZ, 0x33, !UPT ;  /* 0x0000000d3f0d7292 */ /* 0x000fe2000f8e333f */
[----:B------:R-:W-:Y:S05]  /*0470*/  BRA `(.L_x_17) ;  /* 0x0000005000007947 */ /* 0x000fea0003800000 */
.L_x_16:
[----:B------:R-:W-:Y:S02]  /*0480*/  ULDC UR4, c[0x0][0x32c] ;  /* 0x0000cb0000047ab9 */ /* 0x000fe40000000800 */
[----:B------:R-:W-:-:S03]  /*0490*/  UISETP.NE.AND UP0, UPT, UR12, UR4, UPT ;  /* 0x000000040c00728c */ /* 0x000fc6000bf05270 */
[----:B------:R-:W-:Y:S02]  /*04a0*/  ULDC.64 UR4, c[0x0][0x330] ;  /* 0x0000cc0000047ab9 */ /* 0x000fe40000000a00 */
[----:B------:R-:W-:-:S06]  /*04b0*/  UIMAD.WIDE.U32 UR16, UR13, UR4, URZ ;  /* 0x000000040d1072a5 */ /* 0x000fcc000f8e003f */
[----:B------:R-:W-:Y:S02]  /*04c0*/  @UP0 USHF.R.U32.HI UR13, URZ, UR5, UR17 ;  /* 0x000000053f0d0299 */ /* 0x000fe40008011611 */
.L_x_17:
[----:B------:R-:W-:Y:S02]  /*04d0*/  ULDC UR4, c[0x0][0x32c] ;  /* 0x0000cb0000047ab9 */ /* 0x000fe40000000800 */
[----:B------:R-:W-:-:S04]  /*04e0*/  UIMAD UR4, UR13, UR4, UR4 ;  /* 0x000000040d0472a4 */ /* 0x000fc8000f8e0204 */
[----:B------:R-:W-:-:S04]  /*04f0*/  UISETP.LT.AND UP0, UPT, UR11, UR4, UPT ;  /* 0x000000040b00728c */ /* 0x000fc8000bf01270 */
[----:B------:R-:W-:Y:S02]  /*0500*/  USEL UR11, UR11, UR4, UP0 ;  /* 0x000000040b0b7287 */ /* 0x000fe40008000000 */
.L_x_15:
[----:B-1----:R-:W-:Y:S01]  /*0510*/  UIADD3 UR12, UR8, 0x5f, URZ ;  /* 0x0000005f080c7890 */ /* 0x002fe2000fffe03f */
[----:B------:R-:W-:Y:S01]  /*0520*/  PLOP3.LUT P0, PT, PT, PT, UP1, 0x40, 0x0 ;  /* 0x000000000000781c */ /* 0x000fe20003f0e818 */
[----:B------:R-:W-:Y:S02]  /*0530*/  UIADD3 UR18, UR11, 0x5f, URZ ;  /* 0x0000005f0b127890 */ /* 0x000fe4000fffe03f */
[----:B------:R-:W-:Y:S02]  /*0540*/  ULDC.64 UR4, c[0x0][0x2c8] ;  /* 0x0000b20000047ab9 */ /* 0x000fe40000000a00 */
[----:B------:R-:W-:Y:S02]  /*0550*/  UIMAD.WIDE.U32 UR16, UR21, UR4, URZ ;  /* 0x00000004151072a5 */ /* 0x000fe4000f8e003f */
[----:B------:R-:W-:Y:S02]  /*0560*/  UIMAD.WIDE UR12, UR12, 0x2aaaaaab, URZ ;  /* 0x2aaaaaab0c0c78a5 */ /* 0x000fe4000f8e023f */
[----:B------:R-:W-:-:S02]  /*0570*/  UIMAD.WIDE UR18, UR18, 0x2aaaaaab, URZ ;  /* 0x2aaaaaab121278a5 */ /* 0x000fc4000f8e023f */
[----:B------:R-:W-:Y:S02]  /*0580*/  UMOV UR4, UR21 ;  /* 0x0000001500047c82 */ /* 0x000fe40008000000 */
[----:B------:R-:W-:Y:S02]  /*0590*/  @UP2 USHF.R.U32.HI UR4, URZ, UR5, UR17 ;  /* 0x000000053f042299 */ /* 0x000fe40008011611 */
[----:B------:R-:W-:Y:S02]  /*05a0*/  ULDC UR20, c[0x0][0x168] ;  /* 0x00005a0000147ab9 */ /* 0x000fe40000000800 */
[----:B------:R-:W-:Y:S02]  /*05b0*/  UMOV UR17, UR13 ;  /* 0x0000000d00117c82 */ /* 0x000fe40008000000 */
[----:B------:R-:W-:Y:S02]  /*05c0*/  UMOV UR13, UR19 ;  /* 0x00000013000d7c82 */ /* 0x000fe40008000000 */
[----:B------:R-:W-:-:S02]  /*05d0*/  UIADD3 UR20, UR8, -UR20, URZ ;  /* 0x8000001408147290 */ /* 0x000fc4000fffe03f */
[----:B------:R-:W-:Y:S02]  /*05e0*/  USHF.R.U32.HI UR12, URZ, 0x1f, UR17 ;  /* 0x0000001f3f0c7899 */ /* 0x000fe40008011611 */
[----:B------:R-:W-:Y:S02]  /*05f0*/  USHF.R.U32.HI UR11, URZ, 0x1f, UR13 ;  /* 0x0000001f3f0b7899 */ /* 0x000fe4000801160d */
[----:B------:R-:W-:Y:S02]  /*0600*/  UIADD3 UR4, UR20, UR4, URZ ;  /* 0x0000000414047290 */ /* 0x000fe4000fffe03f */
[----:B------:R-:W-:Y:S02]  /*0610*/  ULDC UR5, c[0x0][0x324] ;  /* 0x0000c90000057ab9 */ /* 0x000fe40000000800 */
[----:B------:R-:W-:Y:S02]  /*0620*/  ULEA.HI.SX32 UR12, UR17, UR12, 0x1c ;  /* 0x0000000c110c7291 */ /* 0x000fe4000f8fe23f */
[----:B------:R-:W-:-:S02]  /*0630*/  ULEA.HI.SX32 UR11, UR13, UR11, 0x1c ;  /* 0x0000000b0d0b7291 */ /* 0x000fc4000f8fe23f */
[----:B------:R-:W-:Y:S02]  /*0640*/  UIADD3 UR5, UR4, -UR5, URZ ;  /* 0x8000000504057290 */ /* 0x000fe4000fffe03f */
[----:B------:R-:W-:-:S04]  /*0650*/  UISETP.LT.AND UP0, UPT, UR12, UR11, UPT ;  /* 0x0000000b0c00728c */ /* 0x000fc8000bf01270 */
[----:B------:R-:W-:Y:S01]  /*0660*/  USEL UR11, UR12, UR11, UP0 ;  /* 0x0000000b0c0b7287 */ /* 0x000fe20008000000 */
[----:B------:R-:W-:Y:S01]  /*0670*/  MOV R2, UR5 ;  /* 0x0000000500027c02 */ /* 0x000fe20008000f00 */
[----:B------:R-:W-:Y:S05]  /*0680*/  @P0 BRA `(.L_x_18) ;  /* 0x0000010000000947 */ /* 0x000fea0003800000 */
[----:B------:R-:W-:-:S04]  /*0690*/  MOV R3, UR4 ;  /* 0x0000000400037c02 */ /* 0x000fc80008000f00 */
[----:B------:R-:W-:-:S13]  /*06a0*/  ISETP.GT.AND P0, PT, R3, -0x1, PT ;  /* 0xffffffff0300780c */ /* 0x000fda0003f04270 */
[----:B------:R-:W-:Y:S05]  /*06b0*/  @P0 BRA `(.L_x_19) ;  /* 0x0000007000000947 */ /* 0x000fea0003800000 */
[----:B------:R-:W-:Y:S01]  /*06c0*/  IMAD.MOV.U32 R0, RZ, RZ, c[0x0][0x32c] ;  /* 0x0000cb00ff007624 */ /* 0x000fe200078e00ff */
[----:B------:R-:W-:-:S04]  /*06d0*/  LOP3.LUT R3, RZ, R3, RZ, 0x33, !PT ;  /* 0x00000003ff037212 */ /* 0x000fc800078e33ff */
[----:B------:R-:W-:-:S13]  /*06e0*/  ISETP.NE.AND P0, PT, R0, 0x1, PT ;  /* 0x000000010000780c */ /* 0x000fda0003f05270 */
[----:B------:R-:W-:-:S05]  /*06f0*/  @P0 IMAD.HI.U32 R0, R3, c[0x0][0x330], RZ ;  /* 0x0000cc0003000a27 */ /* 0x000fca00078e00ff */
[----:B------:R-:W-:-:S04]  /*0700*/  @P0 SHF.R.U32.HI R3, RZ, c[0x0][0x334], R0 ;  /* 0x0000cd00ff030a19 */ /* 0x000fc80000011600 */
[----:B------:R-:W-:Y:S01]  /*0710*/  LOP3.LUT R3, RZ, R3, RZ, 0x33, !PT ;  /* 0x00000003ff037212 */ /* 0x000fe200078e33ff */
[----:B------:R-:W-:Y:S05]  /*0720*/  BRA `(.L_x_20) ;  /* 0x0000004000007947 */ /* 0x000fea0003800000 */
.L_x_19:
[----:B------:R-:W-:-:S04]  /*0730*/  MOV R0, c[0x0][0x32c] ;  /* 0x0000cb0000007a02 */ /* 0x000fc80000000f00 */
[----:B------:R-:W-:-:S13]  /*0740*/  ISETP.NE.AND P0, PT, R0, 0x1, PT ;  /* 0x000000010000780c */ /* 0x000fda0003f05270 */
[----:B------:R-:W-:-:S05]  /*0750*/  @P0 IMAD.HI.U32 R0, R3, c[0x0][0x330], RZ ;  /* 0x0000cc0003000a27 */ /* 0x000fca00078e00ff */
[----:B------:R-:W-:-:S05]  /*0760*/  @P0 SHF.R.U32.HI R3, RZ, c[0x0][0x334], R0 ;  /* 0x0000cd00ff030a19 */ /* 0x000fca0000011600 */
.L_x_20:
[----:B------:R-:W-:-:S05]  /*0770*/  IMAD R3, R3, c[0x0][0x32c], RZ ;  /* 0x0000cb0003037a24 */ /* 0x000fca00078e02ff */
[----:B------:R-:W-:-:S05]  /*0780*/  IMNMX R2, R2, R3, !PT ;  /* 0x0000000302027217 */ /* 0x000fca0007800200 */
.L_x_18:
[----:B------:R-:W-:Y:S01]  /*0790*/  IMAD.HI R3, R2, 0x2aaaaaab, RZ ;  /* 0x2aaaaaab02037827 */ /* 0x000fe200078e02ff */
[----:B------:R-:W-:Y:S02]  /*07a0*/  USHF.R.U32.HI UR5, URZ, 0x10, UR7 ;  /* 0x000000103f057899 */ /* 0x000fe40008011607 */
[----:B------:R-:W-:Y:S01]  /*07b0*/  ULDC UR4, c[0x0][0x338] ;  /* 0x0000ce0000047ab9 */ /* 0x000fe20000000800 */
[----:B------:R-:W-:Y:S01]  /*07c0*/  IMAD.MOV.U32 R36, RZ, RZ, RZ ;  /* 0x000000ffff247224 */ /* 0x000fe200078e00ff */
[----:B------:R-:W-:Y:S01]  /*07d0*/  SHF.R.U32.HI R0, RZ, 0x1f, R3 ;  /* 0x0000001fff007819 */ /* 0x000fe20000011603 */
[----:B------:R-:W-:-:S03]  /*07e0*/  UISETP.NE.AND UP0, UPT, UR5, URZ, UPT ;  /* 0x0000003f0500728c */ /* 0x000fc6000bf05270 */
[----:B------:R-:W-:Y:S01]  /*07f0*/  LEA.HI.SX32 R0, R3, R0, 0x1c ;  /* 0x0000000003007211 */ /* 0x000fe200078fe2ff */
[----:B------:R-:W-:-:S03]  /*0800*/  USEL UR4, UR5, UR4, UP0 ;  /* 0x0000000405047287 */ /* 0x000fc60008000000 */
[----:B------:R-:W-:-:S04]  /*0810*/  IMNMX R215, RZ, R0, !PT ;  /* 0x00000000ffd77217 */ /* 0x000fc80007800200 */
[----:B------:R-:W-:-:S13]  /*0820*/  ISETP.LT.AND P0, PT, R215, UR11, PT ;  /* 0x0000000bd7007c0c */ /* 0x000fda000bf01270 */
[----:B------:R-:W-:Y:S05]  /*0830*/  @!P0 BRA `(.L_x_21) ;  /* 0x000001c000008947 */ /* 0x000fea0003800000 */
[----:B------:R-:W-:Y:S01]  /*0840*/  IMAD.U32 R0, RZ, RZ, UR4 ;  /* 0x00000004ff007e24 */ /* 0x000fe2000f8e00ff */
[----:B------:R-:W-:-:S04]  /*0850*/  UIADD3 UR5, UR4, -0x1, UR11 ;  /* 0xffffffff04057890 */ /* 0x000fc8000fffe00b */
[-C--:B------:R-:W-:Y:S02]  /*0860*/  IABS R4, R0.reuse ;  /* 0x0000000000047213 */ /* 0x080fe40000000000 */
[----:B------:R-:W-:Y:S02]  /*0870*/  IADD3 R5, -R215, UR5, RZ ;  /* 0x00000005d7057c10 */ /* 0x000fe4000fffe1ff */
[----:B------:R-:W1:Y:S01]  /*0880*/  I2F.RP R8, R4 ;  /* 0x0000000400087306 */ /* 0x000e620000209400 */
[----:B------:R-:W-:Y:S02]  /*0890*/  IABS R0, R0 ;  /* 0x0000000000007213 */ /* 0x000fe40000000000 */
[----:B------:R-:W-:Y:S02]  /*08a0*/  IABS R2, R5 ;  /* 0x0000000500027213 */ /* 0x000fe40000000000 */
[----:B------:R-:W-:Y:S01]  /*08b0*/  LOP3.LUT R5, R5, UR4, RZ, 0x3c, !PT ;  /* 0x0000000405057c12 */ /* 0x000fe2000f8e3cff */
[----:B------:R-:W-:-:S03]  /*08c0*/  IMAD.MOV R0, RZ, RZ, -R0 ;  /* 0x000000ffff007224 */ /* 0x000fc600078e0a00 */
[----:B------:R-:W-:Y:S01]  /*08d0*/  ISETP.GE.AND P0, PT, R5, RZ, PT ;  /* 0x000000ff0500720c */ /* 0x000fe20003f06270 */
[----:B-1----:R-:W1:Y:S02]  /*08e0*/  MUFU.RCP R6, R8 ;  /* 0x0000000800067308 */ /* 0x002e640000001000 */
[----:B-1----:R-:W-:-:S06]  /*08f0*/  IADD3 R6, R6, 0xffffffe, RZ ;  /* 0x0ffffffe06067810 */ /* 0x002fcc0007ffe0ff */
[----:B------:R-:W1:Y:S02]  /*0900*/  F2I.FTZ.U32.TRUNC.NTZ R7, R6 ;  /* 0x0000000600077305 */ /* 0x000e64000021f000 */
[----:B-1----:R-:W-:Y:S02]  /*0910*/  IMAD.MOV R3, RZ, RZ, -R7 ;  /* 0x000000ffff037224 */ /* 0x002fe400078e0a07 */
[----:B------:R-:W-:Y:S02]  /*0920*/  IMAD.MOV.U32 R6, RZ, RZ, RZ ;  /* 0x000000ffff067224 */ /* 0x000fe400078e00ff */
[----:B------:R-:W-:-:S04]  /*0930*/  IMAD R3, R3, R4, RZ ;  /* 0x0000000403037224 */ /* 0x000fc800078e02ff */
[----:B------:R-:W-:-:S06]  /*0940*/  IMAD.HI.U32 R3, R7, R3, R6 ;  /* 0x0000000307037227 */ /* 0x000fcc00078e0006 */
[----:B------:R-:W-:-:S04]  /*0950*/  IMAD.HI.U32 R3, R3, R2, RZ ;  /* 0x0000000203037227 */ /* 0x000fc800078e00ff */
[----:B------:R-:W-:-:S05]  /*0960*/  IMAD R7, R3, R0, R2 ;  /* 0x0000000003077224 */ /* 0x000fca00078e0202 */
[----:B------:R-:W-:-:S13]  /*0970*/  ISETP.GT.U32.AND P1, PT, R4, R7, PT ;  /* 0x000000070400720c */ /* 0x000fda0003f24070 */
[----:B------:R-:W-:Y:S01]  /*0980*/  @!P1 IMAD.IADD R7, R7, 0x1, -R4 ;  /* 0x0000000107079824 */ /* 0x000fe200078e0a04 */
[----:B------:R-:W-:Y:S02]  /*0990*/  @!P1 IADD3 R3, R3, 0x1, RZ ;  /* 0x0000000103039810 */ /* 0x000fe40007ffe0ff */
[----:B------:R-:W-:Y:S02]  /*09a0*/  ISETP.NE.AND P1, PT, RZ, UR4, PT ;  /* 0x00000004ff007c0c */ /* 0x000fe4000bf25270 */
[----:B------:R-:W-:-:S13]  /*09b0*/  ISETP.GE.U32.AND P2, PT, R7, R4, PT ;  /* 0x000000040700720c */ /* 0x000fda0003f46070 */
[----:B------:R-:W-:-:S05]  /*09c0*/  @P2 IADD3 R3, R3, 0x1, RZ ;  /* 0x0000000103032810 */ /* 0x000fca0007ffe0ff */
[----:B------:R-:W-:Y:S01]  /*09d0*/  @!P0 IMAD.MOV R3, RZ, RZ, -R3 ;  /* 0x000000ffff038224 */ /* 0x000fe200078e0a03 */
[----:B------:R-:W-:-:S05]  /*09e0*/  @!P1 LOP3.LUT R3, RZ, UR4, RZ, 0x33, !PT ;  /* 0x00000004ff039c12 */ /* 0x000fca000f8e33ff */
[----:B------:R-:W-:Y:S02]  /*09f0*/  IMAD.MOV.U32 R36, RZ, RZ, R3 ;  /* 0x000000ffff247224 */ /* 0x000fe400078e0003 */
.L_x_21:
[----:B------:R-:W-:Y:S01]  /*0a00*/  ULOP3.LUT UR7, UR7, 0xffff, URZ, 0xc0, !UPT ;  /* 0x0000ffff07077892 */ /* 0x000fe2000f8ec03f */
[----:B------:R-:W-:Y:S01]  /*0a10*/  PLOP3.LUT P2, PT, PT, PT, PT, 0x80, 0x0 ;  /* 0x000000000000781c */ /* 0x000fe20003f4f070 */
[----:B------:R-:W-:Y:S01]  /*0a20*/  IMAD.MOV.U32 R7, RZ, RZ, RZ ;  /* 0x000000ffff077224 */ /* 0x000fe200078e00ff */
[----:B------:R-:W-:Y:S01]  /*0a30*/  MOV R5, RZ ;  /* 0x000000ff00057202 */ /* 0x000fe20000000f00 */
[----:B------:R-:W-:Y:S01]  /*0a40*/  CS2R R66, SRZ ;  /* 0x0000000000427805 */ /* 0x000fe2000001ff00 */
[----:B------:R-:W-:Y:S01]  /*0a50*/  CS2R R64, SRZ ;  /* 0x0000000000407805 */ /* 0x000fe2000001ff00 */
[----:B------:R-:W-:Y:S01]  /*0a60*/  IMAD R215, R36, UR7, R215 ;  /* 0x0000000724d77c24 */ /* 0x000fe2000f8e02d7 */
[----:B------:R-:W-:Y:S01]  /*0a70*/  CS2R R62, SRZ ;  /* 0x00000000003e7805 */ /* 0x000fe2000001ff00 */
[----:B------:R-:W-:Y:S01]  /*0a80*/  CS2R R60, SRZ ;  /* 0x00000000003c7805 */ /* 0x000fe2000001ff00 */
[----:B------:R-:W-:Y:S01]  /*0a90*/  CS2R R58, SRZ ;  /* 0x00000000003a7805 */ /* 0x000fe2000001ff00 */
[----:B------:R-:W-:Y:S01]  /*0aa0*/  IMAD.IADD R36, R215, 0x1, R36 ;  /* 0x00000001d7247824 */ /* 0x000fe200078e0224 */
[----:B------:R-:W-:Y:S01]  /*0ab0*/  CS2R R56, SRZ ;  /* 0x0000000000387805 */ /* 0x000fe2000001ff00 */
[----:B------:R-:W-:Y:S01]  /*0ac0*/  CS2R R54, SRZ ;  /* 0x0000000000367805 */ /* 0x000fe2000001ff00 */
[----:B------:R-:W-:Y:S01]  /*0ad0*/  CS2R R52, SRZ ;  /* 0x0000000000347805 */ /* 0x000fe2000001ff00 */
[----:B------:R-:W-:Y:S01]  /*0ae0*/  CS2R R70, SRZ ;  /* 0x0000000000467805 */ /* 0x000fe2000001ff00 */
[----:B------:R-:W-:Y:S01]  /*0af0*/  IMNMX R36, R36, UR11, PT ;  /* 0x0000000b24247c17 */ /* 0x000fe2000b800200 */
[----:B------:R-:W-:Y:S01]  /*0b00*/  CS2R R68, SRZ ;  /* 0x0000000000447805 */ /* 0x000fe2000001ff00 */
[----:B------:R-:W-:Y:S01]  /*0b10*/  CS2R R74, SRZ ;  /* 0x00000000004a7805 */ /* 0x000fe2000001ff00 */
[----:B------:R-:W-:Y:S01]  /*0b20*/  CS2R R72, SRZ ;  /* 0x0000000000487805 */ /* 0x000fe2000001ff00 */
[----:B------:R-:W-:Y:S01]  /*0b30*/  ISETP.GT.AND P0, PT, R36, R215, PT ;  /* 0x000000d72400720c */ /* 0x000fe20003f04270 */
        /* <DEDUP_REMOVED lines=29> */
[----:B------:R-:W-:-:S05]  /*0d10*/  IMAD.U32 R5, RZ, RZ, UR5 ;  /* 0x00000005ff057e24 */ /* 0x000fca000f8e00ff */
[----:B------:R-:W2:Y:S01]  /*0d20*/  @P0 LDG.E R0, [R4.64] ;  /* 0x0000000e04000981 */ /* 0x000ea2000c1e1900 */
[----:B------:R-:W-:Y:S01]  /*0d30*/  SHF.R.S32.HI R104, RZ, 0x1f, R101 ;  /* 0x0000001fff687819 */ /* 0x000fe20000011465 */
[----:B------:R-:W-:Y:S01]  /*0d40*/  ULDC UR4, c[0x0][0x2b8] ;  /* 0x0000ae0000047ab9 */ /* 0x000fe20000000800 */
[----:B------:R-:W-:Y:S01]  /*0d50*/  IMAD.MOV.U32 R37, RZ, RZ, 0x60 ;  /* 0x00000060ff257424 */ /* 0x000fe200078e00ff */
[----:B------:R-:W-:Y:S01]  /*0d60*/  UISETP.NE.AND UP3, UPT, UR4, 0x1, UPT ;  /* 0x000000010400788c */ /* 0x000fe2000bf65270 */
[----:B------:R-:W-:Y:S01]  /*0d70*/  LEA.HI R3, R104, R101, RZ, 0x3 ;  /* 0x0000006568037211 */ /* 0x000fe200078f18ff */
[----:B------:R-:W-:Y:S01]  /*0d80*/  IMAD.MOV.U32 R216, RZ, RZ, RZ ;  /* 0x000000ffffd87224 */ /* 0x000fe200078e00ff */
[----:B------:R-:W-:Y:S01]  /*0d90*/  ULDC.64 UR4, c[0x0][0x2b0] ;  /* 0x0000ac0000047ab9 */ /* 0x000fe20000000a00 */
[----:B------:R-:W-:Y:S01]  /*0da0*/  IMAD R100, R36, R37, -0x60 ;  /* 0xffffffa024647424 */ /* 0x000fe200078e0225 */
[----:B------:R-:W-:Y:S02]  /*0db0*/  LOP3.LUT R42, R3, 0xfffffff8, RZ, 0xc0, !PT ;  /* 0xfffffff8032a7812 */ /* 0x000fe400078ec0ff */
[----:B------:R-:W-:-:S02]  /*0dc0*/  SHF.R.S32.HI R3, RZ, 0x3, R3 ;  /* 0x00000003ff037819 */ /* 0x000fc40000011403 */
[----:B------:R-:W-:Y:S01]  /*0dd0*/  PLOP3.LUT P1, PT, PT, PT, UP3, 0x80, 0x0 ;  /* 0x000000000000781c */ /* 0x000fe20003f2f038 */
[----:B------:R-:W-:-:S04]  /*0de0*/  IMAD.IADD R42, R101, 0x1, -R42 ;  /* 0x00000001652a7824 */ /* 0x000fc800078e0a2a */
[----:B------:R-:W-:-:S04]  /*0df0*/  IMAD R219, R42, 0x20, R3 ;  /* 0x000000202adb7824 */ /* 0x000fc800078e0203 */
[----:B------:R-:W-:-:S05]  /*0e00*/  IMAD.IADD R217, R219, 0x1, R100 ;  /* 0x00000001dbd97824 */ /* 0x000fca00078e0264 */
[C---:B------:R-:W-:Y:S01]  /*0e10*/  ISETP.GE.AND P2, PT, R217.reuse, UR8, PT ;  /* 0x00000008d9007c0c */ /* 0x040fe2000bf46270 */
[----:B-----5:R-:W-:-:S03]  /*0e20*/  IMAD.IADD R217, R217, 0x1, R220 ;  /* 0x00000001d9d97824 */ /* 0x020fc600078e02dc */
[----:B------:R-:W-:Y:S01]  /*0e30*/  ISETP.GT.OR P2, PT, R219, 0x5f, P2 ;  /* 0x0000005fdb00780c */ /* 0x000fe20001744670 */
[----:B------:R-:W-:Y:S01]  /*0e40*/  @P1 IMAD.HI.U32 R2, R217, c[0x0][0x2bc], RZ ;  /* 0x0000af00d9021a27 */ /* 0x000fe200078e00ff */
[----:B------:R-:W-:Y:S01]  /*0e50*/  BAR.SYNC.DEFER_BLOCKING 0x0 ;  /* 0x0000000000007b1d */ /* 0x000fe20000010000 */
[----:B------:R-:W-:-:S05]  /*0e60*/  USHF.R.S32.HI UR16, URZ, 0x1f, UR9 ;  /* 0x0000001f3f107899 */ /* 0x000fca0008011409 */
[----:B--2---:R1:W2:Y:S01]  /*0e70*/  @P0 R2UR UR11, R0 ;  /* 0x00000000000b03c2 */ /* 0x0042a200000e0000 */
[----:B------:R-:W-:Y:S01]  /*0e80*/  PLOP3.LUT P0, PT, PT, PT, UP3, 0x80, 0x0 ;  /* 0x000000000000781c */ /* 0x000fe20003f0f038 */
[----:B--2---:R-:W-:Y:S02]  /*0e90*/  @!UP0 UMOV UR11, UR10 ;  /* 0x0000000a000b8c82 */ /* 0x004fe40008000000 */
[----:B------:R-:W-:Y:S02]  /*0ea0*/  USHF.R.S32.HI UR7, URZ, 0x1f, UR11 ;  /* 0x0000001f3f077899 */ /* 0x000fe4000801140b */
[----:B------:R-:W-:Y:S02]  /*0eb0*/  UIMAD.WIDE.U32 UR12, UR11, UR4, URZ ;  /* 0x000000040b0c72a5 */ /* 0x000fe4000f8e003f */
[----:B------:R-:W-:-:S04]  /*0ec0*/  UIMAD UR7, UR7, UR4, URZ ;  /* 0x00000004070772a4 */ /* 0x000fc8000f8e023f */
[----:B------:R-:W-:-:S03]  /*0ed0*/  UIMAD UR7, UR11, UR5, UR7 ;  /* 0x000000050b0772a4 */ /* 0x000fc6000f8e0207 */
[----:B------:R-:W-:Y:S02]  /*0ee0*/  ULDC.64 UR4, c[0x0][0x1b8] ;  /* 0x00006e0000047ab9 */ /* 0x000fe40000000a00 */
[----:B------:R-:W-:Y:S01]  /*0ef0*/  UIADD3 UR7, UR13, UR7, URZ ;  /* 0x000000070d077290 */ /* 0x000fe2000fffe03f */
[----:B-1----:R-:W-:Y:S01]  /*0f00*/  IMAD.MOV.U32 R0, RZ, RZ, R217 ;  /* 0x000000ffff007224 */ /* 0x002fe200078e00d9 */
[----:B------:R-:W-:-:S04]  /*0f10*/  @P0 SHF.R.U32.HI R0, RZ, c[0x0][0x2c0], R2 ;  /* 0x0000b000ff000a19 */ /* 0x000fc80000011602 */
[----:B------:R-:W-:-:S04]  /*0f20*/  @!P2 IADD3 R5, P1, R0, UR12, RZ ;  /* 0x0000000c0005ac10 */ /* 0x000fc8000ff3e0ff */
[----:B------:R-:W-:Y:S02]  /*0f30*/  @!P2 LEA R4, P0, R5, c[0x0][0x2a0], 0x2 ;  /* 0x0000a8000504aa11 */ /* 0x000fe400078010ff */
[----:B------:R-:W-:-:S04]  /*0f40*/  @!P2 LEA.HI.X.SX32 R2, R0, UR7, 0x1, P1 ;  /* 0x000000070002ac11 */ /* 0x000fc800088f0eff */
[----:B------:R-:W-:-:S05]  /*0f50*/  @!P2 LEA.HI.X R5, R5, c[0x0][0x2a4], R2, 0x2, P0 ;  /* 0x0000a9000505aa11 */ /* 0x000fca00000f1402 */
[----:B------:R1:W2:Y:S01]  /*0f60*/  @!P2 LDG.E R216, [R4.64] ;  /* 0x0000000e04d8a981 */ /* 0x0002a2000c1e1900 */
[----:B------:R-:W-:Y:S01]  /*0f70*/  PLOP3.LUT P1, PT, PT, PT, UP2, 0x80, 0x0 ;  /* 0x000000000000781c */ /* 0x000fe20003f2f028 */
[----:B------:R-:W-:Y:S01]  /*0f80*/  UIMAD UR11, UR16, UR4, URZ ;  /* 0x00000004100b72a4 */ /* 0x000fe2000f8e023f */
[----:B------:R-:W-:Y:S01]  /*0f90*/  PLOP3.LUT P0, PT, PT, PT, UP2, 0x80, 0x0 ;  /* 0x000000000000781c */ /* 0x000fe20003f0f028 */
[----:B------:R-:W-:Y:S01]  /*0fa0*/  USHF.R.S32.HI UR17, URZ, 0x1f, UR10 ;  /* 0x0000001f3f117899 */ /* 0x000fe2000801140a */
[----:B------:R-:W-:Y:S01]  /*0fb0*/  IADD3 R6, R3, UR21, RZ ;  /* 0x0000001503067c10 */ /* 0x000fe2000fffe0ff */
[----:B------:R-:W-:Y:S01]  /*0fc0*/  UIMAD.WIDE.U32 UR18, UR9, UR4, URZ ;  /* 0x00000004091272a5 */ /* 0x000fe2000f8e003f */
[----:B------:R-:W-:Y:S01]  /*0fd0*/  IMAD.SHL.U32 R231, R42, 0x8, RZ ;  /* 0x000000082ae77824 */ /* 0x000fe200078e00ff */
[----:B------:R-:W-:Y:S01]  /*0fe0*/  UIMAD UR11, UR9, UR5, UR11 ;  /* 0x00000005090b72a4 */ /* 0x000fe2000f8e020b */
[-C--:B------:R-:W-:Y:S01]  /*0ff0*/  LEA.HI R218, R104, R101.reuse, RZ, 0x6 ;  /* 0x0000006568da7211 */ /* 0x080fe200078f30ff */
[----:B------:R-:W-:Y:S01]  /*1000*/  IMAD R37, R36, -0x60, R37 ;  /* 0xffffffa024257824 */ /* 0x000fe200078e0225 */
[----:B------:R-:W-:Y:S01]  /*1010*/  ULDC.64 UR4, c[0x0][0x1c0] ;  /* 0x0000700000047ab9 */ /* 0x000fe20000000a00 */
[----:B------:R-:W-:Y:S01]  /*1020*/  IADD3 R41, R231, 0x40, RZ ;  /* 0x00000040e7297810 */ /* 0x000fe20007ffe0ff */
[----:B------:R-:W-:Y:S01]  /*1030*/  UIMAD UR17, UR17, UR4, URZ ;  /* 0x00000004111172a4 */ /* 0x000fe2000f8e023f */
[----:B------:R-:W-:Y:S01]  /*1040*/  IMAD.SHL.U32 R218, R218, 0x8, RZ ;  /* 0x00000008dada7824 */ /* 0x000fe200078e00ff */
[----:B------:R-:W-:Y:S01]  /*1050*/  UIADD3 UR19, UR19, UR11, URZ ;  /* 0x0000000b13137290 */ /* 0x000fe2000fffe03f */
[----:B------:R-:W-:Y:S01]  /*1060*/  ISETP.GE.AND P6, PT, R41, c[0x0][0x198], PT ;  /* 0x0000660029007a0c */ /* 0x000fe20003fc6270 */
[----:B------:R-:W-:Y:S01]  /*1070*/  UIMAD UR5, UR10, UR5, UR17 ;  /* 0x000000050a0572a4 */ /* 0x000fe2000f8e0211 */
[----:B------:R-:W-:Y:S01]  /*1080*/  IADD3 R39, R37, UR8, RZ ;  /* 0x0000000825277c10 */ /* 0x000fe2000fffe0ff */
[----:B------:R-:W-:Y:S01]  /*1090*/  UIMAD.WIDE.U32 UR10, UR10, UR4, UR18 ;  /* 0x000000040a0a72a5 */ /* 0x000fe2000f8e0012 */
[----:B------:R-:W-:Y:S01]  /*10a0*/  LEA.HI R102, R104, R101, RZ, 0x5 ;  /* 0x0000006568667211 */ /* 0x000fe200078f28ff */
[----:B------:R-:W-:Y:S01]  /*10b0*/  IMAD.MOV.U32 R40, RZ, RZ, 0x20 ;  /* 0x00000020ff287424 */ /* 0x000fe200078e00ff */
[----:B------:R-:W-:Y:S01]  /*10c0*/  ULDC UR4, c[0x0][0x168] ;  /* 0x00005a0000047ab9 */ /* 0x000fe20000000800 */
[----:B------:R-:W-:Y:S01]  /*10d0*/  IMAD.IADD R38, R39, 0x1, -R3 ;  /* 0x0000000127267824 */ /* 0x000fe200078e0a03 */
[----:B------:R-:W-:Y:S01]  /*10e0*/  UIADD3 UR5, UR11, UR5, URZ ;  /* 0x000000050b057290 */ /* 0x000fe2000fffe03f */
[----:B-1----:R-:W-:Y:S01]  /*10f0*/  IADD3 R4, R219, UR21, RZ ;  /* 0x00000015db047c10 */ /* 0x002fe2000fffe0ff */
[----:B------:R-:W-:Y:S01]  /*1100*/  UIMAD UR4, UR6, UR4, URZ ;  /* 0x00000004060472a4 */ /* 0x000fe2000f8e023f */
[----:B------:R-:W-:Y:S01]  /*1110*/  IADD3 R5, R6, 0x20, RZ ;  /* 0x0000002006057810 */ /* 0x000fe20007ffe0ff */
[----:B------:R-:W-:Y:S01]  /*1120*/  IMAD.U32 R9, RZ, RZ, UR11 ;  /* 0x0000000bff097e24 */ /* 0x000fe2000f8e00ff */
[----:B------:R-:W-:Y:S01]  /*1130*/  SHF.R.S32.HI R103, RZ, 0x5, R102 ;  /* 0x00000005ff677819 */ /* 0x000fe20000011466 */
[----:B------:R-:W-:-:S02]  /*1140*/  @P1 IMAD.HI.U32 R2, R4, c[0x0][0x2c8], RZ ;  /* 0x0000b20004021a27 */ /* 0x000fc400078e00ff */
[----:B------:R-:W-:Y:S02]  /*1150*/  ISETP.GE.AND P3, PT, R5, UR4, PT ;  /* 0x0000000405007c0c */ /* 0x000fe4000bf66270 */
[----:B------:R-:W-:Y:S01]  /*1160*/  IMAD.MOV.U32 R10, RZ, RZ, R4 ;  /* 0x000000ffff0a7224 */ /* 0x000fe200078e0004 */
[----:B------:R-:W-:Y:S01]  /*1170*/  @P0 SHF.R.U32.HI R10, RZ, c[0x0][0x2cc], R2 ;  /* 0x0000b300ff0a0a19 */ /* 0x000fe20000011602 */
[----:B------:R-:W-:Y:S01]  /*1180*/  IMAD.U32 R8, RZ, RZ, UR10 ;  /* 0x0000000aff087e24 */ /* 0x000fe2000f8e00ff */
[----:B------:R-:W-:Y:S01]  /*1190*/  LEA.HI R2, R104, R101, RZ, 0x4 ;  /* 0x0000006568027211 */ /* 0x000fe200078f20ff */
[----:B------:R-:W-:Y:S01]  /*11a0*/  IMAD.U32 R9, RZ, RZ, UR5 ;  /* 0x00000005ff097e24 */ /* 0x000fe2000f8e00ff */
[--C-:B------:R-:W-:Y:S01]  /*11b0*/  SHF.R.S32.HI R11, RZ, 0x1f, R10.reuse ;  /* 0x0000001fff0b7819 */ /* 0x100fe2000001140a */
[----:B------:R-:W-:Y:S01]  /*11c0*/  IMAD.MOV R7, RZ, RZ, -R10 ;  /* 0x000000ffff077224 */ /* 0x000fe200078e0a0a */
[----:B------:R-:W-:Y:S01]  /*11d0*/  SHF.R.S32.HI R5, RZ, 0x4, R2 ;  /* 0x00000004ff057819 */ /* 0x000fe20000011402 */
[----:B------:R-:W-:Y:S01]  /*11e0*/  IMAD.WIDE.U32 R8, R10, c[0x0][0x1b0], R8 ;  /* 0x00006c000a087a25 */ /* 0x000fe200078e0008 */
[----:B------:R-:W-:-:S02]  /*11f0*/  ISETP.GE.AND P4, PT, R6, UR4, PT ;  /* 0x0000000406007c0c */ /* 0x000fc4000bf86270 */
[C---:B------:R-:W-:Y:S01]  /*1200*/  LEA.HI R214, R2.reuse, R5, RZ, 0x1 ;  /* 0x0000000502d67211 */ /* 0x040fe200078f08ff */
[----:B------:R-:W-:Y:S01]  /*1210*/  IMAD R11, R11, c[0x0][0x1b0], RZ ;  /* 0x00006c000b0b7a24 */ /* 0x000fe200078e02ff */
[----:B------:R-:W-:Y:S01]  /*1220*/  LOP3.LUT R2, R2, 0xfffffff0, RZ, 0xc0, !PT ;  /* 0xfffffff002027812 */ /* 0x000fe200078ec0ff */
[----:B------:R-:W-:Y:S01]  /*1230*/  IMAD R4, R7, c[0x0][0x2c4], R4 ;  /* 0x0000b10007047a24 */ /* 0x000fe200078e0204 */
[----:B------:R-:W-:Y:S01]  /*1240*/  LOP3.LUT R214, R214, 0xfffffffe, RZ, 0xc0, !PT ;  /* 0xfffffffed6d67812 */ /* 0x000fe200078ec0ff */
[----:B------:R-:W-:Y:S01]  /*1250*/  IMAD R11, R10, c[0x0][0x1b4], R11 ;  /* 0x00006d000a0b7a24 */ /* 0x000fe200078e020b */
[C---:B------:R-:W-:Y:S02]  /*1260*/  IADD3 R10, R6.reuse, 0x40, RZ ;  /* 0x00000040060a7810 */ /* 0x040fe40007ffe0ff */
[----:B------:R-:W-:Y:S01]  /*1270*/  SHF.R.S32.HI R7, RZ, 0x1f, R4 ;  /* 0x0000001fff077819 */ /* 0x000fe20000011404 */
[----:B------:R-:W-:Y:S01]  /*1280*/  IMAD.IADD R9, R9, 0x1, R11 ;  /* 0x0000000109097824 */ /* 0x000fe200078e020b */
[----:B------:R-:W-:Y:S01]  /*1290*/  IADD3 R6, R6, 0x60, RZ ;  /* 0x0000006006067810 */ /* 0x000fe20007ffe0ff */
[----:B------:R-:W-:Y:S01]  /*12a0*/  IMAD.IADD R214, R5, 0x1, -R214 ;  /* 0x0000000105d67824 */ /* 0x000fe200078e0ad6 */
[----:B------:R-:W-:Y:S01]  /*12b0*/  ISETP.GE.AND P2, PT, R10, UR4, PT ;  /* 0x000000040a007c0c */ /* 0x000fe2000bf46270 */
[----:B------:R-:W-:Y:S01]  /*12c0*/  IMAD R7, R7, c[0x0][0x1a8], RZ ;  /* 0x00006a0007077a24 */ /* 0x000fe200078e02ff */
[----:B------:R-:W-:Y:S01]  /*12d0*/  ISETP.GE.AND P5, PT, R6, UR4, PT ;  /* 0x0000000406007c0c */ /* 0x000fe2000bfa6270 */
[----:B------:R-:W-:Y:S01]  /*12e0*/  IMAD.SHL.U32 R6, R3, 0x40, RZ ;  /* 0x0000004003067824 */ /* 0x000fe200078e00ff */
[----:B------:R-:W-:Y:S01]  /*12f0*/  ULDC.64 UR4, c[0x0][0x1e8] ;  /* 0x00007a0000047ab9 */ /* 0x000fe20000000a00 */
[C---:B------:R-:W-:Y:S01]  /*1300*/  IMAD R7, R4.reuse, c[0x0][0x1ac], R7 ;  /* 0x00006b0004077a24 */ /* 0x040fe200078e0207 */
[----:B------:R-:W-:Y:S01]  /*1310*/  UIMAD.WIDE.U32 UR10, UR9, UR4, URZ ;  /* 0x00000004090a72a5 */ /* 0x000fe2000f8e003f */
[----:B------:R-:W-:Y:S01]  /*1320*/  IMAD.WIDE.U32 R4, R4, c[0x0][0x1a8], R8 ;  /* 0x00006a0004047a25 */ /* 0x000fe200078e0008 */
[----:B------:R-:W-:Y:S01]  /*1330*/  LOP3.LUT R8, R6, 0x1c0, RZ, 0xc0, !PT ;  /* 0x000001c006087812 */ /* 0x000fe200078ec0ff */
[----:B------:R-:W-:-:S02]  /*1340*/  UIMAD UR4, UR16, UR4, URZ ;  /* 0x00000004100472a4 */ /* 0x000fc4000f8e023f */
[----:B------:R-:W-:Y:S01]  /*1350*/  IMAD.MOV R6, RZ, RZ, -R0 ;  /* 0x000000ffff067224 */ /* 0x000fe200078e0a00 */
[----:B------:R-:W-:Y:S01]  /*1360*/  SHF.R.U32.HI R0, RZ, 0x3, R8 ;  /* 0x00000003ff007819 */ /* 0x000fe20000011608 */
[----:B------:R-:W-:Y:S01]  /*1370*/  UIMAD UR4, UR9, UR5, UR4 ;  /* 0x00000005090472a4 */ /* 0x000fe2000f8e0204 */
[----:B------:R-:W-:Y:S01]  /*1380*/  LOP3.LUT R9, R8, 0x38, R231, 0xf8, !PT ;  /* 0x0000003808097812 */ /* 0x000fe200078ef8e7 */
[----:B------:R-:W-:Y:S01]  /*1390*/  IMAD R217, R6, c[0x0][0x2b8], R217 ;  /* 0x0000ae0006d97a24 */ /* 0x000fe200078e02d9 */
[C---:B------:R-:W-:Y:S01]  /*13a0*/  LEA R24, P0, R4.reuse, c[0x0][0x160], 0x1 ;  /* 0x0000580004187a11 */ /* 0x040fe200078008ff */
[----:B------:R-:W-:Y:S01]  /*13b0*/  IMAD.IADD R8, R5, 0x1, R7 ;  /* 0x0000000105087824 */ /* 0x000fe200078e0207 */
[----:B------:R-:W-:Y:S01]  /*13c0*/  LOP3.LUT R9, R9, R0, RZ, 0x3c, !PT ;  /* 0x0000000009097212 */ /* 0x000fe200078e3cff */
[----:B------:R-:W-:Y:S01]  /*13d0*/  IMAD.IADD R5, R101, 0x1, -R2 ;  /* 0x0000000165057824 */ /* 0x000fe200078e0a02 */
[----:B------:R-:W-:Y:S01]  /*13e0*/  SHF.R.S32.HI R21, RZ, 0x1f, R217 ;  /* 0x0000001fff157819 */ /* 0x000fe200000114d9 */
[----:B------:R-:W-:Y:S01]  /*13f0*/  IMAD.WIDE.U32 R10, R217, c[0x0][0x1e0], RZ ;  /* 0x00007800d90a7a25 */ /* 0x000fe200078e00ff */
[----:B------:R-:W-:Y:S01]  /*1400*/  LEA.HI.X R8, R4, c[0x0][0x164], R8, 0x1, P0 ;  /* 0x0000590004087a11 */ /* 0x000fe200000f0c08 */
[----:B------:R-:W-:Y:S01]  /*1410*/  SHFL.IDX PT, R16, R24, RZ, 0x181f ;  /* 0x00181fff18107589 */ /* 0x000fe200000e0000 */
[----:B------:R-:W-:Y:S01]  /*1420*/  SHF.R.S32.HI R2, RZ, 0x1f, R5 ;  /* 0x0000001fff027819 */ /* 0x000fe20000011405 */
[----:B------:R-:W-:Y:S01]  /*1430*/  IMAD R6, R21, c[0x0][0x1e0], RZ ;  /* 0x0000780015067a24 */ /* 0x000fe200078e02ff */
[----:B------:R-:W-:Y:S01]  /*1440*/  SHF.R.S32.HI R4, RZ, 0x1f, R41 ;  /* 0x0000001fff047819 */ /* 0x000fe20000011429 */
[----:B------:R-:W1:Y:S01]  /*1450*/  SHFL.IDX PT, R17, R8, RZ, 0x181f ;  /* 0x00181fff08117589 */ /* 0x000e6200000e0000 */
[----:B------:R-:W-:Y:S01]  /*1460*/  LEA.HI R2, R2, R5, RZ, 0x3 ;  /* 0x0000000502027211 */ /* 0x000fe200078f18ff */
[----:B------:R-:W-:Y:S01]  /*1470*/  IMAD R6, R217, c[0x0][0x1e4], R6 ;  /* 0x00007900d9067a24 */ /* 0x000fe200078e0206 */
[----:B------:R-:W-:Y:S01]  /*1480*/  LEA.HI R4, R4, R41, RZ, 0x3 ;  /* 0x0000002904047211 */ /* 0x000fe200078f18ff */
[----:B------:R-:W-:Y:S01]  /*1490*/  SHFL.IDX PT, R22, R24, 0x1, 0x181f ;  /* 0x00381f0018167f89 */ /* 0x000fe200000e0000 */
[----:B------:R-:W-:Y:S01]  /*14a0*/  LOP3.LUT R0, R2, 0xfffffff8, RZ, 0xc0, !PT ;  /* 0xfffffff802007812 */ /* 0x000fe200078ec0ff */
[----:B------:R-:W-:Y:S01]  /*14b0*/  IMAD.IADD R7, R11, 0x1, R6 ;  /* 0x000000010b077824 */ /* 0x000fe200078e0206 */
[----:B------:R-:W-:Y:S01]  /*14c0*/  UIADD3 UR6, UR11, UR4, URZ ;  /* 0x000000040b067290 */ /* 0x000fe2000fffe03f */
[----:B------:R-:W-:Y:S01]  /*14d0*/  IMAD.MOV.U32 R6, RZ, RZ, R10 ;  /* 0x000000ffff067224 */ /* 0x000fe200078e000a */
[----:B------:R-:W3:Y:S01]  /*14e0*/  SHFL.IDX PT, R23, R8, 0x1, 0x181f ;  /* 0x00381f0008177f89 */ /* 0x000ee200000e0000 */
[----:B------:R-:W-:Y:S01]  /*14f0*/  IMAD.IADD R0, R5, 0x1, -R0 ;  /* 0x0000000105007824 */ /* 0x000fe200078e0a00 */
[----:B------:R-:W-:Y:S01]  /*1500*/  LOP3.LUT R230, R4, 0xfffffff8, RZ, 0xc0, !PT ;  /* 0xfffffff804e67812 */ /* 0x000fe200078ec0ff */
[----:B------:R-:W-:Y:S01]  /*1510*/  IMAD.SHL.U32 R2, R2, 0x40, RZ ;  /* 0x0000004002027824 */ /* 0x000fe200078e00ff */
[----:B------:R-:W-:Y:S01]  /*1520*/  LOP3.LUT R218, R9, 0xfffffe00, R218, 0xf8, !PT ;  /* 0xfffffe0009da7812 */ /* 0x000fe200078ef8da */
[----:B------:R-:W-:Y:S01]  /*1530*/  SHFL.IDX PT, R14, R24, 0x2, 0x181f ;  /* 0x00581f00180e7f89 */ /* 0x000fe200000e0000 */
[----:B------:R-:W-:Y:S01]  /*1540*/  ISETP.GE.AND P0, PT, R231, c[0x0][0x198], PT ;  /* 0x00006600e7007a0c */ /* 0x000fe20003f06270 */
[----:B------:R-:W-:Y:S01]  /*1550*/  IMAD.SHL.U32 R3, R3, 0x8, RZ ;  /* 0x0000000803037824 */ /* 0x000fe200078e00ff */
[----:B------:R-:W-:Y:S01]  /*1560*/  ULDC.64 UR4, c[0x0][0x210] ;  /* 0x0000840000047ab9 */ /* 0x000fe20000000a00 */
[----:B------:R-:W4:Y:S01]  /*1570*/  SHFL.IDX PT, R15, R8, 0x2, 0x181f ;  /* 0x00581f00080f7f89 */ /* 0x000f2200000e0000 */
[----:B------:R-:W-:Y:S01]  /*1580*/  IMAD.SHL.U32 R218, R218, 0x2, RZ ;  /* 0x00000002dada7824 */ /* 0x000fe200078e00ff */
[----:B------:R-:W-:Y:S01]  /*1590*/  UIMAD.WIDE.U32 UR18, UR9, UR4, URZ ;  /* 0x00000004091272a5 */ /* 0x000fe2000f8e003f */
[----:B------:R-:W-:Y:S01]  /*15a0*/  SHF.R.S32.HI R233, RZ, 0x1f, R230 ;  /* 0x0000001fffe97819 */ /* 0x000fe200000114e6 */
[----:B------:R4:W-:Y:S01]  /*15b0*/  SHFL.IDX PT, R10, R24, 0x3, 0x181f ;  /* 0x00781f00180a7f89 */ /* 0x0009e200000e0000 */
[----:B------:R-:W-:Y:S01]  /*15c0*/  UIMAD UR4, UR16, UR4, URZ ;  /* 0x00000004100472a4 */ /* 0x000fe2000f8e023f */
[C-C-:B-1----:R-:W-:Y:S01]  /*15d0*/  @!P4 IMAD.WIDE R18, R231.reuse, 0x2, R16.reuse ;  /* 0x00000002e712c825 */ /* 0x142fe200078e0210 */
[----:B------:R-:W-:Y:S01]  /*15e0*/  IADD3 R226, R218, 0x100, RZ ;  /* 0x00000100dae27810 */ /* 0x000fe20007ffe0ff */
[----:B------:R-:W1:Y:S01]  /*15f0*/  SHFL.IDX PT, R11, R8, 0x3, 0x181f ;  /* 0x00781f00080b7f89 */ /* 0x000e6200000e0000 */
[----:B------:R-:W-:Y:S01]  /*1600*/  UIMAD UR4, UR9, UR5, UR4 ;  /* 0x00000005090472a4 */ /* 0x000fe2000f8e0204 */
[----:B------:R-:W-:Y:S01]  /*1610*/  @!P4 IMAD.WIDE R16, R230, 0x2, R16 ;  /* 0x00000002e610c825 */ /* 0x000fe200078e0210 */
[C---:B------:R-:W-:Y:S01]  /*1620*/  IADD3 R225, R218.reuse, 0x3100, RZ ;  /* 0x00003100dae17810 */ /* 0x040fe20007ffe0ff */
[----:B------:R1:W-:Y:S01]  /*1630*/  @!P4 LDGSTS.E.BYPASS.LTC128B.128 [R218+0x100], [R18.64], !P0 ;  /* 0x0010000012dacfae */ /* 0x0003e2000c101d4e */
[----:B------:R-:W-:Y:S01]  /*1640*/  UIADD3 UR16, UR19, UR4, URZ ;  /* 0x0000000413107290 */ /* 0x000fe2000fffe03f */
[----:B------:R-:W-:Y:S01]  /*1650*/  IADD3 R224, R218, 0x1100, RZ ;  /* 0x00001100dae07810 */ /* 0x000fe20007ffe0ff */
[C---:B---3--:R-:W-:Y:S01]  /*1660*/  @!P3 IMAD.WIDE R12, R231.reuse, 0x2, R22 ;  /* 0x00000002e70cb825 */ /* 0x048fe200078e0216 */
[----:B------:R3:W-:Y:S01]  /*1670*/  @!P4 LDGSTS.E.BYPASS.LTC128B.128 [R218+0x4100], [R16.64], !P6 ;  /* 0x0410000010dacfae */ /* 0x0007e2000f101d4e */
[----:B------:R-:W-:-:S02]  /*1680*/  ISETP.GE.AND P4, PT, R231, c[0x0][0x1d4], PT ;  /* 0x00007500e7007a0c */ /* 0x000fc40003f86270 */
[----:B------:R-:W-:Y:S01]  /*1690*/  @!P3 IMAD.WIDE R22, R230, 0x2, R22 ;  /* 0x00000002e616b825 */ /* 0x000fe200078e0216 */
[----:B------:R1:W-:Y:S01]  /*16a0*/  @!P3 LDGSTS.E.BYPASS.LTC128B.128 [R218+0x1100], [R12.64], !P0 ;  /* 0x011000000cdabfae */ /* 0x0003e2000c101d4e */
[----:B------:R-:W-:-:S03]  /*16b0*/  IADD3 R223, R218, 0x4100, RZ ;  /* 0x00004100dadf7810 */ /* 0x000fc60007ffe0ff */
[----:B------:R1:W-:Y:S01]  /*16c0*/  @!P3 LDGSTS.E.BYPASS.LTC128B.128 [R218+0x5100], [R22.64], !P6 ;  /* 0x0510000016dabfae */ /* 0x0003e2000f101d4e */
[----:B------:R-:W-:Y:S01]  /*16d0*/  ISETP.GE.AND P3, PT, R41, c[0x0][0x1d4], PT ;  /* 0x0000750029007a0c */ /* 0x000fe20003f66270 */
[----:B----4-:R-:W-:-:S03]  /*16e0*/  IMAD.SHL.U32 R24, R214, 0x8, RZ ;  /* 0x00000008d6187824 */ /* 0x010fc600078e00ff */
[----:B------:R-:W-:Y:S01]  /*16f0*/  SEL R232, RZ, 0x10, P3 ;  /* 0x00000010ffe87807 */ /* 0x000fe20001800000 */
[----:B---3--:R-:W-:-:S04]  /*1700*/  @!P2 IMAD.WIDE R16, R231, 0x2, R14 ;  /* 0x00000002e710a825 */ /* 0x008fc800078e020e */
[----:B------:R-:W-:Y:S01]  /*1710*/  @!P2 IMAD.WIDE R14, R230, 0x2, R14 ;  /* 0x00000002e60ea825 */ /* 0x000fe200078e020e */
[----:B------:R3:W-:Y:S03]  /*1720*/  @!P2 LDGSTS.E.BYPASS.LTC128B.128 [R218+0x2100], [R16.64], !P0 ;  /* 0x0210000010daafae */ /* 0x0007e6000c101d4e */
[--C-:B-1----:R-:W-:Y:S01]  /*1730*/  @!P5 IMAD.WIDE R12, R231, 0x2, R10.reuse ;  /* 0x00000002e70cd825 */ /* 0x102fe200078e020a */
[----:B------:R1:W-:Y:S01]  /*1740*/  @!P2 LDGSTS.E.BYPASS.LTC128B.128 [R218+0x6100], [R14.64], !P6 ;  /* 0x061000000edaafae */ /* 0x0003e2000f101d4e */
[----:B------:R-:W-:Y:S02]  /*1750*/  ISETP.GE.AND P2, PT, R38, 0x1, PT ;  /* 0x000000012600780c */ /* 0x000fe40003f46270 */
[----:B------:R-:W-:Y:S01]  /*1760*/  @!P5 IMAD.WIDE R10, R230, 0x2, R10 ;  /* 0x00000002e60ad825 */ /* 0x000fe200078e020a */
[----:B------:R4:W-:Y:S01]  /*1770*/  @!P5 LDGSTS.E.BYPASS.LTC128B.128 [R218+0x3100], [R12.64], !P0 ;  /* 0x031000000cdadfae */ /* 0x0009e2000c101d4e */
[----:B------:R-:W-:-:S03]  /*1780*/  ISETP.GT.AND P0, PT, R38, 0x40, PT ;  /* 0x000000402600780c */ /* 0x000fc60003f04270 */
[----:B------:R1:W-:Y:S04]  /*1790*/  @!P5 LDGSTS.E.BYPASS.LTC128B.128 [R218+0x7100], [R10.64], !P6 ;  /* 0x071000000adadfae */ /* 0x0003e8000f101d4e */
[----:B------:R-:W0:Y:S01]  /*17a0*/  LDGDEPBAR ;  /* 0x00000000000079af */ /* 0x000e220000000000 */
[----:B--2---:R-:W-:Y:S01]  /*17b0*/  SHF.R.S32.HI R20, RZ, 0x1f, R216 ;  /* 0x0000001fff147819 */ /* 0x004fe200000114d8 */
[----:B------:R-:W-:-:S04]  /*17c0*/  IMAD.WIDE.U32 R6, R216, c[0x0][0x1f0], R6 ;  /* 0x00007c00d8067a25 */ /* 0x000fc800078e0006 */
[----:B------:R-:W-:Y:S01]  /*17d0*/  IMAD R5, R20, c[0x0][0x1f0], RZ ;  /* 0x00007c0014057a24 */ /* 0x000fe200078e02ff */
[----:B------:R-:W-:Y:S01]  /*17e0*/  IADD3 R9, P1, R6, UR10, RZ ;  /* 0x0000000a06097c10 */ /* 0x000fe2000ff3e0ff */
[----:B------:R-:W-:Y:S02]  /*17f0*/  IMAD.U32 R6, RZ, RZ, UR9 ;  /* 0x00000009ff067e24 */ /* 0x000fe4000f8e00ff */
[----:B------:R-:W-:-:S05]  /*1800*/  IMAD R4, R216, c[0x0][0x1f4], R5 ;  /* 0x00007d00d8047a24 */ /* 0x000fca00078e0205 */
[----:B------:R-:W-:Y:S01]  /*1810*/  IADD3.X R4, R7, UR6, R4, P1, !PT ;  /* 0x0000000607047c10 */ /* 0x000fe20008ffe404 */
[----:B------:R-:W-:Y:S01]  /*1820*/  IMAD R7, R217, c[0x0][0x1e0], RZ ;  /* 0x00007800d9077a24 */ /* 0x000fe200078e02ff */
[----:B------:R-:W-:-:S03]  /*1830*/  LEA R5, P1, R9, c[0x0][0x1c8], 0x1 ;  /* 0x0000720009057a11 */ /* 0x000fc600078208ff */
[----:B------:R-:W-:Y:S01]  /*1840*/  IMAD R7, R216, c[0x0][0x1f0], R7 ;  /* 0x00007c00d8077a24 */ /* 0x000fe200078e0207 */
[----:B------:R-:W-:Y:S01]  /*1850*/  LEA.HI.X R4, R9, c[0x0][0x1cc], R4, 0x1, P1 ;  /* 0x0000730009047a11 */ /* 0x000fe200008f0c04 */
[----:B------:R-:W-:Y:S01]  /*1860*/  SHFL.IDX PT, R8, R5, RZ, 0x181f ;  /* 0x00181fff05087589 */ /* 0x000fe200000e0000 */
[----:B------:R-:W-:Y:S01]  /*1870*/  ISETP.GE.AND P1, PT, R38, 0x21, PT ;  /* 0x000000212600780c */ /* 0x000fe20003f26270 */
[----:B------:R-:W-:Y:S02]  /*1880*/  IMAD R6, R6, c[0x0][0x1e8], R7 ;  /* 0x00007a0006067a24 */ /* 0x000fe400078e0207 */
[----:B------:R-:W4:Y:S01]  /*1890*/  SHFL.IDX PT, R9, R4, RZ, 0x181f ;  /* 0x00181fff04097589 */ /* 0x000f2200000e0000 */
[----:B------:R-:W-:Y:S02]  /*18a0*/  IMAD.SHL.U32 R7, R0, 0x40, RZ ;  /* 0x0000004000077824 */ /* 0x000fe400078e00ff */
[----:B------:R-:W-:Y:S01]  /*18b0*/  LEA R6, R6, c[0x0][0x1c8], 0x1 ;  /* 0x0000720006067a11 */ /* 0x000fe200078e08ff */
[----:B------:R-:W-:Y:S02]  /*18c0*/  SHFL.IDX PT, R18, R5, 0x1, 0x181f ;  /* 0x00381f0005127f89 */ /* 0x000fe400000e0000 */
[----:B------:R-:W-:-:S02]  /*18d0*/  LOP3.LUT R7, R7, 0x1c0, RZ, 0xc0, !PT ;  /* 0x000001c007077812 */ /* 0x000fc400078ec0ff */
[----:B------:R-:W2:Y:S02]  /*18e0*/  SHFL.IDX PT, R19, R4, 0x1, 0x181f ;  /* 0x00381f0004137f89 */ /* 0x000ea400000e0000 */
[----:B------:R-:W-:Y:S02]  /*18f0*/  LOP3.LUT R24, R7, 0x8, R24, 0xf8, !PT ;  /* 0x0000000807187812 */ /* 0x000fe400078ef818 */
[----:B------:R1:W-:Y:S01]  /*1900*/  SHFL.IDX PT, R22, R6, 0x2, 0x181f ;  /* 0x00581f0006167f89 */ /* 0x0003e200000e0000 */
[----:B------:R-:W-:-:S03]  /*1910*/  SHF.R.U32.HI R7, RZ, 0x3, R7 ;  /* 0x00000003ff077819 */ /* 0x000fc60000011607 */
[----:B------:R2:W3:Y:S01]  /*1920*/  SHFL.IDX PT, R23, R4, 0x2, 0x181f ;  /* 0x00581f0004177f89 */ /* 0x0004e200000e0000 */
[----:B------:R-:W-:-:S04]  /*1930*/  LOP3.LUT R7, R24, R7, RZ, 0x3c, !PT ;  /* 0x0000000718077212 */ /* 0x000fc800078e3cff */
[----:B------:R-:W-:Y:S01]  /*1940*/  LOP3.LUT R2, R7, 0xfffffe00, R2, 0xf8, !PT ;  /* 0xfffffe0007027812 */ /* 0x000fe200078ef802 */
[----:B----4-:R-:W-:-:S04]  /*1950*/  @P2 IMAD.WIDE R12, R230, 0x2, R8 ;  /* 0x00000002e60c2825 */ /* 0x010fc800078e0208 */
[----:B------:R-:W-:Y:S02]  /*1960*/  IMAD R7, R103, 0x400, R2 ;  /* 0x0000040067077824 */ /* 0x000fe400078e0202 */
[----:B-1----:R-:W-:Y:S02]  /*1970*/  IMAD.SHL.U32 R6, R42, 0x40, RZ ;  /* 0x000000402a067824 */ /* 0x002fe400078e00ff */
[----:B--2---:R-:W-:-:S03]  /*1980*/  @P2 IMAD.WIDE R4, R231, 0x2, R8 ;  /* 0x00000002e7042825 */ /* 0x004fc600078e0208 */
[----:B------:R-:W-:Y:S01]  /*1990*/  LOP3.LUT R6, R6, 0x1c0, RZ, 0xc0, !PT ;  /* 0x000001c006067812 */ /* 0x000fe200078ec0ff */
[C---:B------:R-:W-:Y:S01]  /*19a0*/  @P1 IMAD.WIDE R8, R231.reuse, 0x2, R18 ;  /* 0x00000002e7081825 */ /* 0x040fe200078e0212 */
[----:B------:R1:W-:Y:S02]  /*19b0*/  @P2 LDGSTS.E.BYPASS.LTC128B.128 [R218+0x8100], [R4.64], !P4 ;  /* 0x0810000004da2fae */ /* 0x0003e4000e101d4e */
[----:B------:R-:W-:Y:S01]  /*19c0*/  LOP3.LUT R3, R6, 0x8, R3, 0xf8, !PT ;  /* 0x0000000806037812 */ /* 0x000fe200078ef803 */
[C---:B------:R-:W-:Y:S01]  /*19d0*/  @P1 IMAD.WIDE R18, R230.reuse, 0x2, R18 ;  /* 0x00000002e6121825 */ /* 0x040fe200078e0212 */
[----:B------:R2:W-:Y:S03]  /*19e0*/  @P2 LDGSTS.E.BYPASS.LTC128B.128 [R218+0xb100], [R12.64], !P3 ;  /* 0x0b1000000cda2fae */ /* 0x0005e6000d901d4e */
[--C-:B---3--:R-:W-:Y:S01]  /*19f0*/  @P0 IMAD.WIDE R14, R231, 0x2, R22.reuse ;  /* 0x00000002e70e0825 */ /* 0x108fe200078e0216 */
[----:B------:R3:W-:Y:S03]  /*1a00*/  @P1 LDGSTS.E.BYPASS.LTC128B.128 [R218+0x9100], [R8.64], !P4 ;  /* 0x0910000008da1fae */ /* 0x0007e6000e101d4e */
[----:B------:R-:W-:Y:S01]  /*1a10*/  @P0 IMAD.WIDE R22, R230, 0x2, R22 ;  /* 0x00000002e6160825 */ /* 0x000fe200078e0216 */
[----:B------:R4:W-:Y:S01]  /*1a20*/  @P1 LDGSTS.E.BYPASS.LTC128B.128 [R218+0xc100], [R18.64], !P3 ;  /* 0x0c10000012da1fae */ /* 0x0009e2000d901d4e */
[----:B------:R-:W-:-:S02]  /*1a30*/  R2P PR, R0, 0x6 ;  /* 0x0000000600007804 */ /* 0x000fc40000000000 */
[----:B------:R-:W-:Y:S01]  /*1a40*/  ISETP.GE.AND P6, PT, R231, c[0x0][0x1d4], PT ;  /* 0x00007500e7007a0c */ /* 0x000fe20003fc6270 */
[----:B------:R2:W-:Y:S03]  /*1a50*/  @P0 LDGSTS.E.BYPASS.LTC128B.128 [R218+0xa100], [R14.64], !P4 ;  /* 0x0a1000000eda0fae */ /* 0x0005e6000e101d4e */
[----:B------:R-:W-:Y:S01]  /*1a60*/  ISETP.LT.OR P5, PT, R38, 0x1, P6 ;  /* 0x000000012600780c */ /* 0x000fe200037a1670 */
[----:B------:R2:W-:Y:S01]  /*1a70*/  @P0 LDGSTS.E.BYPASS.LTC128B.128 [R218+0xd100], [R22.64], !P3 ;  /* 0x0d10000016da0fae */ /* 0x0005e2000d901d4e */
[----:B------:R-:W-:-:S03]  /*1a80*/  LOP3.LUT P0, RZ, R42, 0x2, RZ, 0xc0, !PT ;  /* 0x000000022aff7812 */ /* 0x000fc6000780c0ff */
[----:B------:R-:W0:Y:S01]  /*1a90*/  LDGDEPBAR ;  /* 0x00000000000079af */ /* 0x000e220000000000 */
[----:B-1----:R-:W-:Y:S01]  /*1aa0*/  SHF.R.U32.HI R4, RZ, 0x3, R6 ;  /* 0x00000003ff047819 */ /* 0x002fe20000011606 */
[----:B------:R-:W-:-:S03]  /*1ab0*/  IMAD.MOV.U32 R5, RZ, RZ, 0x10 ;  /* 0x00000010ff057424 */ /* 0x000fc600078e00ff */
[----:B------:R-:W-:Y:S02]  /*1ac0*/  LOP3.LUT R3, R3, R4, RZ, 0x3c, !PT ;  /* 0x0000000403037212 */ /* 0x000fe400078e3cff */
[----:B------:R-:W-:Y:S02]  /*1ad0*/  SEL R5, R5, 0xfffffff0, !P1 ;  /* 0xfffffff005057807 */ /* 0x000fe40004800000 */
[C---:B------:R-:W-:Y:S01]  /*1ae0*/  LEA R4, R7.reuse, 0x100, 0x1 ;  /* 0x0000010007047811 */ /* 0x040fe200078e08ff */
[----:B------:R-:W-:Y:S01]  /*1af0*/  IMAD R214, R214, 0x200, R3 ;  /* 0x00000200d6d67824 */ /* 0x000fe200078e0203 */
[----:B------:R-:W-:Y:S01]  /*1b00*/  SEL R3, R40, 0xffffffe0, !P2 ;  /* 0xffffffe028037807 */ /* 0x000fe20005000000 */
[----:B------:R-:W-:Y:S02]  /*1b10*/  IMAD.SHL.U32 R7, R7, 0x2, RZ ;  /* 0x0000000207077824 */ /* 0x000fe400078e00ff */
[--C-:B------:R-:W-:Y:S02]  /*1b20*/  IMAD R6, R5, 0x2, R4.reuse ;  /* 0x0000000205067824 */ /* 0x100fe400078e0204 */
[----:B------:R-:W-:-:S02]  /*1b30*/  IMAD R4, R3, 0x2, R4 ;  /* 0x0000000203047824 */ /* 0x000fc400078e0204 */
[----:B------:R-:W-:Y:S02]  /*1b40*/  IMAD R0, R3, 0x2, R6 ;  /* 0x0000000203007824 */ /* 0x000fe400078e0206 */
[----:B------:R-:W-:Y:S01]  /*1b50*/  IMAD.SHL.U32 R214, R214, 0x2, RZ ;  /* 0x00000002d6d67824 */ /* 0x000fe200078e00ff */
[----:B------:R-:W-:-:S04]  /*1b60*/  DEPBAR.LE SB0, 0x1 ;  /* 0x000080400000791a */ /* 0x000fc80000000000 */
[----:B------:R-:W-:Y:S01]  /*1b70*/  BAR.SYNC.DEFER_BLOCKING 0x0 ;  /* 0x0000000000007b1d */ /* 0x000fe20000010000 */
[----:B------:R-:W-:-:S05]  /*1b80*/  IADD3 R213, R214, 0x8120, RZ ;  /* 0x00008120d6d57810 */ /* 0x000fca0007ffe0ff */
[----:B------:R-:W-:Y:S04]  /*1b90*/  LDSM.16.M88.4 R120, [R7+0x100] ;  /* 0x000100000778783b */ /* 0x000fe80000000200 */
[----:B------:R1:W-:Y:S04]  /*1ba0*/  LDSM.16.M88.4 R180, [R7+0x4100] ;  /* 0x0041000007b4783b */ /* 0x0003e80000000200 */
[----:B------:R-:W-:Y:S04]  /*1bb0*/  LDSM.16.M88.4 R144, [R6] ;  /* 0x000000000690783b */ /* 0x000fe80000000200 */
[----:B------:R2:W-:Y:S04]  /*1bc0*/  LDSM.16.M88.4 R184, [R6+0x4000] ;  /* 0x0040000006b8783b */ /* 0x0005e80000000200 */
[----:B------:R-:W-:Y:S04]  /*1bd0*/  LDSM.16.M88.4 R172, [R4] ;  /* 0x0000000004ac783b */ /* 0x000fe80000000200 */
[----:B------:R-:W-:Y:S04]  /*1be0*/  LDSM.16.M88.4 R188, [R4+0x4000] ;  /* 0x0040000004bc783b */ /* 0x000fe80000000200 */
[----:B------:R-:W-:Y:S01]  /*1bf0*/  LDSM.16.M88.4 R176, [R0] ;  /* 0x0000000000b0783b */ /* 0x000fe20000000200 */
[----:B-1----:R-:W-:-:S03]  /*1c00*/  IADD3 R7, R214, 0x8100, RZ ;  /* 0x00008100d6077810 */ /* 0x002fc60007ffe0ff */
[----:B------:R1:W-:Y:S01]  /*1c10*/  LDSM.16.M88.4 R192, [R0+0x4000] ;  /* 0x0040000000c0783b */ /* 0x0003e20000000200 */
[----:B------:R-:W-:-:S03]  /*1c20*/  @P0 IADD3 R213, R7, -0x20, RZ ;  /* 0xffffffe007d50810 */ /* 0x000fc60007ffe0ff */
[----:B------:R-:W-:Y:S01]  /*1c30*/  BAR.SYNC.DEFER_BLOCKING 0x0 ;  /* 0x0000000000007b1d */ /* 0x000fe20000010000 */
[----:B--2---:R-:W-:Y:S01]  /*1c40*/  IMAD.WIDE.U32 R6, R217, c[0x0][0x208], RZ ;  /* 0x00008200d9067a25 */ /* 0x004fe200078e00ff */
[C---:B------:R-:W-:Y:S02]  /*1c50*/  IADD3 R207, R213.reuse, 0x800, RZ ;  /* 0x00000800d5cf7810 */ /* 0x040fe40007ffe0ff */
[C---:B------:R-:W-:Y:S02]  /*1c60*/  IADD3 R206, R213.reuse, 0x1000, RZ ;  /* 0x00001000d5ce7810 */ /* 0x040fe40007ffe0ff */
[C---:B------:R-:W-:Y:S02]  /*1c70*/  IADD3 R205, R213.reuse, 0x1800, RZ ;  /* 0x00001800d5cd7810 */ /* 0x040fe40007ffe0ff */
[C---:B------:R-:W-:Y:S02]  /*1c80*/  IADD3 R204, R213.reuse, 0x2000, RZ ;  /* 0x00002000d5cc7810 */ /* 0x040fe40007ffe0ff */
[----:B------:R-:W-:-:S02]  /*1c90*/  IADD3 R203, R213, 0x2800, RZ ;  /* 0x00002800d5cb7810 */ /* 0x000fc40007ffe0ff */
[C---:B------:R-:W-:Y:S02]  /*1ca0*/  IADD3 R201, R213.reuse, 0x3000, RZ ;  /* 0x00003000d5c97810 */ /* 0x040fe40007ffe0ff */
[C---:B------:R-:W-:Y:S02]  /*1cb0*/  IADD3 R200, R213.reuse, 0x3800, RZ ;  /* 0x00003800d5c87810 */ /* 0x040fe40007ffe0ff */
[----:B------:R-:W-:Y:S01]  /*1cc0*/  IADD3 R199, R213, 0x4000, RZ ;  /* 0x00004000d5c77810 */ /* 0x000fe20007ffe0ff */
[----:B-1----:R-:W-:Y:S01]  /*1cd0*/  IMAD R0, R21, c[0x0][0x208], RZ ;  /* 0x0000820015007a24 */ /* 0x002fe200078e02ff */
[C---:B------:R-:W-:Y:S02]  /*1ce0*/  IADD3 R198, R213.reuse, 0x4800, RZ ;  /* 0x00004800d5c67810 */ /* 0x040fe40007ffe0ff */
[----:B------:R-:W-:Y:S01]  /*1cf0*/  IADD3 R197, R213, 0x5000, RZ ;  /* 0x00005000d5c57810 */ /* 0x000fe20007ffe0ff */
[----:B------:R-:W-:-:S04]  /*1d00*/  DEPBAR.LE SB0, 0x0 ;  /* 0x000080000000791a */ /* 0x000fc80000000000 */
[----:B------:R-:W-:Y:S01]  /*1d10*/  BAR.SYNC.DEFER_BLOCKING 0x0 ;  /* 0x0000000000007b1d */ /* 0x000fe20000010000 */
[----:B------:R-:W-:-:S05]  /*1d20*/  IADD3 R196, R213, 0x5800, RZ ;  /* 0x00005800d5c47810 */ /* 0x000fca0007ffe0ff */
[----:B------:R-:W3:Y:S04]  /*1d30*/  LDSM.16.M88.4 R12, [R214+0x8100] ;  /* 0x00810000d60c783b */ /* 0x000ee80000000200 */
[----:B------:R-:W-:Y:S04]  /*1d40*/  LDSM.16.M88.4 R32, [R213] ;  /* 0x00000000d520783b */ /* 0x000fe80000000200 */
[----:B----4-:R-:W-:Y:S04]  /*1d50*/  LDSM.16.M88.4 R16, [R214+0x8900] ;  /* 0x00890000d610783b */ /* 0x010fe80000000200 */
[----:B------:R-:W1:Y:S04]  /*1d60*/  LDSM.16.M88.4 R52, [R214+0x9100] ;  /* 0x00910000d634783b */ /* 0x000e680000000200 */
[----:B------:R-:W2:Y:S04]  /*1d70*/  LDSM.16.M88.4 R44, [R214+0x9900] ;  /* 0x00990000d62c783b */ /* 0x000ea80000000200 */
[----:B------:R-:W4:Y:S04]  /*1d80*/  LDSM.16.M88.4 R28, [R213+0x800] ;  /* 0x00080000d51c783b */ /* 0x000f280000000200 */
[----:B------:R-:W-:Y:S04]  /*1d90*/  LDSM.16.M88.4 R24, [R213+0x1000] ;  /* 0x00100000d518783b */ /* 0x000fe80000000200 */
[----:B------:R-:W-:Y:S04]  /*1da0*/  LDSM.16.M88.4 R60, [R213+0x1800] ;  /* 0x00180000d53c783b */ /* 0x000fe80000000200 */
[----:B------:R-:W-:Y:S04]  /*1db0*/  LDSM.16.M88.4 R72, [R213+0x2000] ;  /* 0x00200000d548783b */ /* 0x000fe80000000200 */
[----:B------:R-:W-:Y:S01]  /*1dc0*/  LDSM.16.M88.4 R68, [R213+0x2800] ;  /* 0x00280000d544783b */ /* 0x000fe20000000200 */
[----:B---3--:R-:W-:Y:S07]  /*1dd0*/  HMMA.16816.F32 R8, R120, R12, RZ ;  /* 0x0000000c7808723c */ /* 0x008fee00000018ff */
[----:B------:R-:W-:-:S04]  /*1de0*/  IMAD R13, R217, c[0x0][0x20c], R0 ;  /* 0x00008300d90d7a24 */ /* 0x000fc800078e0200 */
[----:B------:R-:W-:Y:S01]  /*1df0*/  IMAD.IADD R7, R7, 0x1, R13 ;  /* 0x0000000107077824 */ /* 0x000fe200078e020d */
[----:B-1----:R-:W-:Y:S03]  /*1e00*/  HMMA.16816.F32 R56, R120, R52, RZ ;  /* 0x000000347838723c */ /* 0x002fe600000018ff */
[----:B------:R-:W-:-:S05]  /*1e10*/  IMAD.WIDE.U32 R6, R216, c[0x0][0x218], R6 ;  /* 0x00008600d8067a25 */ /* 0x000fca00078e0006 */
[----:B------:R-:W-:Y:S01]  /*1e20*/  IADD3 R65, P0, R6, UR18, RZ ;  /* 0x0000001206417c10 */ /* 0x000fe2000ff1e0ff */
[----:B------:R-:W-:Y:S08]  /*1e30*/  HMMA.16816.F32 R12, R120, R14, RZ ;  /* 0x0000000e780c723c */ /* 0x000ff000000018ff */
[----:B------:R-:W-:Y:S07]  /*1e40*/  HMMA.16816.F32 R8, R144, R32, R8 ;  /* 0x000000209008723c */ /* 0x000fee0000001808 */
[----:B------:R-:W-:Y:S01]  /*1e50*/  IMAD R33, R20, c[0x0][0x218], RZ ;  /* 0x0000860014217a24 */ /* 0x000fe200078e02ff */
[----:B------:R-:W-:Y:S03]  /*1e60*/  HMMA.16816.F32 R52, R120, R54, RZ ;  /* 0x000000367834723c */ /* 0x000fe600000018ff */
[----:B------:R-:W-:-:S05]  /*1e70*/  IMAD R33, R216, c[0x0][0x21c], R33 ;  /* 0x00008700d8217a24 */ /* 0x000fca00078e0221 */
[----:B------:R-:W-:Y:S01]  /*1e80*/  IADD3.X R6, R7, UR16, R33, P0, !PT ;  /* 0x0000001007067c10 */ /* 0x000fe200087fe421 */
[----:B------:R-:W-:Y:S01]  /*1e90*/  HMMA.16816.F32 R20, R120, R16, RZ ;  /* 0x000000107814723c */ /* 0x000fe200000018ff */
[----:B------:R-:W-:-:S04]  /*1ea0*/  LEA R32, P0, R65, c[0x0][0x1f8], 0x1 ;  /* 0x00007e0041207a11 */ /* 0x000fc800078008ff */
[----:B------:R-:W-:Y:S01]  /*1eb0*/  LEA.HI.X R65, R65, c[0x0][0x1fc], R6, 0x1, P0 ;  /* 0x00007f0041417a11 */ /* 0x000fe200000f0c06 */
[----:B------:R-:W1:Y:S02]  /*1ec0*/  SHFL.IDX PT, R64, R32, RZ, 0x181f ;  /* 0x00181fff20407589 */ /* 0x000e6400000e0000 */
[C---:B------:R-:W-:Y:S02]  /*1ed0*/  HMMA.16816.F32 R16, R120.reuse, R18, RZ ;  /* 0x000000127810723c */ /* 0x040fe400000018ff */
[----:B------:R-:W3:Y:S04]  /*1ee0*/  SHFL.IDX PT, R43, R32, 0x1, 0x181f ;  /* 0x00381f00202b7f89 */ /* 0x000ee800000e0000 */
[----:B------:R-:W3:Y:S02]  /*1ef0*/  SHFL.IDX PT, R7, R32, 0x2, 0x181f ;  /* 0x00581f0020077f89 */ /* 0x000ee400000e0000 */
[----:B--2---:R-:W-:Y:S02]  /*1f00*/  HMMA.16816.F32 R48, R120, R44, RZ ;  /* 0x0000002c7830723c */ /* 0x004fe400000018ff */
[----:B------:R-:W2:Y:S04]  /*1f10*/  SHFL.IDX PT, R6, R65, RZ, 0x181f ;  /* 0x00181fff41067589 */ /* 0x000ea800000e0000 */
[----:B------:R-:W2:Y:S01]  /*1f20*/  SHFL.IDX PT, R4, R65, 0x1, 0x181f ;  /* 0x00381f0041047f89 */ /* 0x000ea200000e0000 */
[----:B------:R-:W-:Y:S01]  /*1f30*/  IMAD.WIDE R44, R231, 0x2, RZ ;  /* 0x00000002e72c7825 */ /* 0x000fe200078e02ff */
[C---:B----4-:R-:W-:Y:S02]  /*1f40*/  HMMA.16816.F32 R20, R144.reuse, R28, R20 ;  /* 0x0000001c9014723c */ /* 0x050fe40000001814 */
[----:B------:R-:W4:Y:S05]  /*1f50*/  SHFL.IDX PT, R0, R65, 0x2, 0x181f ;  /* 0x00581f0041007f89 */ /* 0x000f2a00000e0000 */
[----:B-1----:R-:W-:Y:S01]  /*1f60*/  IADD3 R28, P2, R64, R44, RZ ;  /* 0x0000002c401c7210 */ /* 0x002fe20007f5e0ff */
[----:B------:R-:W-:Y:S01]  /*1f70*/  HMMA.16816.F32 R16, R144, R30, R16 ;  /* 0x0000001e9010723c */ /* 0x000fe20000001810 */
[----:B---3--:R-:W-:-:S02]  /*1f80*/  IADD3 R82, P1, R44, R43, RZ ;  /* 0x0000002b2c527210 */ /* 0x008fc40007f3e0ff */
[----:B------:R-:W-:-:S04]  /*1f90*/  IADD3 R80, P0, R44, R7, RZ ;  /* 0x000000072c507210 */ /* 0x000fc80007f1e0ff */
[----:B------:R-:W-:Y:S01]  /*1fa0*/  IMAD.WIDE R30, R230, 0x2, RZ ;  /* 0x00000002e61e7825 */ /* 0x000fe200078e02ff */
[C---:B------:R-:W-:Y:S01]  /*1fb0*/  HMMA.16816.F32 R12, R144.reuse, R34, R12 ;  /* 0x00000022900c723c */ /* 0x040fe2000000180c */
[----:B------:R-:W1:Y:S02]  /*1fc0*/  LDSM.16.M88.4 R32, [R214+0xa100] ;  /* 0x00a10000d620783b */ /* 0x000e640000000200 */
[----:B--2---:R-:W-:Y:S01]  /*1fd0*/  IMAD.X R29, R6, 0x1, R45, P2 ;  /* 0x00000001061d7824 */ /* 0x004fe200010e062d */
[----:B------:R-:W-:Y:S01]  /*1fe0*/  IADD3 R76, P2, R64, R30, RZ ;  /* 0x0000001e404c7210 */ /* 0x000fe20007f5e0ff */
[C---:B------:R-:W-:Y:S01]  /*1ff0*/  IMAD.X R83, R45.reuse, 0x1, R4, P1 ;  /* 0x000000012d537824 */ /* 0x040fe200008e0604 */
[----:B------:R-:W-:Y:S02]  /*2000*/  IADD3 R86, P1, R30, R43, RZ ;  /* 0x0000002b1e567210 */ /* 0x000fe40007f3e0ff */
[----:B------:R-:W-:Y:S01]  /*2010*/  HMMA.16816.F32 R56, R144, R24, R56 ;  /* 0x000000189038723c */ /* 0x000fe20000001838 */
[----:B------:R-:W-:Y:S01]  /*2020*/  IMAD.X R77, R6, 0x1, R31, P2 ;  /* 0x00000001064d7824 */ /* 0x000fe200010e061f */
[----:B------:R-:W-:Y:S01]  /*2030*/  LOP3.LUT P2, RZ, R42, 0x4, RZ, 0xc0, !PT ;  /* 0x000000042aff7812 */ /* 0x000fe2000784c0ff */
[----:B----4-:R-:W-:Y:S01]  /*2040*/  IMAD.X R81, R45, 0x1, R0, P0 ;  /* 0x000000012d517824 */ /* 0x010fe200000e0600 */
[----:B------:R-:W-:Y:S01]  /*2050*/  IADD3 R84, P0, R30, R7, RZ ;  /* 0x000000071e547210 */ /* 0x000fe20007f1e0ff */
[----:B------:R-:W-:Y:S01]  /*2060*/  IMAD.X R87, R31, 0x1, R4, P1 ;  /* 0x000000011f577824 */ /* 0x000fe200008e0604 */
[----:B------:R-:W-:-:S02]  /*2070*/  ISETP.GE.AND P1, PT, R41, c[0x0][0x1d4], PT ;  /* 0x0000750029007a0c */ /* 0x000fc40003f26270 */
[----:B------:R-:W-:Y:S01]  /*2080*/  HMMA.16816.F32 R52, R144, R26, R52 ;  /* 0x0000001a9034723c */ /* 0x000fe20000001834 */
[----:B------:R-:W2:Y:S01]  /*2090*/  LDSM.16.M88.4 R24, [R214+0xa900] ;  /* 0x00a90000d618783b */ /* 0x000ea20000000200 */
[----:B------:R-:W-:Y:S01]  /*20a0*/  IMAD.X R85, R31, 0x1, R0, P0 ;  /* 0x000000011f557824 */ /* 0x000fe200000e0600 */
[----:B------:R-:W-:Y:S02]  /*20b0*/  SEL R0, R40, 0xffffffe0, !P2 ;  /* 0xffffffe028007807 */ /* 0x000fe40005000000 */
[C---:B------:R-:W-:Y:S01]  /*20c0*/  ISETP.LT.OR P2, PT, R38.reuse, 0x1, P1 ;  /* 0x000000012600780c */ /* 0x040fe20000f41670 */
[----:B------:R-:W-:Y:S01]  /*20d0*/  @!PT LDS RZ, [RZ] ;  /* 0x00000000fffff984 */ /* 0x000fe20000000800 */
[----:B------:R-:W-:Y:S01]  /*20e0*/  @!PT LDS RZ, [RZ] ;  /* 0x00000000fffff984 */ /* 0x000fe20000000800 */
[----:B------:R-:W-:Y:S01]  /*20f0*/  @!PT LDS RZ, [RZ] ;  /* 0x00000000fffff984 */ /* 0x000fe20000000800 */
[----:B------:R2:W-:Y:S01]  /*2100*/  LDGSTS.E.BYPASS.LTC128B.128 [R218+0x100], [R28.64], !P5 ;  /* 0x001000001cda7fae */ /* 0x0005e2000e901d4e */
[C---:B------:R-:W-:Y:S01]  /*2110*/  ISETP.LT.OR P0, PT, R38.reuse, 0x21, P6 ;  /* 0x000000212600780c */ /* 0x040fe20003701670 */
[----:B------:R-:W-:Y:S01]  /*2120*/  HMMA.16816.F32 R44, R120, R46, RZ ;  /* 0x0000002e782c723c */ /* 0x000fe200000018ff */
[----:B------:R-:W-:Y:S01]  /*2130*/  ISETP.LT.OR P5, PT, R38, 0x21, P1 ;  /* 0x000000212600780c */ /* 0x000fe20000fa1670 */
[----:B------:R-:W-:Y:S01]  /*2140*/  IMAD R211, R0, 0x2, R214 ;  /* 0x0000000200d37824 */ /* 0x000fe200078e02d6 */
[----:B------:R-:W-:Y:S01]  /*2150*/  ISETP.LT.OR P6, PT, R38, 0x41, P6 ;  /* 0x000000412600780c */ /* 0x000fe200037c1670 */
[----:B------:R-:W-:Y:S01]  /*2160*/  IMAD R202, R0, 0x2, R213 ;  /* 0x0000000200ca7824 */ /* 0x000fe200078e02d5 */
[----:B------:R-:W-:-:S02]  /*2170*/  ISETP.LT.OR P1, PT, R38, 0x41, P1 ;  /* 0x000000412600780c */ /* 0x000fc40000f21670 */
[----:B------:R-:W-:Y:S01]  /*2180*/  IADD3 R0, R36, -0x1, RZ ;  /* 0xffffffff24007810 */ /* 0x000fe20007ffe0ff */
[----:B------:R-:W-:Y:S01]  /*2190*/  HMMA.16816.F32 R48, R144, R60, R48 ;  /* 0x0000003c9030723c */ /* 0x000fe20000001830 */
[----:B------:R-:W-:Y:S01]  /*21a0*/  SHF.R.S32.HI R38, RZ, 0x1f, R231 ;  /* 0x0000001fff267819 */ /* 0x000fe200000114e7 */
[----:B------:R3:W-:Y:S04]  /*21b0*/  LDGSTS.E.BYPASS.LTC128B.128 [R218+0x3100], [R76.64], !P2 ;  /* 0x031000004cda7fae */ /* 0x0007e8000d101d4e */
[----:B------:R4:W-:Y:S01]  /*21c0*/  LDGSTS.E.BYPASS.LTC128B.128 [R218+0x1100], [R82.64], !P0 ;  /* 0x0110000052da7fae */ /* 0x0009e2000c101d4e */
[----:B------:R-:W-:Y:S01]  /*21d0*/  ISETP.GT.AND P0, PT, R0, R215, PT ;  /* 0x000000d70000720c */ /* 0x000fe20003f04270 */
[----:B-1----:R-:W-:Y:S02]  /*21e0*/  HMMA.16816.F32 R40, R120, R32, RZ ;  /* 0x000000207828723c */ /* 0x002fe400000018ff */
[----:B------:R1:W-:Y:S04]  /*21f0*/  LDGSTS.E.BYPASS.LTC128B.128 [R218+0x4100], [R86.64], !P5 ;  /* 0x0410000056da7fae */ /* 0x0003e8000e901d4e */
[----:B------:R4:W-:Y:S02]  /*2200*/  LDGSTS.E.BYPASS.LTC128B.128 [R218+0x2100], [R80.64], !P6 ;  /* 0x0210000050da7fae */ /* 0x0009e4000f101d4e */
[----:B------:R-:W-:Y:S02]  /*2210*/  HMMA.16816.F32 R44, R144, R62, R44 ;  /* 0x0000003e902c723c */ /* 0x000fe4000000182c */
[----:B------:R1:W-:Y:S01]  /*2220*/  LDGSTS.E.BYPASS.LTC128B.128 [R218+0x5100], [R84.64], !P1 ;  /* 0x0510000054da7fae */ /* 0x0003e2000c901d4e */
[----:B------:R-:W-:-:S03]  /*2230*/  ISETP.GT.AND P1, PT, R219, 0x5f, PT ;  /* 0x0000005fdb00780c */ /* 0x000fc60003f24270 */
[----:B------:R-:W1:Y:S02]  /*2240*/  LDSM.16.M88.4 R64, [R211+0x8100] ;  /* 0x00810000d340783b */ /* 0x000e640000000200 */
[C---:B--2---:R-:W-:Y:S02]  /*2250*/  HMMA.16816.F32 R28, R120.reuse, R24, RZ ;  /* 0x00000018781c723c */ /* 0x044fe400000018ff */
[----:B------:R-:W2:Y:S04]  /*2260*/  LDSM.16.M88.4 R60, [R211+0x9100] ;  /* 0x00910000d33c783b */ /* 0x000ea80000000200 */
[----:B---3--:R-:W3:Y:S02]  /*2270*/  LDSM.16.M88.4 R76, [R211+0x8900] ;  /* 0x00890000d34c783b */ /* 0x008ee40000000200 */
[C---:B------:R-:W-:Y:S02]  /*2280*/  HMMA.16816.F32 R32, R120.reuse, R34, RZ ;  /* 0x000000227820723c */ /* 0x040fe400000018ff */
[----:B------:R-:W-:Y:S04]  /*2290*/  LDSM.16.M88.4 R92, [R214+0xd100] ;  /* 0x00d10000d65c783b */ /* 0x000fe80000000200 */
[----:B------:R-:W-:Y:S02]  /*22a0*/  LDSM.16.M88.4 R88, [R213+0x3000] ;  /* 0x00300000d558783b */ /* 0x000fe40000000200 */
[----:B------:R-:W-:Y:S02]  /*22b0*/  HMMA.16816.F32 R24, R120, R26, RZ ;  /* 0x0000001a7818723c */ /* 0x000fe400000018ff */
[----:B----4-:R-:W-:Y:S04]  /*22c0*/  LDSM.16.M88.4 R80, [R213+0x4000] ;  /* 0x00400000d550783b */ /* 0x010fe80000000200 */
[----:B-1----:R-:W-:Y:S02]  /*22d0*/  LDSM.16.M88.4 R84, [R213+0x3800] ;  /* 0x00380000d554783b */ /* 0x002fe40000000200 */
[C---:B------:R-:W-:Y:S02]  /*22e0*/  HMMA.16816.F32 R40, R144.reuse, R72, R40 ;  /* 0x000000489028723c */ /* 0x040fe40000001828 */
[----:B------:R-:W-:Y:S04]  /*22f0*/  LDSM.16.M88.4 R96, [R211+0xc100] ;  /* 0x00c10000d360783b */ /* 0x000fe80000000200 */
[----:B------:R-:W0:Y:S02]  /*2300*/  LDGDEPBAR ;  /* 0x00000000000079af */ /* 0x000e240000000000 */
[C---:B------:R-:W-:Y:S02]  /*2310*/  HMMA.16816.F32 R32, R144.reuse, R74, R32 ;  /* 0x0000004a9020723c */ /* 0x040fe40000001820 */
[----:B------:R-:W1:Y:S06]  /*2320*/  LDSM.16.M88.4 R72, [R211+0x9900] ;  /* 0x00990000d348783b */ /* 0x000e6c0000000200 */
[C---:B------:R-:W-:Y:S08]  /*2330*/  HMMA.16816.F32 R28, R144.reuse, R68, R28 ;  /* 0x00000044901c723c */ /* 0x040ff0000000181c */
[----:B------:R-:W-:Y:S01]  /*2340*/  HMMA.16816.F32 R24, R144, R70, R24 ;  /* 0x000000469018723c */ /* 0x000fe20000001818 */
[----:B------:R-:W4:Y:S07]  /*2350*/  LDSM.16.M88.4 R68, [R211+0xa100] ;  /* 0x00a10000d344783b */ /* 0x000f2e0000000200 */
[C---:B------:R-:W-:Y:S08]  /*2360*/  HMMA.16816.F32 R8, R172.reuse, R64, R8 ;  /* 0x00000040ac08723c */ /* 0x040ff00000001808 */
[C---:B------:R-:W-:Y:S01]  /*2370*/  HMMA.16816.F32 R12, R172.reuse, R66, R12 ;  /* 0x00000042ac0c723c */ /* 0x040fe2000000180c */
[----:B------:R-:W4:Y:S07]  /*2380*/  LDSM.16.M88.4 R64, [R211+0xa900] ;  /* 0x00a90000d340783b */ /* 0x000f2e0000000200 */
[C---:B--2---:R-:W-:Y:S08]  /*2390*/  HMMA.16816.F32 R56, R172.reuse, R60, R56 ;  /* 0x0000003cac38723c */ /* 0x044ff00000001838 */
[C---:B------:R-:W-:Y:S01]  /*23a0*/  HMMA.16816.F32 R52, R172.reuse, R62, R52 ;  /* 0x0000003eac34723c */ /* 0x040fe20000001834 */
[----:B------:R-:W2:Y:S07]  /*23b0*/  LDSM.16.M88.4 R60, [R202+0x800] ;  /* 0x00080000ca3c783b */ /* 0x000eae0000000200 */
[C---:B---3--:R-:W-:Y:S08]  /*23c0*/  HMMA.16816.F32 R20, R172.reuse, R76, R20 ;  /* 0x0000004cac14723c */ /* 0x048ff00000001814 */
[C---:B------:R-:W-:Y:S01]  /*23d0*/  HMMA.16816.F32 R16, R172.reuse, R78, R16 ;  /* 0x0000004eac10723c */ /* 0x040fe20000001810 */
[----:B------:R-:W3:Y:S07]  /*23e0*/  LDSM.16.M88.4 R76, [R202] ;  /* 0x00000000ca4c783b */ /* 0x000eee0000000200 */
[C---:B-1----:R-:W-:Y:S08]  /*23f0*/  HMMA.16816.F32 R48, R172.reuse, R72, R48 ;  /* 0x00000048ac30723c */ /* 0x042ff00000001830 */
[C---:B------:R-:W-:Y:S01]  /*2400*/  HMMA.16816.F32 R44, R172.reuse, R74, R44 ;  /* 0x0000004aac2c723c */ /* 0x040fe2000000182c */
[----:B------:R-:W1:Y:S07]  /*2410*/  LDSM.16.M88.4 R72, [R202+0x1000] ;  /* 0x00100000ca48783b */ /* 0x000e6e0000000200 */
[C---:B----4-:R-:W-:Y:S08]  /*2420*/  HMMA.16816.F32 R40, R172.reuse, R68, R40 ;  /* 0x00000044ac28723c */ /* 0x050ff00000001828 */
[C---:B------:R-:W-:Y:S01]  /*2430*/  HMMA.16816.F32 R32, R172.reuse, R70, R32 ;  /* 0x00000046ac20723c */ /* 0x040fe20000001820 */
[----:B------:R-:W4:Y:S07]  /*2440*/  LDSM.16.M88.4 R68, [R202+0x1800] ;  /* 0x00180000ca44783b */ /* 0x000f2e0000000200 */
[C---:B------:R-:W-:Y:S08]  /*2450*/  HMMA.16816.F32 R28, R172.reuse, R64, R28 ;  /* 0x00000040ac1c723c */ /* 0x040ff0000000181c */
[----:B------:R-:W-:Y:S01]  /*2460*/  HMMA.16816.F32 R24, R172, R66, R24 ;  /* 0x00000042ac18723c */ /* 0x000fe20000001818 */
[----:B------:R-:W4:Y:S07]  /*2470*/  LDSM.16.M88.4 R64, [R202+0x2000] ;  /* 0x00200000ca40783b */ /* 0x000f2e0000000200 */
[C---:B--2---:R-:W-:Y:S08]  /*2480*/  HMMA.16816.F32 R20, R176.reuse, R60, R20 ;  /* 0x0000003cb014723c */ /* 0x044ff00000001814 */
[C---:B------:R-:W-:Y:S01]  /*2490*/  HMMA.16816.F32 R16, R176.reuse, R62, R16 ;  /* 0x0000003eb010723c */ /* 0x040fe20000001810 */
[----:B------:R-:W2:Y:S07]  /*24a0*/  LDSM.16.M88.4 R60, [R214+0xb100] ;  /* 0x00b10000d63c783b */ /* 0x000eae0000000200 */
[C---:B---3--:R-:W-:Y:S08]  /*24b0*/  HMMA.16816.F32 R8, R176.reuse, R76, R8 ;  /* 0x0000004cb008723c */ /* 0x048ff00000001808 */
[C---:B------:R-:W-:Y:S01]  /*24c0*/  HMMA.16816.F32 R12, R176.reuse, R78, R12 ;  /* 0x0000004eb00c723c */ /* 0x040fe2000000180c */
[----:B------:R-:W3:Y:S07]  /*24d0*/  LDSM.16.M88.4 R76, [R202+0x2800] ;  /* 0x00280000ca4c783b */ /* 0x000eee0000000200 */
        /* <DEDUP_REMOVED lines=10> */
[----:B------:R-:W-:Y:S01]  /*2580*/  HMMA.16816.F32 R12, R180, R62, R12 ;  /* 0x0000003eb40c723c */ /* 0x000fe2000000180c */
[----:B------:R-:W2:Y:S07]  /*2590*/  LDSM.16.M88.4 R60, [R214+0xd900] ;  /* 0x00d90000d63c783b */ /* 0x000eae0000000200 */
[C---:B---3--:R-:W-:Y:S08]  /*25a0*/  HMMA.16816.F32 R28, R176.reuse, R76, R28 ;  /* 0x0000004cb01c723c */ /* 0x048ff0000000181c */
[----:B------:R-:W-:Y:S01]  /*25b0*/  HMMA.16816.F32 R24, R176, R78, R24 ;  /* 0x0000004eb018723c */ /* 0x000fe20000001818 */
        /* <DEDUP_REMOVED lines=8> */
[C---:B------:R-:W-:Y:S01]  /*2640*/  HMMA.16816.F32 R44, R180.reuse, R66, R44 ;  /* 0x00000042b42c723c */ /* 0x040fe2000000182c */
[----:B------:R-:W1:Y:S07]  /*2650*/  LDSM.16.M88.4 R64, [R211+0xb100] ;  /* 0x00b10000d340783b */ /* 0x000e6e0000000200 */
[C---:B--2---:R-:W-:Y:S08]  /*2660*/  HMMA.16816.F32 R28, R180.reuse, R60, R28 ;  /* 0x0000003cb41c723c */ /* 0x044ff0000000181c */
[C---:B------:R-:W-:Y:S01]  /*2670*/  HMMA.16816.F32 R24, R180.reuse, R62, R24 ;  /* 0x0000003eb418723c */ /* 0x040fe20000001818 */
[----:B------:R-:W2:Y:S07]  /*2680*/  LDSM.16.M88.4 R60, [R211+0xb900] ;  /* 0x00b90000d33c783b */ /* 0x000eae0000000200 */
[C---:B------:R-:W-:Y:S08]  /*2690*/  HMMA.16816.F32 R40, R180.reuse, R92, R40 ;  /* 0x0000005cb428723c */ /* 0x040ff00000001828 */
[----:B------:R-:W-:Y:S01]  /*26a0*/  HMMA.16816.F32 R32, R180, R94, R32 ;  /* 0x0000005eb420723c */ /* 0x000fe20000001820 */
[----:B------:R-:W1:Y:S07]  /*26b0*/  LDSM.16.M88.4 R92, [R211+0xc900] ;  /* 0x00c90000d35c783b */ /* 0x000e6e0000000200 */
[C---:B------:R-:W-:Y:S08]  /*26c0*/  HMMA.16816.F32 R8, R184.reuse, R88, R8 ;  /* 0x00000058b808723c */ /* 0x040ff00000001808 */
[C---:B------:R-:W-:Y:S01]  /*26d0*/  HMMA.16816.F32 R12, R184.reuse, R90, R12 ;  /* 0x0000005ab80c723c */ /* 0x040fe2000000180c */
[----:B------:R-:W1:Y:S07]  /*26e0*/  LDSM.16.M88.4 R88, [R211+0xd100] ;  /* 0x00d10000d358783b */ /* 0x000e6e0000000200 */
[C---:B------:R-:W-:Y:S08]  /*26f0*/  HMMA.16816.F32 R20, R184.reuse, R84, R20 ;  /* 0x00000054b814723c */ /* 0x040ff00000001814 */
[C---:B------:R-:W-:Y:S01]  /*2700*/  HMMA.16816.F32 R16, R184.reuse, R86, R16 ;  /* 0x00000056b810723c */ /* 0x040fe20000001810 */
[----:B------:R-:W2:Y:S07]  /*2710*/  LDSM.16.M88.4 R84, [R211+0xd900] ;  /* 0x00d90000d354783b */ /* 0x000eae0000000200 */
[C---:B------:R-:W-:Y:S08]  /*2720*/  HMMA.16816.F32 R56, R184.reuse, R80, R56 ;  /* 0x00000050b838723c */ /* 0x040ff00000001838 */
        /* <DEDUP_REMOVED lines=9> */
[----:B------:R-:W-:Y:S01]  /*27c0*/  HMMA.16816.F32 R24, R184, R70, R24 ;  /* 0x00000046b818723c */ /* 0x000fe20000001818 */
[----:B------:R-:W4:Y:S07]  /*27d0*/  LDSM.16.M88.4 R68, [R202+0x4800] ;  /* 0x00480000ca44783b */ /* 0x000f2e0000000200 */
[C---:B------:R-:W-:Y:S08]  /*27e0*/  HMMA.16816.F32 R8, R188.reuse, R64, R8 ;  /* 0x00000040bc08723c */ /* 0x040ff00000001808 */
[C---:B------:R-:W-:Y:S01]  /*27f0*/  HMMA.16816.F32 R12, R188.reuse, R66, R12 ;  /* 0x00000042bc0c723c */ /* 0x040fe2000000180c */
[----:B------:R-:W1:Y:S07]  /*2800*/  LDSM.16.M88.4 R64, [R202+0x5000] ;  /* 0x00500000ca40783b */ /* 0x000e6e0000000200 */
[C---:B--2---:R-:W-:Y:S08]  /*2810*/  HMMA.16816.F32 R20, R188.reuse, R60, R20 ;  /* 0x0000003cbc14723c */ /* 0x044ff00000001814 */
[----:B------:R-:W-:Y:S01]  /*2820*/  HMMA.16816.F32 R16, R188, R62, R16 ;  /* 0x0000003ebc10723c */ /* 0x000fe20000001810 */
[----:B------:R-:W2:Y:S01]  /*2830*/  LDSM.16.M88.4 R60, [R202+0x5800] ;  /* 0x00580000ca3c783b */ /* 0x000ea20000000200 */
[----:B------:R-:W-:-:S06]  /*2840*/  DEPBAR.LE SB0, 0x0 ;  /* 0x000080000000791a */ /* 0x000fcc0000000000 */
        /* <DEDUP_REMOVED lines=8> */
[C---:B------:R-:W-:Y:S08]  /*28d0*/  HMMA.16816.F32 R8, R192.reuse, R80, R8 ;  /* 0x00000050c008723c */ /* 0x040ff00000001808 */
[C---:B------:R-:W-:Y:S08]  /*28e0*/  HMMA.16816.F32 R12, R192.reuse, R82, R12 ;  /* 0x00000052c00c723c */ /* 0x040ff0000000180c */
[C---:B---3--:R-:W-:Y:S08]  /*28f0*/  HMMA.16816.F32 R20, R192.reuse, R76, R20 ;  /* 0x0000004cc014723c */ /* 0x048ff00000001814 */
[C---:B------:R-:W-:Y:S08]  /*2900*/  HMMA.16816.F32 R16, R192.reuse, R78, R16 ;  /* 0x0000004ec010723c */ /* 0x040ff00000001810 */
[C---:B-1----:R-:W-:Y:S08]  /*2910*/  HMMA.16816.F32 R56, R192.reuse, R72, R56 ;  /* 0x00000048c038723c */ /* 0x042ff00000001838 */
[C---:B------:R-:W-:Y:S08]  /*2920*/  HMMA.16816.F32 R52, R192.reuse, R74, R52 ;  /* 0x0000004ac034723c */ /* 0x040ff00000001834 */
[C---:B----4-:R-:W-:Y:S08]  /*2930*/  HMMA.16816.F32 R48, R192.reuse, R68, R48 ;  /* 0x00000044c030723c */ /* 0x050ff00000001830 */
[C---:B------:R-:W-:Y:S08]  /*2940*/  HMMA.16816.F32 R44, R192.reuse, R70, R44 ;  /* 0x00000046c02c723c */ /* 0x040ff0000000182c */
[C---:B------:R-:W-:Y:S08]  /*2950*/  HMMA.16816.F32 R40, R192.reuse, R64, R40 ;  /* 0x00000040c028723c */ /* 0x040ff00000001828 */
[C---:B------:R-:W-:Y:S08]  /*2960*/  HMMA.16816.F32 R32, R192.reuse, R66, R32 ;  /* 0x00000042c020723c */ /* 0x040ff00000001820 */
[C---:B--2---:R-:W-:Y:S08]  /*2970*/  HMMA.16816.F32 R28, R192.reuse, R60, R28 ;  /* 0x0000003cc01c723c */ /* 0x044ff0000000181c */
[----:B------:R-:W-:Y:S01]  /*2980*/  HMMA.16816.F32 R24, R192, R62, R24 ;  /* 0x0000003ec018723c */ /* 0x000fe20000001818 */
[----:B------:R-:W-:Y:S06]  /*2990*/  BAR.SYNC.DEFER_BLOCKING 0x0 ;  /* 0x0000000000007b1d */ /* 0x000fec0000010000 */
[----:B------:R-:W-:Y:S06]  /*29a0*/  @!P0 BRA `(.L_x_23) ;  /* 0x000003f000008947 */ /* 0x000fec0003800000 */
[----:B------:R-:W-:Y:S01]  /*29b0*/  PLOP3.LUT P2, PT, PT, PT, UP3, 0x80, 0x0 ;  /* 0x000000000000781c */ /* 0x000fe20003f4f038 */
[----:B------:R-:W-:Y:S01]  /*29c0*/  IMAD.MOV.U32 R216, RZ, RZ, RZ ;  /* 0x000000ffffd87224 */ /* 0x000fe200078e00ff */
[----:B------:R-:W-:-:S02]  /*29d0*/  IADD3 R217, R219, R100, R220 ;  /* 0x00000064dbd97210 */ /* 0x000fc40007ffe0dc */
[----:B------:R-:W-:Y:S02]  /*29e0*/  PLOP3.LUT P0, PT, PT, PT, UP3, 0x80, 0x0 ;  /* 0x000000000000781c */ /* 0x000fe40003f0f038 */
[----:B------:R-:W-:-:S05]  /*29f0*/  IADD3 R217, R217, -0x60, RZ ;  /* 0xffffffa0d9d97810 */ /* 0x000fca0007ffe0ff */
[----:B------:R-:W-:Y:S02]  /*2a00*/  IMAD.MOV.U32 R0, RZ, RZ, R217 ;  /* 0x000000ffff007224 */ /* 0x000fe400078e00d9 */
[----:B------:R-:W-:-:S05]  /*2a10*/  @P2 IMAD.HI.U32 R4, R217, c[0x0][0x2bc], RZ ;  /* 0x0000af00d9042a27 */ /* 0x000fca00078e00ff */
[----:B------:R-:W-:-:S04]  /*2a20*/  @P0 SHF.R.U32.HI R0, RZ, c[0x0][0x2c0], R4 ;  /* 0x0000b000ff000a19 */ /* 0x000fc80000011604 */
[----:B------:R-:W-:-:S04]  /*2a30*/  @!P1 IADD3 R7, P0, R0, UR12, RZ ;  /* 0x0000000c00079c10 */ /* 0x000fc8000ff1e0ff */
[----:B------:R-:W-:Y:S02]  /*2a40*/  @!P1 LEA.HI.X.SX32 R4, R0, UR7, 0x1, P0 ;  /* 0x0000000700049c11 */ /* 0x000fe400080f0eff */
[----:B------:R-:W-:-:S04]  /*2a50*/  @!P1 LEA R6, P0, R7, c[0x0][0x2a0], 0x2 ;  /* 0x0000a80007069a11 */ /* 0x000fc800078010ff */
[----:B------:R-:W-:-:S05]  /*2a60*/  @!P1 LEA.HI.X R7, R7, c[0x0][0x2a4], R4, 0x2, P0 ;  /* 0x0000a90007079a11 */ /* 0x000fca00000f1404 */
[----:B------:R-:W2:Y:S01]  /*2a70*/  @!P1 LDG.E R216, [R6.64] ;  /* 0x0000000e06d89981 */ /* 0x000ea2000c1e1900 */
[----:B------:R-:W-:Y:S01]  /*2a80*/  IMAD.MOV R0, RZ, RZ, -R0 ;  /* 0x000000ffff007224 */ /* 0x000fe200078e0a00 */
[----:B------:R-:W-:Y:S02]  /*2a90*/  SHF.L.U64.HI R60, R231, 0x1, R38 ;  /* 0x00000001e73c7819 */ /* 0x000fe40000010226 */
[----:B------:R-:W-:Y:S01]  /*2aa0*/  SHF.L.U64.HI R4, R230, 0x1, R233 ;  /* 0x00000001e6047819 */ /* 0x000fe200000102e9 */
[----:B------:R-:W-:-:S04]  /*2ab0*/  IMAD R217, R0, c[0x0][0x2b8], R217 ;  /* 0x0000ae0000d97a24 */ /* 0x000fc800078e02d9 */
[----:B------:R-:W-:Y:S01]  /*2ac0*/  IMAD.WIDE.U32 R62, R217, c[0x0][0x1e0], RZ ;  /* 0x00007800d93e7a25 */ /* 0x000fe200078e00ff */
[----:B------:R-:W-:-:S05]  /*2ad0*/  SHF.R.S32.HI R0, RZ, 0x1f, R217 ;  /* 0x0000001fff007819 */ /* 0x000fca00000114d9 */
[----:B------:R-:W-:-:S04]  /*2ae0*/  IMAD R0, R0, c[0x0][0x1e0], RZ ;  /* 0x0000780000007a24 */ /* 0x000fc800078e02ff */
[----:B------:R-:W-:-:S04]  /*2af0*/  IMAD R61, R217, c[0x0][0x1e4], R0 ;  /* 0x00007900d93d7a24 */ /* 0x000fc800078e0200 */
[----:B------:R-:W-:Y:S01]  /*2b00*/  IMAD.IADD R63, R63, 0x1, R61 ;  /* 0x000000013f3f7824 */ /* 0x000fe200078e023d */
[----:B--2---:R-:W-:-:S03]  /*2b10*/  SHF.R.S32.HI R61, RZ, 0x1f, R216 ;  /* 0x0000001fff3d7819 */ /* 0x004fc600000114d8 */
[----:B------:R-:W-:-:S04]  /*2b20*/  IMAD.WIDE.U32 R6, R216, c[0x0][0x1f0], R62 ;  /* 0x00007c00d8067a25 */ /* 0x000fc800078e003e */
[----:B------:R-:W-:Y:S01]  /*2b30*/  IMAD R61, R61, c[0x0][0x1f0], RZ ;  /* 0x00007c003d3d7a24 */ /* 0x000fe200078e02ff */
[----:B------:R-:W-:Y:S02]  /*2b40*/  IADD3 R68, P0, R6, UR10, RZ ;  /* 0x0000000a06447c10 */ /* 0x000fe4000ff1e0ff */
[----:B------:R-:W-:Y:S01]  /*2b50*/  SEL R6, RZ, 0x10, P4 ;  /* 0x00000010ff067807 */ /* 0x000fe20002000000 */
[----:B------:R-:W-:Y:S01]  /*2b60*/  IMAD R0, R216, c[0x0][0x1f4], R61 ;  /* 0x00007d00d8007a24 */ /* 0x000fe200078e023d */
[----:B------:R-:W-:Y:S02]  /*2b70*/  IADD3 R61, -R232, 0x10, RZ ;  /* 0x00000010e83d7810 */ /* 0x000fe40007ffe1ff */
[----:B------:R-:W-:Y:S02]  /*2b80*/  IADD3 R62, -R6, 0x10, RZ ;  /* 0x00000010063e7810 */ /* 0x000fe40007ffe1ff */
[----:B------:R-:W-:Y:S01]  /*2b90*/  IADD3.X R7, R7, UR6, R0, P0, !PT ;  /* 0x0000000607077c10 */ /* 0x000fe200087fe400 */
[----:B------:R-:W-:Y:S01]  /*2ba0*/  IMAD.SHL.U32 R0, R230, 0x2, RZ ;  /* 0x00000002e6007824 */ /* 0x000fe200078e00ff */
[----:B------:R-:W-:-:S02]  /*2bb0*/  LEA R70, P0, R68, c[0x0][0x1c8], 0x1 ;  /* 0x0000720044467a11 */ /* 0x000fc400078008ff */
[----:B------:R-:W-:Y:S02]  /*2bc0*/  LOP3.LUT R62, R62, 0xf, RZ, 0xc0, !PT ;  /* 0x0000000f3e3e7812 */ /* 0x000fe400078ec0ff */
[----:B------:R-:W-:Y:S01]  /*2bd0*/  LEA.HI.X R68, R68, c[0x0][0x1cc], R7, 0x1, P0 ;  /* 0x0000730044447a11 */ /* 0x000fe200000f0c07 */
[----:B------:R-:W-:Y:S01]  /*2be0*/  SHFL.IDX PT, R66, R70, RZ, 0x181f ;  /* 0x00181fff46427589 */ /* 0x000fe200000e0000 */
[----:B------:R-:W-:Y:S01]  /*2bf0*/  IMAD.SHL.U32 R7, R231, 0x2, RZ ;  /* 0x00000002e7077824 */ /* 0x000fe200078e00ff */
[----:B------:R-:W-:Y:S02]  /*2c00*/  LOP3.LUT R61, R61, 0xf, RZ, 0xc0, !PT ;  /* 0x0000000f3d3d7812 */ /* 0x000fe400078ec0ff */
[----:B------:R-:W1:Y:S04]  /*2c10*/  SHFL.IDX PT, R63, R70, 0x2, 0x181f ;  /* 0x00581f00463f7f89 */ /* 0x000e6800000e0000 */
[----:B------:R-:W2:Y:S04]  /*2c20*/  SHFL.IDX PT, R69, R68, RZ, 0x181f ;  /* 0x00181fff44457589 */ /* 0x000ea800000e0000 */
[----:B------:R3:W4:Y:S04]  /*2c30*/  SHFL.IDX PT, R64, R70, 0x1, 0x181f ;  /* 0x00381f0046407f89 */ /* 0x00072800000e0000 */
[----:B------:R-:W5:Y:S04]  /*2c40*/  SHFL.IDX PT, R65, R68, 0x2, 0x181f ;  /* 0x00581f0044417f89 */ /* 0x000f6800000e0000 */
[----:B------:R5:W5:Y:S01]  /*2c50*/  SHFL.IDX PT, R67, R68, 0x1, 0x181f ;  /* 0x00381f0044437f89 */ /* 0x000b6200000e0000 */
[----:B-1----:R-:W-:-:S02]  /*2c60*/  IADD3 R72, P2, P0, R62, R63, R7 ;  /* 0x0000003f3e487210 */ /* 0x002fc4000785e007 */
[----:B---3--:R-:W-:-:S05]  /*2c70*/  IADD3 R70, P6, R66, R7, RZ ;  /* 0x0000000742467210 */ /* 0x008fca0007fde0ff */
[C-C-:B--2---:R-:W-:Y:S01]  /*2c80*/  IMAD.X R71, R69.reuse, 0x1, R60.reuse, P6 ;  /* 0x0000000145477824 */ /* 0x144fe200030e063c */
[----:B----4-:R-:W-:Y:S02]  /*2c90*/  IADD3 R62, P6, R64, R7, RZ ;  /* 0x00000007403e7210 */ /* 0x010fe40007fde0ff */
[-C--:B-----5:R-:W-:Y:S02]  /*2ca0*/  IADD3 R68, P5, R66, R0.reuse, RZ ;  /* 0x0000000042447210 */ /* 0x0a0fe40007fbe0ff */
[----:B------:R-:W-:Y:S01]  /*2cb0*/  IADD3.X R73, RZ, R65, R60, P2, P0 ;  /* 0x00000041ff497210 */ /* 0x000fe200017e043c */
[----:B------:R1:W-:Y:S02]  /*2cc0*/  LDGSTS.E.BYPASS.LTC128B.128 [R218+0x8100], [R70.64], !P4 ;  /* 0x0810000046da7fae */ /* 0x0003e4000e101d4e */
[----:B------:R-:W-:Y:S01]  /*2cd0*/  IMAD.X R69, R69, 0x1, R4, P5 ;  /* 0x0000000145457824 */ /* 0x000fe200028e0604 */
[----:B------:R-:W-:Y:S02]  /*2ce0*/  IADD3 R66, P5, R64, R0, RZ ;  /* 0x0000000040427210 */ /* 0x000fe40007fbe0ff */
[----:B------:R-:W-:Y:S01]  /*2cf0*/  IADD3 R64, P2, P0, R61, R63, R0 ;  /* 0x0000003f3d407210 */ /* 0x000fe2000785e000 */
[C---:B------:R-:W-:Y:S01]  /*2d00*/  IMAD.X R63, R67.reuse, 0x1, R60, P6 ;  /* 0x00000001433f7824 */ /* 0x040fe200030e063c */
[----:B------:R-:W-:Y:S01]  /*2d10*/  ISETP.NE.U32.AND P6, PT, R6, RZ, PT ;  /* 0x000000ff0600720c */ /* 0x000fe20003fc5070 */
[--C-:B------:R-:W-:Y:S01]  /*2d20*/  IMAD.X R67, R67, 0x1, R4.reuse, P5 ;  /* 0x0000000143437824 */ /* 0x100fe200028e0604 */
[----:B------:R-:W-:Y:S01]  /*2d30*/  ISETP.NE.U32.AND P5, PT, R232, RZ, PT ;  /* 0x000000ffe800720c */ /* 0x000fe20003fa5070 */
[----:B------:R1:W-:Y:S01]  /*2d40*/  LDGSTS.E.BYPASS.LTC128B.128 [R218+0xb100], [R68.64], !P3 ;  /* 0x0b10000044da7fae */ /* 0x0003e2000d901d4e */
[----:B------:R-:W-:-:S03]  /*2d50*/  IADD3.X R65, RZ, R65, R4, P2, P0 ;  /* 0x00000041ff417210 */ /* 0x000fc600017e0404 */
[----:B------:R1:W-:Y:S04]  /*2d60*/  LDGSTS.E.BYPASS.LTC128B.128 [R218+0x9100], [R62.64], !P4 ;  /* 0x091000003eda7fae */ /* 0x0003e8000e101d4e */
[----:B------:R1:W-:Y:S04]  /*2d70*/  LDGSTS.E.BYPASS.LTC128B.128 [R218+0xc100], [R66.64], !P3 ;  /* 0x0c10000042da7fae */ /* 0x0003e8000d901d4e */
[----:B------:R1:W-:Y:S04]  /*2d80*/  LDGSTS.E.BYPASS.LTC128B.128.ZFILL [R218+0xa100], [R72.64], P6 ;  /* 0x0a10000048da7fae */ /* 0x0003e8000b141d4e */
[----:B------:R1:W-:Y:S02]  /*2d90*/  LDGSTS.E.BYPASS.LTC128B.128.ZFILL [R218+0xd100], [R64.64], P5 ;  /* 0x0d10000040da7fae */ /* 0x0003e4000a941d4e */
.L_x_23:
[----:B------:R-:W-:Y:S01]  /*2da0*/  LOP3.LUT R102, R102, 0xffffffe0, RZ, 0xc0, !PT ;  /* 0xffffffe066667812 */ /* 0x000fe200078ec0ff */
[----:B------:R-:W-:Y:S01]  /*2db0*/  FMUL.FTZ R4, R16, c[0x0][0x320] ;  /* 0x0000c80010047a20 */ /* 0x000fe20000410000 */
[-C--:B------:R-:W-:Y:S01]  /*2dc0*/  LEA.HI R104, R104, R101.reuse, RZ, 0x2 ;  /* 0x0000006568687211 */ /* 0x080fe200078f10ff */
[----:B------:R-:W-:Y:S01]  /*2dd0*/  FMUL.FTZ R20, R20, c[0x0][0x320] ;  /* 0x0000c80014147a20 */ /* 0x000fe20000410000 */
[----:B------:R-:W-:Y:S01]  /*2de0*/  SHF.R.S32.HI R16, RZ, 0x1f, R103 ;  /* 0x0000001fff107819 */ /* 0x000fe20000011467 */
[----:B------:R-:W-:Y:S01]  /*2df0*/  FMUL.FTZ R17, R17, c[0x0][0x320] ;  /* 0x0000c80011117a20 */ /* 0x000fe20000410000 */
[----:B------:R-:W-:Y:S01]  /*2e00*/  IADD3 R7, -R102, R101, RZ ;  /* 0x0000006566077210 */ /* 0x000fe20007ffe1ff */
[----:B-1----:R1:W2:Y:S01]  /*2e10*/  MUFU.TANH R70, R20 ;  /* 0x0000001400467308 */ /* 0x0022a20000002400 */
[----:B------:R-:W-:Y:S01]  /*2e20*/  LOP3.LUT R104, R104, 0xfffffffc, RZ, 0xc0, !PT ;  /* 0xfffffffc68687812 */ /* 0x000fe200078ec0ff */
[----:B------:R-:W-:Y:S01]  /*2e30*/  FMUL.FTZ R33, R33, c[0x0][0x320] ;  /* 0x0000c80021217a20 */ /* 0x000fe20000410000 */
[----:B------:R-:W-:Y:S01]  /*2e40*/  LEA.HI R16, R16, R103, RZ, 0x3 ;  /* 0x0000006710107211 */ /* 0x000fe200078f18ff */
[----:B------:R-:W-:Y:S01]  /*2e50*/  FMUL.FTZ R24, R24, c[0x0][0x320] ;  /* 0x0000c80018187a20 */ /* 0x000fe20000410000 */
[----:B------:R-:W-:Y:S01]  /*2e60*/  IADD3 R104, -R104, R101, RZ ;  /* 0x0000006568687210 */ /* 0x000fe20007ffe1ff */
[----:B------:R-:W-:Y:S01]  /*2e70*/  FMUL.FTZ R134, R25, c[0x0][0x320] ;  /* 0x0000c80019867a20 */ /* 0x000fe20000410000 */
[----:B------:R-:W-:Y:S01]  /*2e80*/  LOP3.LUT R16, R16, 0xffffff8, RZ, 0xc0, !PT ;  /* 0x0ffffff810107812 */ /* 0x000fe200078ec0ff */
[----:B------:R3:W4:Y:S01]  /*2e90*/  MUFU.TANH R69, R17 ;  /* 0x0000001100457308 */ /* 0x0007220000002400 */
[----:B------:R-:W-:Y:S01]  /*2ea0*/  PLOP3.LUT P2, PT, PT, PT, UP2, 0x80, 0x0 ;  /* 0x000000000000781c */ /* 0x000fe20003f4f028 */
[----:B------:R-:W-:Y:S01]  /*2eb0*/  FMUL.FTZ R25, R13, c[0x0][0x320] ;  /* 0x0000c8000d197a20 */ /* 0x000fe20000410000 */
[----:B------:R-:W-:Y:S01]  /*2ec0*/  PLOP3.LUT P0, PT, PT, PT, UP2, 0x80, 0x0 ;  /* 0x000000000000781c */ /* 0x000fe20003f0f028 */
[----:B------:R-:W-:Y:S01]  /*2ed0*/  IMAD.IADD R16, R103, 0x1, -R16 ;  /* 0x0000000167107824 */ /* 0x000fe200078e0a10 */
[----:B------:R-:W-:Y:S01]  /*2ee0*/  ULDC UR17, c[0x0][0x324] ;  /* 0x0000c90000117ab9 */ /* 0x000fe20000000800 */
[----:B------:R-:W-:Y:S01]  /*2ef0*/  FMUL.FTZ R13, R12, c[0x0][0x320] ;  /* 0x0000c8000c0d7a20 */ /* 0x000fe20000410000 */
[----:B------:R-:W-:Y:S01]  /*2f00*/  ULOP3.LUT UR17, URZ, UR17, URZ, 0x33, !UPT ;  /* 0x000000113f117292 */ /* 0x000fe2000f8e333f */
[----:B-1----:R-:W-:Y:S01]  /*2f10*/  SHF.R.S32.HI R20, RZ, 0x1f, R7 ;  /* 0x0000001fff147819 */ /* 0x002fe20000011407 */
[----:B------:R1:W1:Y:S01]  /*2f20*/  MUFU.TANH R154, R33 ;  /* 0x00000021009a7308 */ /* 0x0002620000002400 */
[----:B------:R-:W-:Y:S01]  /*2f30*/  FMUL.FTZ R6, R21, c[0x0][0x320] ;  /* 0x0000c80015067a20 */ /* 0x000fe20000410000 */
[----:B------:R-:W0:Y:S01]  /*2f40*/  LDGDEPBAR ;  /* 0x00000000000079af */ /* 0x000e220000000000 */
[----:B------:R-:W-:Y:S01]  /*2f50*/  LEA.HI R20, R20, R7, RZ, 0x2 ;  /* 0x0000000714147211 */ /* 0x000fe200078f10ff */
[----:B------:R-:W-:-:S02]  /*2f60*/  FMUL.FTZ R21, R56, c[0x0][0x320] ;  /* 0x0000c80038157a20 */ /* 0x000fc40000410000 */
[----:B------:R-:W-:Y:S01]  /*2f70*/  FMUL.FTZ R0, R52, c[0x0][0x320] ;  /* 0x0000c80034007a20 */ /* 0x000fe20000410000 */
[----:B---3--:R-:W-:Y:S01]  /*2f80*/  LEA.HI R17, R104, R104, RZ, 0x1 ;  /* 0x0000006868117211 */ /* 0x008fe200078f08ff */
[----:B------:R3:W2:Y:S01]  /*2f90*/  MUFU.TANH R136, R24 ;  /* 0x0000001800887308 */ /* 0x0006a20000002400 */
[----:B------:R-:W-:Y:S02]  /*2fa0*/  FMUL.FTZ R57, R57, c[0x0][0x320] ;  /* 0x0000c80039397a20 */ /* 0x000fe40000410000 */
[----:B------:R-:W-:Y:S01]  /*2fb0*/  LOP3.LUT R17, R17, 0x1ffffffe, RZ, 0xc0, !PT ;  /* 0x1ffffffe11117812 */ /* 0x000fe200078ec0ff */
[----:B------:R-:W-:Y:S02]  /*2fc0*/  FMUL.FTZ R53, R53, c[0x0][0x320] ;  /* 0x0000c80035357a20 */ /* 0x000fe40000410000 */
[----:B------:R-:W-:Y:S01]  /*2fd0*/  FMUL.FTZ R48, R48, c[0x0][0x320] ;  /* 0x0000c80030307a20 */ /* 0x000fe20000410000 */
[----:B------:R-:W-:Y:S01]  /*2fe0*/  IADD3 R17, R104, -R17, RZ ;  /* 0x8000001168117210 */ /* 0x000fe20007ffe0ff */
[----:B------:R-:W-:Y:S01]  /*2ff0*/  FMUL.FTZ R49, R49, c[0x0][0x320] ;  /* 0x0000c80031317a20 */ /* 0x000fe20000410000 */
[----:B-1----:R-:W-:Y:S01]  /*3000*/  LEA.HI.SX32 R33, R20, UR21, 0x1e ;  /* 0x0000001514217c11 */ /* 0x002fe2000f8ff2ff */
[----:B------:R-:W-:Y:S01]  /*3010*/  FMUL.FTZ R44, R44, c[0x0][0x320] ;  /* 0x0000c8002c2c7a20 */ /* 0x000fe20000410000 */
[----:B------:R-:W1:Y:S01]  /*3020*/  MUFU.TANH R6, R6 ;  /* 0x0000000600067308 */ /* 0x000e620000002400 */
[----:B------:R-:W-:Y:S01]  /*3030*/  FMUL.FTZ R45, R45, c[0x0][0x320] ;  /* 0x0000c8002d2d7a20 */ /* 0x000fe20000410000 */
[----:B------:R-:W-:Y:S01]  /*3040*/  LEA R16, R16, R33, 0x4 ;  /* 0x0000002110107211 */ /* 0x000fe200078e20ff */
[----:B------:R-:W-:Y:S01]  /*3050*/  FMUL.FTZ R40, R40, c[0x0][0x320] ;  /* 0x0000c80028287a20 */ /* 0x000fe20000410000 */
[----:B---3--:R-:W-:Y:S01]  /*3060*/  LOP3.LUT R24, R20, 0x7ffffffc, RZ, 0xc0, !PT ;  /* 0x7ffffffc14187812 */ /* 0x008fe200078ec0ff */
[----:B------:R-:W-:-:S02]  /*3070*/  FMUL.FTZ R41, R41, c[0x0][0x320] ;  /* 0x0000c80029297a20 */ /* 0x000fc40000410000 */
[----:B------:R-:W-:Y:S01]  /*3080*/  IMAD R221, R17, 0x8, R16 ;  /* 0x0000000811dd7824 */ /* 0x000fe200078e0210 */
[----:B------:R-:W-:Y:S01]  /*3090*/  IADD3 R24, R7, -R24, RZ ;  /* 0x8000001807187210 */ /* 0x000fe20007ffe0ff */
[----:B------:R-:W-:Y:S01]  /*30a0*/  FMUL.FTZ R7, R8, c[0x0][0x320] ;  /* 0x0000c80008077a20 */ /* 0x000fe20000410000 */
[----:B------:R-:W-:Y:S01]  /*30b0*/  MOV R8, c[0x0][0x2ac] ;  /* 0x0000ab0000087a02 */ /* 0x000fe20000000f00 */
[----:B------:R-:W-:Y:S01]  /*30c0*/  @P2 IMAD.HI.U32 R16, R221, c[0x0][0x2c8], RZ ;  /* 0x0000b200dd102a27 */ /* 0x000fe200078e00ff */
[----:B------:R-:W-:Y:S01]  /*30d0*/  MOV R17, R221 ;  /* 0x000000dd00117202 */ /* 0x000fe20000000f00 */
[----:B------:R-:W3:Y:S02]  /*30e0*/  MUFU.TANH R4, R4 ;  /* 0x0000000400047308 */ /* 0x000ee40000002400 */
[----:B------:R-:W-:Y:S01]  /*30f0*/  IMAD.SHL.U32 R222, R24, 0x2, RZ ;  /* 0x0000000218de7824 */ /* 0x000fe200078e00ff */
[----:B------:R-:W-:Y:S01]  /*3100*/  @P0 SHF.R.U32.HI R17, RZ, c[0x0][0x2cc], R16 ;  /* 0x0000b300ff110a19 */ /* 0x000fe20000011610 */
[----:B------:R-:W-:Y:S01]  /*3110*/  FMUL.FTZ R32, R32, c[0x0][0x320] ;  /* 0x0000c80020207a20 */ /* 0x000fe20000410000 */
[----:B------:R-:W-:Y:S01]  /*3120*/  PLOP3.LUT P0, PT, PT, PT, UP1, 0x40, 0x0 ;  /* 0x000000000000781c */ /* 0x000fe20003f0e818 */
[----:B------:R-:W-:Y:S01]  /*3130*/  FMUL.FTZ R28, R28, c[0x0][0x320] ;  /* 0x0000c8001c1c7a20 */ /* 0x000fe20000410000 */
[----:B------:R-:W-:Y:S01]  /*3140*/  IADD3 R64, -R222, 0x1, R39 ;  /* 0x00000001de407810 */ /* 0x000fe20007ffe127 */
[----:B------:R-:W5:Y:S01]  /*3150*/  SHFL.IDX PT, R12, R17, RZ, 0x1c1f ;  /* 0x001c1fff110c7589 */ /* 0x000f6200000e0000 */
[----:B------:R-:W-:Y:S01]  /*3160*/  FMUL.FTZ R29, R29, c[0x0][0x320] ;  /* 0x0000c8001d1d7a20 */ /* 0x000fe20000410000 */
[----:B------:R-:W1:Y:S01]  /*3170*/  MUFU.TANH R21, R21 ;  /* 0x0000001500157308 */ /* 0x000e620000002400 */
[----:B------:R-:W-:Y:S01]  /*3180*/  FMUL.FTZ R9, R9, c[0x0][0x320] ;  /* 0x0000c80009097a20 */ /* 0x000fe20000410000 */
[----:B------:R-:W-:Y:S01]  /*3190*/  IADD3 R64, R64, -c[0x0][0x168], RZ ;  /* 0x80005a0040407a10 */ /* 0x000fe20007ffe0ff */
[----:B------:R-:W-:Y:S01]  /*31a0*/  IMAD R63, R8, c[0x0][0x1d0], R37 ;  /* 0x00007400083f7a24 */ /* 0x000fe200078e0225 */
[----:B------:R-:W-:-:S02]  /*31b0*/  IADD3 R62, R37, -R222, RZ ;  /* 0x800000de253e7210 */ /* 0x000fc40007ffe0ff */
[----:B------:R-:W-:Y:S02]  /*31c0*/  IADD3 R65, R64, c[0x0][0x328], RZ ;  /* 0x0000ca0040417a10 */ /* 0x000fe40007ffe0ff */
[----:B------:R1:W1:Y:S01]  /*31d0*/  MUFU.TANH R126, R57 ;  /* 0x00000039007e7308 */ /* 0x0002620000002400 */
[----:B------:R-:W-:Y:S02]  /*31e0*/  IADD3 R63, -R222, R63, RZ ;  /* 0x0000003fde3f7210 */ /* 0x000fe40007ffe1ff */
[----:B------:R-:W-:-:S05]  /*31f0*/  IADD3 R64, R64, UR17, RZ ;  /* 0x0000001140407c10 */ /* 0x000fca000fffe0ff */
[----:B------:R-:W1:Y:S01]  /*3200*/  MUFU.TANH R0, R0 ;  /* 0x0000000000007308 */ /* 0x000e620000002400 */
[----:B-----5:R-:W-:Y:S01]  /*3210*/  IMAD.IADD R68, R65, 0x1, R12 ;  /* 0x0000000141447824 */ /* 0x020fe200078e020c */
[----:B------:R-:W-:-:S06]  /*3220*/  IADD3 R67, R64, R12, RZ ;  /* 0x0000000c40437210 */ /* 0x000fcc0007ffe0ff */
[----:B------:R1:W1:Y:S01]  /*3230*/  MUFU.TANH R128, R53 ;  /* 0x0000003500807308 */ /* 0x0002620000002400 */
[----:B------:R-:W-:-:S07]  /*3240*/  IMNMX R68, R68, R63, PT ;  /* 0x0000003f44447217 */ /* 0x000fce0003800200 */
        /* <DEDUP_REMOVED lines=10> */
[----:B------:R1:W1:Y:S08]  /*32f0*/  MUFU.TANH R16, R25 ;  /* 0x0000001900107308 */ /* 0x0002700000002400 */
[----:B------:R1:W1:Y:S08]  /*3300*/  MUFU.TANH R20, R13 ;  /* 0x0000000d00147308 */ /* 0x0002700000002400 */
[----:B------:R-:W1:Y:S08]  /*3310*/  MUFU.TANH R7, R7 ;  /* 0x0000000700077308 */ /* 0x000e700000002400 */
[----:B------:R1:W1:Y:S01]  /*3320*/  MUFU.TANH R24, R9 ;  /* 0x0000000900187308 */ /* 0x0002620000002400 */
[----:B------:R-:W-:Y:S05]  /*3330*/  @P0 BRA `(.L_x_24) ;  /* 0x0000015000000947 */ /* 0x000fea0003800000 */
[----:B-1234-:R-:W-:Y:S01]  /*3340*/  IMAD.U32 R9, RZ, RZ, UR8 ;  /* 0x00000008ff097e24 */ /* 0x01efe2000f8e00ff */
[----:B------:R-:W-:Y:S04]  /*3350*/  BSSY B0, `(.L_x_25) ;  /* 0x000000f000007945 */ /* 0x000fe80003800000 */
[----:B------:R-:W-:-:S04]  /*3360*/  IADD3 R9, R9, -c[0x0][0x168], R12 ;  /* 0x80005a0009097a10 */ /* 0x000fc80007ffe00c */
        /* <DEDUP_REMOVED lines=9> */
.L_x_26:
[----:B------:R-:W-:-:S04]  /*3400*/  MOV R8, c[0x0][0x32c] ;  /* 0x0000cb0000087a02 */ /* 0x000fc80000000f00 */
[----:B------:R-:W-:-:S13]  /*3410*/  ISETP.NE.AND P0, PT, R8, 0x1, PT ;  /* 0x000000010800780c */ /* 0x000fda0003f05270 */
[----:B------:R-:W-:-:S05]  /*3420*/  @P0 IMAD.HI.U32 R8, R9, c[0x0][0x330], RZ ;  /* 0x0000cc0009080a27 */ /* 0x000fca00078e00ff */
[----:B------:R-:W-:Y:S02]  /*3430*/  @P0 SHF.R.U32.HI R9, RZ, c[0x0][0x334], R8 ;  /* 0x0000cd00ff090a19 */ /* 0x000fe40000011608 */
.L_x_27:
[----:B------:R-:W-:Y:S05]  /*3440*/  BSYNC B0 ;  /* 0x0000000000007941 */ /* 0x000fea0003800000 */
.L_x_25:
[----:B------:R-:W-:-:S05]  /*3450*/  IMAD R8, R9, c[0x0][0x32c], R62 ;  /* 0x0000cb0009087a24 */ /* 0x000fca00078e023e */
[----:B------:R-:W-:Y:S02]  /*3460*/  IADD3 R9, R8, c[0x0][0x32c], RZ ;  /* 0x0000cb0008097a10 */ /* 0x000fe40007ffe0ff */
[----:B------:R-:W-:Y:S02]  /*3470*/  IMNMX R67, R67, R8, !PT ;  /* 0x0000000843437217 */ /* 0x000fe40007800200 */
[----:B------:R-:W-:Y:S02]  /*3480*/  IMNMX R68, R68, R9, PT ;  /* 0x0000000944447217 */ /* 0x000fe40003800200 */
.L_x_24:
[C---:B--234-:R-:W-:Y:S01]  /*3490*/  ISETP.GE.AND P0, PT, R37.reuse, 0x9, PT ;  /* 0x000000092500780c */ /* 0x05cfe20003f06270 */
[----:B------:R-:W2:Y:S01]  /*34a0*/  SHFL.IDX PT, R17, R17, 0x1, 0x1c1f ;  /* 0x003c1f0011117f89 */ /* 0x000ea200000e0000 */
[----:B------:R-:W-:Y:S01]  /*34b0*/  ISETP.GE.AND P2, PT, R37, 0x2, PT ;  /* 0x000000022500780c */ /* 0x000fe20003f46270 */
[----:B------:R-:W-:Y:S01]  /*34c0*/  FMUL.FTZ R133, R30, c[0x0][0x320] ;  /* 0x0000c8001e857a20 */ /* 0x000fe20000410000 */
[----:B------:R-:W-:Y:S01]  /*34d0*/  P2R R61, PR, RZ, 0x1 ;  /* 0x00000001ff3d7803 */ /* 0x000fe20000000000 */
[----:B------:R-:W-:Y:S01]  /*34e0*/  FMUL.FTZ R30, R18, c[0x0][0x320] ;  /* 0x0000c800121e7a20 */ /* 0x000fe20000410000 */
[----:B------:R-:W-:Y:S01]  /*34f0*/  ISETP.GT.AND P0, PT, R67, 0x8, !P0 ;  /* 0x000000084300780c */ /* 0x000fe20004704270 */
[----:B------:R-:W-:Y:S01]  /*3500*/  FMUL.FTZ R18, R19, c[0x0][0x320] ;  /* 0x0000c80013127a20 */ /* 0x000fe20000410000 */
[----:B------:R-:W-:Y:S01]  /*3510*/  P2R R66, PR, RZ, 0x4 ;  /* 0x00000004ff427803 */ /* 0x000fe20000000000 */
[----:B------:R-:W-:Y:S01]  /*3520*/  FMUL.FTZ R10, R10, c[0x0][0x320] ;  /* 0x0000c8000a0a7a20 */ /* 0x000fe20000410000 */
[----:B------:R-:W-:Y:S01]  /*3530*/  ISETP.LT.OR P0, PT, R68, 0x9, P0 ;  /* 0x000000094400780c */ /* 0x000fe20000701670 */
[----:B------:R-:W-:Y:S01]  /*3540*/  FMUL.FTZ R47, R47, c[0x0][0x320] ;  /* 0x0000c8002f2f7a20 */ /* 0x000fe20000410000 */
[----:B------:R-:W-:Y:S01]  /*3550*/  ISETP.GT.AND P2, PT, R67, 0x1, !P2 ;  /* 0x000000014300780c */ /* 0x000fe20005744270 */
[----:B------:R-:W-:Y:S01]  /*3560*/  FMUL.FTZ R58, R58, c[0x0][0x320] ;  /* 0x0000c8003a3a7a20 */ /* 0x000fe20000410000 */
[----:B------:R-:W-:Y:S01]  /*3570*/  ISETP.GE.AND P5, PT, R37, 0xa, PT ;  /* 0x0000000a2500780c */ /* 0x000fe20003fa6270 */
[----:B------:R-:W-:Y:S01]  /*3580*/  FMUL.FTZ R59, R59, c[0x0][0x320] ;  /* 0x0000c8003b3b7a20 */ /* 0x000fe20000410000 */
[----:B-1----:R-:W-:Y:S01]  /*3590*/  FSEL R20, R20, -INF , !P0 ;  /* 0xff80000014147808 */ /* 0x002fe20004000000 */
[----:B------:R-:W-:Y:S01]  /*35a0*/  FMUL.FTZ R42, R42, c[0x0][0x320] ;  /* 0x0000c8002a2a7a20 */ /* 0x000fe20000410000 */
[----:B------:R-:W-:Y:S01]  /*35b0*/  ISETP.LT.OR P2, PT, R68, 0x2, P2 ;  /* 0x000000024400780c */ /* 0x000fe20001741670 */
[----:B------:R-:W-:Y:S01]  /*35c0*/  FMUL.FTZ R43, R43, c[0x0][0x320] ;  /* 0x0000c8002b2b7a20 */ /* 0x000fe20000410000 */
[----:B------:R-:W-:Y:S01]  /*35d0*/  ISETP.GT.AND P0, PT, R67, 0x9, !P5 ;  /* 0x000000094300780c */ /* 0x000fe20006f04270 */
[----:B------:R-:W-:Y:S01]  /*35e0*/  FMUL.FTZ R34, R34, c[0x0][0x320] ;  /* 0x0000c80022227a20 */ /* 0x000fe20000410000 */
[----:B------:R-:W-:Y:S01]  /*35f0*/  FSEL R24, R24, -INF , !P2 ;  /* 0xff80000018187808 */ /* 0x000fe20005000000 */
[----:B------:R-:W-:Y:S01]  /*3600*/  FMUL.FTZ R35, R35, c[0x0][0x320] ;  /* 0x0000c80023237a20 */ /* 0x000fe20000410000 */
[----:B------:R-:W-:Y:S01]  /*3610*/  ISETP.LT.OR P0, PT, R68, 0xa, P0 ;  /* 0x0000000a4400780c */ /* 0x000fe20000701670 */
[----:B------:R-:W-:Y:S01]  /*3620*/  FMUL.FTZ R54, R54, c[0x0][0x320] ;  /* 0x0000c80036367a20 */ /* 0x000fe20000410000 */
[----:B------:R-:W-:Y:S01]  /*3630*/  ISETP.GE.AND P2, PT, R37, 0x11, PT ;  /* 0x000000112500780c */ /* 0x000fe20003f46270 */
[----:B------:R-:W-:Y:S01]  /*3640*/  FMUL.FTZ R55, R55, c[0x0][0x320] ;  /* 0x0000c80037377a20 */ /* 0x000fe20000410000 */
[----:B------:R-:W-:Y:S01]  /*3650*/  FSEL R16, R16, -INF , !P0 ;  /* 0xff80000010107808 */ /* 0x000fe20004000000 */
[----:B------:R-:W-:Y:S01]  /*3660*/  FMUL.FTZ R31, R31, c[0x0][0x320] ;  /* 0x0000c8001f1f7a20 */ /* 0x000fe20000410000 */
[----:B------:R-:W-:Y:S01]  /*3670*/  ISETP.GT.AND P0, PT, R67, 0x10, !P2 ;  /* 0x000000104300780c */ /* 0x000fe20005704270 */
[----:B------:R-:W-:Y:S01]  /*3680*/  FMUL.FTZ R27, R27, c[0x0][0x320] ;  /* 0x0000c8001b1b7a20 */ /* 0x000fe20000410000 */
[----:B------:R-:W-:Y:S01]  /*3690*/  P2R R57, PR, RZ, 0x4 ;  /* 0x00000004ff397803 */ /* 0x000fe20000000000 */
        /* <DEDUP_REMOVED lines=8> */
[----:B------:R-:W1:Y:S01]  /*3720*/  MUFU.TANH R157, R47 ;  /* 0x0000002f009d7308 */ /* 0x000e620000002400 */
[----:B------:R-:W-:Y:S01]  /*3730*/  P2R R13, PR, RZ, 0x4 ;  /* 0x00000004ff0d7803 */ /* 0x000fe20000000000 */
[----:B------:R-:W-:Y:S01]  /*3740*/  FMUL.FTZ R26, R26, c[0x0][0x320] ;  /* 0x0000c8001a1a7a20 */ /* 0x000fe20000410000 */
[----:B------:R-:W-:Y:S01]  /*3750*/  ISETP.LT.OR P0, PT, R68, 0x12, P0 ;  /* 0x000000124400780c */ /* 0x000fe20000701670 */
[----:B--2---:R-:W-:Y:S01]  /*3760*/  IMAD.IADD R64, R64, 0x1, R17 ;  /* 0x0000000140407824 */ /* 0x004fe200078e0211 */
[----:B------:R-:W-:-:S02]  /*3770*/  ISETP.GE.AND P2, PT, R37, 0x19, PT ;  /* 0x000000192500780c */ /* 0x000fc40003f46270 */
[----:B------:R-:W-:Y:S01]  /*3780*/  FSEL R6, R6, -INF , !P0 ;  /* 0xff80000006067808 */ /* 0x000fe20004000000 */
[----:B------:R-:W2:Y:S01]  /*3790*/  MUFU.TANH R119, R58 ;  /* 0x0000003a00777308 */ /* 0x000ea20000002400 */
[----:B------:R-:W-:Y:S02]  /*37a0*/  ISETP.GT.AND P0, PT, R67, 0x18, !P2 ;  /* 0x000000184300780c */ /* 0x000fe40005704270 */
[----:B------:R-:W-:Y:S02]  /*37b0*/  P2R R56, PR, RZ, 0x4 ;  /* 0x00000004ff387803 */ /* 0x000fe40000000000 */
[----:B------:R-:W-:Y:S02]  /*37c0*/  ISETP.LT.OR P0, PT, R68, 0x19, P0 ;  /* 0x000000194400780c */ /* 0x000fe40000701670 */
[----:B------:R-:W-:Y:S01]  /*37d0*/  ISETP.GE.AND P2, PT, R37, 0x1a, PT ;  /* 0x0000001a2500780c */ /* 0x000fe20003f46270 */
[----:B------:R-:W3:Y:S01]  /*37e0*/  MUFU.TANH R139, R59 ;  /* 0x0000003b008b7308 */ /* 0x000ee20000002400 */
[----:B------:R-:W-:-:S02]  /*37f0*/  FSEL R4, R4, -INF , !P0 ;  /* 0xff80000004047808 */ /* 0x000fc40004000000 */
[----:B------:R-:W-:Y:S02]  /*3800*/  ISETP.GT.AND P0, PT, R67, 0x19, !P2 ;  /* 0x000000194300780c */ /* 0x000fe40005704270 */
[----:B------:R-:W-:Y:S02]  /*3810*/  P2R R9, PR, RZ, 0x4 ;  /* 0x00000004ff097803 */ /* 0x000fe40000000000 */
[----:B------:R-:W-:Y:S01]  /*3820*/  ISETP.LT.OR P0, PT, R68, 0x1a, P0 ;  /* 0x0000001a4400780c */ /* 0x000fe20000701670 */
[----:B------:R-:W4:Y:S01]  /*3830*/  MUFU.TANH R155, R42 ;  /* 0x0000002a009b7308 */ /* 0x000f220000002400 */
[----:B------:R-:W-:Y:S02]  /*3840*/  ISETP.GE.AND P2, PT, R37, 0x21, PT ;  /* 0x000000212500780c */ /* 0x000fe40003f46270 */
[----:B------:R-:W-:Y:S02]  /*3850*/  FSEL R8, R69, -INF , !P0 ;  /* 0xff80000045087808 */ /* 0x000fe40004000000 */
[----:B------:R-:W-:-:S02]  /*3860*/  ISETP.GT.AND P0, PT, R67, 0x20, !P2 ;  /* 0x000000204300780c */ /* 0x000fc40005704270 */
[----:B------:R-:W-:Y:S01]  /*3870*/  P2R R53, PR, RZ, 0x4 ;  /* 0x00000004ff357803 */ /* 0x000fe20000000000 */
[----:B------:R-:W1:Y:S01]  /*3880*/  MUFU.TANH R153, R43 ;  /* 0x0000002b00997308 */ /* 0x000e620000002400 */
[----:B------:R-:W-:Y:S02]  /*3890*/  ISETP.LT.OR P0, PT, R68, 0x21, P0 ;  /* 0x000000214400780c */ /* 0x000fe40000701670 */
[----:B------:R-:W-:Y:S02]  /*38a0*/  ISETP.GE.AND P2, PT, R37, 0x22, PT ;  /* 0x000000222500780c */ /* 0x000fe40003f46270 */
[----:B------:R-:W-:Y:S02]  /*38b0*/  FSEL R32, R21, -INF , !P0 ;  /* 0xff80000015207808 */ /* 0x000fe40004000000 */
[----:B------:R-:W-:Y:S01]  /*38c0*/  ISETP.GT.AND P0, PT, R67, 0x21, !P2 ;  /* 0x000000214300780c */ /* 0x000fe20005704270 */
[----:B------:R-:W1:Y:S01]  /*38d0*/  MUFU.TANH R151, R34 ;  /* 0x0000002200977308 */ /* 0x000e620000002400 */
[----:B------:R-:W-:-:S02]  /*38e0*/  P2R R52, PR, RZ, 0x4 ;  /* 0x00000004ff347803 */ /* 0x000fc40000000000 */
[----:B------:R-:W-:Y:S02]  /*38f0*/  ISETP.LT.OR P0, PT, R68, 0x22, P0 ;  /* 0x000000224400780c */ /* 0x000fe40000701670 */
[----:B------:R-:W-:Y:S02]  /*3900*/  ISETP.GE.AND P2, PT, R37, 0x29, PT ;  /* 0x000000292500780c */ /* 0x000fe40003f46270 */
[----:B------:R-:W-:Y:S01]  /*3910*/  FSEL R126, R126, -INF , !P0 ;  /* 0xff8000007e7e7808 */ /* 0x000fe20004000000 */
[----:B------:R-:W1:Y:S01]  /*3920*/  MUFU.TANH R143, R35 ;  /* 0x00000023008f7308 */ /* 0x000e620000002400 */
[----:B------:R-:W-:Y:S02]  /*3930*/  ISETP.GT.AND P0, PT, R67, 0x28, !P2 ;  /* 0x000000284300780c */ /* 0x000fe40005704270 */
[----:B------:R-:W-:Y:S02]  /*3940*/  P2R R49, PR, RZ, 0x4 ;  /* 0x00000004ff317803 */ /* 0x000fe40000000000 */
[----:B------:R-:W-:-:S02]  /*3950*/  ISETP.LT.OR P0, PT, R68, 0x29, P0 ;  /* 0x000000294400780c */ /* 0x000fc40000701670 */
[----:B------:R-:W-:Y:S01]  /*3960*/  ISETP.GE.AND P2, PT, R37, 0x2a, PT ;  /* 0x0000002a2500780c */ /* 0x000fe20003f46270 */
[----:B------:R-:W1:Y:S01]  /*3970*/  MUFU.TANH R129, R54 ;  /* 0x0000003600817308 */ /* 0x000e620000002400 */
[----:B------:R-:W-:Y:S02]  /*3980*/  FSEL R28, R0, -INF , !P0 ;  /* 0xff800000001c7808 */ /* 0x000fe40004000000 */
[----:B------:R-:W-:Y:S02]  /*3990*/  ISETP.GT.AND P0, PT, R67, 0x29, !P2 ;  /* 0x000000294300780c */ /* 0x000fe40005704270 */
[----:B------:R-:W-:Y:S02]  /*39a0*/  P2R R48, PR, RZ, 0x4 ;  /* 0x00000004ff307803 */ /* 0x000fe40000000000 */
[----:B------:R-:W-:Y:S01]  /*39b0*/  ISETP.LT.OR P0, PT, R68, 0x2a, P0 ;  /* 0x0000002a4400780c */ /* 0x000fe20000701670 */
[----:B------:R-:W1:Y:S01]  /*39c0*/  MUFU.TANH R137, R55 ;  /* 0x0000003700897308 */ /* 0x000e620000002400 */
[----:B------:R-:W-:-:S02]  /*39d0*/  ISETP.GE.AND P2, PT, R37, 0x31, PT ;  /* 0x000000312500780c */ /* 0x000fc40003f46270 */
[----:B------:R-:W-:Y:S02]  /*39e0*/  FSEL R128, R128, -INF , !P0 ;  /* 0xff80000080807808 */ /* 0x000fe40004000000 */
[----:B------:R-:W-:Y:S02]  /*39f0*/  ISETP.GT.AND P0, PT, R67, 0x30, !P2 ;  /* 0x000000304300780c */ /* 0x000fe40005704270 */
[----:B------:R-:W-:Y:S01]  /*3a00*/  P2R R45, PR, RZ, 0x4 ;  /* 0x00000004ff2d7803 */ /* 0x000fe20000000000 */
[----:B------:R-:W1:Y:S01]  /*3a10*/  MUFU.TANH R133, R133 ;  /* 0x0000008500857308 */ /* 0x000e620000002400 */
[----:B------:R-:W-:Y:S02]  /*3a20*/  ISETP.LT.OR P0, PT, R68, 0x31, P0 ;  /* 0x000000314400780c */ /* 0x000fe40000701670 */
[----:B------:R-:W-:Y:S02]  /*3a30*/  ISETP.GE.AND P2, PT, R37, 0x32, PT ;  /* 0x000000322500780c */ /* 0x000fe40003f46270 */
[----:B------:R-:W-:-:S02]  /*3a40*/  FSEL R152, R152, -INF , !P0 ;  /* 0xff80000098987808 */ /* 0x000fc40004000000 */
[----:B------:R-:W-:Y:S01]  /*3a50*/  ISETP.GT.AND P0, PT, R67, 0x31, !P2 ;  /* 0x000000314300780c */ /* 0x000fe20005704270 */
[----:B------:R-:W1:Y:S01]  /*3a60*/  MUFU.TANH R131, R31 ;  /* 0x0000001f00837308 */ /* 0x000e620000002400 */
[----:B------:R-:W-:Y:S02]  /*3a70*/  P2R R44, PR, RZ, 0x4 ;  /* 0x00000004ff2c7803 */ /* 0x000fe40000000000 */
[----:B------:R-:W-:Y:S02]  /*3a80*/  ISETP.LT.OR P0, PT, R68, 0x32, P0 ;  /* 0x000000324400780c */ /* 0x000fe40000701670 */
[----:B------:R-:W-:Y:S02]  /*3a90*/  ISETP.GE.AND P2, PT, R37, 0x39, PT ;  /* 0x000000392500780c */ /* 0x000fe40003f46270 */
[----:B------:R-:W-:Y:S01]  /*3aa0*/  FSEL R142, R142, -INF , !P0 ;  /* 0xff8000008e8e7808 */ /* 0x000fe20004000000 */
[----:B------:R-:W1:Y:S01]  /*3ab0*/  MUFU.TANH R30, R30 ;  /* 0x0000001e001e7308 */ /* 0x000e620000002400 */
[----:B------:R-:W-:-:S02]  /*3ac0*/  ISETP.GT.AND P0, PT, R67, 0x38, !P2 ;  /* 0x000000384300780c */ /* 0x000fc40005704270 */
[----:B------:R-:W-:Y:S02]  /*3ad0*/  P2R R41, PR, RZ, 0x4 ;  /* 0x00000004ff297803 */ /* 0x000fe40000000000 */
[----:B------:R-:W-:Y:S02]  /*3ae0*/  ISETP.LT.OR P0, PT, R68, 0x39, P0 ;  /* 0x000000394400780c */ /* 0x000fe40000701670 */
[----:B------:R-:W-:Y:S01]  /*3af0*/  ISETP.GE.AND P2, PT, R37, 0x3a, PT ;  /* 0x0000003a2500780c */ /* 0x000fe20003f46270 */
[----:B------:R-:W1:Y:S01]  /*3b00*/  MUFU.TANH R18, R18 ;  /* 0x0000001200127308 */ /* 0x000e620000002400 */
[----:B------:R-:W-:Y:S02]  /*3b10*/  FSEL R148, R148, -INF , !P0 ;  /* 0xff80000094947808 */ /* 0x000fe40004000000 */
[----:B------:R-:W-:Y:S02]  /*3b20*/  ISETP.GT.AND P0, PT, R67, 0x39, !P2 ;  /* 0x000000394300780c */ /* 0x000fe40005704270 */
[----:B------:R-:W-:-:S02]  /*3b30*/  P2R R40, PR, RZ, 0x4 ;  /* 0x00000004ff287803 */ /* 0x000fc40000000000 */
[----:B------:R-:W-:Y:S01]  /*3b40*/  ISETP.LT.OR P0, PT, R68, 0x3a, P0 ;  /* 0x0000003a4400780c */ /* 0x000fe20000701670 */
[----:B------:R-:W1:Y:S01]  /*3b50*/  MUFU.TANH R125, R27 ;  /* 0x0000001b007d7308 */ /* 0x000e620000002400 */
[----:B------:R-:W-:Y:S02]  /*3b60*/  ISETP.GE.AND P2, PT, R37, 0x41, PT ;  /* 0x000000412500780c */ /* 0x000fe40003f46270 */
[----:B------:R-:W-:Y:S02]  /*3b70*/  FSEL R150, R150, -INF , !P0 ;  /* 0xff80000096967808 */ /* 0x000fe40004000000 */
[----:B------:R-:W-:Y:S02]  /*3b80*/  ISETP.GT.AND P0, PT, R67, 0x40, !P2 ;  /* 0x000000404300780c */ /* 0x000fe40005704270 */
[----:B------:R-:W-:Y:S01]  /*3b90*/  P2R R39, PR, RZ, 0x4 ;  /* 0x00000004ff277803 */ /* 0x000fe20000000000 */
[----:B------:R-:W1:Y:S01]  /*3ba0*/  MUFU.TANH R141, R50 ;  /* 0x00000032008d7308 */ /* 0x000e620000002400 */
[----:B------:R-:W-:-:S02]  /*3bb0*/  ISETP.LT.OR P0, PT, R68, 0x41, P0 ;  /* 0x000000414400780c */ /* 0x000fc40000701670 */
[----:B------:R-:W-:Y:S02]  /*3bc0*/  ISETP.GE.AND P2, PT, R37, 0x42, PT ;  /* 0x000000422500780c */ /* 0x000fe40003f46270 */
[----:B------:R-:W-:Y:S02]  /*3bd0*/  FSEL R160, R160, -INF , !P0 ;  /* 0xff800000a0a07808 */ /* 0x000fe40004000000 */
[----:B------:R-:W-:Y:S01]  /*3be0*/  ISETP.GT.AND P0, PT, R67, 0x41, !P2 ;  /* 0x000000414300780c */ /* 0x000fe20005704270 */
[----:B------:R-:W1:Y:S01]  /*3bf0*/  MUFU.TANH R159, R51 ;  /* 0x00000033009f7308 */ /* 0x000e620000002400 */
[----:B------:R-:W-:Y:S02]  /*3c00*/  P2R R33, PR, RZ, 0x4 ;  /* 0x00000004ff217803 */ /* 0x000fe40000000000 */
[----:B------:R-:W-:Y:S02]  /*3c10*/  ISETP.LT.OR P0, PT, R68, 0x42, P0 ;  /* 0x000000424400780c */ /* 0x000fe40000701670 */
[----:B------:R-:W-:-:S02]  /*3c20*/  ISETP.GE.AND P2, PT, R37, 0x49, PT ;  /* 0x000000492500780c */ /* 0x000fc40003f46270 */
[----:B------:R-:W-:Y:S01]  /*3c30*/  FSEL R158, R158, -INF , !P0 ;  /* 0xff8000009e9e7808 */ /* 0x000fe20004000000 */
[----:B------:R-:W1:Y:S01]  /*3c40*/  MUFU.TANH R149, R46 ;  /* 0x0000002e00957308 */ /* 0x000e620000002400 */
[----:B------:R-:W-:Y:S02]  /*3c50*/  ISETP.GT.AND P0, PT, R67, 0x48, !P2 ;  /* 0x000000484300780c */ /* 0x000fe40005704270 */
[----:B------:R-:W-:Y:S02]  /*3c60*/  P2R R29, PR, RZ, 0x4 ;  /* 0x00000004ff1d7803 */ /* 0x000fe40000000000 */
[----:B------:R-:W-:Y:S02]  /*3c70*/  ISETP.LT.OR P0, PT, R68, 0x49, P0 ;  /* 0x000000494400780c */ /* 0x000fe40000701670 */
[----:B------:R-:W-:Y:S01]  /*3c80*/  ISETP.GE.AND P2, PT, R37, 0x4a, PT ;  /* 0x0000004a2500780c */ /* 0x000fe20003f46270 */
[----:B------:R-:W1:Y:S01]  /*3c90*/  MUFU.TANH R10, R10 ;  /* 0x0000000a000a7308 */ /* 0x000e620000002400 */
[----:B------:R-:W-:-:S02]  /*3ca0*/  FSEL R156, R156, -INF , !P0 ;  /* 0xff8000009c9c7808 */ /* 0x000fc40004000000 */
[----:B------:R-:W-:Y:S02]  /*3cb0*/  ISETP.GT.AND P0, PT, R67, 0x49, !P2 ;  /* 0x000000494300780c */ /* 0x000fe40005704270 */
[----:B------:R-:W-:Y:S02]  /*3cc0*/  P2R R25, PR, RZ, 0x4 ;  /* 0x00000004ff197803 */ /* 0x000fe40000000000 */
[----:B------:R-:W-:Y:S01]  /*3cd0*/  ISETP.LT.OR P0, PT, R68, 0x4a, P0 ;  /* 0x0000004a4400780c */ /* 0x000fe20000701670 */
[----:B------:R5:W1:Y:S01]  /*3ce0*/  MUFU.TANH R127, R26 ;  /* 0x0000001a007f7308 */ /* 0x000a620000002400 */
[----:B------:R-:W-:Y:S02]  /*3cf0*/  ISETP.GE.AND P2, PT, R37, 0x51, PT ;  /* 0x000000512500780c */ /* 0x000fe40003f46270 */
[----:B------:R-:W-:Y:S02]  /*3d00*/  FSEL R154, R154, -INF , !P0 ;  /* 0xff8000009a9a7808 */ /* 0x000fe40004000000 */
[----:B------:R-:W-:-:S02]  /*3d10*/  ISETP.GT.AND P0, PT, R67, 0x50, !P2 ;  /* 0x000000504300780c */ /* 0x000fc40005704270 */
[----:B------:R-:W-:Y:S02]  /*3d20*/  ISETP.GE.AND P6, PT, R37, 0x52, PT ;  /* 0x000000522500780c */ /* 0x000fe40003fc6270 */
[----:B------:R-:W-:Y:S02]  /*3d30*/  ISETP.LT.OR P0, PT, R68, 0x51, P0 ;  /* 0x000000514400780c */ /* 0x000fe40000701670 */
[----:B------:R-:W-:Y:S02]  /*3d40*/  P2R R60, PR, RZ, 0x20 ;  /* 0x00000020ff3c7803 */ /* 0x000fe40000000000 */
[----:B------:R-:W-:Y:S02]  /*3d50*/  FSEL R140, R140, -INF , !P0 ;  /* 0xff8000008c8c7808 */ /* 0x000fe40004000000 */
[----:B------:R-:W-:Y:S01]  /*3d60*/  ISETP.GT.AND P0, PT, R67, 0x51, !P6 ;  /* 0x000000514300780c */ /* 0x000fe20007704270 */
[----:B-----5:R-:W-:Y:S01]  /*3d70*/  IMAD.IADD R26, R65, 0x1, R17 ;  /* 0x00000001411a7824 */ /* 0x020fe200078e0211 */
[----:B------:R-:W-:-:S02]  /*3d80*/  ISETP.GE.AND P5, PT, R37, 0x59, PT ;  /* 0x000000592500780c */ /* 0x000fc40003fa6270 */
[----:B------:R-:W-:Y:S02]  /*3d90*/  ISETP.LT.OR P0, PT, R68, 0x52, P0 ;  /* 0x000000524400780c */ /* 0x000fe40000701670 */
[----:B------:R-:W-:Y:S02]  /*3da0*/  P2R R0, PR, RZ, 0x4 ;  /* 0x00000004ff007803 */ /* 0x000fe40000000000 */
[----:B------:R-:W-:Y:S02]  /*3db0*/  FSEL R138, R138, -INF , !P0 ;  /* 0xff8000008a8a7808 */ /* 0x000fe40004000000 */
[----:B------:R-:W-:Y:S02]  /*3dc0*/  ISETP.GT.AND P0, PT, R67, 0x58, !P5 ;  /* 0x000000584300780c */ /* 0x000fe40006f04270 */
[----:B------:R-:W-:Y:S02]  /*3dd0*/  ISETP.GE.AND P2, PT, R37, 0x1, PT ;  /* 0x000000012500780c */ /* 0x000fe40003f46270 */
[----:B------:R-:W-:-:S02]  /*3de0*/  ISETP.LT.OR P0, PT, R68, 0x59, P0 ;  /* 0x000000594400780c */ /* 0x000fc40000701670 */
[----:B------:R-:W-:Y:S02]  /*3df0*/  P2R R21, PR, RZ, 0x4 ;  /* 0x00000004ff157803 */ /* 0x000fe40000000000 */
[----:B------:R-:W-:Y:S02]  /*3e00*/  FSEL R136, R136, -INF , !P0 ;  /* 0xff80000088887808 */ /* 0x000fe40004000000 */
[----:B------:R-:W-:Y:S02]  /*3e10*/  ISETP.GT.AND P0, PT, R67, RZ, !P2 ;  /* 0x000000ff4300720c */ /* 0x000fe40005704270 */
[----:B------:R-:W-:Y:S01]  /*3e20*/  ISETP.GE.AND P2, PT, R37, 0x5a, PT ;  /* 0x0000005a2500780c */ /* 0x000fe20003f46270 */
[----:B------:R-:W-:Y:S01]  /*3e30*/  FMUL.FTZ R37, R14, c[0x0][0x320] ;  /* 0x0000c8000e257a20 */ /* 0x000fe20000410000 */
[----:B------:R-:W-:Y:S01]  /*3e40*/  ISETP.LT.OR P0, PT, R68, 0x1, P0 ;  /* 0x000000014400780c */ /* 0x000fe20000701670 */
[----:B------:R-:W-:Y:S01]  /*3e50*/  FMUL.FTZ R14, R15, c[0x0][0x320] ;  /* 0x0000c8000f0e7a20 */ /* 0x000fe20000410000 */
[----:B------:R-:W-:Y:S01]  /*3e60*/  IMNMX R63, R26, R63, PT ;  /* 0x0000003f1a3f7217 */ /* 0x000fe20003800200 */
[----:B------:R-:W-:Y:S01]  /*3e70*/  FMUL.FTZ R15, R22, c[0x0][0x320] ;  /* 0x0000c800160f7a20 */ /* 0x000fe20000410000 */
[----:B------:R-:W-:Y:S01]  /*3e80*/  FSEL R7, R7, -INF , !P0 ;  /* 0xff80000007077808 */ /* 0x000fe20004000000 */
[----:B------:R-:W-:Y:S01]  /*3e90*/  FMUL.FTZ R22, R23, c[0x0][0x320] ;  /* 0x0000c80017167a20 */ /* 0x000fe20000410000 */
[----:B------:R-:W-:Y:S01]  /*3ea0*/  ISETP.GT.AND P0, PT, R67, 0x59, !P2 ;  /* 0x000000594300780c */ /* 0x000fe20005704270 */
[----:B------:R-:W1:Y:S03]  /*3eb0*/  MUFU.TANH R37, R37 ;  /* 0x0000002500257308 */ /* 0x000e660000002400 */
[----:B------:R-:W-:-:S04]  /*3ec0*/  ISETP.LT.OR P0, PT, R68, 0x5a, P0 ;  /* 0x0000005a4400780c */ /* 0x000fc80000701670 */
[----:B------:R-:W-:Y:S01]  /*3ed0*/  FSEL R134, R134, -INF , !P0 ;  /* 0xff80000086867808 */ /* 0x000fe20004000000 */
[----:B------:R-:W1:Y:S01]  /*3ee0*/  MUFU.TANH R14, R14 ;  /* 0x0000000e000e7308 */ /* 0x000e620000002400 */
[----:B------:R-:W-:-:S07]  /*3ef0*/  PLOP3.LUT P0, PT, PT, PT, UP1, 0x40, 0x0 ;  /* 0x000000000000781c */ /* 0x000fce0003f0e818 */
[----:B------:R-:W1:Y:S08]  /*3f00*/  MUFU.TANH R15, R15 ;  /* 0x0000000f000f7308 */ /* 0x000e700000002400 */
[----:B------:R-:W1:Y:S08]  /*3f10*/  MUFU.TANH R22, R22 ;  /* 0x0000001600167308 */ /* 0x000e700000002400 */
[----:B------:R1:W1:Y:S01]  /*3f20*/  MUFU.TANH R23, R11 ;  /* 0x0000000b00177308 */ /* 0x0002620000002400 */
[----:B------:R-:W-:Y:S05]  /*3f30*/  @P0 BRA `(.L_x_28) ;  /* 0x0000015000000947 */ /* 0x000fea0003800000 */
[----:B--234-:R-:W-:Y:S01]  /*3f40*/  IMAD.U32 R26, RZ, RZ, UR8 ;  /* 0x00000008ff1a7e24 */ /* 0x01cfe2000f8e00ff */
[----:B------:R-:W-:Y:S04]  /*3f50*/  BSSY B0, `(.L_x_29) ;  /* 0x000000f000007945 */ /* 0x000fe80003800000 */
[----:B------:R-:W-:-:S04]  /*3f60*/  IADD3 R17, R26, -c[0x0][0x168], R17 ;  /* 0x80005a001a117a10 */ /* 0x000fc80007ffe011 */
[----:B------:R-:W-:-:S13]  /*3f70*/  ISETP.GT.AND P0, PT, R17, -0x1, PT ;  /* 0xffffffff1100780c */ /* 0x000fda0003f04270 */
[----:B------:R-:W-:Y:S05]  /*3f80*/  @P0 BRA `(.L_x_30) ;  /* 0x0000007000000947 */ /* 0x000fea0003800000 */
[----:B-1----:R-:W-:Y:S01]  /*3f90*/  IMAD.MOV.U32 R11, RZ, RZ, c[0x0][0x32c] ;  /* 0x0000cb00ff0b7624 */ /* 0x002fe200078e00ff */
[----:B------:R-:W-:-:S04]  /*3fa0*/  LOP3.LUT R17, RZ, R17, RZ, 0x33, !PT ;  /* 0x00000011ff117212 */ /* 0x000fc800078e33ff */
[----:B------:R-:W-:-:S13]  /*3fb0*/  ISETP.NE.AND P0, PT, R11, 0x1, PT ;  /* 0x000000010b00780c */ /* 0x000fda0003f05270 */
[----:B------:R-:W-:-:S05]  /*3fc0*/  @P0 IMAD.HI.U32 R11, R17, c[0x0][0x330], RZ ;  /* 0x0000cc00110b0a27 */ /* 0x000fca00078e00ff */
[----:B------:R-:W-:-:S04]  /*3fd0*/  @P0 SHF.R.U32.HI R17, RZ, c[0x0][0x334], R11 ;  /* 0x0000cd00ff110a19 */ /* 0x000fc8000001160b */
[----:B------:R-:W-:Y:S01]  /*3fe0*/  LOP3.LUT R17, RZ, R17, RZ, 0x33, !PT ;  /* 0x00000011ff117212 */ /* 0x000fe200078e33ff */
[----:B------:R-:W-:Y:S05]  /*3ff0*/  BRA `(.L_x_31) ;  /* 0x0000004000007947 */ /* 0x000fea0003800000 */
.L_x_30:
[----:B-1----:R-:W-:-:S04]  /*4000*/  MOV R11, c[0x0][0x32c] ;  /* 0x0000cb00000b7a02 */ /* 0x002fc80000000f00 */
[----:B------:R-:W-:-:S13]  /*4010*/  ISETP.NE.AND P0, PT, R11, 0x1, PT ;  /* 0x000000010b00780c */ /* 0x000fda0003f05270 */
[----:B------:R-:W-:-:S05]  /*4020*/  @P0 IMAD.HI.U32 R11, R17, c[0x0][0x330], RZ ;  /* 0x0000cc00110b0a27 */ /* 0x000fca00078e00ff */
[----:B------:R-:W-:Y:S02]  /*4030*/  @P0 SHF.R.U32.HI R17, RZ, c[0x0][0x334], R11 ;  /* 0x0000cd00ff110a19 */ /* 0x000fe4000001160b */
.L_x_31:
[----:B------:R-:W-:Y:S05]  /*4040*/  BSYNC B0 ;  /* 0x0000000000007941 */ /* 0x000fea0003800000 */
.L_x_29:
[----:B------:R-:W-:-:S05]  /*4050*/  IMAD R17, R17, c[0x0][0x32c], R62 ;  /* 0x0000cb0011117a24 */ /* 0x000fca00078e023e */
[----:B------:R-:W-:Y:S02]  /*4060*/  IADD3 R26, R17, c[0x0][0x32c], RZ ;  /* 0x0000cb00111a7a10 */ /* 0x000fe40007ffe0ff */
[----:B------:R-:W-:Y:S02]  /*4070*/  IMNMX R64, R64, R17, !PT ;  /* 0x0000001140407217 */ /* 0x000fe40007800200 */
[----:B------:R-:W-:Y:S02]  /*4080*/  IMNMX R63, R63, R26, PT ;  /* 0x0000001a3f3f7217 */ /* 0x000fe40003800200 */
.L_x_28:
[----:B--234-:R-:W-:Y:S01]  /*4090*/  ISETP.NE.AND P0, PT, R66, RZ, PT ;  /* 0x000000ff4200720c */ /* 0x01cfe20003f05270 */
[----:B------:R-:W-:Y:S01]  /*40a0*/  IMAD.SHL.U32 R212, R2, 0x2, RZ ;  /* 0x0000000202d47824 */ /* 0x000fe200078e00ff */
[C---:B------:R-:W-:Y:S01]  /*40b0*/  ISETP.GT.AND P6, PT, R64.reuse, 0x51, !P6 ;  /* 0x000000514000780c */ /* 0x040fe200077c4270 */
[----:B------:R-:W-:Y:S01]  /*40c0*/  ULDC.64 UR4, c[0x0][0x2c8] ;  /* 0x0000b20000047ab9 */ /* 0x000fe20000000a00 */
[C---:B------:R-:W-:Y:S01]  /*40d0*/  ISETP.GT.AND P0, PT, R64.reuse, 0x1, !P0 ;  /* 0x000000014000780c */ /* 0x040fe20004704270 */
[----:B------:R-:W-:Y:S01]  /*40e0*/  IMAD R210, R5, 0x2, R212 ;  /* 0x0000000205d27824 */ /* 0x000fe200078e02d4 */
[C---:B------:R-:W-:Y:S01]  /*40f0*/  ISETP.GT.AND P5, PT, R64.reuse, 0x58, !P5 ;  /* 0x000000584000780c */ /* 0x040fe20006fa4270 */
[----:B------:R-:W-:Y:S01]  /*4100*/  LDSM.16.MT88.4 R76, [R212+0x3100] ;  /* 0x00310000d44c783b */ /* 0x000fe20000004200 */
[----:B------:R-:W-:Y:S01]  /*4110*/  ISETP.LT.OR P0, PT, R63, 0x2, P0 ;  /* 0x000000023f00780c */ /* 0x000fe20000701670 */
[----:B------:R-:W-:Y:S01]  /*4120*/  IMAD R208, R3, 0x2, R210 ;  /* 0x0000000203d07824 */ /* 0x000fe200078e02d2 */
[----:B------:R-:W-:Y:S01]  /*4130*/  ISETP.LT.OR P6, PT, R63, 0x52, P6 ;  /* 0x000000523f00780c */ /* 0x000fe200037c1670 */
[----:B------:R-:W-:Y:S01]  /*4140*/  IMAD R209, R3, 0x2, R212 ;  /* 0x0000000203d17824 */ /* 0x000fe200078e02d4 */
[----:B-1----:R-:W-:Y:S01]  /*4150*/  FSEL R23, R23, -INF , !P0 ;  /* 0xff80000017177808 */ /* 0x002fe20004000000 */
[----:B------:R-:W-:Y:S01]  /*4160*/  LDSM.16.MT88.4 R108, [R212+0x100] ;  /* 0x00010000d46c783b */ /* 0x000fe20000004200 */
[----:B------:R-:W-:Y:S01]  /*4170*/  ISETP.NE.AND P0, PT, R61, RZ, PT ;  /* 0x000000ff3d00720c */ /* 0x000fe20003f05270 */
[----:B------:R-:W-:Y:S01]  /*4180*/  UIMAD.WIDE.U32 UR22, UR21, UR4, URZ ;  /* 0x00000004151672a5 */ /* 0x000fe2000f8e003f */
[C---:B------:R-:W-:Y:S01]  /*4190*/  ISETP.GT.AND P2, PT, R64.reuse, 0x59, !P2 ;  /* 0x000000594000780c */ /* 0x040fe20005744270 */
[----:B------:R-:W-:Y:S01]  /*41a0*/  LDSM.16.MT88.4 R84, [R208+0x100] ;  /* 0x00010000d054783b */ /* 0x000fe20000004200 */
[----:B------:R-:W-:Y:S01]  /*41b0*/  ISETP.GT.AND P0, PT, R64, 0x8, !P0 ;  /* 0x000000084000780c */ /* 0x000fe20004704270 */
[----:B------:R-:W-:Y:S01]  /*41c0*/  @UP2 USHF.R.U32.HI UR21, URZ, UR5, UR23 ;  /* 0x000000053f152299 */ /* 0x000fe20008011617 */
[C---:B------:R-:W-:Y:S01]  /*41d0*/  ISETP.LT.OR P5, PT, R63.reuse, 0x59, P5 ;  /* 0x000000593f00780c */ /* 0x040fe20002fa1670 */
[----:B------:R-:W-:Y:S01]  /*41e0*/  LDSM.16.MT88.4 R100, [R210+0x100] ;  /* 0x00010000d264783b */ /* 0x000fe20000004200 */
[----:B------:R-:W-:Y:S01]  /*41f0*/  ISETP.LT.OR P0, PT, R63, 0x9, P0 ;  /* 0x000000093f00780c */ /* 0x000fe20000701670 */
[----:B------:R-:W-:Y:S01]  /*4200*/  UIADD3 UR4, UR20, UR21, URZ ;  /* 0x0000001514047290 */ /* 0x000fe2000fffe03f */
[----:B------:R-:W-:Y:S01]  /*4210*/  FSEL R131, R131, -INF , !P6 ;  /* 0xff80000083837808 */ /* 0x000fe20007000000 */
[----:B------:R-:W-:Y:S01]  /*4220*/  LDSM.16.MT88.4 R92, [R209+0x100] ;  /* 0x00010000d15c783b */ /* 0x000fe20000004200 */
[----:B------:R-:W-:Y:S01]  /*4230*/  FSEL R19, R37, -INF , !P0 ;  /* 0xff80000025137808 */ /* 0x000fe20004000000 */
[----:B------:R-:W-:Y:S01]  /*4240*/  ULDC UR20, c[0x0][0x328] ;  /* 0x0000ca0000147ab9 */ /* 0x000fe20000000800 */
[----:B------:R-:W-:Y:S01]  /*4250*/  ISETP.NE.AND P0, PT, R60, RZ, PT ;  /* 0x000000ff3c00720c */ /* 0x000fe20003f05270 */
[----:B------:R-:W-:Y:S01]  /*4260*/  LDSM.16.MT88.4 R68, [R210+0x3100] ;  /* 0x00310000d244783b */ /* 0x000fe20000004200 */
[----:B------:R-:W-:Y:S01]  /*4270*/  ISETP.LT.OR P2, PT, R63, 0x5a, P2 ;  /* 0x0000005a3f00780c */ /* 0x000fe20001741670 */
[----:B------:R-:W-:Y:S01]  /*4280*/  UIADD3 UR20, UR4, UR20, URZ ;  /* 0x0000001404147290 */ /* 0x000fe2000fffe03f */
[----:B------:R-:W-:-:S02]  /*4290*/  ISETP.GT.AND P0, PT, R64, 0x9, !P0 ;  /* 0x000000094000780c */ /* 0x000fc40004704270 */
[----:B------:R-:W-:Y:S02]  /*42a0*/  FSEL R127, R127, -INF , !P5 ;  /* 0xff8000007f7f7808 */ /* 0x000fe40006800000 */
[----:B------:R-:W-:Y:S02]  /*42b0*/  ISETP.LT.OR P0, PT, R63, 0xa, P0 ;  /* 0x0000000a3f00780c */ /* 0x000fe40000701670 */
[----:B------:R-:W-:Y:S02]  /*42c0*/  FSEL R125, R125, -INF , !P2 ;  /* 0xff8000007d7d7808 */ /* 0x000fe40005000000 */
[----:B------:R-:W-:Y:S02]  /*42d0*/  FSEL R17, R14, -INF , !P0 ;  /* 0xff8000000e117808 */ /* 0x000fe40004000000 */
[----:B------:R-:W-:Y:S02]  /*42e0*/  ISETP.NE.AND P0, PT, R57, RZ, PT ;  /* 0x000000ff3900720c */ /* 0x000fe40003f05270 */
[----:B------:R-:W-:-:S02]  /*42f0*/  IADD3 R168, R36, -0x2, RZ ;  /* 0xfffffffe24a87810 */ /* 0x000fc40007ffe0ff */
[----:B------:R-:W-:-:S04]  /*4300*/  ISETP.GT.AND P0, PT, R64, 0x10, !P0 ;  /* 0x000000104000780c */ /* 0x000fc80004704270 */
[----:B------:R-:W-:-:S04]  /*4310*/  ISETP.LT.OR P0, PT, R63, 0x11, P0 ;  /* 0x000000113f00780c */ /* 0x000fc80000701670 */
[----:B------:R-:W-:Y:S02]  /*4320*/  FSEL R15, R15, -INF , !P0 ;  /* 0xff8000000f0f7808 */ /* 0x000fe40004000000 */
[----:B------:R-:W-:-:S04]  /*4330*/  ISETP.NE.AND P0, PT, R13, RZ, PT ;  /* 0x000000ff0d00720c */ /* 0x000fc80003f05270 */
[----:B------:R-:W-:-:S04]  /*4340*/  ISETP.GT.AND P0, PT, R64, 0x11, !P0 ;  /* 0x000000114000780c */ /* 0x000fc80004704270 */
[----:B------:R-:W-:-:S04]  /*4350*/  ISETP.LT.OR P0, PT, R63, 0x12, P0 ;  /* 0x000000123f00780c */ /* 0x000fc80000701670 */
[----:B------:R-:W-:Y:S02]  /*4360*/  FSEL R13, R22, -INF , !P0 ;  /* 0xff800000160d7808 */ /* 0x000fe40004000000 */
[----:B------:R-:W-:Y:S02]  /*4370*/  ISETP.NE.AND P0, PT, R56, RZ, PT ;  /* 0x000000ff3800720c */ /* 0x000fe40003f05270 */
[----:B------:R-:W-:Y:S02]  /*4380*/  LDSM.16.MT88.4 R56, [R209+0x3100] ;  /* 0x00310000d138783b */ /* 0x000fe40000004200 */
[----:B------:R-:W-:-:S04]  /*4390*/  ISETP.GT.AND P0, PT, R64, 0x18, !P0 ;  /* 0x000000184000780c */ /* 0x000fc80004704270 */
[----:B------:R-:W-:-:S04]  /*43a0*/  ISETP.LT.OR P0, PT, R63, 0x19, P0 ;  /* 0x000000193f00780c */ /* 0x000fc80000701670 */
[----:B------:R-:W-:Y:S02]  /*43b0*/  FSEL R11, R30, -INF , !P0 ;  /* 0xff8000001e0b7808 */ /* 0x000fe40004000000 */
[----:B------:R-:W-:-:S04]  /*43c0*/  ISETP.NE.AND P0, PT, R9, RZ, PT ;  /* 0x000000ff0900720c */ /* 0x000fc80003f05270 */
        /* <DEDUP_REMOVED lines=52> */
[----:B------:R-:W-:Y:S02]  /*4710*/  FMNMX.FTZ R21, R7, R24, !PT ;  /* 0x0000001807157209 */ /* 0x000fe40007810000 */
[----:B------:R-:W-:Y:S02]  /*4720*/  ISETP.GT.AND P0, PT, R64, RZ, !P0 ;  /* 0x000000ff4000720c */ /* 0x000fe40004704270 */
[----:B------:R-:W-:Y:S02]  /*4730*/  FMNMX.FTZ R21, R20, R21, !PT ;  /* 0x0000001514157209 */ /* 0x000fe40007810000 */
[----:B------:R-:W-:-:S02]  /*4740*/  ISETP.LT.OR P0, PT, R63, 0x1, P0 ;  /* 0x000000013f00780c */ /* 0x000fc40000701670 */
[----:B------:R-:W-:Y:S02]  /*4750*/  FMNMX.FTZ R21, R16, R21, !PT ;  /* 0x0000001510157209 */ /* 0x000fe40007810000 */
[----:B------:R-:W-:Y:S02]  /*4760*/  FSEL R10, R10, -INF , !P0 ;  /* 0xff8000000a0a7808 */ /* 0x000fe40004000000 */
[----:B------:R-:W-:Y:S02]  /*4770*/  FMNMX.FTZ R21, R12, R21, !PT ;  /* 0x000000150c157209 */ /* 0x000fe40007810000 */
[----:B------:R-:W-:Y:S02]  /*4780*/  FMNMX.FTZ R14, R10, R23, !PT ;  /* 0x000000170a0e7209 */ /* 0x000fe40007810000 */
[----:B------:R-:W-:Y:S02]  /*4790*/  FMNMX.FTZ R21, R6, R21, !PT ;  /* 0x0000001506157209 */ /* 0x000fe40007810000 */
[----:B------:R-:W-:-:S02]  /*47a0*/  FMNMX.FTZ R14, R19, R14, !PT ;  /* 0x0000000e130e7209 */ /* 0x000fc40007810000 */
[----:B------:R-:W-:Y:S02]  /*47b0*/  FMNMX.FTZ R21, R4, R21, !PT ;  /* 0x0000001504157209 */ /* 0x000fe40007810000 */
[----:B------:R-:W-:Y:S02]  /*47c0*/  FMNMX.FTZ R14, R17, R14, !PT ;  /* 0x0000000e110e7209 */ /* 0x000fe40007810000 */
        /* <DEDUP_REMOVED lines=25> */
[----:B------:R-:W-:Y:S02]  /*4960*/  ISETP.NE.AND P0, PT, R0, RZ, PT ;  /* 0x000000ff0000720c */ /* 0x000fe40003f05270 */
[----:B------:R-:W-:Y:S02]  /*4970*/  FMNMX.FTZ R21, R140, R21, !PT ;  /* 0x000000158c157209 */ /* 0x000fe40007810000 */
[----:B------:R-:W-:-:S02]  /*4980*/  FMNMX.FTZ R14, R155, R14, !PT ;  /* 0x0000000e9b0e7209 */ /* 0x000fc40007810000 */
[----:B------:R-:W-:Y:S02]  /*4990*/  FMNMX.FTZ R21, R138, R21, !PT ;  /* 0x000000158a157209 */ /* 0x000fe40007810000 */
[----:B------:R-:W-:Y:S02]  /*49a0*/  ISETP.GT.AND P0, PT, R64, 0x50, !P0 ;  /* 0x000000504000780c */ /* 0x000fe40004704270 */
[----:B------:R-:W-:Y:S02]  /*49b0*/  FMNMX.FTZ R21, R136, R21, !PT ;  /* 0x0000001588157209 */ /* 0x000fe40007810000 */
[----:B------:R-:W-:Y:S02]  /*49c0*/  FMNMX.FTZ R14, R153, R14, !PT ;  /* 0x0000000e990e7209 */ /* 0x000fe40007810000 */
[----:B------:R-:W-:Y:S02]  /*49d0*/  FMNMX.FTZ R0, R134, R21, !PT ;  /* 0x0000001586007209 */ /* 0x000fe40007810000 */
[----:B------:R-:W-:-:S02]  /*49e0*/  ISETP.LT.OR P0, PT, R63, 0x51, P0 ;  /* 0x000000513f00780c */ /* 0x000fc40000701670 */
[----:B------:R-:W-:Y:S01]  /*49f0*/  FMNMX.FTZ R14, R151, R14, !PT ;  /* 0x0000000e970e7209 */ /* 0x000fe20007810000 */
[----:B------:R-:W1:Y:S01]  /*4a00*/  SHFL.BFLY PT, R21, R0, 0x2, 0x1f ;  /* 0x0c401f0000157f89 */ /* 0x000e6200000e0000 */
[----:B------:R-:W-:Y:S02]  /*4a10*/  FSEL R133, R133, -INF , !P0 ;  /* 0xff80000085857808 */ /* 0x000fe40004000000 */
[----:B------:R-:W-:-:S04]  /*4a20*/  FMNMX.FTZ R14, R143, R14, !PT ;  /* 0x0000000e8f0e7209 */ /* 0x000fc80007810000 */
[----:B------:R-:W-:-:S04]  /*4a30*/  FMNMX.FTZ R14, R133, R14, !PT ;  /* 0x0000000e850e7209 */ /* 0x000fc80007810000 */
[----:B------:R-:W-:-:S04]  /*4a40*/  FMNMX.FTZ R14, R131, R14, !PT ;  /* 0x0000000e830e7209 */ /* 0x000fc80007810000 */
[----:B------:R-:W-:-:S04]  /*4a50*/  FMNMX.FTZ R14, R127, R14, !PT ;  /* 0x0000000e7f0e7209 */ /* 0x000fc80007810000 */
[----:B------:R-:W-:Y:S02]  /*4a60*/  FMNMX.FTZ R14, R125, R14, !PT ;  /* 0x0000000e7d0e7209 */ /* 0x000fe40007810000 */
[----:B-1----:R-:W-:-:S03]  /*4a70*/  FMNMX.FTZ R18, R0, R21, !PT ;  /* 0x0000001500127209 */ /* 0x002fc60007810000 */
[----:B------:R-:W1:Y:S04]  /*4a80*/  SHFL.BFLY PT, R21, R14, 0x2, 0x1f ;  /* 0x0c401f000e157f89 */ /* 0x000e6800000e0000 */
[----:B------:R-:W2:Y:S01]  /*4a90*/  SHFL.BFLY PT, R25, R18, 0x1, 0x1f ;  /* 0x0c201f0012197f89 */ /* 0x000ea200000e0000 */
[----:B-1----:R-:W-:Y:S02]  /*4aa0*/  FMNMX.FTZ R21, R14, R21, !PT ;  /* 0x000000150e157209 */ /* 0x002fe40007810000 */
[----:B--2---:R-:W-:-:S03]  /*4ab0*/  FMNMX.FTZ R0, R18, R25, !PT ;  /* 0x0000001912007209 */ /* 0x004fc60007810000 */
[----:B------:R-:W1:Y:S01]  /*4ac0*/  SHFL.BFLY PT, R116, R21, 0x1, 0x1f ;  /* 0x0c201f0015747f89 */ /* 0x000e6200000e0000 */
[C---:B------:R-:W-:Y:S01]  /*4ad0*/  FSETP.NEU.FTZ.AND P0, PT, R0.reuse, -INF , PT ;  /* 0xff8000000000780b */ /* 0x040fe20003f1d000 */
[----:B------:R-:W-:-:S05]  /*4ae0*/  FMUL.FTZ R135, R0, c[0x0][0x2d0] ;  /* 0x0000b40000877a20 */ /* 0x000fca0000410000 */
[----:B------:R-:W-:-:S05]  /*4af0*/  FSEL R135, R135, RZ, P0 ;  /* 0x000000ff87877208 */ /* 0x000fca0000000000 */
[--C-:B------:R-:W-:Y:S02]  /*4b00*/  FFMA.FTZ R50, R7, c[0x0][0x2d0], -R135.reuse ;  /* 0x0000b40007327a23 */ /* 0x100fe40000010887 */
[--C-:B------:R-:W-:Y:S02]  /*4b10*/  FFMA.FTZ R47, R24, c[0x0][0x2d0], -R135.reuse ;  /* 0x0000b400182f7a23 */ /* 0x100fe40000010887 */
[--C-:B------:R-:W-:Y:S01]  /*4b20*/  FFMA.FTZ R48, R20, c[0x0][0x2d0], -R135.reuse ;  /* 0x0000b40014307a23 */ /* 0x100fe20000010887 */
[----:B------:R-:W-:Y:S01]  /*4b30*/  LDSM.16.MT88.4 R24, [R212+0x900] ;  /* 0x00090000d418783b */ /* 0x000fe20000004200 */
[--C-:B------:R-:W-:Y:S01]  /*4b40*/  FFMA.FTZ R43, R16, c[0x0][0x2d0], -R135.reuse ;  /* 0x0000b400102b7a23 */ /* 0x100fe20000010887 */
[----:B------:R-:W-:Y:S01]  /*4b50*/  MUFU.EX2 R50, R50 ;  /* 0x0000003200327308 */ /* 0x000fe20000000800 */
[--C-:B------:R-:W-:Y:S01]  /*4b60*/  FFMA.FTZ R41, R6, c[0x0][0x2d0], -R135.reuse ;  /* 0x0000b40006297a23 */ /* 0x100fe20000010887 */
[----:B-1----:R-:W-:Y:S01]  /*4b70*/  FMNMX.FTZ R116, R116, R21, !PT ;  /* 0x0000001574747209 */ /* 0x002fe20007810000 */
[----:B------:R-:W-:-:S02]  /*4b80*/  FFMA.FTZ R42, R4, c[0x0][0x2d0], -R135 ;  /* 0x0000b400042a7a23 */ /* 0x000fc40000010887 */
[----:B------:R-:W1:Y:S01]  /*4b90*/  LDSM.16.MT88.4 R4, [R208+0x3100] ;  /* 0x00310000d004783b */ /* 0x000e620000004200 */
[C---:B------:R-:W-:Y:S01]  /*4ba0*/  FSETP.NEU.FTZ.AND P0, PT, R116.reuse, -INF , PT ;  /* 0xff8000007400780b */ /* 0x040fe20003f1d000 */
[----:B------:R-:W-:Y:S01]  /*4bb0*/  FMUL.FTZ R130, R116, c[0x0][0x2d0] ;  /* 0x0000b40074827a20 */ /* 0x000fe20000410000 */
[----:B------:R-:W2:Y:S01]  /*4bc0*/  MUFU.EX2 R47, R47 ;  /* 0x0000002f002f7308 */ /* 0x000ea20000000800 */
[--C-:B------:R-:W-:Y:S02]  /*4bd0*/  FFMA.FTZ R46, R12, c[0x0][0x2d0], -R135.reuse ;  /* 0x0000b4000c2e7a23 */ /* 0x100fe40000010887 */
[--C-:B------:R-:W-:Y:S01]  /*4be0*/  FFMA.FTZ R37, R8, c[0x0][0x2d0], -R135.reuse ;  /* 0x0000b40008257a23 */ /* 0x100fe20000010887 */
[----:B------:R-:W-:Y:S01]  /*4bf0*/  FSEL R130, R130, RZ, P0 ;  /* 0x000000ff82827208 */ /* 0x000fe20000000000 */
[--C-:B------:R-:W-:Y:S01]  /*4c00*/  FFMA.FTZ R51, R126, c[0x0][0x2d0], -R135.reuse ;  /* 0x0000b4007e337a23 */ /* 0x100fe20000010887 */
[----:B------:R-:W-:Y:S01]  /*4c10*/  PLOP3.LUT P0, PT, PT, PT, UP1, 0x40, 0x0 ;  /* 0x000000000000781c */ /* 0x000fe20003f0e818 */
[----:B------:R-:W-:Y:S01]  /*4c20*/  FFMA.FTZ R124, R32, c[0x0][0x2d0], -R135 ;  /* 0x0000b400207c7a23 */ /* 0x000fe20000010887 */
[----:B------:R-:W-:Y:S01]  /*4c30*/  MUFU.EX2 R48, R48 ;  /* 0x0000003000307308 */ /* 0x000fe20000000800 */
[--C-:B------:R-:W-:Y:S01]  /*4c40*/  FFMA.FTZ R49, R10, c[0x0][0x2d0], -R130.reuse ;  /* 0x0000b4000a317a23 */ /* 0x100fe20000010882 */
[----:B------:R-:W-:Y:S01]  /*4c50*/  LDSM.16.MT88.4 R32, [R210+0x3900] ;  /* 0x00390000d220783b */ /* 0x000fe20000004200 */
[----:B------:R-:W-:-:S02]  /*4c60*/  FFMA.FTZ R118, R23, c[0x0][0x2d0], -R130 ;  /* 0x0000b40017767a23 */ /* 0x000fc40000010882 */
[--C-:B------:R-:W-:Y:S01]  /*4c70*/  FFMA.FTZ R45, R19, c[0x0][0x2d0], -R130.reuse ;  /* 0x0000b400132d7a23 */ /* 0x100fe20000010882 */
[----:B------:R-:W-:Y:S01]  /*4c80*/  LDSM.16.MT88.4 R20, [R210+0x900] ;  /* 0x00090000d214783b */ /* 0x000fe20000004200 */
[--C-:B------:R-:W-:Y:S01]  /*4c90*/  FFMA.FTZ R44, R17, c[0x0][0x2d0], -R130.reuse ;  /* 0x0000b400112c7a23 */ /* 0x100fe20000010882 */
[----:B------:R-:W3:Y:S01]  /*4ca0*/  MUFU.EX2 R43, R43 ;  /* 0x0000002b002b7308 */ /* 0x000ee20000000800 */
[--C-:B------:R-:W-:Y:S01]  /*4cb0*/  FFMA.FTZ R40, R15, c[0x0][0x2d0], -R130.reuse ;  /* 0x0000b4000f287a23 */ /* 0x100fe20000010882 */
[----:B--2---:R-:W-:Y:S01]  /*4cc0*/  F2FP.PACK_AB R64, R47, R50 ;  /* 0x000000322f40723e */ /* 0x004fe200000000ff */
[--C-:B------:R-:W-:Y:S01]  /*4cd0*/  FFMA.FTZ R39, R13, c[0x0][0x2d0], -R130.reuse ;  /* 0x0000b4000d277a23 */ /* 0x100fe20000010882 */
[----:B------:R-:W-:Y:S01]  /*4ce0*/  LDSM.16.MT88.4 R16, [R209+0x900] ;  /* 0x00090000d110783b */ /* 0x000fe20000004200 */
[--C-:B------:R-:W-:Y:S02]  /*4cf0*/  FFMA.FTZ R3, R11, c[0x0][0x2d0], -R130.reuse ;  /* 0x0000b4000b037a23 */ /* 0x100fe40000010882 */
[----:B------:R-:W-:Y:S01]  /*4d00*/  FFMA.FTZ R2, R9, c[0x0][0x2d0], -R130 ;  /* 0x0000b40009027a23 */ /* 0x000fe20000010882 */
[----:B------:R-:W-:Y:S01]  /*4d10*/  MUFU.EX2 R49, R49 ;  /* 0x0000003100317308 */ /* 0x000fe20000000800 */
[----:B------:R-:W2:Y:S01]  /*4d20*/  LDSM.16.MT88.4 R12, [R208+0x900] ;  /* 0x00090000d00c783b */ /* 0x000ea20000004200 */
[----:B------:R-:W-:-:S02]  /*4d30*/  FFMA.FTZ R126, R28, c[0x0][0x2d0], -R135 ;  /* 0x0000b4001c7e7a23 */ /* 0x000fc40000010887 */
[--C-:B------:R-:W-:Y:S01]  /*4d40*/  FFMA.FTZ R117, R128, c[0x0][0x2d0], -R135.reuse ;  /* 0x0000b40080757a23 */ /* 0x100fe20000010887 */
[----:B------:R-:W4:Y:S01]  /*4d50*/  LDSM.16.MT88.4 R8, [R212+0x3900] ;  /* 0x00390000d408783b */ /* 0x000f220000004200 */
[--C-:B------:R-:W-:Y:S02]  /*4d60*/  FFMA.FTZ R119, R119, c[0x0][0x2d0], -R130.reuse ;  /* 0x0000b40077777a23 */ /* 0x100fe40000010882 */
[----:B------:R-:W5:Y:S01]  /*4d70*/  MUFU.EX2 R118, R118 ;  /* 0x0000007600767308 */ /* 0x000f620000000800 */
[----:B---3--:R-:W-:Y:S01]  /*4d80*/  F2FP.PACK_AB R66, R43, R48 ;  /* 0x000000302b42723e */ /* 0x008fe200000000ff */
[----:B------:R-:W3:Y:S01]  /*4d90*/  LDSM.16.MT88.4 R28, [R209+0x3900] ;  /* 0x00390000d11c783b */ /* 0x000ee20000004200 */
[--C-:B------:R-:W-:Y:S02]  /*4da0*/  FFMA.FTZ R128, R139, c[0x0][0x2d0], -R130.reuse ;  /* 0x0000b4008b807a23 */ /* 0x100fe40000010882 */
[--C-:B------:R-:W-:Y:S02]  /*4db0*/  FFMA.FTZ R129, R129, c[0x0][0x2d0], -R130.reuse ;  /* 0x0000b40081817a23 */ /* 0x100fe40000010882 */
[----:B------:R-:W-:Y:S01]  /*4dc0*/  FFMA.FTZ R132, R137, c[0x0][0x2d0], -R130 ;  /* 0x0000b40089847a23 */ /* 0x000fe20000010882 */
[----:B------:R-:W-:Y:S01]  /*4dd0*/  MUFU.EX2 R45, R45 ;  /* 0x0000002d002d7308 */ /* 0x000fe20000000800 */
[----:B------:R-:W-:-:S02]  /*4de0*/  FFMA.FTZ R137, R152, c[0x0][0x2d0], -R135 ;  /* 0x0000b40098897a23 */ /* 0x000fc40000010887 */
[--C-:B------:R-:W-:Y:S02]  /*4df0*/  FFMA.FTZ R139, R150, c[0x0][0x2d0], -R135.reuse ;  /* 0x0000b400968b7a23 */ /* 0x100fe40000010887 */
[--C-:B------:R-:W-:Y:S02]  /*4e00*/  FFMA.FTZ R142, R142, c[0x0][0x2d0], -R135.reuse ;  /* 0x0000b4008e8e7a23 */ /* 0x100fe40000010887 */
[----:B------:R-:W-:Y:S01]  /*4e10*/  FFMA.FTZ R148, R148, c[0x0][0x2d0], -R135 ;  /* 0x0000b40094947a23 */ /* 0x000fe20000010887 */
[----:B------:R-:W1:Y:S01]  /*4e20*/  MUFU.EX2 R44, R44 ;  /* 0x0000002c002c7308 */ /* 0x000e620000000800 */
[----:B-----5:R-:W-:Y:S01]  /*4e30*/  F2FP.PACK_AB R65, R118, R49 ;  /* 0x000000317641723e */ /* 0x020fe200000000ff */
[--C-:B------:R-:W-:Y:S02]  /*4e40*/  FFMA.FTZ R141, R141, c[0x0][0x2d0], -R130.reuse ;  /* 0x0000b4008d8d7a23 */ /* 0x100fe40000010882 */
[--C-:B------:R-:W-:Y:S02]  /*4e50*/  FFMA.FTZ R150, R159, c[0x0][0x2d0], -R130.reuse ;  /* 0x0000b4009f967a23 */ /* 0x100fe40000010882 */
[----:B------:R-:W-:-:S02]  /*4e60*/  FFMA.FTZ R149, R149, c[0x0][0x2d0], -R130 ;  /* 0x0000b40095957a23 */ /* 0x000fc40000010882 */
[----:B------:R-:W-:Y:S01]  /*4e70*/  MUFU.EX2 R46, R46 ;  /* 0x0000002e002e7308 */ /* 0x000fe20000000800 */
[----:B------:R-:W-:Y:S02]  /*4e80*/  FFMA.FTZ R152, R157, c[0x0][0x2d0], -R130 ;  /* 0x0000b4009d987a23 */ /* 0x000fe40000010882 */
[--C-:B------:R-:W-:Y:S02]  /*4e90*/  FFMA.FTZ R157, R160, c[0x0][0x2d0], -R135.reuse ;  /* 0x0000b400a09d7a23 */ /* 0x100fe40000010887 */
[--C-:B------:R-:W-:Y:S02]  /*4ea0*/  FFMA.FTZ R159, R156, c[0x0][0x2d0], -R135.reuse ;  /* 0x0000b4009c9f7a23 */ /* 0x100fe40000010887 */
[--C-:B------:R-:W-:Y:S01]  /*4eb0*/  FFMA.FTZ R158, R158, c[0x0][0x2d0], -R135.reuse ;  /* 0x0000b4009e9e7a23 */ /* 0x100fe20000010887 */
[----:B-1----:R-:W-:Y:S01]  /*4ec0*/  F2FP.PACK_AB R67, R44, R45 ;  /* 0x0000002d2c43723e */ /* 0x002fe200000000ff */
[----:B------:R-:W1:Y:S01]  /*4ed0*/  MUFU.EX2 R41, R41 ;  /* 0x0000002900297308 */ /* 0x000e620000000800 */
[----:B------:R-:W-:-:S02]  /*4ee0*/  FFMA.FTZ R154, R154, c[0x0][0x2d0], -R135 ;  /* 0x0000b4009a9a7a23 */ /* 0x000fc40000010887 */
[--C-:B------:R-:W-:Y:S02]  /*4ef0*/  FFMA.FTZ R155, R155, c[0x0][0x2d0], -R130.reuse ;  /* 0x0000b4009b9b7a23 */ /* 0x100fe40000010882 */
[--C-:B------:R-:W-:Y:S01]  /*4f00*/  FFMA.FTZ R156, R153, c[0x0][0x2d0], -R130.reuse ;  /* 0x0000b400999c7a23 */ /* 0x100fe20000010882 */
[C---:B------:R-:W-:Y:S01]  /*4f10*/  HMMA.16816.F32 R88, R64.reuse, R84, RZ ;  /* 0x000000544058723c */ /* 0x040fe200000018ff */
[--C-:B------:R-:W-:Y:S01]  /*4f20*/  FFMA.FTZ R151, R151, c[0x0][0x2d0], -R130.reuse ;  /* 0x0000b40097977a23 */ /* 0x100fe20000010882 */
[----:B------:R-:W-:Y:S01]  /*4f30*/  MUFU.EX2 R42, R42 ;  /* 0x0000002a002a7308 */ /* 0x000fe20000000800 */
[----:B------:R-:W-:Y:S02]  /*4f40*/  FFMA.FTZ R160, R143, c[0x0][0x2d0], -R130 ;  /* 0x0000b4008fa07a23 */ /* 0x000fe40000010882 */
[--C-:B------:R-:W-:Y:S02]  /*4f50*/  FFMA.FTZ R140, R140, c[0x0][0x2d0], -R135.reuse ;  /* 0x0000b4008c8c7a23 */ /* 0x100fe40000010887 */
[--C-:B------:R-:W-:Y:S01]  /*4f60*/  FFMA.FTZ R143, R138, c[0x0][0x2d0], -R135.reuse ;  /* 0x0000b4008a8f7a23 */ /* 0x100fe20000010887 */
[----:B------:R-:W-:Y:S01]  /*4f70*/  HMMA.16816.F32 R84, R64, R86, RZ ;  /* 0x000000564054723c */ /* 0x000fe200000018ff */
[--C-:B------:R-:W-:Y:S01]  /*4f80*/  FFMA.FTZ R136, R136, c[0x0][0x2d0], -R135.reuse ;  /* 0x0000b40088887a23 */ /* 0x100fe20000010887 */
[----:B------:R-:W-:Y:S01]  /*4f90*/  MUFU.EX2 R37, R37 ;  /* 0x0000002500257308 */ /* 0x000fe20000000800 */
[----:B------:R-:W-:-:S02]  /*4fa0*/  FFMA.FTZ R135, R134, c[0x0][0x2d0], -R135 ;  /* 0x0000b40086877a23 */ /* 0x000fc40000010887 */
[--C-:B------:R-:W-:Y:S02]  /*4fb0*/  FFMA.FTZ R133, R133, c[0x0][0x2d0], -R130.reuse ;  /* 0x0000b40085857a23 */ /* 0x100fe40000010882 */
[--C-:B------:R-:W-:Y:S01]  /*4fc0*/  FFMA.FTZ R134, R131, c[0x0][0x2d0], -R130.reuse ;  /* 0x0000b40083867a23 */ /* 0x100fe20000010882 */
[C---:B------:R-:W-:Y:S01]  /*4fd0*/  HMMA.16816.F32 R80, R64.reuse, R76, RZ ;  /* 0x0000004c4050723c */ /* 0x040fe200000018ff */
[----:B------:R-:W-:Y:S01]  /*4fe0*/  FFMA.FTZ R229, R125, c[0x0][0x2d0], -R130 ;  /* 0x0000b4007de57a23 */ /* 0x000fe20000010882 */
[----:B------:R-:W-:Y:S01]  /*4ff0*/  MUFU.EX2 R40, R40 ;  /* 0x0000002800287308 */ /* 0x000fe20000000800 */
[----:B------:R-:W-:Y:S02]  /*5000*/  FADD.FTZ R47, R50, R47 ;  /* 0x0000002f322f7221 */ /* 0x000fe40000010000 */
[----:B------:R-:W-:Y:S02]  /*5010*/  FADD.FTZ R118, R49, R118 ;  /* 0x0000007631767221 */ /* 0x000fe40000010000 */
[----:B------:R-:W-:Y:S01]  /*5020*/  FADD.FTZ R48, R48, R47 ;  /* 0x0000002f30307221 */ /* 0x000fe20000010000 */
[----:B------:R-:W-:Y:S02]  /*5030*/  HMMA.16816.F32 R76, R64, R78, RZ ;  /* 0x0000004e404c723c */ /* 0x000fe400000018ff */
[----:B------:R-:W5:Y:S01]  /*5040*/  MUFU.EX2 R39, R39 ;  /* 0x0000002700277308 */ /* 0x000f620000000800 */
[----:B------:R-:W-:-:S05]  /*5050*/  FADD.FTZ R43, R43, R48 ;  /* 0x000000302b2b7221 */ /* 0x000fca0000010000 */
        /* <DEDUP_REMOVED lines=19> */
[----:B------:R-:W2:Y:S06]  /*5190*/  MUFU.EX2 R132, R132 ;  /* 0x0000008400847308 */ /* 0x000eac0000000800 */
[C---:B------:R-:W-:Y:S02]  /*51a0*/  HMMA.16816.F32 R60, R64.reuse, R4, RZ ;  /* 0x00000004403c723c */ /* 0x040fe400000018ff */
[----:B------:R-:W-:Y:S05]  /*51b0*/  MUFU.EX2 R137, R137 ;  /* 0x0000008900897308 */ /* 0x000fea0000000800 */
[----:B-1----:R-:W-:Y:S01]  /*51c0*/  F2FP.PACK_AB R4, R41, R46 ;  /* 0x0000002e2904723e */ /* 0x002fe200000000ff */
[----:B------:R-:W-:Y:S01]  /*51d0*/  HMMA.16816.F32 R64, R64, R6, RZ ;  /* 0x000000064040723c */ /* 0x000fe200000018ff */
[----:B-----5:R-:W-:Y:S01]  /*51e0*/  F2FP.PACK_AB R5, R39, R40 ;  /* 0x000000282705723e */ /* 0x020fe200000000ff */
[----:B------:R-:W1:Y:S01]  /*51f0*/  MUFU.EX2 R142, R142 ;  /* 0x0000008e008e7308 */ /* 0x000e620000000800 */
[----:B------:R-:W-:-:S04]  /*5200*/  FADD.FTZ R46, R46, R43 ;  /* 0x0000002b2e2e7221 */ /* 0x000fc80000010000 */
[----:B------:R-:W-:Y:S01]  /*5210*/  F2FP.PACK_AB R6, R37, R42 ;  /* 0x0000002a2506723e */ /* 0x000fe200000000ff */
[----:B------:R-:W-:Y:S01]  /*5220*/  FADD.FTZ R41, R41, R46 ;  /* 0x0000002e29297221 */ /* 0x000fe20000010000 */
[----:B------:R-:W-:Y:S01]  /*5230*/  F2FP.PACK_AB R7, R2, R3 ;  /* 0x000000030207723e */ /* 0x000fe200000000ff */
[----:B------:R-:W-:Y:S02]  /*5240*/  MUFU.EX2 R148, R148 ;  /* 0x0000009400947308 */ /* 0x000fe40000000800 */
[----:B------:R-:W-:-:S04]  /*5250*/  FADD.FTZ R42, R42, R41 ;  /* 0x000000292a2a7221 */ /* 0x000fc80000010000 */
[C---:B--2---:R-:W-:Y:S01]  /*5260*/  HMMA.16816.F32 R88, R4.reuse, R12, R88 ;  /* 0x0000000c0458723c */ /* 0x044fe20000001858 */
[----:B------:R-:W-:Y:S01]  /*5270*/  FADD.FTZ R37, R37, R42 ;  /* 0x0000002a25257221 */ /* 0x000fe20000010000 */
[----:B------:R-:W2:Y:S06]  /*5280*/  MUFU.EX2 R139, R139 ;  /* 0x0000008b008b7308 */ /* 0x000eac0000000800 */
[C---:B------:R-:W-:Y:S01]  /*5290*/  HMMA.16816.F32 R84, R4.reuse, R14, R84 ;  /* 0x0000000e0454723c */ /* 0x040fe20000001854 */
[----:B------:R-:W5:Y:S01]  /*52a0*/  LDSM.16.MT88.4 R12, [R208+0x3900] ;  /* 0x00390000d00c783b */ /* 0x000f620000004200 */
[----:B------:R-:W-:Y:S06]  /*52b0*/  MUFU.EX2 R141, R141 ;  /* 0x0000008d008d7308 */ /* 0x000fec0000000800 */
[C---:B----4-:R-:W-:Y:S02]  /*52c0*/  HMMA.16816.F32 R80, R4.reuse, R8, R80 ;  /* 0x000000080450723c */ /* 0x050fe40000001850 */
        /* <DEDUP_REMOVED lines=24> */
[C---:B---3--:R-:W-:Y:S02]  /*5450*/  HMMA.16816.F32 R52, R4.reuse, R28, R52 ;  /* 0x0000001c0434723c */ /* 0x048fe40000001834 */
[----:B------:R-:W3:Y:S06]  /*5460*/  MUFU.EX2 R160, R160 ;  /* 0x000000a000a07308 */ /* 0x000eec0000000800 */
[C---:B------:R-:W-:Y:S01]  /*5470*/  HMMA.16816.F32 R56, R4.reuse, R30, R56 ;  /* 0x0000001e0438723c */ /* 0x040fe20000001838 */
[----:B------:R-:W-:Y:S01]  /*5480*/  LDSM.16.MT88.4 R28, [R209+0x4100] ;  /* 0x00410000d11c783b */ /* 0x000fe20000004200 */
[----:B------:R-:W-:Y:S06]  /*5490*/  MUFU.EX2 R140, R140 ;  /* 0x0000008c008c7308 */ /* 0x000fec0000000800 */
[C---:B-----5:R-:W-:Y:S02]  /*54a0*/  HMMA.16816.F32 R60, R4.reuse, R12, R60 ;  /* 0x0000000c043c723c */ /* 0x060fe4000000183c */
[----:B------:R-:W5:Y:S06]  /*54b0*/  MUFU.EX2 R143, R143 ;  /* 0x0000008f008f7308 */ /* 0x000f6c0000000800 */
        /* <DEDUP_REMOVED lines=9> */
[----:B------:R-:W-:-:S03]  /*5550*/  F2FP.PACK_AB R7, R132, R129 ;  /* 0x000000818407723e */ /* 0x000fc600000000ff */
[----:B------:R-:W-:Y:S02]  /*5560*/  FADD.FTZ R126, R126, R51 ;  /* 0x000000337e7e7221 */ /* 0x000fe40000010000 */
[----:B------:R-:W-:Y:S02]  /*5570*/  MUFU.EX2 R133, R133 ;  /* 0x0000008500857308 */ /* 0x000fe40000000800 */
[----:B-1----:R-:W-:Y:S01]  /*5580*/  HMMA.16816.F32 R88, R4, R8, R88 ;  /* 0x000000080458723c */ /* 0x002fe20000001858 */
[----:B------:R-:W-:-:S05]  /*5590*/  FADD.FTZ R126, R117, R126 ;  /* 0x0000007e757e7221 */ /* 0x000fca0000010000 */
[----:B------:R-:W1:Y:S02]  /*55a0*/  MUFU.EX2 R134, R134 ;  /* 0x0000008600867308 */ /* 0x000e640000000800 */
[C---:B------:R-:W-:Y:S01]  /*55b0*/  HMMA.16816.F32 R84, R4.reuse, R10, R84 ;  /* 0x0000000a0454723c */ /* 0x040fe20000001854 */
[----:B------:R-:W1:Y:S05]  /*55c0*/  LDSM.16.MT88.4 R8, [R208+0x4100] ;  /* 0x00410000d008783b */ /* 0x000e6a0000004200 */
[----:B------:R-:W-:Y:S02]  /*55d0*/  MUFU.EX2 R229, R229 ;  /* 0x000000e500e57308 */ /* 0x000fe40000000800 */
[C---:B------:R-:W-:Y:S08]  /*55e0*/  HMMA.16816.F32 R104, R4.reuse, R20, R104 ;  /* 0x000000140468723c */ /* 0x040ff00000001868 */
[C---:B--2---:R-:W-:Y:S08]  /*55f0*/  HMMA.16816.F32 R80, R4.reuse, R12, R80 ;  /* 0x0000000c0450723c */ /* 0x044ff00000001850 */
[C---:B------:R-:W-:Y:S01]  /*5600*/  HMMA.16816.F32 R76, R4.reuse, R14, R76 ;  /* 0x0000000e044c723c */ /* 0x040fe2000000184c */
[----:B------:R-:W2:Y:S07]  /*5610*/  LDSM.16.MT88.4 R12, [R208+0x1900] ;  /* 0x00190000d00c783b */ /* 0x000eae0000004200 */
[C---:B------:R-:W-:Y:S01]  /*5620*/  HMMA.16816.F32 R100, R4.reuse, R22, R100 ;  /* 0x000000160464723c */ /* 0x040fe20000001864 */
[----:B------:R-:W-:Y:S07]  /*5630*/  LDSM.16.MT88.4 R20, [R210+0x1900] ;  /* 0x00190000d214783b */ /* 0x000fee0000004200 */
[C---:B------:R-:W-:Y:S08]  /*5640*/  HMMA.16816.F32 R72, R4.reuse, R32, R72 ;  /* 0x000000200448723c */ /* 0x040ff00000001848 */
[C---:B-1----:R-:W-:Y:S08]  /*5650*/  HMMA.16816.F32 R60, R4.reuse, R8, R60 ;  /* 0x00000008043c723c */ /* 0x042ff0000000183c */
[C---:B------:R-:W-:Y:S01]  /*5660*/  HMMA.16816.F32 R64, R4.reuse, R10, R64 ;  /* 0x0000000a0440723c */ /* 0x040fe20000001840 */
[----:B------:R-:W1:Y:S07]  /*5670*/  LDSM.16.MT88.4 R8, [R212+0x4900] ;  /* 0x00490000d408783b */ /* 0x000e6e0000004200 */
[C---:B------:R-:W-:Y:S01]  /*5680*/  HMMA.16816.F32 R68, R4.reuse, R34, R68 ;  /* 0x000000220444723c */ /* 0x040fe20000001844 */
[----:B------:R-:W1:Y:S07]  /*5690*/  LDSM.16.MT88.4 R32, [R210+0x4900] ;  /* 0x00490000d220783b */ /* 0x000e6e0000004200 */
[C---:B------:R-:W-:Y:S08]  /*56a0*/  HMMA.16816.F32 R112, R4.reuse, R24, R112 ;  /* 0x000000180470723c */ /* 0x040ff00000001870 */
[C---:B------:R-:W-:Y:S01]  /*56b0*/  HMMA.16816.F32 R108, R4.reuse, R26, R108 ;  /* 0x0000001a046c723c */ /* 0x040fe2000000186c */
[----:B------:R-:W1:Y:S07]  /*56c0*/  LDSM.16.MT88.4 R24, [R212+0x1900] ;  /* 0x00190000d418783b */ /* 0x000e6e0000004200 */
[C---:B------:R-:W-:Y:S08]  /*56d0*/  HMMA.16816.F32 R96, R4.reuse, R16, R96 ;  /* 0x000000100460723c */ /* 0x040ff00000001860 */
[C---:B------:R-:W-:Y:S01]  /*56e0*/  HMMA.16816.F32 R92, R4.reuse, R18, R92 ;  /* 0x00000012045c723c */ /* 0x040fe2000000185c */
[----:B------:R-:W1:Y:S07]  /*56f0*/  LDSM.16.MT88.4 R16, [R209+0x1900] ;  /* 0x00190000d110783b */ /* 0x000e6e0000004200 */
[C---:B------:R-:W-:Y:S08]  /*5700*/  HMMA.16816.F32 R52, R4.reuse, R28, R52 ;  /* 0x0000001c0434723c */ /* 0x040ff00000001834 */
[----:B------:R-:W-:Y:S01]  /*5710*/  HMMA.16816.F32 R56, R4, R30, R56 ;  /* 0x0000001e0438723c */ /* 0x000fe20000001838 */
[----:B------:R-:W3:Y:S06]  /*5720*/  LDSM.16.MT88.4 R28, [R209+0x4900] ;  /* 0x00490000d11c783b */ /* 0x000eec0000004200 */
[----:B------:R-:W-:Y:S01]  /*5730*/  F2FP.PACK_AB R4, R142, R137 ;  /* 0x000000898e04723e */ /* 0x000fe200000000ff */
[----:B------:R-:W-:Y:S01]  /*5740*/  FADD.FTZ R137, R137, R126 ;  /* 0x0000007e89897221 */ /* 0x000fe20000010000 */
[----:B------:R-:W-:-:S02]  /*5750*/  F2FP.PACK_AB R6, R139, R148 ;  /* 0x000000948b06723e */ /* 0x000fc400000000ff */
[----:B----4-:R-:W-:Y:S01]  /*5760*/  F2FP.PACK_AB R5, R150, R141 ;  /* 0x0000008d9605723e */ /* 0x010fe200000000ff */
[----:B------:R-:W-:Y:S01]  /*5770*/  FADD.FTZ R137, R142, R137 ;  /* 0x000000898e897221 */ /* 0x000fe20000010000 */
[----:B------:R-:W-:-:S03]  /*5780*/  F2FP.PACK_AB R7, R152, R149 ;  /* 0x000000959807723e */ /* 0x000fc600000000ff */
[----:B------:R-:W-:-:S04]  /*5790*/  FADD.FTZ R148, R148, R137 ;  /* 0x0000008994947221 */ /* 0x000fc80000010000 */
[----:B--2---:R-:W-:Y:S01]  /*57a0*/  HMMA.16816.F32 R88, R4, R12, R88 ;  /* 0x0000000c0458723c */ /* 0x004fe20000001858 */
[----:B------:R-:W-:-:S07]  /*57b0*/  FADD.FTZ R148, R139, R148 ;  /* 0x000000948b947221 */ /* 0x000fce0000010000 */
[C---:B------:R-:W-:Y:S01]  /*57c0*/  HMMA.16816.F32 R84, R4.reuse, R14, R84 ;  /* 0x0000000e0454723c */ /* 0x040fe20000001854 */
[----:B------:R-:W2:Y:S07]  /*57d0*/  LDSM.16.MT88.4 R12, [R208+0x4900] ;  /* 0x00490000d00c783b */ /* 0x000eae0000004200 */
[C---:B-1----:R-:W-:Y:S08]  /*57e0*/  HMMA.16816.F32 R80, R4.reuse, R8, R80 ;  /* 0x000000080450723c */ /* 0x042ff00000001850 */
[C---:B------:R-:W-:Y:S01]  /*57f0*/  HMMA.16816.F32 R76, R4.reuse, R10, R76 ;  /* 0x0000000a044c723c */ /* 0x040fe2000000184c */
[----:B------:R-:W1:Y:S07]  /*5800*/  LDSM.16.MT88.4 R8, [R208+0x2100] ;  /* 0x00210000d008783b */ /* 0x000e6e0000004200 */
[C---:B------:R-:W-:Y:S08]  /*5810*/  HMMA.16816.F32 R104, R4.reuse, R20, R104 ;  /* 0x000000140468723c */ /* 0x040ff00000001868 */
[C---:B------:R-:W-:Y:S01]  /*5820*/  HMMA.16816.F32 R100, R4.reuse, R22, R100 ;  /* 0x000000160464723c */ /* 0x040fe20000001864 */
[----:B------:R-:W4:Y:S07]  /*5830*/  LDSM.16.MT88.4 R20, [R210+0x2100] ;  /* 0x00210000d214783b */ /* 0x000f2e0000004200 */
[C---:B------:R-:W-:Y:S08]  /*5840*/  HMMA.16816.F32 R72, R4.reuse, R32, R72 ;  /* 0x000000200448723c */ /* 0x040ff00000001848 */
        /* <DEDUP_REMOVED lines=8> */
[C---:B---3--:R-:W-:Y:S08]  /*58d0*/  HMMA.16816.F32 R52, R4.reuse, R28, R52 ;  /* 0x0000001c0434723c */ /* 0x048ff00000001834 */
        /* <DEDUP_REMOVED lines=8> */
[----:B------:R-:W-:Y:S01]  /*5960*/  F2FP.PACK_AB R5, R156, R155 ;  /* 0x0000009b9c05723e */ /* 0x000fe200000000ff */
[----:B------:R-:W-:Y:S01]  /*5970*/  FADD.FTZ R158, R158, R157 ;  /* 0x0000009d9e9e7221 */ /* 0x000fe20000010000 */
[----:B------:R-:W-:-:S03]  /*5980*/  F2FP.PACK_AB R7, R160, R151 ;  /* 0x00000097a007723e */ /* 0x000fc600000000ff */
[----:B------:R-:W-:-:S04]  /*5990*/  FADD.FTZ R159, R159, R158 ;  /* 0x0000009e9f9f7221 */ /* 0x000fc80000010000 */
[----:B-1----:R-:W-:Y:S01]  /*59a0*/  HMMA.16816.F32 R88, R4, R8, R88 ;  /* 0x000000080458723c */ /* 0x002fe20000001858 */
[----:B------:R-:W-:-:S07]  /*59b0*/  FADD.FTZ R159, R154, R159 ;  /* 0x0000009f9a9f7221 */ /* 0x000fce0000010000 */
[C---:B------:R-:W-:Y:S01]  /*59c0*/  HMMA.16816.F32 R84, R4.reuse, R10, R84 ;  /* 0x0000000a0454723c */ /* 0x040fe20000001854 */
[----:B------:R-:W1:Y:S07]  /*59d0*/  LDSM.16.MT88.4 R8, [R208+0x5100] ;  /* 0x00510000d008783b */ /* 0x000e6e0000004200 */
[C---:B----4-:R-:W-:Y:S08]  /*59e0*/  HMMA.16816.F32 R104, R4.reuse, R20, R104 ;  /* 0x000000140468723c */ /* 0x050ff00000001868 */
[C---:B------:R-:W-:Y:S01]  /*59f0*/  HMMA.16816.F32 R100, R4.reuse, R22, R100 ;  /* 0x000000160464723c */ /* 0x040fe20000001864 */
[----:B------:R-:W3:Y:S07]  /*5a00*/  LDSM.16.MT88.4 R20, [R210+0x2900] ;  /* 0x00290000d214783b */ /* 0x000eee0000004200 */
[C---:B------:R-:W-:Y:S07]  /*5a10*/  HMMA.16816.F32 R72, R4.reuse, R32, R72 ;  /* 0x000000200448723c */ /* 0x040fee0000001848 */
[----:B------:R-:W-:Y:S01]  /*5a20*/  FFMA.FTZ R32, R127, c[0x0][0x2d0], -R130 ;  /* 0x0000b4007f207a23 */ /* 0x000fe20000010882 */
[C---:B------:R-:W-:Y:S05]  /*5a30*/  HMMA.16816.F32 R112, R4.reuse, R24, R112 ;  /* 0x000000180470723c */ /* 0x040fea0000001870 */
[----:B------:R-:W4:Y:S03]  /*5a40*/  MUFU.EX2 R32, R32 ;  /* 0x0000002000207308 */ /* 0x000f260000000800 */
[C---:B------:R-:W-:Y:S01]  /*5a50*/  HMMA.16816.F32 R108, R4.reuse, R26, R108 ;  /* 0x0000001a046c723c */ /* 0x040fe2000000186c */
[----:B------:R-:W-:Y:S07]  /*5a60*/  LDSM.16.MT88.4 R24, [R212+0x2900] ;  /* 0x00290000d418783b */ /* 0x000fee0000004200 */
[C---:B------:R-:W-:Y:S08]  /*5a70*/  HMMA.16816.F32 R96, R4.reuse, R16, R96 ;  /* 0x000000100460723c */ /* 0x040ff00000001860 */
[C---:B------:R-:W-:Y:S01]  /*5a80*/  HMMA.16816.F32 R92, R4.reuse, R18, R92 ;  /* 0x00000012045c723c */ /* 0x040fe2000000185c */
[----:B------:R-:W1:Y:S07]  /*5a90*/  LDSM.16.MT88.4 R16, [R209+0x2900] ;  /* 0x00290000d110783b */ /* 0x000e6e0000004200 */
[C---:B--2---:R-:W-:Y:S08]  /*5aa0*/  HMMA.16816.F32 R80, R4.reuse, R12, R80 ;  /* 0x0000000c0450723c */ /* 0x044ff00000001850 */
[C---:B------:R-:W-:Y:S01]  /*5ab0*/  HMMA.16816.F32 R76, R4.reuse, R14, R76 ;  /* 0x0000000e044c723c */ /* 0x040fe2000000184c */
[----:B------:R-:W2:Y:S07]  /*5ac0*/  LDSM.16.MT88.4 R12, [R208+0x2900] ;  /* 0x00290000d00c783b */ /* 0x000eae0000004200 */
[C---:B------:R-:W-:Y:S08]  /*5ad0*/  HMMA.16816.F32 R68, R4.reuse, R34, R68 ;  /* 0x000000220444723c */ /* 0x040ff00000001844 */
[C---:B------:R-:W-:Y:S08]  /*5ae0*/  HMMA.16816.F32 R52, R4.reuse, R28, R52 ;  /* 0x0000001c0434723c */ /* 0x040ff00000001834 */
[C---:B------:R-:W-:Y:S08]  /*5af0*/  HMMA.16816.F32 R56, R4.reuse, R30, R56 ;  /* 0x0000001e0438723c */ /* 0x040ff00000001838 */
[C---:B-1----:R-:W-:Y:S08]  /*5b00*/  HMMA.16816.F32 R60, R4.reuse, R8, R60 ;  /* 0x00000008043c723c */ /* 0x042ff0000000183c */
[----:B------:R-:W-:Y:S01]  /*5b10*/  HMMA.16816.F32 R64, R4, R10, R64 ;  /* 0x0000000a0440723c */ /* 0x000fe20000001840 */
[----:B------:R-:W1:Y:S06]  /*5b20*/  LDSM.16.MT88.4 R8, [R212+0x5900] ;  /* 0x00590000d408783b */ /* 0x000e6c0000004200 */
[----:B-----5:R-:W-:Y:S01]  /*5b30*/  F2FP.PACK_AB R4, R143, R140 ;  /* 0x0000008c8f04723e */ /* 0x020fe200000000ff */
[----:B------:R-:W-:Y:S01]  /*5b40*/  FADD.FTZ R140, R140, R159 ;  /* 0x0000009f8c8c7221 */ /* 0x000fe20000010000 */
[----:B------:R-:W-:-:S02]  /*5b50*/  F2FP.PACK_AB R6, R135, R136 ;  /* 0x000000888706723e */ /* 0x000fc400000000ff */
[----:B------:R-:W-:Y:S01]  /*5b60*/  F2FP.PACK_AB R5, R134, R133 ;  /* 0x000000858605723e */ /* 0x000fe200000000ff */
[----:B------:R-:W-:Y:S01]  /*5b70*/  FADD.FTZ R143, R143, R140 ;  /* 0x0000008c8f8f7221 */ /* 0x000fe20000010000 */
[----:B----4-:R-:W-:-:S03]  /*5b80*/  F2FP.PACK_AB R7, R229, R32 ;  /* 0x00000020e507723e */ /* 0x010fc600000000ff */
[----:B------:R-:W-:-:S04]  /*5b90*/  FADD.FTZ R136, R136, R143 ;  /* 0x0000008f88887221 */ /* 0x000fc80000010000 */
[----:B---3--:R-:W-:Y:S01]  /*5ba0*/  HMMA.16816.F32 R104, R4, R20, R104 ;  /* 0x000000140468723c */ /* 0x008fe20000001868 */
[----:B------:R-:W-:-:S06]  /*5bb0*/  FADD.FTZ R228, R135, R136 ;  /* 0x0000008887e47221 */ /* 0x000fcc0000010000 */
[----:B------:R-:W-:Y:S01]  /*5bc0*/  FADD.FTZ R21, R45, R118 ;  /* 0x000000762d157221 */ /* 0x000fe20000010000 */
[----:B------:R-:W-:Y:S03]  /*5bd0*/  HMMA.16816.F32 R96, R4, R16, R96 ;  /* 0x000000100460723c */ /* 0x000fe60000001860 */
[----:B------:R-:W-:-:S04]  /*5be0*/  FADD.FTZ R21, R44, R21 ;  /* 0x000000152c157221 */ /* 0x000fc80000010000 */
[----:B------:R-:W-:Y:S01]  /*5bf0*/  FADD.FTZ R20, R40, R21 ;  /* 0x0000001528147221 */ /* 0x000fe20000010000 */
[----:B------:R-:W-:Y:S01]  /*5c00*/  HMMA.16816.F32 R92, R4, R18, R92 ;  /* 0x00000012045c723c */ /* 0x000fe2000000185c */
[----:B------:R-:W3:Y:S02]  /*5c10*/  LDSM.16.MT88.4 R16, [R210+0x5900] ;  /* 0x00590000d210783b */ /* 0x000ee40000004200 */
[----:B------:R-:W-:-:S04]  /*5c20*/  FADD.FTZ R20, R39, R20 ;  /* 0x0000001427147221 */ /* 0x000fc80000010000 */
[----:B------:R-:W-:Y:S01]  /*5c30*/  FADD.FTZ R3, R3, R20 ;  /* 0x0000001403037221 */ /* 0x000fe20000010000 */
[----:B--2---:R-:W-:Y:S03]  /*5c40*/  HMMA.16816.F32 R88, R4, R12, R88 ;  /* 0x0000000c0458723c */ /* 0x004fe60000001858 */
[----:B------:R-:W-:-:S04]  /*5c50*/  FADD.FTZ R2, R2, R3 ;  /* 0x0000000302027221 */ /* 0x000fc80000010000 */
[----:B------:R-:W-:Y:S01]  /*5c60*/  FADD.FTZ R119, R119, R2 ;  /* 0x0000000277777221 */ /* 0x000fe20000010000 */
[----:B------:R-:W-:Y:S01]  /*5c70*/  HMMA.16816.F32 R84, R4, R14, R84 ;  /* 0x0000000e0454723c */ /* 0x000fe20000001854 */
[----:B------:R-:W2:Y:S02]  /*5c80*/  LDSM.16.MT88.4 R12, [R209+0x5900] ;  /* 0x00590000d10c783b */ /* 0x000ea40000004200 */
[----:B------:R-:W-:-:S04]  /*5c90*/  FADD.FTZ R128, R128, R119 ;  /* 0x0000007780807221 */ /* 0x000fc80000010000 */
[----:B------:R-:W-:Y:S01]  /*5ca0*/  FADD.FTZ R129, R129, R128 ;  /* 0x0000008081817221 */ /* 0x000fe20000010000 */
[----:B-1----:R-:W-:Y:S03]  /*5cb0*/  HMMA.16816.F32 R80, R4, R8, R80 ;  /* 0x000000080450723c */ /* 0x002fe60000001850 */
[----:B------:R-:W-:-:S04]  /*5cc0*/  FADD.FTZ R132, R132, R129 ;  /* 0x0000008184847221 */ /* 0x000fc80000010000 */
[----:B------:R-:W-:Y:S01]  /*5cd0*/  FADD.FTZ R141, R141, R132 ;  /* 0x000000848d8d7221 */ /* 0x000fe20000010000 */
[----:B------:R-:W-:Y:S01]  /*5ce0*/  HMMA.16816.F32 R76, R4, R10, R76 ;  /* 0x0000000a044c723c */ /* 0x000fe2000000184c */
[----:B------:R-:W1:Y:S02]  /*5cf0*/  LDSM.16.MT88.4 R8, [R208+0x5900] ;  /* 0x00590000d008783b */ /* 0x000e640000004200 */
[----:B------:R-:W-:-:S04]  /*5d00*/  FADD.FTZ R150, R150, R141 ;  /* 0x0000008d96967221 */ /* 0x000fc80000010000 */
[----:B------:R-:W-:Y:S01]  /*5d10*/  FADD.FTZ R149, R149, R150 ;  /* 0x0000009695957221 */ /* 0x000fe20000010000 */
[----:B------:R-:W-:Y:S03]  /*5d20*/  HMMA.16816.F32 R112, R4, R24, R112 ;  /* 0x000000180470723c */ /* 0x000fe60000001870 */
        /* <DEDUP_REMOVED lines=8> */
[----:B---3--:R-:W-:Y:S03]  /*5db0*/  HMMA.16816.F32 R72, R4, R16, R72 ;  /* 0x000000100448723c */ /* 0x008fe60000001848 */
[----:B------:R-:W-:-:S04]  /*5dc0*/  FADD.FTZ R133, R134, R133 ;  /* 0x0000008586857221 */ /* 0x000fc80000010000 */
[----:B------:R-:W-:Y:S01]  /*5dd0*/  FADD.FTZ R32, R32, R133 ;  /* 0x0000008520207221 */ /* 0x000fe20000010000 */
[----:B------:R-:W-:Y:S03]  /*5de0*/  HMMA.16816.F32 R68, R4, R18, R68 ;  /* 0x000000120444723c */ /* 0x000fe60000001844 */
[----:B------:R-:W-:-:S05]  /*5df0*/  FADD.FTZ R229, R229, R32 ;  /* 0x00000020e5e57221 */ /* 0x000fca0000010000 */
[C---:B--2---:R-:W-:Y:S08]  /*5e00*/  HMMA.16816.F32 R52, R4.reuse, R12, R52 ;  /* 0x0000000c0434723c */ /* 0x044ff00000001834 */
[C---:B------:R-:W-:Y:S08]  /*5e10*/  HMMA.16816.F32 R56, R4.reuse, R14, R56 ;  /* 0x0000000e0438723c */ /* 0x040ff00000001838 */
[C---:B-1----:R-:W-:Y:S08]  /*5e20*/  HMMA.16816.F32 R60, R4.reuse, R8, R60 ;  /* 0x00000008043c723c */ /* 0x042ff0000000183c */
[----:B------:R-:W-:Y:S01]  /*5e30*/  HMMA.16816.F32 R64, R4, R10, R64 ;  /* 0x0000000a0440723c */ /* 0x000fe20000001840 */
[----:B------:R-:W-:Y:S07]  /*5e40*/  @P0 BRA `(.L_x_32) ;  /* 0x0000016000000947 */ /* 0x000fee0003800000 */
[----:B------:R-:W-:Y:S01]  /*5e50*/  ISETP.LT.AND P0, PT, RZ, UR4, PT ;  /* 0x00000004ff007c0c */ /* 0x000fe2000bf01270 */
[----:B------:R-:W-:-:S12]  /*5e60*/  UIADD3 UR21, UR4, -0x1, URZ ;  /* 0xffffffff04157890 */ /* 0x000fd8000fffe03f */
[----:B------:R-:W-:Y:S05]  /*5e70*/  @P0 BRA `(.L_x_33) ;  /* 0x0000009000000947 */ /* 0x000fea0003800000 */
[----:B------:R-:W-:Y:S02]  /*5e80*/  UMOV UR21, 0x1 ;  /* 0x0000000100157882 */ /* 0x000fe40000000000 */
        /* <DEDUP_REMOVED lines=8> */
.L_x_33:
[----:B------:R-:W-:Y:S02]  /*5f10*/  UMOV UR5, 0x1 ;  /* 0x0000000100057882 */ /* 0x000fe40000000000 */
[----:B------:R-:W-:Y:S02]  /*5f20*/  ULDC UR4, c[0x0][0x32c] ;  /* 0x0000cb0000047ab9 */ /* 0x000fe40000000800 */
[----:B------:R-:W-:-:S03]  /*5f30*/  UISETP.NE.AND UP0, UPT, UR5, UR4, UPT ;  /* 0x000000040500728c */ /* 0x000fc6000bf05270 */
[----:B------:R-:W-:Y:S02]  /*5f40*/  ULDC.64 UR4, c[0x0][0x330] ;  /* 0x0000cc0000047ab9 */ /* 0x000fe40000000a00 */
[----:B------:R-:W-:-:S06]  /*5f50*/  UIMAD.WIDE.U32 UR22, UR21, UR4, URZ ;  /* 0x00000004151672a5 */ /* 0x000fcc000f8e003f */
[----:B------:R-:W-:Y:S02]  /*5f60*/  @UP0 USHF.R.U32.HI UR21, URZ, UR5, UR23 ;  /* 0x000000053f150299 */ /* 0x000fe40008011617 */
.L_x_34:
[----:B------:R-:W-:Y:S02]  /*5f70*/  ULDC UR4, c[0x0][0x32c] ;  /* 0x0000cb0000047ab9 */ /* 0x000fe40000000800 */
[----:B------:R-:W-:-:S04]  /*5f80*/  UIMAD UR4, UR21, UR4, UR4 ;  /* 0x00000004150472a4 */ /* 0x000fc8000f8e0204 */
[----:B------:R-:W-:-:S04]  /*5f90*/  UISETP.LT.AND UP0, UPT, UR20, UR4, UPT ;  /* 0x000000041400728c */ /* 0x000fc8000bf01270 */
[----:B------:R-:W-:-:S03]  /*5fa0*/  USEL UR20, UR20, UR4, UP0 ;  /* 0x0000000414147287 */ /* 0x000fc60008000000 */
.L_x_32:
[----:B------:R-:W1:Y:S01]  /*5fb0*/  R2UR UR4, R215 ;  /* 0x00000000d70473c2 */ /* 0x000e6200000e0000 */
[----:B------:R-:W-:-:S04]  /*5fc0*/  UIMAD.WIDE UR20, UR20, 0x2aaaaaab, URZ ;  /* 0x2aaaaaab141478a5 */ /* 0x000fc8000f8e023f */
[----:B------:R-:W-:-:S04]  /*5fd0*/  USHF.R.U32.HI UR5, URZ, 0x1f, UR21 ;  /* 0x0000001f3f057899 */ /* 0x000fc80008011615 */
[----:B------:R-:W-:-:S04]  /*5fe0*/  ULEA.HI.SX32 UR5, UR21, UR5, 0x1c ;  /* 0x0000000515057291 */ /* 0x000fc8000f8fe23f */
[----:B-1----:R-:W-:-:S04]  /*5ff0*/  UISETP.LT.AND UP0, UPT, UR4, UR5, UPT ;  /* 0x000000050400728c */ /* 0x002fc8000bf01270 */
[----:B------:R-:W-:-:S06]  /*6000*/  USEL UR4, UR4, UR5, !UP0 ;  /* 0x0000000504047287 */ /* 0x000fcc000c000000 */
[----:B------:R-:W-:-:S13]  /*6010*/  ISETP.GE.AND P0, PT, R168, UR4, PT ;  /* 0x00000004a8007c0c */ /* 0x000fda000bf06270 */
[----:B------:R-:W-:Y:S05]  /*6020*/  @!P0 BRA `(.L_x_35) ;  /* 0x0000456000008947 */ /* 0x000fea0003800000 */
[C---:B------:R-:W-:Y:S01]  /*6030*/  SHF.L.U64.HI R237, R231.reuse, 0x1, R38 ;  /* 0x00000001e7ed7819 */ /* 0x040fe20000010226 */
[----:B------:R-:W-:Y:S01]  /*6040*/  IMAD.MOV.U32 R2, RZ, RZ, R116 ;  /* 0x000000ffff027224 */ /* 0x000fe200078e0074 */
[----:B------:R-:W-:Y:S01]  /*6050*/  MOV R3, R0 ;  /* 0x0000000000037202 */ /* 0x000fe20000000f00 */
[----:B------:R-:W-:Y:S01]  /*6060*/  IMAD.MOV.U32 R238, RZ, RZ, R168 ;  /* 0x000000ffffee7224 */ /* 0x000fe200078e00a8 */
[----:B------:R-:W-:Y:S01]  /*6070*/  SHF.L.U32 R236, R231, 0x1, RZ ;  /* 0x00000001e7ec7819 */ /* 0x000fe200000006ff */
[C---:B------:R-:W-:Y:S01]  /*6080*/  IMAD.SHL.U32 R234, R230.reuse, 0x2, RZ ;  /* 0x00000002e6ea7824 */ /* 0x040fe200078e00ff */
[----:B------:R-:W-:Y:S02]  /*6090*/  SHF.L.U64.HI R235, R230, 0x1, R233 ;  /* 0x00000001e6eb7819 */ /* 0x000fe400000102e9 */
.L_x_46:
[----:B------:R-:W-:Y:S04]  /*60a0*/  DEPBAR.LE SB0, 0x0 ;  /* 0x000080000000791a */ /* 0x000fe80000000000 */
[----:B------:R-:W-:Y:S01]  /*60b0*/  BAR.SYNC.DEFER_BLOCKING 0x0 ;  /* 0x0000000000007b1d */ /* 0x000fe20000010000 */
[----:B------:R-:W-:Y:S05]  /*60c0*/  ISETP.GT.AND P0, PT, R215, R238, PT ;  /* 0x000000eed700720c */ /* 0x000fea0003f04270 */
[----:B------:R1:W2:Y:S04]  /*60d0*/  LDSM.16.M88.4 R116, [R214+0x8100] ;  /* 0x00810000d674783b */ /* 0x0002a80000000200 */
[----:B------:R1:W3:Y:S04]  /*60e0*/  LDSM.16.M88.4 R124, [R214+0x8900] ;  /* 0x00890000d67c783b */ /* 0x0002e80000000200 */
[----:B------:R1:W4:Y:S04]  /*60f0*/  LDSM.16.M88.4 R128, [R214+0x9100] ;  /* 0x00910000d680783b */ /* 0x0003280000000200 */
[----:B------:R1:W1:Y:S04]  /*6100*/  LDSM.16.M88.4 R132, [R214+0x9900] ;  /* 0x00990000d684783b */ /* 0x0002680000000200 */
[----:B------:R1:W1:Y:S04]  /*6110*/  LDSM.16.M88.4 R136, [R214+0xa100] ;  /* 0x00a10000d688783b */ /* 0x0002680000000200 */
[----:B------:R1:W1:Y:S04]  /*6120*/  LDSM.16.M88.4 R140, [R214+0xa900] ;  /* 0x00a90000d68c783b */ /* 0x0002680000000200 */
[----:B------:R1:W1:Y:S04]  /*6130*/  LDSM.16.M88.4 R148, [R213] ;  /* 0x00000000d594783b */ /* 0x0002680000000200 */
[----:B------:R1:W1:Y:S04]  /*6140*/  LDSM.16.M88.4 R152, [R207] ;  /* 0x00000000cf98783b */ /* 0x0002680000000200 */
[----:B------:R1:W1:Y:S04]  /*6150*/  LDSM.16.M88.4 R156, [R206] ;  /* 0x00000000ce9c783b */ /* 0x0002680000000200 */
[----:B------:R1:W1:Y:S04]  /*6160*/  LDSM.16.M88.4 R160, [R205] ;  /* 0x00000000cda0783b */ /* 0x0002680000000200 */
[----:B------:R1:W1:Y:S04]  /*6170*/  LDSM.16.M88.4 R164, [R204] ;  /* 0x00000000cca4783b */ /* 0x0002680000000200 */
[----:B------:R1:W1:Y:S01]  /*6180*/  LDSM.16.M88.4 R168, [R203] ;  /* 0x00000000cba8783b */ /* 0x0002620000000200 */
[----:B------:R-:W-:-:S05]  /*6190*/  @P0 BRA `(.L_x_36) ;  /* 0x0000028000000947 */ /* 0x000fca0003800000 */
[----:B--23--:R-:W-:Y:S01]  /*61a0*/  SHF.R.S32.HI R5, RZ, 0x1f, R217 ;  /* 0x0000001fff057819 */ /* 0x00cfe200000114d9 */
[----:B------:R-:W-:Y:S01]  /*61b0*/  IMAD.WIDE.U32 R6, R217, c[0x0][0x208], RZ ;  /* 0x00008200d9067a25 */ /* 0x000fe200078e00ff */
[----:B------:R-:W-:Y:S02]  /*61c0*/  SHF.R.S32.HI R4, RZ, 0x1f, R216 ;  /* 0x0000001fff047819 */ /* 0x000fe400000114d8 */
[----:B------:R-:W-:Y:S01]  /*61d0*/  ISETP.NE.U32.AND P6, PT, R232, RZ, PT ;  /* 0x000000ffe800720c */ /* 0x000fe20003fc5070 */
[----:B------:R-:W-:Y:S02]  /*61e0*/  IMAD R5, R5, c[0x0][0x208], RZ ;  /* 0x0000820005057a24 */ /* 0x000fe400078e02ff */
[----:B------:R-:W-:Y:S02]  /*61f0*/  IMAD R4, R4, c[0x0][0x218], RZ ;  /* 0x0000860004047a24 */ /* 0x000fe400078e02ff */
[----:B------:R-:W-:Y:S02]  /*6200*/  IMAD R5, R217, c[0x0][0x20c], R5 ;  /* 0x00008300d9057a24 */ /* 0x000fe400078e0205 */
[----:B------:R-:W-:Y:S02]  /*6210*/  IMAD R4, R216, c[0x0][0x21c], R4 ;  /* 0x00008700d8047a24 */ /* 0x000fe400078e0204 */
[----:B------:R-:W-:Y:S01]  /*6220*/  IMAD.IADD R7, R7, 0x1, R5 ;  /* 0x0000000107077824 */ /* 0x000fe200078e0205 */
[----:B------:R-:W-:Y:S03]  /*6230*/  IADD3 R5, -R232, 0x10, RZ ;  /* 0x00000010e8057810 */ /* 0x000fe60007ffe1ff */
[----:B------:R-:W-:Y:S01]  /*6240*/  IMAD.WIDE.U32 R6, R216, c[0x0][0x218], R6 ;  /* 0x00008600d8067a25 */ /* 0x000fe200078e0006 */
[----:B------:R-:W-:Y:S04]  /*6250*/  LOP3.LUT R5, R5, 0xf, RZ, 0xc0, !PT ;  /* 0x0000000f05057812 */ /* 0x000fe800078ec0ff */
[----:B------:R-:W-:Y:S04]  /*6260*/  IADD3 R0, P0, R6, UR18, RZ ;  /* 0x0000001206007c10 */ /* 0x000fe8000ff1e0ff */
[----:B------:R-:W-:Y:S02]  /*6270*/  IADD3.X R7, R7, UR16, R4, P0, !PT ;  /* 0x0000001007077c10 */ /* 0x000fe400087fe404 */
[C---:B------:R-:W-:Y:S04]  /*6280*/  LEA R17, P0, R0.reuse, c[0x0][0x1f8], 0x1 ;  /* 0x00007e0000117a11 */ /* 0x040fe800078008ff */
[----:B------:R-:W-:Y:S01]  /*6290*/  LEA.HI.X R16, R0, c[0x0][0x1fc], R7, 0x1, P0 ;  /* 0x00007f0000107a11 */ /* 0x000fe200000f0c07 */
[----:B------:R-:W2:Y:S04]  /*62a0*/  SHFL.IDX PT, R11, R17, RZ, 0x181f ;  /* 0x00181fff110b7589 */ /* 0x000ea800000e0000 */
[----:B------:R-:W3:Y:S04]  /*62b0*/  SHFL.IDX PT, R6, R16, RZ, 0x181f ;  /* 0x00181fff10067589 */ /* 0x000ee800000e0000 */
[----:B------:R-:W5:Y:S04]  /*62c0*/  SHFL.IDX PT, R9, R17, 0x1, 0x181f ;  /* 0x00381f0011097f89 */ /* 0x000f6800000e0000 */
[----:B------:R-:W4:Y:S04]  /*62d0*/  SHFL.IDX PT, R4, R16, 0x1, 0x181f ;  /* 0x00381f0010047f89 */ /* 0x000f2800000e0000 */
[----:B------:R-:W1:Y:S04]  /*62e0*/  SHFL.IDX PT, R7, R17, 0x2, 0x181f ;  /* 0x00581f0011077f89 */ /* 0x000e6800000e0000 */
[----:B------:R-:W1:Y:S01]  /*62f0*/  SHFL.IDX PT, R0, R16, 0x2, 0x181f ;  /* 0x00581f0010007f89 */ /* 0x000e6200000e0000 */
[C---:B--2---:R-:W-:Y:S02]  /*6300*/  IADD3 R12, P5, R11.reuse, R236, RZ ;  /* 0x000000ec0b0c7210 */ /* 0x044fe40007fbe0ff */
[----:B------:R-:W-:Y:S03]  /*6310*/  IADD3 R10, P2, R11, R234, RZ ;  /* 0x000000ea0b0a7210 */ /* 0x000fe60007f5e0ff */
[C---:B---3--:R-:W-:Y:S02]  /*6320*/  IMAD.X R13, R6.reuse, 0x1, R237, P5 ;  /* 0x00000001060d7824 */ /* 0x048fe400028e06ed */
[----:B------:R-:W-:Y:S01]  /*6330*/  IMAD.X R11, R6, 0x1, R235, P2 ;  /* 0x00000001060b7824 */ /* 0x000fe200010e06eb */
[C---:B-----5:R-:W-:Y:S02]  /*6340*/  IADD3 R8, P0, R9.reuse, R236, RZ ;  /* 0x000000ec09087210 */ /* 0x060fe40007f1e0ff */
[----:B------:R2:W-:Y:S01]  /*6350*/  LDGSTS.E.BYPASS.LTC128B.128 [R226], [R12.64], !P4 ;  /* 0x000000000ce27fae */ /* 0x0005e2000e101d4e */
[----:B------:R-:W-:Y:S02]  /*6360*/  IADD3 R14, P5, R9, R234, RZ ;  /* 0x000000ea090e7210 */ /* 0x000fe40007fbe0ff */
[C---:B----4-:R-:W-:Y:S01]  /*6370*/  IMAD.X R9, R4.reuse, 0x1, R237, P0 ;  /* 0x0000000104097824 */ /* 0x050fe200000e06ed */
[----:B------:R2:W-:Y:S02]  /*6380*/  LDGSTS.E.BYPASS.LTC128B.128 [R225], [R10.64], !P3 ;  /* 0x000000000ae17fae */ /* 0x0005e4000d901d4e */
[----:B------:R-:W-:Y:S01]  /*6390*/  IMAD.X R15, R4, 0x1, R235, P5 ;  /* 0x00000001040f7824 */ /* 0x000fe200028e06eb */
[----:B-1----:R-:W-:Y:S01]  /*63a0*/  IADD3 R4, P5, R7, R236, RZ ;  /* 0x000000ec07047210 */ /* 0x002fe20007fbe0ff */
[----:B------:R2:W-:Y:S01]  /*63b0*/  LDGSTS.E.BYPASS.LTC128B.128 [R224], [R8.64], !P4 ;  /* 0x0000000008e07fae */ /* 0x0005e2000e101d4e */
[----:B------:R-:W-:Y:S03]  /*63c0*/  IADD3 R6, P2, P0, R5, R7, R234 ;  /* 0x0000000705067210 */ /* 0x000fe6000785e0ea */
[----:B------:R2:W-:Y:S01]  /*63d0*/  LDGSTS.E.BYPASS.LTC128B.128 [R223], [R14.64], !P3 ;  /* 0x000000000edf7fae */ /* 0x0005e2000d901d4e */
[----:B------:R-:W-:Y:S01]  /*63e0*/  IMAD.X R5, R0, 0x1, R237, P5 ;  /* 0x0000000100057824 */ /* 0x000fe200028e06ed */
[----:B------:R-:W-:Y:S04]  /*63f0*/  IADD3.X R7, RZ, R0, R235, P2, P0 ;  /* 0x00000000ff077210 */ /* 0x000fe800017e04eb */
[----:B------:R2:W-:Y:S04]  /*6400*/  LDGSTS.E.BYPASS.LTC128B.128 [R226+0x2000], [R4.64], !P4 ;  /* 0x0200000004e27fae */ /* 0x0005e8000e101d4e */
[----:B------:R2:W-:Y:S02]  /*6410*/  LDGSTS.E.BYPASS.LTC128B.128.ZFILL [R226+0x5000], [R6.64], P6 ;  /* 0x0500000006e27fae */ /* 0x0005e4000b141d4e */
.L_x_36:
[C---:B--23--:R-:W-:Y:S01]  /*6420*/  HMMA.16816.F32 R4, R120.reuse, R116, RZ ;  /* 0x000000747804723c */ /* 0x04cfe200000018ff */
[----:B------:R-:W0:Y:S02]  /*6430*/  LDGDEPBAR ;  /* 0x00000000000079af */ /* 0x000e240000000000 */
[----:B------:R-:W-:Y:S05]  /*6440*/  ISETP.GT.AND P0, PT, R238, R215, PT ;  /* 0x000000d7ee00720c */ /* 0x000fea0003f04270 */
[C---:B------:R-:W-:Y:S01]  /*6450*/  HMMA.16816.F32 R8, R120.reuse, R118, RZ ;  /* 0x000000767808723c */ /* 0x040fe200000018ff */
[----:B------:R-:W2:Y:S07]  /*6460*/  LDSM.16.M88.4 R116, [R211+0x8100] ;  /* 0x00810000d374783b */ /* 0x000eae0000000200 */
[C---:B------:R-:W-:Y:S08]  /*6470*/  HMMA.16816.F32 R12, R120.reuse, R124, RZ ;  /* 0x0000007c780c723c */ /* 0x040ff000000018ff */
[C---:B------:R-:W-:Y:S01]  /*6480*/  HMMA.16816.F32 R16, R120.reuse, R126, RZ ;  /* 0x0000007e7810723c */ /* 0x040fe200000018ff */
[----:B------:R-:W3:Y:S07]  /*6490*/  LDSM.16.M88.4 R124, [R211+0x8900] ;  /* 0x00890000d37c783b */ /* 0x000eee0000000200 */
[C---:B----4-:R-:W-:Y:S08]  /*64a0*/  HMMA.16816.F32 R20, R120.reuse, R128, RZ ;  /* 0x000000807814723c */ /* 0x050ff000000018ff */
[C---:B------:R-:W-:Y:S01]  /*64b0*/  HMMA.16816.F32 R24, R120.reuse, R130, RZ ;  /* 0x000000827818723c */ /* 0x040fe200000018ff */
[----:B------:R-:W4:Y:S07]  /*64c0*/  LDSM.16.M88.4 R128, [R211+0x9100] ;  /* 0x00910000d380783b */ /* 0x000f2e0000000200 */
[C---:B-1----:R-:W-:Y:S08]  /*64d0*/  HMMA.16816.F32 R28, R120.reuse, R132, RZ ;  /* 0x00000084781c723c */ /* 0x042ff000000018ff */
[C---:B------:R-:W-:Y:S01]  /*64e0*/  HMMA.16816.F32 R32, R120.reuse, R134, RZ ;  /* 0x000000867820723c */ /* 0x040fe200000018ff */
[----:B------:R-:W1:Y:S07]  /*64f0*/  LDSM.16.M88.4 R132, [R211+0x9900] ;  /* 0x00990000d384783b */ /* 0x000e6e0000000200 */
[C---:B------:R-:W-:Y:S08]  /*6500*/  HMMA.16816.F32 R36, R120.reuse, R136, RZ ;  /* 0x000000887824723c */ /* 0x040ff000000018ff */
[C---:B------:R-:W-:Y:S01]  /*6510*/  HMMA.16816.F32 R40, R120.reuse, R138, RZ ;  /* 0x0000008a7828723c */ /* 0x040fe200000018ff */
[----:B------:R-:W5:Y:S07]  /*6520*/  LDSM.16.M88.4 R136, [R211+0xa100] ;  /* 0x00a10000d388783b */ /* 0x000f6e0000000200 */
[C---:B------:R-:W-:Y:S08]  /*6530*/  HMMA.16816.F32 R44, R120.reuse, R140, RZ ;  /* 0x0000008c782c723c */ /* 0x040ff000000018ff */
[----:B------:R-:W-:Y:S01]  /*6540*/  HMMA.16816.F32 R48, R120, R142, RZ ;  /* 0x0000008e7830723c */ /* 0x000fe200000018ff */
[----:B------:R-:W1:Y:S07]  /*6550*/  LDSM.16.M88.4 R140, [R211+0xa900] ;  /* 0x00a90000d38c783b */ /* 0x000e6e0000000200 */
[C---:B------:R-:W-:Y:S08]  /*6560*/  HMMA.16816.F32 R4, R144.reuse, R148, R4 ;  /* 0x000000949004723c */ /* 0x040ff00000001804 */
[C---:B------:R-:W-:Y:S01]  /*6570*/  HMMA.16816.F32 R8, R144.reuse, R150, R8 ;  /* 0x000000969008723c */ /* 0x040fe20000001808 */
[----:B------:R-:W-:Y:S07]  /*6580*/  LDSM.16.M88.4 R148, [R202+0x800] ;  /* 0x00080000ca94783b */ /* 0x000fee0000000200 */
        /* <DEDUP_REMOVED lines=13> */
[----:B------:R-:W-:Y:S08]  /*6660*/  HMMA.16816.F32 R48, R144, R170, R48 ;  /* 0x000000aa9030723c */ /* 0x000ff00000001830 */
[C---:B--2---:R-:W-:Y:S08]  /*6670*/  HMMA.16816.F32 R4, R172.reuse, R116, R4 ;  /* 0x00000074ac04723c */ /* 0x044ff00000001804 */
[C---:B------:R-:W-:Y:S01]  /*6680*/  HMMA.16816.F32 R8, R172.reuse, R118, R8 ;  /* 0x00000076ac08723c */ /* 0x040fe20000001808 */
[----:B------:R-:W2:Y:S07]  /*6690*/  LDSM.16.M88.4 R116, [R202] ;  /* 0x00000000ca74783b */ /* 0x000eae0000000200 */
[C---:B---3--:R-:W-:Y:S08]  /*66a0*/  HMMA.16816.F32 R12, R172.reuse, R124, R12 ;  /* 0x0000007cac0c723c */ /* 0x048ff0000000180c */
[C---:B------:R-:W-:Y:S01]  /*66b0*/  HMMA.16816.F32 R16, R172.reuse, R126, R16 ;  /* 0x0000007eac10723c */ /* 0x040fe20000001810 */
[----:B------:R-:W3:Y:S07]  /*66c0*/  LDSM.16.M88.4 R124, [R202+0x2800] ;  /* 0x00280000ca7c783b */ /* 0x000eee0000000200 */
[C---:B----4-:R-:W-:Y:S08]  /*66d0*/  HMMA.16816.F32 R20, R172.reuse, R128, R20 ;  /* 0x00000080ac14723c */ /* 0x050ff00000001814 */
[C---:B------:R-:W-:Y:S01]  /*66e0*/  HMMA.16816.F32 R24, R172.reuse, R130, R24 ;  /* 0x00000082ac18723c */ /* 0x040fe20000001818 */
[----:B------:R-:W4:Y:S07]  /*66f0*/  LDSM.16.M88.4 R128, [R214+0xb100] ;  /* 0x00b10000d680783b */ /* 0x000f2e0000000200 */
[C---:B-1----:R-:W-:Y:S08]  /*6700*/  HMMA.16816.F32 R28, R172.reuse, R132, R28 ;  /* 0x00000084ac1c723c */ /* 0x042ff0000000181c */
[C---:B------:R-:W-:Y:S01]  /*6710*/  HMMA.16816.F32 R32, R172.reuse, R134, R32 ;  /* 0x00000086ac20723c */ /* 0x040fe20000001820 */
[----:B------:R-:W1:Y:S07]  /*6720*/  LDSM.16.M88.4 R132, [R214+0xb900] ;  /* 0x00b90000d684783b */ /* 0x000e6e0000000200 */
[C---:B-----5:R-:W-:Y:S08]  /*6730*/  HMMA.16816.F32 R36, R172.reuse, R136, R36 ;  /* 0x00000088ac24723c */ /* 0x060ff00000001824 */
[C---:B------:R-:W-:Y:S01]  /*6740*/  HMMA.16816.F32 R40, R172.reuse, R138, R40 ;  /* 0x0000008aac28723c */ /* 0x040fe20000001828 */
[----:B------:R-:W5:Y:S07]  /*6750*/  LDSM.16.M88.4 R136, [R214+0xc100] ;  /* 0x00c10000d688783b */ /* 0x000f6e0000000200 */
[C---:B------:R-:W-:Y:S08]  /*6760*/  HMMA.16816.F32 R44, R172.reuse, R140, R44 ;  /* 0x0000008cac2c723c */ /* 0x040ff0000000182c */
[----:B------:R-:W-:Y:S01]  /*6770*/  HMMA.16816.F32 R48, R172, R142, R48 ;  /* 0x0000008eac30723c */ /* 0x000fe20000001830 */
[----:B------:R-:W1:Y:S07]  /*6780*/  LDSM.16.M88.4 R140, [R214+0xc900] ;  /* 0x00c90000d68c783b */ /* 0x000e6e0000000200 */
[C---:B--2---:R-:W-:Y:S08]  /*6790*/  HMMA.16816.F32 R4, R176.reuse, R116, R4 ;  /* 0x00000074b004723c */ /* 0x044ff00000001804 */
[C---:B------:R-:W-:Y:S01]  /*67a0*/  HMMA.16816.F32 R8, R176.reuse, R118, R8 ;  /* 0x00000076b008723c */ /* 0x040fe20000001808 */
[----:B------:R-:W2:Y:S07]  /*67b0*/  LDSM.16.M88.4 R116, [R214+0xd100] ;  /* 0x00d10000d674783b */ /* 0x000eae0000000200 */
[C---:B------:R-:W-:Y:S08]  /*67c0*/  HMMA.16816.F32 R12, R176.reuse, R148, R12 ;  /* 0x00000094b00c723c */ /* 0x040ff0000000180c */
[C---:B------:R-:W-:Y:S01]  /*67d0*/  HMMA.16816.F32 R16, R176.reuse, R150, R16 ;  /* 0x00000096b010723c */ /* 0x040fe20000001810 */
[----:B------:R-:W1:Y:S07]  /*67e0*/  LDSM.16.M88.4 R148, [R214+0xd900] ;  /* 0x00d90000d694783b */ /* 0x000e6e0000000200 */
[C---:B------:R-:W-:Y:S08]  /*67f0*/  HMMA.16816.F32 R20, R176.reuse, R152, R20 ;  /* 0x00000098b014723c */ /* 0x040ff00000001814 */
[C---:B------:R-:W-:Y:S01]  /*6800*/  HMMA.16816.F32 R24, R176.reuse, R154, R24 ;  /* 0x0000009ab018723c */ /* 0x040fe20000001818 */
[----:B------:R-:W1:Y:S07]  /*6810*/  LDSM.16.M88.4 R152, [R201] ;  /* 0x00000000c998783b */ /* 0x000e6e0000000200 */
[C---:B------:R-:W-:Y:S08]  /*6820*/  HMMA.16816.F32 R28, R176.reuse, R156, R28 ;  /* 0x0000009cb01c723c */ /* 0x040ff0000000181c */
[C---:B------:R-:W-:Y:S01]  /*6830*/  HMMA.16816.F32 R32, R176.reuse, R158, R32 ;  /* 0x0000009eb020723c */ /* 0x040fe20000001820 */
[----:B------:R-:W1:Y:S07]  /*6840*/  LDSM.16.M88.4 R156, [R200] ;  /* 0x00000000c89c783b */ /* 0x000e6e0000000200 */
[C---:B------:R-:W-:Y:S08]  /*6850*/  HMMA.16816.F32 R36, R176.reuse, R160, R36 ;  /* 0x000000a0b024723c */ /* 0x040ff00000001824 */
[C---:B------:R-:W-:Y:S01]  /*6860*/  HMMA.16816.F32 R40, R176.reuse, R162, R40 ;  /* 0x000000a2b028723c */ /* 0x040fe20000001828 */
[----:B------:R-:W-:Y:S07]  /*6870*/  LDSM.16.M88.4 R160, [R211+0xd100] ;  /* 0x00d10000d3a0783b */ /* 0x000fee0000000200 */
[C---:B---3--:R-:W-:Y:S08]  /*6880*/  HMMA.16816.F32 R44, R176.reuse, R124, R44 ;  /* 0x0000007cb02c723c */ /* 0x048ff0000000182c */
[----:B------:R-:W-:Y:S01]  /*6890*/  HMMA.16816.F32 R48, R176, R126, R48 ;  /* 0x0000007eb030723c */ /* 0x000fe20000001830 */
[----:B------:R-:W3:Y:S07]  /*68a0*/  LDSM.16.M88.4 R124, [R199] ;  /* 0x00000000c77c783b */ /* 0x000eee0000000200 */
[C---:B----4-:R-:W-:Y:S08]  /*68b0*/  HMMA.16816.F32 R4, R180.reuse, R128, R4 ;  /* 0x00000080b404723c */ /* 0x050ff00000001804 */
[C---:B------:R-:W-:Y:S01]  /*68c0*/  HMMA.16816.F32 R8, R180.reuse, R130, R8 ;  /* 0x00000082b408723c */ /* 0x040fe20000001808 */
[----:B------:R-:W4:Y:S07]  /*68d0*/  LDSM.16.M88.4 R128, [R198] ;  /* 0x00000000c680783b */ /* 0x000f2e0000000200 */
[C---:B-1----:R-:W-:Y:S08]  /*68e0*/  HMMA.16816.F32 R12, R180.reuse, R132, R12 ;  /* 0x00000084b40c723c */ /* 0x042ff0000000180c */
[C---:B------:R-:W-:Y:S01]  /*68f0*/  HMMA.16816.F32 R16, R180.reuse, R134, R16 ;  /* 0x00000086b410723c */ /* 0x040fe20000001810 */
[----:B------:R-:W1:Y:S07]  /*6900*/  LDSM.16.M88.4 R132, [R197] ;  /* 0x00000000c584783b */ /* 0x000e6e0000000200 */
[C---:B-----5:R-:W-:Y:S08]  /*6910*/  HMMA.16816.F32 R20, R180.reuse, R136, R20 ;  /* 0x00000088b414723c */ /* 0x060ff00000001814 */
[C---:B------:R-:W-:Y:S01]  /*6920*/  HMMA.16816.F32 R24, R180.reuse, R138, R24 ;  /* 0x0000008ab418723c */ /* 0x040fe20000001818 */
[----:B------:R-:W5:Y:S07]  /*6930*/  LDSM.16.M88.4 R136, [R196] ;  /* 0x00000000c488783b */ /* 0x000f6e0000000200 */
        /* <DEDUP_REMOVED lines=15> */
[C---:B---3--:R-:W-:Y:S08]  /*6a30*/  HMMA.16816.F32 R20, R184.reuse, R124, R20 ;  /* 0x0000007cb814723c */ /* 0x048ff00000001814 */
[C---:B------:R-:W-:Y:S01]  /*6a40*/  HMMA.16816.F32 R24, R184.reuse, R126, R24 ;  /* 0x0000007eb818723c */ /* 0x040fe20000001818 */
[----:B------:R-:W-:Y:S07]  /*6a50*/  LDSM.16.M88.4 R124, [R202+0x4000] ;  /* 0x00400000ca7c783b */ /* 0x000fee0000000200 */
[C---:B----4-:R-:W-:Y:S08]  /*6a60*/  HMMA.16816.F32 R28, R184.reuse, R128, R28 ;  /* 0x00000080b81c723c */ /* 0x050ff0000000181c */
[C---:B------:R-:W-:Y:S08]  /*6a70*/  HMMA.16816.F32 R32, R184.reuse, R130, R32 ;  /* 0x00000082b820723c */ /* 0x040ff00000001820 */
[C---:B-1----:R-:W-:Y:S08]  /*6a80*/  HMMA.16816.F32 R36, R184.reuse, R132, R36 ;  /* 0x00000084b824723c */ /* 0x042ff00000001824 */
[C---:B------:R-:W-:Y:S08]  /*6a90*/  HMMA.16816.F32 R40, R184.reuse, R134, R40 ;  /* 0x00000086b828723c */ /* 0x040ff00000001828 */
[C---:B-----5:R-:W-:Y:S08]  /*6aa0*/  HMMA.16816.F32 R44, R184.reuse, R136, R44 ;  /* 0x00000088b82c723c */ /* 0x060ff0000000182c */
[----:B------:R-:W-:Y:S08]  /*6ab0*/  HMMA.16816.F32 R48, R184, R138, R48 ;  /* 0x0000008ab830723c */ /* 0x000ff00000001830 */
[C---:B------:R-:W-:Y:S08]  /*6ac0*/  HMMA.16816.F32 R4, R188.reuse, R140, R4 ;  /* 0x0000008cbc04723c */ /* 0x040ff00000001804 */
[C---:B------:R-:W-:Y:S08]  /*6ad0*/  HMMA.16816.F32 R8, R188.reuse, R142, R8 ;  /* 0x0000008ebc08723c */ /* 0x040ff00000001808 */
[C---:B--2---:R-:W-:Y:S08]  /*6ae0*/  HMMA.16816.F32 R12, R188.reuse, R116, R12 ;  /* 0x00000074bc0c723c */ /* 0x044ff0000000180c */
        /* <DEDUP_REMOVED lines=14> */
[----:B------:R-:W1:Y:S03]  /*6bd0*/  LDSM.16.M88.4 R116, [R202+0x4800] ;  /* 0x00480000ca74783b */ /* 0x000e660000000200 */
[----:B------:R-:W-:Y:S02]  /*6be0*/  FMUL.FTZ R158, R4, c[0x0][0x320] ;  /* 0x0000c800049e7a20 */ /* 0x000fe40000410000 */
[----:B------:R-:W-:Y:S02]  /*6bf0*/  FMUL.FTZ R160, R5, c[0x0][0x320] ;  /* 0x0000c80005a07a20 */ /* 0x000fe40000410000 */
[C---:B------:R-:W-:Y:S02]  /*6c00*/  HMMA.16816.F32 R20, R192.reuse, R124, R20 ;  /* 0x0000007cc014723c */ /* 0x040fe40000001814 */
[----:B------:R-:W2:Y:S02]  /*6c10*/  MUFU.TANH R158, R158 ;  /* 0x0000009e009e7308 */ /* 0x000ea40000002400 */
[----:B------:R-:W-:Y:S02]  /*6c20*/  FMUL.FTZ R0, R6, c[0x0][0x320] ;  /* 0x0000c80006007a20 */ /* 0x000fe40000410000 */
[----:B------:R-:W-:Y:S02]  /*6c30*/  FMUL.FTZ R159, R7, c[0x0][0x320] ;  /* 0x0000c800079f7a20 */ /* 0x000fe40000410000 */
[C---:B------:R-:W-:Y:S01]  /*6c40*/  HMMA.16816.F32 R24, R192.reuse, R126, R24 ;  /* 0x0000007ec018723c */ /* 0x040fe20000001818 */
[----:B------:R-:W3:Y:S03]  /*6c50*/  LDSM.16.M88.4 R124, [R202+0x5000] ;  /* 0x00500000ca7c783b */ /* 0x000ee60000000200 */
[----:B------:R-:W4:Y:S01]  /*6c60*/  MUFU.TANH R160, R160 ;  /* 0x000000a000a07308 */ /* 0x000f220000002400 */
[----:B------:R-:W-:Y:S02]  /*6c70*/  FMUL.FTZ R162, R8, c[0x0][0x320] ;  /* 0x0000c80008a27a20 */ /* 0x000fe40000410000 */
[----:B------:R-:W-:Y:S02]  /*6c80*/  FMUL.FTZ R164, R9, c[0x0][0x320] ;  /* 0x0000c80009a47a20 */ /* 0x000fe40000410000 */
[----:B------:R-:W-:Y:S03]  /*6c90*/  FMUL.FTZ R161, R10, c[0x0][0x320] ;  /* 0x0000c8000aa17a20 */ /* 0x000fe60000410000 */
[----:B------:R-:W-:Y:S02]  /*6ca0*/  FMUL.FTZ R163, R11, c[0x0][0x320] ;  /* 0x0000c8000ba37a20 */ /* 0x000fe40000410000 */
[----:B------:R-:W2:Y:S01]  /*6cb0*/  MUFU.TANH R0, R0 ;  /* 0x0000000000007308 */ /* 0x000ea20000002400 */
[----:B------:R-:W-:Y:S02]  /*6cc0*/  FMUL.FTZ R168, R12, c[0x0][0x320] ;  /* 0x0000c8000ca87a20 */ /* 0x000fe40000410000 */
[----:B------:R-:W-:Y:S02]  /*6cd0*/  FMUL.FTZ R166, R13, c[0x0][0x320] ;  /* 0x0000c8000da67a20 */ /* 0x000fe40000410000 */
[----:B------:R-:W-:Y:S02]  /*6ce0*/  FMUL.FTZ R167, R14, c[0x0][0x320] ;  /* 0x0000c8000ea77a20 */ /* 0x000fe40000410000 */
[----:B------:R-:W-:Y:S02]  /*6cf0*/  FMUL.FTZ R165, R15, c[0x0][0x320] ;  /* 0x0000c8000fa57a20 */ /* 0x000fe40000410000 */
[----:B------:R-:W-:Y:S01]  /*6d00*/  FMUL.FTZ R170, R16, c[0x0][0x320] ;  /* 0x0000c80010aa7a20 */ /* 0x000fe20000410000 */
[----:B------:R-:W2:Y:S01]  /*6d10*/  MUFU.TANH R159, R159 ;  /* 0x0000009f009f7308 */ /* 0x000ea20000002400 */
[C---:B-1----:R-:W-:Y:S03]  /*6d20*/  HMMA.16816.F32 R28, R192.reuse, R116, R28 ;  /* 0x00000074c01c723c */ /* 0x042fe6000000181c */
[----:B------:R-:W-:Y:S02]  /*6d30*/  FMUL.FTZ R245, R26, c[0x0][0x320] ;  /* 0x0000c8001af57a20 */ /* 0x000fe40000410000 */
[----:B------:R-:W-:Y:S02]  /*6d40*/  FMUL.FTZ R243, R27, c[0x0][0x320] ;  /* 0x0000c8001bf37a20 */ /* 0x000fe40000410000 */
[----:B------:R-:W-:Y:S01]  /*6d50*/  FMUL.FTZ R240, R17, c[0x0][0x320] ;  /* 0x0000c80011f07a20 */ /* 0x000fe20000410000 */
[C---:B------:R-:W-:Y:S01]  /*6d60*/  HMMA.16816.F32 R32, R192.reuse, R118, R32 ;  /* 0x00000076c020723c */ /* 0x040fe20000001820 */
[----:B------:R-:W1:Y:S01]  /*6d70*/  MUFU.TANH R162, R162 ;  /* 0x000000a200a27308 */ /* 0x000e620000002400 */
[----:B------:R-:W5:Y:S01]  /*6d80*/  LDSM.16.M88.4 R116, [R202+0x5800] ;  /* 0x00580000ca74783b */ /* 0x000f620000000200 */
[----:B------:R-:W-:Y:S04]  /*6d90*/  DEPBAR.LE SB0, 0x0 ;  /* 0x000080000000791a */ /* 0x000fe80000000000 */
[----:B------:R-:W-:Y:S01]  /*6da0*/  FMUL.FTZ R171, R18, c[0x0][0x320] ;  /* 0x0000c80012ab7a20 */ /* 0x000fe20000410000 */
[C---:B---3--:R-:W-:Y:S03]  /*6db0*/  HMMA.16816.F32 R36, R192.reuse, R124, R36 ;  /* 0x0000007cc024723c */ /* 0x048fe60000001824 */
[----:B------:R-:W3:Y:S01]  /*6dc0*/  MUFU.TANH R164, R164 ;  /* 0x000000a400a47308 */ /* 0x000ee20000002400 */
[----:B------:R-:W-:Y:S01]  /*6dd0*/  BAR.SYNC.DEFER_BLOCKING 0x0 ;  /* 0x0000000000007b1d */ /* 0x000fe20000010000 */
[----:B------:R-:W-:Y:S02]  /*6de0*/  FMUL.FTZ R169, R19, c[0x0][0x320] ;  /* 0x0000c80013a97a20 */ /* 0x000fe40000410000 */
[----:B------:R-:W-:Y:S01]  /*6df0*/  FMUL.FTZ R244, R20, c[0x0][0x320] ;  /* 0x0000c80014f47a20 */ /* 0x000fe20000410000 */
[C---:B------:R-:W-:Y:S04]  /*6e00*/  HMMA.16816.F32 R40, R192.reuse, R126, R40 ;  /* 0x0000007ec028723c */ /* 0x040fe80000001828 */
[----:B------:R-:W-:Y:S01]  /*6e10*/  FMUL.FTZ R250, R28, c[0x0][0x320] ;  /* 0x0000c8001cfa7a20 */ /* 0x000fe20000410000 */
[----:B------:R-:W1:Y:S01]  /*6e20*/  MUFU.TANH R161, R161 ;  /* 0x000000a100a17308 */ /* 0x000e620000002400 */
[----:B------:R-:W-:Y:S02]  /*6e30*/  FMUL.FTZ R249, R29, c[0x0][0x320] ;  /* 0x0000c8001df97a20 */ /* 0x000fe40000410000 */
[----:B------:R-:W-:Y:S04]  /*6e40*/  FMUL.FTZ R252, R32, c[0x0][0x320] ;  /* 0x0000c80020fc7a20 */ /* 0x000fe80000410000 */
[----:B------:R-:W-:Y:S02]  /*6e50*/  FMUL.FTZ R242, R21, c[0x0][0x320] ;  /* 0x0000c80015f27a20 */ /* 0x000fe40000410000 */
[----:B------:R-:W-:Y:S01]  /*6e60*/  FMUL.FTZ R239, R22, c[0x0][0x320] ;  /* 0x0000c80016ef7a20 */ /* 0x000fe20000410000 */
[----:B------:R1:W1:Y:S01]  /*6e70*/  MUFU.TANH R27, R250 ;  /* 0x000000fa001b7308 */ /* 0x0002620000002400 */
[----:B------:R-:W-:Y:S02]  /*6e80*/  FMUL.FTZ R241, R23, c[0x0][0x320] ;  /* 0x0000c80017f17a20 */ /* 0x000fe40000410000 */
[----:B------:R-:W-:Y:S02]  /*6e90*/  FMUL.FTZ R246, R24, c[0x0][0x320] ;  /* 0x0000c80018f67a20 */ /* 0x000fe40000410000 */
[----:B------:R-:W-:Y:S02]  /*6ea0*/  FMUL.FTZ R251, R25, c[0x0][0x320] ;  /* 0x0000c80019fb7a20 */ /* 0x000fe40000410000 */
[----:B------:R-:W-:Y:S02]  /*6eb0*/  FMUL.FTZ R248, R30, c[0x0][0x320] ;  /* 0x0000c8001ef87a20 */ /* 0x000fe40000410000 */
[----:B------:R-:W-:Y:S01]  /*6ec0*/  FMUL.FTZ R43, R43, c[0x0][0x320] ;  /* 0x0000c8002b2b7a20 */ /* 0x000fe20000410000 */
[----:B------:R2:W2:Y:S01]  /*6ed0*/  MUFU.TANH R26, R249 ;  /* 0x000000f9001a7308 */ /* 0x0004a20000002400 */
[C---:B-----5:R-:W-:Y:S03]  /*6ee0*/  HMMA.16816.F32 R44, R192.reuse, R116, R44 ;  /* 0x00000074c02c723c */ /* 0x060fe6000000182c */
[----:B------:R-:W-:Y:S02]  /*6ef0*/  FMUL.FTZ R247, R31, c[0x0][0x320] ;  /* 0x0000c8001ff77a20 */ /* 0x000fe40000410000 */
[----:B------:R-:W-:Y:S02]  /*6f00*/  FMUL.FTZ R30, R33, c[0x0][0x320] ;  /* 0x0000c800211e7a20 */ /* 0x000fe40000410000 */
[----:B------:R-:W-:Y:S01]  /*6f10*/  FMUL.FTZ R31, R36, c[0x0][0x320] ;  /* 0x0000c800241f7a20 */ /* 0x000fe20000410000 */
[----:B------:R-:W-:Y:S01]  /*6f20*/  HMMA.16816.F32 R48, R192, R118, R48 ;  /* 0x00000076c030723c */ /* 0x000fe20000001830 */
[----:B------:R5:W3:Y:S03]  /*6f30*/  MUFU.TANH R29, R252 ;  /* 0x000000fc001d7308 */ /* 0x000ae60000002400 */
[----:B------:R-:W-:Y:S02]  /*6f40*/  FMUL.FTZ R37, R37, c[0x0][0x320] ;  /* 0x0000c80025257a20 */ /* 0x000fe40000410000 */
[----:B-1----:R-:W-:Y:S02]  /*6f50*/  FMUL.FTZ R250, R34, c[0x0][0x320] ;  /* 0x0000c80022fa7a20 */ /* 0x002fe40000410000 */
[----:B------:R-:W-:Y:S03]  /*6f60*/  FMUL.FTZ R25, R38, c[0x0][0x320] ;  /* 0x0000c80026197a20 */ /* 0x000fe60000410000 */
[----:B------:R1:W1:Y:S01]  /*6f70*/  MUFU.TANH R155, R43 ;  /* 0x0000002b009b7308 */ /* 0x0002620000002400 */
[----:B------:R-:W-:Y:S02]  /*6f80*/  FMUL.FTZ R38, R41, c[0x0][0x320] ;  /* 0x0000c80029267a20 */ /* 0x000fe40000410000 */
[----:B------:R-:W-:Y:S02]  /*6f90*/  FMUL.FTZ R42, R42, c[0x0][0x320] ;  /* 0x0000c8002a2a7a20 */ /* 0x000fe40000410000 */
[----:B--2---:R-:W-:Y:S02]  /*6fa0*/  FMUL.FTZ R249, R35, c[0x0][0x320] ;  /* 0x0000c80023f97a20 */ /* 0x004fe40000410000 */
[----:B------:R-:W-:Y:S02]  /*6fb0*/  FMUL.FTZ R41, R44, c[0x0][0x320] ;  /* 0x0000c8002c297a20 */ /* 0x000fe40000410000 */
[----:B------:R-:W-:Y:S01]  /*6fc0*/  FMUL.FTZ R33, R47, c[0x0][0x320] ;  /* 0x0000c8002f217a20 */ /* 0x000fe20000410000 */
[----:B------:R-:W2:Y:S01]  /*6fd0*/  MUFU.TANH R163, R163 ;  /* 0x000000a300a37308 */ /* 0x000ea20000002400 */
[----:B------:R-:W-:Y:S02]  /*6fe0*/  FMUL.FTZ R45, R45, c[0x0][0x320] ;  /* 0x0000c8002d2d7a20 */ /* 0x000fe40000410000 */
[----:B------:R-:W-:Y:S02]  /*6ff0*/  FMUL.FTZ R142, R48, c[0x0][0x320] ;  /* 0x0000c800308e7a20 */ /* 0x000fe40000410000 */
[----:B-----5:R-:W-:Y:S02]  /*7000*/  FMUL.FTZ R252, R39, c[0x0][0x320] ;  /* 0x0000c80027fc7a20 */ /* 0x020fe40000410000 */
[----:B------:R-:W-:Y:S02]  /*7010*/  FMUL.FTZ R39, R40, c[0x0][0x320] ;  /* 0x0000c80028277a20 */ /* 0x000fe40000410000 */
[----:B------:R-:W-:Y:S01]  /*7020*/  FMUL.FTZ R35, R50, c[0x0][0x320] ;  /* 0x0000c80032237a20 */ /* 0x000fe20000410000 */
[----:B------:R-:W2:Y:S01]  /*7030*/  MUFU.TANH R168, R168 ;  /* 0x000000a800a87308 */ /* 0x000ea20000002400 */
[----:B------:R-:W-:Y:S02]  /*7040*/  FMUL.FTZ R34, R51, c[0x0][0x320] ;  /* 0x0000c80033227a20 */ /* 0x000fe40000410000 */
[----:B------:R-:W-:Y:S02]  /*7050*/  FMUL.FTZ R46, R46, c[0x0][0x320] ;  /* 0x0000c8002e2e7a20 */ /* 0x000fe40000410000 */
[----:B-1----:R-:W-:Y:S05]  /*7060*/  FMUL.FTZ R43, R49, c[0x0][0x320] ;  /* 0x0000c800312b7a20 */ /* 0x002fea0000410000 */
[----:B------:R-:W1:Y:S10]  /*7070*/  MUFU.TANH R166, R166 ;  /* 0x000000a600a67308 */ /* 0x000e740000002400 */
        /* <DEDUP_REMOVED lines=25> */
[----:B------:R1:W1:Y:S10]  /*7210*/  MUFU.TANH R157, R42 ;  /* 0x0000002a009d7308 */ /* 0x0002740000002400 */
[----:B------:R-:W1:Y:S10]  /*7220*/  MUFU.TANH R41, R41 ;  /* 0x0000002900297308 */ /* 0x000e740000002400 */
[----:B------:R1:W1:Y:S10]  /*7230*/  MUFU.TANH R150, R45 ;  /* 0x0000002d00967308 */ /* 0x0002740000002400 */
[----:B------:R1:W1:Y:S10]  /*7240*/  MUFU.TANH R143, R46 ;  /* 0x0000002e008f7308 */ /* 0x0002740000002400 */
[----:B------:R-:W1:Y:S10]  /*7250*/  MUFU.TANH R33, R33 ;  /* 0x0000002100217308 */ /* 0x000e740000002400 */
[----:B------:R-:W1:Y:S10]  /*7260*/  MUFU.TANH R142, R142 ;  /* 0x0000008e008e7308 */ /* 0x000e740000002400 */
[----:B------:R-:W1:Y:S10]  /*7270*/  MUFU.TANH R43, R43 ;  /* 0x0000002b002b7308 */ /* 0x000e740000002400 */
[----:B------:R-:W1:Y:S10]  /*7280*/  MUFU.TANH R35, R35 ;  /* 0x0000002300237308 */ /* 0x000e740000002400 */
[----:B------:R-:W1:Y:S01]  /*7290*/  MUFU.TANH R34, R34 ;  /* 0x0000002200227308 */ /* 0x000e620000002400 */
[----:B------:R-:W-:-:S05]  /*72a0*/  @!P0 BRA `(.L_x_37) ;  /* 0x0000037000008947 */ /* 0x000fca0003800000 */
[----:B--234-:R-:W-:Y:S01]  /*72b0*/  PLOP3.LUT P2, PT, PT, PT, UP3, 0x80, 0x0 ;  /* 0x000000000000781c */ /* 0x01cfe20003f4f038 */
[----:B------:R-:W-:Y:S01]  /*72c0*/  IMAD R4, R238, 0x60, R220 ;  /* 0x00000060ee047824 */ /* 0x000fe200078e02dc */
[----:B------:R-:W-:Y:S01]  /*72d0*/  PLOP3.LUT P0, PT, PT, PT, UP3, 0x80, 0x0 ;  /* 0x000000000000781c */ /* 0x000fe20003f0f038 */
[----:B------:R-:W-:Y:S01]  /*72e0*/  IMAD.MOV.U32 R216, RZ, RZ, RZ ;  /* 0x000000ffffd87224 */ /* 0x000fe200078e00ff */
[----:B------:R-:W-:Y:S02]  /*72f0*/  ISETP.NE.U32.AND P6, PT, R232, RZ, PT ;  /* 0x000000ffe800720c */ /* 0x000fe40003fc5070 */
[----:B------:R-:W-:Y:S05]  /*7300*/  IADD3 R217, R4, -0x60, R219 ;  /* 0xffffffa004d97810 */ /* 0x000fea0007ffe0db */
[----:B------:R-:W-:Y:S02]  /*7310*/  IMAD.MOV.U32 R4, RZ, RZ, R217 ;  /* 0x000000ffff047224 */ /* 0x000fe400078e00d9 */
[----:B------:R-:W-:Y:S05]  /*7320*/  @P2 IMAD.HI.U32 R5, R217, c[0x0][0x2bc], RZ ;  /* 0x0000af00d9052a27 */ /* 0x000fea00078e00ff */
[----:B------:R-:W-:Y:S04]  /*7330*/  @P0 SHF.R.U32.HI R4, RZ, c[0x0][0x2c0], R5 ;  /* 0x0000b000ff040a19 */ /* 0x000fe80000011605 */
[C---:B------:R-:W-:Y:S04]  /*7340*/  @!P1 IADD3 R8, P0, R4.reuse, UR12, RZ ;  /* 0x0000000c04089c10 */ /* 0x040fe8000ff1e0ff */
[----:B------:R-:W-:Y:S01]  /*7350*/  @!P1 LEA.HI.X.SX32 R5, R4, UR7, 0x1, P0 ;  /* 0x0000000704059c11 */ /* 0x000fe200080f0eff */
[----:B------:R-:W-:Y:S01]  /*7360*/  IMAD.MOV R4, RZ, RZ, -R4 ;  /* 0x000000ffff047224 */ /* 0x000fe200078e0a04 */
[----:B------:R-:W-:Y:S03]  /*7370*/  @!P1 LEA R6, P0, R8, c[0x0][0x2a0], 0x2 ;  /* 0x0000a80008069a11 */ /* 0x000fe600078010ff */
[----:B------:R-:W-:Y:S01]  /*7380*/  IMAD R217, R4, c[0x0][0x2b8], R217 ;  /* 0x0000ae0004d97a24 */ /* 0x000fe200078e02d9 */
[----:B------:R-:W-:Y:S04]  /*7390*/  @!P1 LEA.HI.X R7, R8, c[0x0][0x2a4], R5, 0x2, P0 ;  /* 0x0000a90008079a11 */ /* 0x000fe800000f1405 */
[----:B------:R-:W-:Y:S01]  /*73a0*/  SHF.R.S32.HI R5, RZ, 0x1f, R217 ;  /* 0x0000001fff057819 */ /* 0x000fe200000114d9 */
[----:B------:R2:W3:Y:S04]  /*73b0*/  @!P1 LDG.E R216, [R6.64] ;  /* 0x0000000e06d89981 */ /* 0x0004e8000c1e1900 */
[----:B------:R-:W-:Y:S04]  /*73c0*/  IMAD R5, R5, c[0x0][0x1e0], RZ ;  /* 0x0000780005057a24 */ /* 0x000fe800078e02ff */
[C---:B------:R-:W-:Y:S02]  /*73d0*/  IMAD R5, R217.reuse, c[0x0][0x1e4], R5 ;  /* 0x00007900d9057a24 */ /* 0x040fe400078e0205 */
[----:B--2---:R-:W-:Y:S04]  /*73e0*/  IMAD.WIDE.U32 R6, R217, c[0x0][0x1e0], RZ ;  /* 0x00007800d9067a25 */ /* 0x004fe800078e00ff */
[----:B------:R-:W-:Y:S01]  /*73f0*/  IMAD.IADD R7, R7, 0x1, R5 ;  /* 0x0000000107077824 */ /* 0x000fe200078e0205 */
[----:B---3--:R-:W-:Y:S03]  /*7400*/  SHF.R.S32.HI R4, RZ, 0x1f, R216 ;  /* 0x0000001fff047819 */ /* 0x008fe600000114d8 */
[----:B------:R-:W-:Y:S04]  /*7410*/  IMAD.WIDE.U32 R6, R216, c[0x0][0x1f0], R6 ;  /* 0x00007c00d8067a25 */ /* 0x000fe800078e0006 */
[----:B------:R-:W-:Y:S01]  /*7420*/  IMAD R4, R4, c[0x0][0x1f0], RZ ;  /* 0x00007c0004047a24 */ /* 0x000fe200078e02ff */
[----:B------:R-:W-:Y:S03]  /*7430*/  IADD3 R5, P0, R6, UR10, RZ ;  /* 0x0000000a06057c10 */ /* 0x000fe6000ff1e0ff */
[----:B------:R-:W-:Y:S05]  /*7440*/  IMAD R4, R216, c[0x0][0x1f4], R4 ;  /* 0x00007d00d8047a24 */ /* 0x000fea00078e0204 */
[----:B------:R-:W-:Y:S02]  /*7450*/  IADD3.X R4, R7, UR6, R4, P0, !PT ;  /* 0x0000000607047c10 */ /* 0x000fe400087fe404 */
[C---:B------:R-:W-:Y:S04]  /*7460*/  LEA R19, P0, R5.reuse, c[0x0][0x1c8], 0x1 ;  /* 0x0000720005137a11 */ /* 0x040fe800078008ff */
[----:B------:R-:W-:Y:S01]  /*7470*/  LEA.HI.X R18, R5, c[0x0][0x1cc], R4, 0x1, P0 ;  /* 0x0000730005127a11 */ /* 0x000fe200000f0c04 */
[----:B------:R-:W2:Y:S01]  /*7480*/  SHFL.IDX PT, R13, R19, RZ, 0x181f ;  /* 0x00181fff130d7589 */ /* 0x000ea200000e0000 */
[----:B------:R-:W-:Y:S03]  /*7490*/  IADD3 R5, -R232, 0x10, RZ ;  /* 0x00000010e8057810 */ /* 0x000fe60007ffe1ff */
[----:B------:R-:W3:Y:S01]  /*74a0*/  SHFL.IDX PT, R8, R18, RZ, 0x181f ;  /* 0x00181fff12087589 */ /* 0x000ee200000e0000 */
[----:B------:R-:W-:Y:S03]  /*74b0*/  LOP3.LUT R5, R5, 0xf, RZ, 0xc0, !PT ;  /* 0x0000000f05057812 */ /* 0x000fe600078ec0ff */
[----:B------:R-:W4:Y:S04]  /*74c0*/  SHFL.IDX PT, R9, R19, 0x1, 0x181f ;  /* 0x00381f0013097f89 */ /* 0x000f2800000e0000 */
[----:B------:R-:W5:Y:S04]  /*74d0*/  SHFL.IDX PT, R6, R18, 0x1, 0x181f ;  /* 0x00381f0012067f89 */ /* 0x000f6800000e0000 */
[----:B------:R-:W1:Y:S04]  /*74e0*/  SHFL.IDX PT, R7, R19, 0x2, 0x181f ;  /* 0x00581f0013077f89 */ /* 0x000e6800000e0000 */
[----:B------:R-:W1:Y:S01]  /*74f0*/  SHFL.IDX PT, R4, R18, 0x2, 0x181f ;  /* 0x00581f0012047f89 */ /* 0x000e6200000e0000 */
[C---:B--2---:R-:W-:Y:S02]  /*7500*/  IADD3 R14, P5, R13.reuse, R236, RZ ;  /* 0x000000ec0d0e7210 */ /* 0x044fe40007fbe0ff */
[----:B------:R-:W-:Y:S03]  /*7510*/  IADD3 R12, P2, R13, R234, RZ ;  /* 0x000000ea0d0c7210 */ /* 0x000fe60007f5e0ff */
[C---:B---3--:R-:W-:Y:S02]  /*7520*/  IMAD.X R15, R8.reuse, 0x1, R237, P5 ;  /* 0x00000001080f7824 */ /* 0x048fe400028e06ed */
[----:B------:R-:W-:Y:S01]  /*7530*/  IMAD.X R13, R8, 0x1, R235, P2 ;  /* 0x00000001080d7824 */ /* 0x000fe200010e06eb */
[C---:B----4-:R-:W-:Y:S02]  /*7540*/  IADD3 R10, P0, R9.reuse, R236, RZ ;  /* 0x000000ec090a7210 */ /* 0x050fe40007f1e0ff */
[----:B------:R2:W-:Y:S01]  /*7550*/  LDGSTS.E.BYPASS.LTC128B.128 [R218+0x8100], [R14.64], !P4 ;  /* 0x081000000eda7fae */ /* 0x0005e2000e101d4e */
[----:B------:R-:W-:Y:S02]  /*7560*/  IADD3 R16, P5, R9, R234, RZ ;  /* 0x000000ea09107210 */ /* 0x000fe40007fbe0ff */
[C---:B-----5:R-:W-:Y:S01]  /*7570*/  IMAD.X R11, R6.reuse, 0x1, R237, P0 ;  /* 0x00000001060b7824 */ /* 0x060fe200000e06ed */
[----:B------:R2:W-:Y:S02]  /*7580*/  LDGSTS.E.BYPASS.LTC128B.128 [R218+0xb100], [R12.64], !P3 ;  /* 0x0b1000000cda7fae */ /* 0x0005e4000d901d4e */
[----:B------:R-:W-:Y:S01]  /*7590*/  IMAD.X R17, R6, 0x1, R235, P5 ;  /* 0x0000000106117824 */ /* 0x000fe200028e06eb */
[----:B-1----:R-:W-:Y:S01]  /*75a0*/  IADD3 R6, P5, R7, R236, RZ ;  /* 0x000000ec07067210 */ /* 0x002fe20007fbe0ff */
[----:B------:R2:W-:Y:S01]  /*75b0*/  LDGSTS.E.BYPASS.LTC128B.128 [R218+0x9100], [R10.64], !P4 ;  /* 0x091000000ada7fae */ /* 0x0005e2000e101d4e */
[----:B------:R-:W-:Y:S03]  /*75c0*/  IADD3 R8, P2, P0, R5, R7, R234 ;  /* 0x0000000705087210 */ /* 0x000fe6000785e0ea */
[----:B------:R2:W-:Y:S01]  /*75d0*/  LDGSTS.E.BYPASS.LTC128B.128 [R218+0xc100], [R16.64], !P3 ;  /* 0x0c10000010da7fae */ /* 0x0005e2000d901d4e */
[----:B------:R-:W-:Y:S01]  /*75e0*/  IMAD.X R7, R4, 0x1, R237, P5 ;  /* 0x0000000104077824 */ /* 0x000fe200028e06ed */
[----:B------:R-:W-:Y:S04]  /*75f0*/  IADD3.X R9, RZ, R4, R235, P2, P0 ;  /* 0x00000004ff097210 */ /* 0x000fe800017e04eb */
[----:B------:R2:W-:Y:S04]  /*7600*/  LDGSTS.E.BYPASS.LTC128B.128 [R218+0xa100], [R6.64], !P4 ;  /* 0x0a10000006da7fae */ /* 0x0005e8000e101d4e */
[----:B------:R2:W-:Y:S02]  /*7610*/  LDGSTS.E.BYPASS.LTC128B.128.ZFILL [R218+0xd100], [R8.64], P6 ;  /* 0x0d10000008da7fae */ /* 0x0005e4000b141d4e */
.L_x_37:
[----:B--234-:R-:W-:Y:S01]  /*7620*/  IMAD.MOV.U32 R6, RZ, RZ, R221 ;  /* 0x000000ffff067224 */ /* 0x01cfe200078e00dd */
[----:B------:R-:W-:Y:S01]  /*7630*/  PLOP3.LUT P2, PT, PT, PT, UP2, 0x80, 0x0 ;  /* 0x000000000000781c */ /* 0x000fe20003f4f028 */
[----:B------:R-:W0:Y:S01]  /*7640*/  LDGDEPBAR ;  /* 0x00000000000079af */ /* 0x000e220000000000 */
[----:B------:R-:W-:Y:S01]  /*7650*/  PLOP3.LUT P0, PT, PT, PT, UP2, 0x80, 0x0 ;  /* 0x000000000000781c */ /* 0x000fe20003f0f028 */
[----:B------:R-:W-:Y:S05]  /*7660*/  IMAD R7, R238, -0x60, RZ ;  /* 0xffffffa0ee077824 */ /* 0x000fea00078e02ff */
[----:B------:R-:W-:Y:S05]  /*7670*/  IADD3 R5, -R222, 0x1, R7 ;  /* 0x00000001de057810 */ /* 0x000fea0007ffe107 */
[----:B------:R-:W-:Y:S05]  /*7680*/  @P2 IMAD.HI.U32 R4, R221, c[0x0][0x2c8], RZ ;  /* 0x0000b200dd042a27 */ /* 0x000fea00078e00ff */
[----:B------:R-:W-:Y:S01]  /*7690*/  @P0 SHF.R.U32.HI R6, RZ, c[0x0][0x2cc], R4 ;  /* 0x0000b300ff060a19 */ /* 0x000fe20000011604 */
[----:B------:R-:W-:Y:S01]  /*76a0*/  IMAD.MOV.U32 R4, RZ, RZ, c[0x0][0x2ac] ;  /* 0x0000ab00ff047624 */ /* 0x000fe200078e00ff */
[----:B------:R-:W-:Y:S03]  /*76b0*/  PLOP3.LUT P0, PT, PT, PT, UP1, 0x40, 0x0 ;  /* 0x000000000000781c */ /* 0x000fe60003f0e818 */
[----:B------:R-:W2:Y:S01]  /*76c0*/  SHFL.IDX PT, R13, R6, RZ, 0x1c1f ;  /* 0x001c1fff060d7589 */ /* 0x000ea200000e0000 */
[----:B------:R-:W-:Y:S05]  /*76d0*/  IMAD R5, R4, c[0x0][0x1d0], R5 ;  /* 0x0000740004057a24 */ /* 0x000fea00078e0205 */
[----:B------:R-:W-:Y:S04]  /*76e0*/  IADD3 R4, R5, -c[0x0][0x168], RZ ;  /* 0x80005a0005047a10 */ /* 0x000fe80007ffe0ff */
[C---:B------:R-:W-:Y:S02]  /*76f0*/  IADD3 R5, R4.reuse, c[0x0][0x328], RZ ;  /* 0x0000ca0004057a10 */ /* 0x040fe40007ffe0ff */
[----:B------:R-:W-:Y:S03]  /*7700*/  IADD3 R4, R4, UR17, RZ ;  /* 0x0000001104047c10 */ /* 0x000fe6000fffe0ff */
[--C-:B--2---:R-:W-:Y:S02]  /*7710*/  IMAD.IADD R11, R5, 0x1, R13.reuse ;  /* 0x00000001050b7824 */ /* 0x104fe400078e020d */
[----:B------:R-:W-:Y:S01]  /*7720*/  IMAD.IADD R9, R4, 0x1, R13 ;  /* 0x0000000104097824 */ /* 0x000fe200078e020d */
[----:B------:R-:W-:-:S05]  /*7730*/  @P0 BRA `(.L_x_38) ;  /* 0x000001a000000947 */ /* 0x000fca0003800000 */
[----:B------:R-:W-:Y:S01]  /*7740*/  MOV R8, c[0x0][0x2ac] ;  /* 0x0000ab0000087a02 */ /* 0x000fe20000000f00 */
[----:B------:R-:W-:Y:S04]  /*7750*/  BSSY B0, `(.L_x_39) ;  /* 0x0000013000007945 */ /* 0x000fe80003800000 */
[----:B------:R-:W-:Y:S05]  /*7760*/  IMAD R13, R8, c[0x0][0x1d0], R13 ;  /* 0x00007400080d7a24 */ /* 0x000fea00078e020d */
[----:B------:R-:W-:Y:S04]  /*7770*/  IADD3 R10, R13, -c[0x0][0x168], RZ ;  /* 0x80005a000d0a7a10 */ /* 0x000fe80007ffe0ff */
[----:B------:R-:W-:Y:S11]  /*7780*/  ISETP.GT.AND P0, PT, R10, -0x1, PT ;  /* 0xffffffff0a00780c */ /* 0x000ff60003f04270 */
[----:B------:R-:W-:Y:S02]  /*7790*/  @!UPT UIADD3 URZ, URZ, URZ, URZ ;  /* 0x0000003f3f3ff290 */ /* 0x000fe4000fffe03f */
[----:B------:R-:W-:-:S05]  /*77a0*/  @P0 BRA `(.L_x_40) ;  /* 0x0000008000000947 */ /* 0x000fca0003800000 */
[----:B------:R-:W-:Y:S01]  /*77b0*/  LOP3.LUT R10, RZ, R10, RZ, 0x33, !PT ;  /* 0x0000000aff0a7212 */ /* 0x000fe200078e33ff */
[----:B------:R-:W-:Y:S05]  /*77c0*/  IMAD.MOV.U32 R8, RZ, RZ, c[0x0][0x32c] ;  /* 0x0000cb00ff087624 */ /* 0x000fea00078e00ff */
[----:B------:R-:W-:Y:S11]  /*77d0*/  ISETP.NE.AND P0, PT, R8, 0x1, PT ;  /* 0x000000010800780c */ /* 0x000ff60003f05270 */
[----:B------:R-:W-:Y:S02]  /*77e0*/  @!UPT UIADD3 URZ, URZ, URZ, URZ ;  /* 0x0000003f3f3ff290 */ /* 0x000fe4000fffe03f */
[----:B------:R-:W-:Y:S05]  /*77f0*/  @P0 IMAD.HI.U32 R8, R10, c[0x0][0x330], RZ ;  /* 0x0000cc000a080a27 */ /* 0x000fea00078e00ff */
[----:B------:R-:W-:Y:S04]  /*7800*/  @P0 SHF.R.U32.HI R10, RZ, c[0x0][0x334], R8 ;  /* 0x0000cd00ff0a0a19 */ /* 0x000fe80000011608 */
[----:B------:R-:W-:Y:S01]  /*7810*/  LOP3.LUT R10, RZ, R10, RZ, 0x33, !PT ;  /* 0x0000000aff0a7212 */ /* 0x000fe200078e33ff */
[----:B------:R-:W-:-:S05]  /*7820*/  BRA `(.L_x_41) ;  /* 0x0000005000007947 */ /* 0x000fca0003800000 */
.L_x_40:
[----:B------:R-:W-:Y:S04]  /*7830*/  MOV R8, c[0x0][0x32c] ;  /* 0x0000cb0000087a02 */ /* 0x000fe80000000f00 */
[----:B------:R-:W-:Y:S11]  /*7840*/  ISETP.NE.AND P0, PT, R8, 0x1, PT ;  /* 0x000000010800780c */ /* 0x000ff60003f05270 */
[----:B------:R-:W-:Y:S02]  /*7850*/  @!UPT UIADD3 URZ, URZ, URZ, URZ ;  /* 0x0000003f3f3ff290 */ /* 0x000fe4000fffe03f */
[----:B------:R-:W-:Y:S05]  /*7860*/  @P0 IMAD.HI.U32 R8, R10, c[0x0][0x330], RZ ;  /* 0x0000cc000a080a27 */ /* 0x000fea00078e00ff */
[----:B------:R-:W-:Y:S02]  /*7870*/  @P0 SHF.R.U32.HI R10, RZ, c[0x0][0x334], R8 ;  /* 0x0000cd00ff0a0a19 */ /* 0x000fe40000011608 */
.L_x_41:
[----:B------:R-:W-:Y:S05]  /*7880*/  BSYNC B0 ;  /* 0x0000000000007941 */ /* 0x000fea0003800000 */
.L_x_39:
[----:B------:R-:W-:Y:S04]  /*7890*/  IMAD.IADD R13, R7, 0x1, -R222 ;  /* 0x00000001070d7824 */ /* 0x000fe800078e0ade */
[----:B------:R-:W-:Y:S05]  /*78a0*/  IMAD R10, R10, c[0x0][0x32c], R13 ;  /* 0x0000cb000a0a7a24 */ /* 0x000fea00078e020d */
[----:B------:R-:W-:Y:S02]  /*78b0*/  IADD3 R8, R10, c[0x0][0x32c], RZ ;  /* 0x0000cb000a087a10 */ /* 0x000fe40007ffe0ff */
[----:B------:R-:W-:Y:S02]  /*78c0*/  IMNMX R9, R9, R10, !PT ;  /* 0x0000000a09097217 */ /* 0x000fe40007800200 */
[----:B------:R-:W-:Y:S02]  /*78d0*/  IMNMX R11, R11, R8, PT ;  /* 0x000000080b0b7217 */ /* 0x000fe40003800200 */
.L_x_38:
[C---:B------:R-:W-:Y:S01]  /*78e0*/  ISETP.GE.AND P2, PT, R7.reuse, 0x1, PT ;  /* 0x000000010700780c */ /* 0x040fe20003f46270 */
[----:B------:R-:W2:Y:S01]  /*78f0*/  SHFL.IDX PT, R6, R6, 0x1, 0x1c1f ;  /* 0x003c1f0006067f89 */ /* 0x000ea200000e0000 */
[----:B------:R-:W-:Y:S02]  /*7900*/  ISETP.GE.AND P0, PT, R7, 0x2, PT ;  /* 0x000000020700780c */ /* 0x000fe40003f06270 */
[----:B------:R-:W-:Y:S02]  /*7910*/  LOP3.LUT R227, R227, 0xffefffff, RZ, 0xc0, !PT ;  /* 0xffefffffe3e37812 */ /* 0x000fe400078ec0ff */
[C---:B------:R-:W-:Y:S02]  /*7920*/  ISETP.GE.AND P5, PT, R7.reuse, 0x9, PT ;  /* 0x000000090700780c */ /* 0x040fe40003fa6270 */
[----:B------:R-:W-:Y:S05]  /*7930*/  ISETP.GE.AND P6, PT, R7, 0x52, PT ;  /* 0x000000520700780c */ /* 0x000fea0003fc6270 */
[----:B------:R-:W-:Y:S02]  /*7940*/  @P2 LOP3.LUT R227, R227, 0x100000, RZ, 0xfc, !PT ;  /* 0x00100000e3e32812 */ /* 0x000fe400078efcff */
[----:B------:R-:W-:Y:S02]  /*7950*/  ISETP.GT.AND P2, PT, R9, RZ, !P2 ;  /* 0x000000ff0900720c */ /* 0x000fe40005744270 */
[----:B------:R-:W-:Y:S02]  /*7960*/  LOP3.LUT R227, R227, 0xfff7ffff, RZ, 0xc0, !PT ;  /* 0xfff7ffffe3e37812 */ /* 0x000fe400078ec0ff */
[----:B------:R-:W-:Y:S02]  /*7970*/  ISETP.LT.OR P2, PT, R11, 0x1, P2 ;  /* 0x000000010b00780c */ /* 0x000fe40001741670 */
[----:B------:R-:W-:Y:S02]  /*7980*/  @P0 LOP3.LUT R227, R227, 0x80000, RZ, 0xfc, !PT ;  /* 0x00080000e3e30812 */ /* 0x000fe400078efcff */
[----:B------:R-:W-:Y:S02]  /*7990*/  ISETP.GT.AND P0, PT, R9, 0x1, !P0 ;  /* 0x000000010900780c */ /* 0x000fe40004704270 */
[----:B------:R-:W-:Y:S01]  /*79a0*/  FSEL R14, R158, -INF , !P2 ;  /* 0xff8000009e0e7808 */ /* 0x000fe20005000000 */
[--C-:B--2---:R-:W-:Y:S01]  /*79b0*/  IMAD.IADD R5, R5, 0x1, R6.reuse ;  /* 0x0000000105057824 */ /* 0x104fe200078e0206 */
[----:B------:R-:W-:Y:S01]  /*79c0*/  ISETP.GE.AND P2, PT, R7, 0xa, PT ;  /* 0x0000000a0700780c */ /* 0x000fe20003f46270 */
[----:B------:R-:W-:Y:S01]  /*79d0*/  IMAD.IADD R4, R4, 0x1, R6 ;  /* 0x0000000104047824 */ /* 0x000fe200078e0206 */
[----:B------:R-:W-:Y:S02]  /*79e0*/  ISETP.LT.OR P0, PT, R11, 0x2, P0 ;  /* 0x000000020b00780c */ /* 0x000fe40000701670 */
[----:B------:R-:W-:Y:S02]  /*79f0*/  LOP3.LUT R227, R227, 0xfffbffff, RZ, 0xc0, !PT ;  /* 0xfffbffffe3e37812 */ /* 0x000fe400078ec0ff */
[----:B------:R-:W-:Y:S02]  /*7a00*/  FSEL R12, R160, -INF , !P0 ;  /* 0xff800000a00c7808 */ /* 0x000fe40004000000 */
[----:B------:R-:W-:Y:S02]  /*7a10*/  @P5 LOP3.LUT R227, R227, 0x40000, RZ, 0xfc, !PT ;  /* 0x00040000e3e35812 */ /* 0x000fe400078efcff */
[----:B------:R-:W-:Y:S02]  /*7a20*/  ISETP.GT.AND P0, PT, R9, 0x8, !P5 ;  /* 0x000000080900780c */ /* 0x000fe40006f04270 */
[----:B------:R-:W-:Y:S02]  /*7a30*/  LOP3.LUT R227, R227, 0xfffdffff, RZ, 0xc0, !PT ;  /* 0xfffdffffe3e37812 */ /* 0x000fe400078ec0ff */
[----:B------:R-:W-:Y:S02]  /*7a40*/  ISETP.LT.OR P0, PT, R11, 0x9, P0 ;  /* 0x000000090b00780c */ /* 0x000fe40000701670 */
[----:B------:R-:W-:Y:S02]  /*7a50*/  @P2 LOP3.LUT R227, R227, 0x20000, RZ, 0xfc, !PT ;  /* 0x00020000e3e32812 */ /* 0x000fe400078efcff */
[----:B------:R-:W-:Y:S02]  /*7a60*/  FSEL R10, R162, -INF , !P0 ;  /* 0xff800000a20a7808 */ /* 0x000fe40004000000 */
[----:B------:R-:W-:Y:S02]  /*7a70*/  ISETP.GT.AND P0, PT, R9, 0x9, !P2 ;  /* 0x000000090900780c */ /* 0x000fe40005704270 */
[----:B------:R-:W-:Y:S02]  /*7a80*/  ISETP.GE.AND P2, PT, R7, 0x11, PT ;  /* 0x000000110700780c */ /* 0x000fe40003f46270 */
[----:B------:R-:W-:Y:S02]  /*7a90*/  ISETP.LT.OR P0, PT, R11, 0xa, P0 ;  /* 0x0000000a0b00780c */ /* 0x000fe40000701670 */
[----:B------:R-:W-:Y:S02]  /*7aa0*/  LOP3.LUT R227, R227, 0xfffeffff, RZ, 0xc0, !PT ;  /* 0xfffeffffe3e37812 */ /* 0x000fe400078ec0ff */
[----:B------:R-:W-:Y:S02]  /*7ab0*/  FSEL R8, R164, -INF , !P0 ;  /* 0xff800000a4087808 */ /* 0x000fe40004000000 */
[----:B------:R-:W-:Y:S02]  /*7ac0*/  ISETP.GT.AND P0, PT, R9, 0x10, !P2 ;  /* 0x000000100900780c */ /* 0x000fe40005704270 */
[----:B------:R-:W-:Y:S02]  /*7ad0*/  ISETP.GE.AND P5, PT, R7, 0x59, PT ;  /* 0x000000590700780c */ /* 0x000fe40003fa6270 */
[----:B------:R-:W-:Y:S02]  /*7ae0*/  ISETP.LT.OR P0, PT, R11, 0x11, P0 ;  /* 0x000000110b00780c */ /* 0x000fe40000701670 */
[----:B------:R-:W-:Y:S02]  /*7af0*/  @P2 LOP3.LUT R227, R227, 0x10000, RZ, 0xfc, !PT ;  /* 0x00010000e3e32812 */ /* 0x000fe400078efcff */
[----:B------:R-:W-:Y:S02]  /*7b00*/  ISETP.GE.AND P2, PT, R7, 0x12, PT ;  /* 0x000000120700780c */ /* 0x000fe40003f46270 */
[----:B------:R-:W-:Y:S02]  /*7b10*/  LOP3.LUT R227, R227, 0xffff7fff, RZ, 0xc0, !PT ;  /* 0xffff7fffe3e37812 */ /* 0x000fe400078ec0ff */
[----:B-1----:R-:W-:Y:S02]  /*7b20*/  FSEL R42, R168, -INF , !P0 ;  /* 0xff800000a82a7808 */ /* 0x002fe40004000000 */
[----:B------:R-:W-:Y:S04]  /*7b30*/  ISETP.GT.AND P0, PT, R9, 0x11, !P2 ;  /* 0x000000110900780c */ /* 0x000fe80005704270 */
[----:B------:R-:W-:Y:S03]  /*7b40*/  ISETP.LT.OR P0, PT, R11, 0x12, P0 ;  /* 0x000000120b00780c */ /* 0x000fe60000701670 */
[----:B------:R-:W-:Y:S02]  /*7b50*/  @P2 LOP3.LUT R227, R227, 0x8000, RZ, 0xfc, !PT ;  /* 0x00008000e3e32812 */ /* 0x000fe400078efcff */
[----:B------:R-:W-:Y:S02]  /*7b60*/  ISETP.GE.AND P2, PT, R7, 0x19, PT ;  /* 0x000000190700780c */ /* 0x000fe40003f46270 */
[----:B------:R-:W-:Y:S02]  /*7b70*/  LOP3.LUT R227, R227, 0xffffbfff, RZ, 0xc0, !PT ;  /* 0xffffbfffe3e37812 */ /* 0x000fe400078ec0ff */
[----:B------:R-:W-:Y:S02]  /*7b80*/  FSEL R40, R166, -INF , !P0 ;  /* 0xff800000a6287808 */ /* 0x000fe40004000000 */
        /* <DEDUP_REMOVED lines=76> */
[----:B------:R-:W-:Y:S02]  /*8050*/  FSEL R164, R39, -INF , !P0 ;  /* 0xff80000027a47808 */ /* 0x000fe40004000000 */
[----:B------:R-:W-:Y:S02]  /*8060*/  LOP3.LUT R227, R227, 0xfffffffd, RZ, 0xc0, !PT ;  /* 0xfffffffde3e37812 */ /* 0x000fe400078ec0ff */
[----:B------:R-:W-:Y:S04]  /*8070*/  ISETP.GT.AND P0, PT, R9, 0x49, !P2 ;  /* 0x000000490900780c */ /* 0x000fe80005704270 */
[----:B------:R-:W-:Y:S03]  /*8080*/  ISETP.LT.OR P0, PT, R11, 0x4a, P0 ;  /* 0x0000004a0b00780c */ /* 0x000fe60000701670 */
[----:B------:R-:W-:Y:S02]  /*8090*/  @P2 LOP3.LUT R227, R227, 0x2, RZ, 0xfc, !PT ;  /* 0x00000002e3e32812 */ /* 0x000fe400078efcff */
[----:B------:R-:W-:Y:S02]  /*80a0*/  ISETP.GE.AND P2, PT, R7, 0x51, PT ;  /* 0x000000510700780c */ /* 0x000fe40003f46270 */
[----:B------:R-:W-:Y:S02]  /*80b0*/  FSEL R162, R38, -INF , !P0 ;  /* 0xff80000026a27808 */ /* 0x000fe40004000000 */
[----:B------:R-:W-:Y:S02]  /*80c0*/  ISETP.GT.AND P0, PT, R9, 0x50, !P2 ;  /* 0x000000500900780c */ /* 0x000fe40005704270 */
[----:B------:R-:W-:Y:S02]  /*80d0*/  LOP3.LUT R227, R227, 0xfffffffe, RZ, 0xc0, !PT ;  /* 0xfffffffee3e37812 */ /* 0x000fe400078ec0ff */
[----:B------:R-:W-:Y:S04]  /*80e0*/  ISETP.LT.OR P0, PT, R11, 0x51, P0 ;  /* 0x000000510b00780c */ /* 0x000fe80000701670 */
[----:B------:R-:W-:Y:S02]  /*80f0*/  FSEL R152, R41, -INF , !P0 ;  /* 0xff80000029987808 */ /* 0x000fe40004000000 */
[----:B------:R-:W-:Y:S02]  /*8100*/  ISETP.GT.AND P0, PT, R9, 0x51, !P6 ;  /* 0x000000510900780c */ /* 0x000fe40007704270 */
[----:B------:R-:W-:Y:S02]  /*8110*/  @P2 LOP3.LUT R227, R227, 0x1, RZ, 0xfc, !PT ;  /* 0x00000001e3e32812 */ /* 0x000fe400078efcff */
[----:B------:R-:W-:Y:S02]  /*8120*/  ISETP.LT.OR P0, PT, R11, 0x52, P0 ;  /* 0x000000520b00780c */ /* 0x000fe40000701670 */
[----:B------:R-:W-:Y:S02]  /*8130*/  ISETP.GE.AND P2, PT, R7, 0x5a, PT ;  /* 0x0000005a0700780c */ /* 0x000fe40003f46270 */
[----:B------:R-:W-:Y:S02]  /*8140*/  FSEL R150, R150, -INF , !P0 ;  /* 0xff80000096967808 */ /* 0x000fe40004000000 */
[----:B------:R-:W-:Y:S04]  /*8150*/  ISETP.GT.AND P0, PT, R9, 0x58, !P5 ;  /* 0x000000580900780c */ /* 0x000fe80006f04270 */
[----:B------:R-:W-:Y:S04]  /*8160*/  ISETP.LT.OR P0, PT, R11, 0x59, P0 ;  /* 0x000000590b00780c */ /* 0x000fe80000701670 */
[----:B------:R-:W-:Y:S02]  /*8170*/  FSEL R142, R142, -INF , !P0 ;  /* 0xff8000008e8e7808 */ /* 0x000fe40004000000 */
[----:B------:R-:W-:Y:S04]  /*8180*/  ISETP.GT.AND P0, PT, R9, 0x59, !P2 ;  /* 0x000000590900780c */ /* 0x000fe80005704270 */
[----:B------:R-:W-:Y:S04]  /*8190*/  ISETP.LT.OR P0, PT, R11, 0x5a, P0 ;  /* 0x0000005a0b00780c */ /* 0x000fe80000701670 */
[----:B------:R-:W-:Y:S02]  /*81a0*/  FSEL R140, R43, -INF , !P0 ;  /* 0xff8000002b8c7808 */ /* 0x000fe40004000000 */
[----:B------:R-:W-:Y:S11]  /*81b0*/  PLOP3.LUT P0, PT, PT, PT, UP1, 0x40, 0x0 ;  /* 0x000000000000781c */ /* 0x000ff60003f0e818 */
[----:B------:R-:W-:Y:S02]  /*81c0*/  @!UPT UIADD3 URZ, URZ, URZ, URZ ;  /* 0x0000003f3f3ff290 */ /* 0x000fe4000fffe03f */
        /* <DEDUP_REMOVED lines=9> */
[----:B------:R-:W-:Y:S05]  /*8260*/  IMAD.MOV.U32 R6, RZ, RZ, 0x1 ;  /* 0x00000001ff067424 */ /* 0x000fea00078e00ff */
[----:B------:R-:W-:Y:S11]  /*8270*/  ISETP.NE.AND P0, PT, R6, c[0x0][0x32c], PT ;  /* 0x0000cb0006007a0c */ /* 0x000ff60003f05270 */
[----:B------:R-:W-:Y:S02]  /*8280*/  @!UPT UIADD3 URZ, URZ, URZ, URZ ;  /* 0x0000003f3f3ff290 */ /* 0x000fe4000fffe03f */
[----:B------:R-:W-:Y:S05]  /*8290*/  @P0 IMAD.HI.U32 R6, R9, c[0x0][0x330], RZ ;  /* 0x0000cc0009060a27 */ /* 0x000fea00078e00ff */
[----:B------:R-:W-:Y:S04]  /*82a0*/  @P0 SHF.R.U32.HI R9, RZ, c[0x0][0x334], R6 ;  /* 0x0000cd00ff090a19 */ /* 0x000fe80000011606 */
[----:B------:R-:W-:Y:S01]  /*82b0*/  LOP3.LUT R9, RZ, R9, RZ, 0x33, !PT ;  /* 0x00000009ff097212 */ /* 0x000fe200078e33ff */
[----:B------:R-:W-:-:S05]  /*82c0*/  BRA `(.L_x_45) ;  /* 0x0000005000007947 */ /* 0x000fca0003800000 */
.L_x_44:
[----:B------:R-:W-:Y:S04]  /*82d0*/  MOV R6, 0x1 ;  /* 0x0000000100067802 */ /* 0x000fe80000000f00 */
[----:B------:R-:W-:Y:S11]  /*82e0*/  ISETP.NE.AND P0, PT, R6, c[0x0][0x32c], PT ;  /* 0x0000cb0006007a0c */ /* 0x000ff60003f05270 */
[----:B------:R-:W-:Y:S02]  /*82f0*/  @!UPT UIADD3 URZ, URZ, URZ, URZ ;  /* 0x0000003f3f3ff290 */ /* 0x000fe4000fffe03f */
[----:B------:R-:W-:Y:S05]  /*8300*/  @P0 IMAD.HI.U32 R6, R9, c[0x0][0x330], RZ ;  /* 0x0000cc0009060a27 */ /* 0x000fea00078e00ff */
[----:B------:R-:W-:Y:S02]  /*8310*/  @P0 SHF.R.U32.HI R9, RZ, c[0x0][0x334], R6 ;  /* 0x0000cd00ff090a19 */ /* 0x000fe40000011606 */
.L_x_45:
[----:B------:R-:W-:Y:S05]  /*8320*/  BSYNC B0 ;  /* 0x0000000000007941 */ /* 0x000fea0003800000 */
.L_x_43:
[----:B------:R-:W-:Y:S04]  /*8330*/  IMAD.IADD R6, R7, 0x1, -R222 ;  /* 0x0000000107067824 */ /* 0x000fe800078e0ade */
[----:B------:R-:W-:Y:S05]  /*8340*/  IMAD R6, R9, c[0x0][0x32c], R6 ;  /* 0x0000cb0009067a24 */ /* 0x000fea00078e0206 */
[----:B------:R-:W-:Y:S02]  /*8350*/  IADD3 R16, R6, c[0x0][0x32c], RZ ;  /* 0x0000cb0006107a10 */ /* 0x000fe40007ffe0ff */
[----:B------:R-:W-:Y:S02]  /*8360*/  IMNMX R4, R4, R6, !PT ;  /* 0x0000000604047217 */ /* 0x000fe40007800200 */
[----:B------:R-:W-:Y:S02]  /*8370*/  IMNMX R5, R5, R16, PT ;  /* 0x0000001005057217 */ /* 0x000fe40003800200 */
.L_x_42:
[----:B------:R-:W-:Y:S01]  /*8380*/  LOP3.LUT P0, RZ, R227, 0x100000, RZ, 0xc0, !PT ;  /* 0x00100000e3ff7812 */ /* 0x000fe2000780c0ff */
[----:B------:R-:W-:Y:S01]  /*8390*/  LDSM.16.MT88.4 R20, [R210+0x100] ;  /* 0x00010000d214783b */ /* 0x000fe20000004200 */
[----:B------:R-:W-:Y:S02]  /*83a0*/  FMNMX.FTZ R7, R14, R3, !PT ;  /* 0x000000030e077209 */ /* 0x000fe40007810000 */
[----:B------:R-:W-:Y:S02]  /*83b0*/  ISETP.GT.AND P0, PT, R4, RZ, !P0 ;  /* 0x000000ff0400720c */ /* 0x000fe40004704270 */
[----:B------:R-:W-:Y:S02]  /*83c0*/  FMNMX.FTZ R7, R12, R7, !PT ;  /* 0x000000070c077209 */ /* 0x000fe40007810000 */
[----:B------:R-:W-:Y:S01]  /*83d0*/  ISETP.LT.OR P0, PT, R5, 0x1, P0 ;  /* 0x000000010500780c */ /* 0x000fe20000701670 */
[----:B------:R-:W-:Y:S01]  /*83e0*/  LDSM.16.MT88.4 R28, [R209+0x100] ;  /* 0x00010000d11c783b */ /* 0x000fe20000004200 */
[----:B------:R-:W-:Y:S02]  /*83f0*/  FMNMX.FTZ R7, R10, R7, !PT ;  /* 0x000000070a077209 */ /* 0x000fe40007810000 */
[----:B------:R-:W-:Y:S02]  /*8400*/  FSEL R15, R0, -INF , !P0 ;  /* 0xff800000000f7808 */ /* 0x000fe40004000000 */
[----:B------:R-:W-:Y:S02]  /*8410*/  LOP3.LUT P0, RZ, R227, 0x80000, RZ, 0xc0, !PT ;  /* 0x00080000e3ff7812 */ /* 0x000fe4000780c0ff */
[----:B------:R-:W-:Y:S01]  /*8420*/  FMNMX.FTZ R7, R8, R7, !PT ;  /* 0x0000000708077209 */ /* 0x000fe20007810000 */
[----:B------:R-:W-:Y:S01]  /*8430*/  LDSM.16.MT88.4 R36, [R208+0x100] ;  /* 0x00010000d024783b */ /* 0x000fe20000004200 */
[----:B------:R-:W-:Y:S02]  /*8440*/  ISETP.GT.AND P0, PT, R4, 0x1, !P0 ;  /* 0x000000010400780c */ /* 0x000fe40004704270 */
[----:B------:R-:W-:Y:S02]  /*8450*/  FMNMX.FTZ R7, R42, R7, !PT ;  /* 0x000000072a077209 */ /* 0x000fe40007810000 */
[----:B------:R-:W-:Y:S02]  /*8460*/  ISETP.LT.OR P0, PT, R5, 0x2, P0 ;  /* 0x000000020500780c */ /* 0x000fe40000701670 */
[----:B------:R-:W-:Y:S01]  /*8470*/  FMNMX.FTZ R7, R40, R7, !PT ;  /* 0x0000000728077209 */ /* 0x000fe20007810000 */
[----:B------:R-:W-:Y:S01]  /*8480*/  LDSM.16.MT88.4 R44, [R212+0x3100] ;  /* 0x00310000d42c783b */ /* 0x000fe20000004200 */
[----:B------:R-:W-:Y:S02]  /*8490*/  FSEL R13, R159, -INF , !P0 ;  /* 0xff8000009f0d7808 */ /* 0x000fe40004000000 */
[----:B------:R-:W-:Y:S02]  /*84a0*/  LOP3.LUT P0, RZ, R227, 0x40000, RZ, 0xc0, !PT ;  /* 0x00040000e3ff7812 */ /* 0x000fe4000780c0ff */
[----:B------:R-:W-:Y:S02]  /*84b0*/  FMNMX.FTZ R7, R50, R7, !PT ;  /* 0x0000000732077209 */ /* 0x000fe40007810000 */
[----:B------:R-:W-:Y:S02]  /*84c0*/  ISETP.GT.AND P0, PT, R4, 0x8, !P0 ;  /* 0x000000080400780c */ /* 0x000fe40004704270 */
[----:B------:R-:W-:Y:S02]  /*84d0*/  FMNMX.FTZ R0, R15, R2, !PT ;  /* 0x000000020f007209 */ /* 0x000fe40007810000 */
[----:B------:R-:W-:Y:S02]  /*84e0*/  ISETP.LT.OR P0, PT, R5, 0x9, P0 ;  /* 0x000000090500780c */ /* 0x000fe40000701670 */
[----:B------:R-:W-:Y:S02]  /*84f0*/  FMNMX.FTZ R7, R48, R7, !PT ;  /* 0x0000000730077209 */ /* 0x000fe40007810000 */
        /* <DEDUP_REMOVED lines=62> */
[C---:B------:R-:W-:Y:S01]  /*88e0*/  ISETP.GT.AND P6, PT, R4.reuse, 0x51, !P6 ;  /* 0x000000510400780c */ /* 0x040fe200077c4270 */
[----:B------:R-:W1:Y:S01]  /*88f0*/  SHFL.BFLY PT, R7, R16, 0x2, 0x1f ;  /* 0x0c401f0010077f89 */ /* 0x000e6200000e0000 */
[----:B------:R-:W-:Y:S02]  /*8900*/  FSEL R169, R243, -INF , !P0 ;  /* 0xff800000f3a97808 */ /* 0x000fe40004000000 */
[----:B------:R-:W-:Y:S02]  /*8910*/  LOP3.LUT P0, RZ, R227, 0x100, RZ, 0xc0, !PT ;  /* 0x00000100e3ff7812 */ /* 0x000fe4000780c0ff */
[----:B------:R-:W-:Y:S02]  /*8920*/  FMNMX.FTZ R0, R169, R0, !PT ;  /* 0x00000000a9007209 */ /* 0x000fe40007810000 */
[C---:B------:R-:W-:Y:S02]  /*8930*/  ISETP.GT.AND P0, PT, R4.reuse, 0x30, !P0 ;  /* 0x000000300400780c */ /* 0x040fe40004704270 */
[C---:B------:R-:W-:Y:S02]  /*8940*/  ISETP.LT.OR P6, PT, R5.reuse, 0x52, P6 ;  /* 0x000000520500780c */ /* 0x040fe400037c1670 */
[----:B------:R-:W-:Y:S02]  /*8950*/  ISETP.LT.OR P0, PT, R5, 0x31, P0 ;  /* 0x000000310500780c */ /* 0x000fe40000701670 */
[----:B------:R-:W-:Y:S02]  /*8960*/  ISETP.GT.AND P5, PT, R4, 0x58, !P5 ;  /* 0x000000580400780c */ /* 0x000fe40006fa4270 */
[----:B------:R-:W-:Y:S02]  /*8970*/  FSEL R243, R248, -INF , !P0 ;  /* 0xff800000f8f37808 */ /* 0x000fe40004000000 */
[----:B------:R-:W-:Y:S02]  /*8980*/  LOP3.LUT P0, RZ, R227, 0x80, RZ, 0xc0, !PT ;  /* 0x00000080e3ff7812 */ /* 0x000fe4000780c0ff */
[----:B------:R-:W-:Y:S02]  /*8990*/  FMNMX.FTZ R0, R243, R0, !PT ;  /* 0x00000000f3007209 */ /* 0x000fe40007810000 */
[C---:B------:R-:W-:Y:S02]  /*89a0*/  ISETP.GT.AND P0, PT, R4.reuse, 0x31, !P0 ;  /* 0x000000310400780c */ /* 0x040fe40004704270 */
[----:B------:R-:W-:Y:S02]  /*89b0*/  FSEL R139, R33, -INF , !P6 ;  /* 0xff800000218b7808 */ /* 0x000fe40007000000 */
[C---:B------:R-:W-:Y:S02]  /*89c0*/  ISETP.LT.OR P0, PT, R5.reuse, 0x32, P0 ;  /* 0x000000320500780c */ /* 0x040fe40000701670 */
[----:B------:R-:W-:Y:S02]  /*89d0*/  ISETP.LT.OR P5, PT, R5, 0x59, P5 ;  /* 0x000000590500780c */ /* 0x000fe40002fa1670 */
[----:B------:R-:W-:Y:S02]  /*89e0*/  FSEL R247, R247, -INF , !P0 ;  /* 0xff800000f7f77808 */ /* 0x000fe40004000000 */
[----:B------:R-:W-:Y:S02]  /*89f0*/  LOP3.LUT P0, RZ, R227, 0x40, RZ, 0xc0, !PT ;  /* 0x00000040e3ff7812 */ /* 0x000fe4000780c0ff */
[----:B------:R-:W-:Y:S02]  /*8a00*/  FMNMX.FTZ R0, R247, R0, !PT ;  /* 0x00000000f7007209 */ /* 0x000fe40007810000 */
[C---:B------:R-:W-:Y:S02]  /*8a10*/  ISETP.GT.AND P0, PT, R4.reuse, 0x38, !P0 ;  /* 0x000000380400780c */ /* 0x040fe40004704270 */
[----:B------:R-:W-:Y:S02]  /*8a20*/  ISETP.GT.AND P2, PT, R4, 0x59, !P2 ;  /* 0x000000590400780c */ /* 0x000fe40005744270 */
[----:B------:R-:W-:Y:S02]  /*8a30*/  ISETP.LT.OR P0, PT, R5, 0x39, P0 ;  /* 0x000000390500780c */ /* 0x000fe40000701670 */
[----:B------:R-:W-:Y:S02]  /*8a40*/  FSEL R135, R35, -INF , !P5 ;  /* 0xff80000023877808 */ /* 0x000fe40006800000 */
[----:B------:R-:W-:Y:S02]  /*8a50*/  FSEL R245, R250, -INF , !P0 ;  /* 0xff800000faf57808 */ /* 0x000fe40004000000 */
[----:B------:R-:W-:Y:S02]  /*8a60*/  LOP3.LUT P0, RZ, R227, 0x20, RZ, 0xc0, !PT ;  /* 0x00000020e3ff7812 */ /* 0x000fe4000780c0ff */
[----:B------:R-:W-:Y:S02]  /*8a70*/  FMNMX.FTZ R0, R245, R0, !PT ;  /* 0x00000000f5007209 */ /* 0x000fe40007810000 */
[----:B------:R-:W-:Y:S02]  /*8a80*/  ISETP.GT.AND P0, PT, R4, 0x39, !P0 ;  /* 0x000000390400780c */ /* 0x000fe40004704270 */
[C---:B------:R-:W-:Y:S02]  /*8a90*/  ISETP.LT.OR P2, PT, R5.reuse, 0x5a, P2 ;  /* 0x0000005a0500780c */ /* 0x040fe40001741670 */
[----:B------:R-:W-:Y:S02]  /*8aa0*/  ISETP.LT.OR P0, PT, R5, 0x3a, P0 ;  /* 0x0000003a0500780c */ /* 0x000fe40000701670 */
[----:B------:R-:W-:Y:S02]  /*8ab0*/  FSEL R117, R34, -INF , !P2 ;  /* 0xff80000022757808 */ /* 0x000fe40005000000 */
[----:B------:R-:W-:Y:S02]  /*8ac0*/  FSEL R241, R249, -INF , !P0 ;  /* 0xff800000f9f17808 */ /* 0x000fe40004000000 */
[----:B------:R-:W-:Y:S02]  /*8ad0*/  LOP3.LUT P0, RZ, R227, 0x10, RZ, 0xc0, !PT ;  /* 0x00000010e3ff7812 */ /* 0x000fe4000780c0ff */
[----:B------:R-:W-:Y:S02]  /*8ae0*/  FMNMX.FTZ R0, R241, R0, !PT ;  /* 0x00000000f1007209 */ /* 0x000fe40007810000 */
[----:B------:R-:W-:Y:S02]  /*8af0*/  ISETP.GT.AND P0, PT, R4, 0x40, !P0 ;  /* 0x000000400400780c */ /* 0x000fe40004704270 */
[----:B-1----:R-:W-:Y:S02]  /*8b00*/  FMNMX.FTZ R16, R16, R7, !PT ;  /* 0x0000000710107209 */ /* 0x002fe40007810000 */
[----:B------:R-:W-:Y:S03]  /*8b10*/  ISETP.LT.OR P0, PT, R5, 0x41, P0 ;  /* 0x000000410500780c */ /* 0x000fe60000701670 */
[----:B------:R-:W1:Y:S01]  /*8b20*/  SHFL.BFLY PT, R17, R16, 0x1, 0x1f ;  /* 0x0c201f0010117f89 */ /* 0x000e6200000e0000 */
[----:B------:R-:W-:Y:S02]  /*8b30*/  FSEL R165, R25, -INF , !P0 ;  /* 0xff80000019a57808 */ /* 0x000fe40004000000 */
[----:B------:R-:W-:Y:S02]  /*8b40*/  LOP3.LUT P0, RZ, R227, 0x8, RZ, 0xc0, !PT ;  /* 0x00000008e3ff7812 */ /* 0x000fe4000780c0ff */
[----:B------:R-:W-:Y:S02]  /*8b50*/  FMNMX.FTZ R0, R165, R0, !PT ;  /* 0x00000000a5007209 */ /* 0x000fe40007810000 */
[----:B------:R-:W-:Y:S04]  /*8b60*/  ISETP.GT.AND P0, PT, R4, 0x41, !P0 ;  /* 0x000000410400780c */ /* 0x000fe80004704270 */
[----:B------:R-:W-:Y:S04]  /*8b70*/  ISETP.LT.OR P0, PT, R5, 0x42, P0 ;  /* 0x000000420500780c */ /* 0x000fe80000701670 */
[----:B------:R-:W-:Y:S02]  /*8b80*/  FSEL R161, R252, -INF , !P0 ;  /* 0xff800000fca17808 */ /* 0x000fe40004000000 */
[----:B------:R-:W-:Y:S02]  /*8b90*/  LOP3.LUT P0, RZ, R227, 0x4, RZ, 0xc0, !PT ;  /* 0x00000004e3ff7812 */ /* 0x000fe4000780c0ff */
[----:B------:R-:W-:Y:S02]  /*8ba0*/  FMNMX.FTZ R0, R161, R0, !PT ;  /* 0x00000000a1007209 */ /* 0x000fe40007810000 */
[C---:B------:R-:W-:Y:S04]  /*8bb0*/  ISETP.GT.AND P0, PT, R4.reuse, 0x48, !P0 ;  /* 0x000000480400780c */ /* 0x040fe80004704270 */
        /* <DEDUP_REMOVED lines=9> */
[----:B------:R-:W-:Y:S04]  /*8c50*/  ISETP.GT.AND P0, PT, R4, 0x50, !P0 ;  /* 0x000000500400780c */ /* 0x000fe80004704270 */
[----:B------:R-:W-:Y:S04]  /*8c60*/  ISETP.LT.OR P0, PT, R5, 0x51, P0 ;  /* 0x000000510500780c */ /* 0x000fe80000701670 */
[----:B------:R-:W-:Y:S04]  /*8c70*/  FSEL R143, R143, -INF , !P0 ;  /* 0xff8000008f8f7808 */ /* 0x000fe80004000000 */
[----:B------:R-:W-:Y:S04]  /*8c80*/  FMNMX.FTZ R0, R143, R0, !PT ;  /* 0x000000008f007209 */ /* 0x000fe80007810000 */
[----:B------:R-:W-:Y:S04]  /*8c90*/  FMNMX.FTZ R0, R139, R0, !PT ;  /* 0x000000008b007209 */ /* 0x000fe80007810000 */
[----:B------:R-:W-:Y:S04]  /*8ca0*/  FMNMX.FTZ R0, R135, R0, !PT ;  /* 0x0000000087007209 */ /* 0x000fe80007810000 */
[----:B------:R-:W-:Y:S02]  /*8cb0*/  FMNMX.FTZ R6, R117, R0, !PT ;  /* 0x0000000075067209 */ /* 0x000fe40007810000 */
[----:B-1----:R-:W-:Y:S03]  /*8cc0*/  FMNMX.FTZ R0, R16, R17, !PT ;  /* 0x0000001110007209 */ /* 0x002fe60007810000 */
[----:B------:R-:W1:Y:S01]  /*8cd0*/  SHFL.BFLY PT, R7, R6, 0x2, 0x1f ;  /* 0x0c401f0006077f89 */ /* 0x000e6200000e0000 */
[C---:B------:R-:W-:Y:S01]  /*8ce0*/  FSETP.NEU.FTZ.AND P0, PT, R0.reuse, -INF , PT ;  /* 0xff8000000000780b */ /* 0x040fe20003f1d000 */
[----:B------:R-:W-:Y:S05]  /*8cf0*/  FMUL.FTZ R149, R0, c[0x0][0x2d0] ;  /* 0x0000b40000957a20 */ /* 0x000fea0000410000 */
[----:B------:R-:W-:Y:S05]  /*8d00*/  FSEL R149, R149, RZ, P0 ;  /* 0x000000ff95957208 */ /* 0x000fea0000000000 */
[--C-:B------:R-:W-:Y:S02]  /*8d10*/  FFMA.FTZ R128, R14, c[0x0][0x2d0], -R149.reuse ;  /* 0x0000b4000e807a23 */ /* 0x100fe40000010895 */
[--C-:B------:R-:W-:Y:S02]  /*8d20*/  FFMA.FTZ R119, R12, c[0x0][0x2d0], -R149.reuse ;  /* 0x0000b4000c777a23 */ /* 0x100fe40000010895 */
[--C-:B------:R-:W-:Y:S02]  /*8d30*/  FFMA.FTZ R118, R10, c[0x0][0x2d0], -R149.reuse ;  /* 0x0000b4000a767a23 */ /* 0x100fe40000010895 */
[--C-:B------:R-:W-:Y:S01]  /*8d40*/  FFMA.FTZ R129, R8, c[0x0][0x2d0], -R149.reuse ;  /* 0x0000b40008817a23 */ /* 0x100fe20000010895 */
[----:B------:R-:W-:Y:S01]  /*8d50*/  MUFU.EX2 R128, R128 ;  /* 0x0000008000807308 */ /* 0x000fe20000000800 */
[--C-:B------:R-:W-:Y:S02]  /*8d60*/  FFMA.FTZ R136, R42, c[0x0][0x2d0], -R149.reuse ;  /* 0x0000b4002a887a23 */ /* 0x100fe40000010895 */
[--C-:B------:R-:W-:Y:S01]  /*8d70*/  FFMA.FTZ R137, R40, c[0x0][0x2d0], -R149.reuse ;  /* 0x0000b40028897a23 */ /* 0x100fe20000010895 */
[----:B-1----:R-:W-:Y:S01]  /*8d80*/  FMNMX.FTZ R5, R6, R7, !PT ;  /* 0x0000000706057209 */ /* 0x002fe20007810000 */
[--C-:B------:R-:W-:Y:S01]  /*8d90*/  FFMA.FTZ R138, R50, c[0x0][0x2d0], -R149.reuse ;  /* 0x0000b400328a7a23 */ /* 0x100fe20000010895 */
[----:B------:R-:W-:Y:S01]  /*8da0*/  FSEL R6, R0, RZ, P0 ;  /* 0x000000ff00067208 */ /* 0x000fe20000000000 */
[----:B------:R-:W-:Y:S02]  /*8db0*/  FFMA.FTZ R141, R48, c[0x0][0x2d0], -R149 ;  /* 0x0000b400308d7a23 */ /* 0x000fe40000010895 */
[----:B------:R-:W1:Y:S01]  /*8dc0*/  SHFL.BFLY PT, R4, R5, 0x1, 0x1f ;  /* 0x0c201f0005047f89 */ /* 0x000e6200000e0000 */
[----:B------:R-:W2:Y:S01]  /*8dd0*/  MUFU.EX2 R119, R119 ;  /* 0x0000007700777308 */ /* 0x000ea20000000800 */
[----:B------:R-:W-:Y:S02]  /*8de0*/  FADD.FTZ R3, -R6, R3 ;  /* 0x0000000306037221 */ /* 0x000fe40000010100 */
[--C-:B------:R-:W-:Y:S02]  /*8df0*/  FFMA.FTZ R170, R170, c[0x0][0x2d0], -R149.reuse ;  /* 0x0000b400aaaa7a23 */ /* 0x100fe40000010895 */
[--C-:B------:R-:W-:Y:S02]  /*8e00*/  FFMA.FTZ R164, R164, c[0x0][0x2d0], -R149.reuse ;  /* 0x0000b400a4a47a23 */ /* 0x100fe40000010895 */
[--C-:B------:R-:W-:Y:S02]  /*8e10*/  FFMA.FTZ R156, R156, c[0x0][0x2d0], -R149.reuse ;  /* 0x0000b4009c9c7a23 */ /* 0x100fe40000010895 */
[--C-:B------:R-:W-:Y:S01]  /*8e20*/  FFMA.FTZ R158, R158, c[0x0][0x2d0], -R149.reuse ;  /* 0x0000b4009e9e7a23 */ /* 0x100fe20000010895 */
[----:B------:R-:W-:Y:S01]  /*8e30*/  MUFU.EX2 R118, R118 ;  /* 0x0000007600767308 */ /* 0x000fe20000000800 */
[--C-:B------:R-:W-:Y:S02]  /*8e40*/  FFMA.FTZ R240, R240, c[0x0][0x2d0], -R149.reuse ;  /* 0x0000b400f0f07a23 */ /* 0x100fe40000010895 */
[--C-:B------:R-:W-:Y:S02]  /*8e50*/  FFMA.FTZ R242, R242, c[0x0][0x2d0], -R149.reuse ;  /* 0x0000b400f2f27a23 */ /* 0x100fe40000010895 */
[--C-:B------:R-:W-:Y:S02]  /*8e60*/  FFMA.FTZ R152, R152, c[0x0][0x2d0], -R149.reuse ;  /* 0x0000b40098987a23 */ /* 0x100fe40000010895 */
[--C-:B------:R-:W-:Y:S03]  /*8e70*/  FFMA.FTZ R142, R142, c[0x0][0x2d0], -R149.reuse ;  /* 0x0000b4008e8e7a23 */ /* 0x100fe60000010895 */
[----:B------:R-:W3:Y:S01]  /*8e80*/  MUFU.EX2 R129, R129 ;  /* 0x0000008100817308 */ /* 0x000ee20000000800 */
[----:B-1----:R-:W-:Y:S01]  /*8e90*/  FMNMX.FTZ R116, R4, R5, !PT ;  /* 0x0000000504747209 */ /* 0x002fe20007810000 */
[----:B------:R-:W-:Y:S01]  /*8ea0*/  FMUL.FTZ R4, R3, c[0x0][0x2d0] ;  /* 0x0000b40003047a20 */ /* 0x000fe20000410000 */
[----:B--2---:R-:W-:Y:S02]  /*8eb0*/  F2FP.PACK_AB R124, R119, R128 ;  /* 0x00000080777c723e */ /* 0x004fe400000000ff */
[C---:B------:R-:W-:Y:S01]  /*8ec0*/  FSETP.NEU.FTZ.AND P0, PT, R116.reuse, -INF , PT ;  /* 0xff8000007400780b */ /* 0x040fe20003f1d000 */
[C---:B------:R-:W-:Y:S04]  /*8ed0*/  FMUL.FTZ R134, R116.reuse, c[0x0][0x2d0] ;  /* 0x0000b40074867a20 */ /* 0x040fe80000410000 */
[----:B------:R-:W1:Y:S01]  /*8ee0*/  MUFU.EX2 R3, R4 ;  /* 0x0000000400037308 */ /* 0x000e620000000800 */
[----:B------:R-:W-:Y:S02]  /*8ef0*/  FSEL R5, R116, RZ, P0 ;  /* 0x000000ff74057208 */ /* 0x000fe40000000000 */
[----:B------:R-:W-:Y:S02]  /*8f00*/  FSEL R134, R134, RZ, P0 ;  /* 0x000000ff86867208 */ /* 0x000fe40000000000 */
[----:B------:R-:W-:Y:S01]  /*8f10*/  ISETP.GT.AND P0, PT, R238, UR4, PT ;  /* 0x00000004ee007c0c */ /* 0x000fe2000bf04270 */
[----:B------:R-:W-:Y:S02]  /*8f20*/  FADD.FTZ R5, -R5, R2 ;  /* 0x0000000205057221 */ /* 0x000fe40000010100 */
[--C-:B------:R-:W-:Y:S02]  /*8f30*/  FFMA.FTZ R133, R15, c[0x0][0x2d0], -R134.reuse ;  /* 0x0000b4000f857a23 */ /* 0x100fe40000010886 */
[--C-:B------:R-:W-:Y:S01]  /*8f40*/  FFMA.FTZ R132, R13, c[0x0][0x2d0], -R134.reuse ;  /* 0x0000b4000d847a23 */ /* 0x100fe20000010886 */
[----:B------:R-:W-:Y:S01]  /*8f50*/  MUFU.EX2 R170, R170 ;  /* 0x000000aa00aa7308 */ /* 0x000fe20000000800 */
[----:B------:R-:W2:Y:S01]  /*8f60*/  LDSM.16.MT88.4 R12, [R212+0x100] ;  /* 0x00010000d40c783b */ /* 0x000ea20000004200 */
[--C-:B------:R-:W-:Y:S01]  /*8f70*/  FFMA.FTZ R131, R11, c[0x0][0x2d0], -R134.reuse ;  /* 0x0000b4000b837a23 */ /* 0x100fe20000010886 */
[----:B---3--:R-:W-:Y:S01]  /*8f80*/  F2FP.PACK_AB R126, R129, R118 ;  /* 0x00000076817e723e */ /* 0x008fe200000000ff */
[--C-:B------:R-:W-:Y:S02]  /*8f90*/  FFMA.FTZ R130, R9, c[0x0][0x2d0], -R134.reuse ;  /* 0x0000b40009827a23 */ /* 0x100fe40000010886 */
[----:B------:R-:W-:Y:S02]  /*8fa0*/  FMUL.FTZ R2, R5, c[0x0][0x2d0] ;  /* 0x0000b40005027a20 */ /* 0x000fe40000410000 */
[--C-:B------:R-:W-:Y:S02]  /*8fb0*/  FFMA.FTZ R161, R161, c[0x0][0x2d0], -R134.reuse ;  /* 0x0000b400a1a17a23 */ /* 0x100fe40000010886 */
[----:B------:R-:W-:Y:S01]  /*8fc0*/  MUFU.EX2 R133, R133 ;  /* 0x0000008500857308 */ /* 0x000fe20000000800 */
[--C-:B------:R-:W-:Y:S02]  /*8fd0*/  FFMA.FTZ R157, R157, c[0x0][0x2d0], -R134.reuse ;  /* 0x0000b4009d9d7a23 */ /* 0x100fe40000010886 */
[C---:B-1----:R-:W-:Y:S02]  /*8fe0*/  FMUL.FTZ R4, R3.reuse, R112 ;  /* 0x0000007003047220 */ /* 0x042fe40000410000 */
[C---:B------:R-:W-:Y:S02]  /*8ff0*/  FMUL.FTZ R5, R3.reuse, R113 ;  /* 0x0000007103057220 */ /* 0x040fe40000410000 */
[C---:B------:R-:W-:Y:S02]  /*9000*/  FMUL.FTZ R8, R3.reuse, R108 ;  /* 0x0000006c03087220 */ /* 0x040fe40000410000 */
[C---:B------:R-:W-:Y:S01]  /*9010*/  FMUL.FTZ R9, R3.reuse, R109 ;  /* 0x0000006d03097220 */ /* 0x040fe20000410000 */
[----:B------:R-:W1:Y:S01]  /*9020*/  MUFU.EX2 R2, R2 ;  /* 0x0000000200027308 */ /* 0x000e620000000800 */
[C---:B------:R-:W-:Y:S02]  /*9030*/  FMUL.FTZ R16, R3.reuse, R100 ;  /* 0x0000006403107220 */ /* 0x040fe40000410000 */
[C---:B------:R-:W-:Y:S02]  /*9040*/  FMUL.FTZ R17, R3.reuse, R101 ;  /* 0x0000006503117220 */ /* 0x040fe40000410000 */
[C---:B------:R-:W-:Y:S02]  /*9050*/  FMUL.FTZ R24, R3.reuse, R92 ;  /* 0x0000005c03187220 */ /* 0x040fe40000410000 */
[C---:B------:R-:W-:Y:S02]  /*9060*/  FMUL.FTZ R25, R3.reuse, R93 ;  /* 0x0000005d03197220 */ /* 0x040fe40000410000 */
[C---:B------:R-:W-:Y:S01]  /*9070*/  FMUL.FTZ R32, R3.reuse, R84 ;  /* 0x0000005403207220 */ /* 0x040fe20000410000 */
[----:B------:R-:W3:Y:S01]  /*9080*/  MUFU.EX2 R132, R132 ;  /* 0x0000008400847308 */ /* 0x000ee20000000800 */
[C---:B------:R-:W-:Y:S02]  /*9090*/  FMUL.FTZ R33, R3.reuse, R85 ;  /* 0x0000005503217220 */ /* 0x040fe40000410000 */
[C---:B------:R-:W-:Y:S02]  /*90a0*/  FMUL.FTZ R40, R3.reuse, R76 ;  /* 0x0000004c03287220 */ /* 0x040fe40000410000 */
[C---:B------:R-:W-:Y:S02]  /*90b0*/  FMUL.FTZ R41, R3.reuse, R77 ;  /* 0x0000004d03297220 */ /* 0x040fe40000410000 */
[C---:B------:R-:W-:Y:S02]  /*90c0*/  FMUL.FTZ R48, R3.reuse, R68 ;  /* 0x0000004403307220 */ /* 0x040fe40000410000 */
[C---:B------:R-:W-:Y:S01]  /*90d0*/  FMUL.FTZ R49, R3.reuse, R69 ;  /* 0x0000004503317220 */ /* 0x040fe20000410000 */
[----:B------:R-:W-:Y:S01]  /*90e0*/  MUFU.EX2 R131, R131 ;  /* 0x0000008300837308 */ /* 0x000fe20000000800 */
[C---:B------:R-:W-:Y:S02]  /*90f0*/  FMUL.FTZ R52, R3.reuse, R52 ;  /* 0x0000003403347220 */ /* 0x040fe40000410000 */
[C---:B------:R-:W-:Y:S02]  /*9100*/  FMUL.FTZ R53, R3.reuse, R53 ;  /* 0x0000003503357220 */ /* 0x040fe40000410000 */
[C---:B-1----:R-:W-:Y:S02]  /*9110*/  FMUL.FTZ R6, R2.reuse, R114 ;  /* 0x0000007202067220 */ /* 0x042fe40000410000 */
[C---:B------:R-:W-:Y:S02]  /*9120*/  FMUL.FTZ R7, R2.reuse, R115 ;  /* 0x0000007302077220 */ /* 0x040fe40000410000 */
[C---:B------:R-:W-:Y:S01]  /*9130*/  FMUL.FTZ R10, R2.reuse, R110 ;  /* 0x0000006e020a7220 */ /* 0x040fe20000410000 */
[----:B------:R-:W1:Y:S01]  /*9140*/  MUFU.EX2 R130, R130 ;  /* 0x0000008200827308 */ /* 0x000e620000000800 */
[C---:B------:R-:W-:Y:S02]  /*9150*/  FMUL.FTZ R11, R2.reuse, R111 ;  /* 0x0000006f020b7220 */ /* 0x040fe40000410000 */
[----:B------:R-:W-:Y:S01]  /*9160*/  FMUL.FTZ R18, R2, R102 ;  /* 0x0000006602127220 */ /* 0x000fe20000410000 */
[----:B---3--:R-:W-:Y:S01]  /*9170*/  F2FP.PACK_AB R125, R132, R133 ;  /* 0x00000085847d723e */ /* 0x008fe200000000ff */
[C---:B------:R-:W-:Y:S01]  /*9180*/  FMUL.FTZ R19, R2.reuse, R103 ;  /* 0x0000006702137220 */ /* 0x040fe20000410000 */
[----:B------:R-:W-:Y:S01]  /*9190*/  LDSM.16.MT88.4 R108, [R212+0x2900] ;  /* 0x00290000d46c783b */ /* 0x000fe20000004200 */
[C---:B------:R-:W-:Y:S02]  /*91a0*/  FMUL.FTZ R26, R2.reuse, R94 ;  /* 0x0000005e021a7220 */ /* 0x040fe40000410000 */
[C---:B------:R-:W-:Y:S01]  /*91b0*/  FMUL.FTZ R27, R2.reuse, R95 ;  /* 0x0000005f021b7220 */ /* 0x040fe20000410000 */
[----:B------:R-:W-:Y:S01]  /*91c0*/  MUFU.EX2 R164, R164 ;  /* 0x000000a400a47308 */ /* 0x000fe20000000800 */
[C---:B------:R-:W-:Y:S02]  /*91d0*/  FMUL.FTZ R34, R2.reuse, R86 ;  /* 0x0000005602227220 */ /* 0x040fe40000410000 */
[C---:B------:R-:W-:Y:S01]  /*91e0*/  FMUL.FTZ R35, R2.reuse, R87 ;  /* 0x0000005702237220 */ /* 0x040fe20000410000 */
[----:B------:R-:W-:Y:S01]  /*91f0*/  LDSM.16.MT88.4 R92, [R208+0x4900] ;  /* 0x00490000d05c783b */ /* 0x000fe20000004200 */
[C---:B------:R-:W-:Y:S02]  /*9200*/  FMUL.FTZ R42, R2.reuse, R78 ;  /* 0x0000004e022a7220 */ /* 0x040fe40000410000 */
[C---:B------:R-:W-:Y:S02]  /*9210*/  FMUL.FTZ R43, R2.reuse, R79 ;  /* 0x0000004f022b7220 */ /* 0x040fe40000410000 */
[C---:B------:R-:W-:Y:S01]  /*9220*/  FMUL.FTZ R50, R2.reuse, R70 ;  /* 0x0000004602327220 */ /* 0x040fe20000410000 */
[----:B------:R-:W-:Y:S01]  /*9230*/  MUFU.EX2 R161, R161 ;  /* 0x000000a100a17308 */ /* 0x000fe20000000800 */
[C---:B------:R-:W-:Y:S01]  /*9240*/  FMUL.FTZ R51, R2.reuse, R71 ;  /* 0x0000004702337220 */ /* 0x040fe20000410000 */
[----:B------:R-:W3:Y:S01]  /*9250*/  LDSM.16.MT88.4 R84, [R210+0x3100] ;  /* 0x00310000d254783b */ /* 0x000ee20000004200 */
[----:B------:R-:W-:Y:S01]  /*9260*/  FMUL.FTZ R54, R2, R54 ;  /* 0x0000003602367220 */ /* 0x000fe20000410000 */
[----:B-1----:R-:W-:Y:S01]  /*9270*/  F2FP.PACK_AB R127, R130, R131 ;  /* 0x00000083827f723e */ /* 0x002fe200000000ff */
[C---:B------:R-:W-:Y:S02]  /*9280*/  FMUL.FTZ R55, R2.reuse, R55 ;  /* 0x0000003702377220 */ /* 0x040fe40000410000 */
[C---:B------:R-:W-:Y:S02]  /*9290*/  FMUL.FTZ R56, R3.reuse, R56 ;  /* 0x0000003803387220 */ /* 0x040fe40000410000 */
[C---:B------:R-:W-:Y:S01]  /*92a0*/  FMUL.FTZ R57, R3.reuse, R57 ;  /* 0x0000003903397220 */ /* 0x040fe20000410000 */
[----:B------:R-:W1:Y:S01]  /*92b0*/  LDSM.16.MT88.4 R76, [R209+0x3100] ;  /* 0x00310000d14c783b */ /* 0x000e620000004200 */
[C---:B--2---:R-:W-:Y:S01]  /*92c0*/  HMMA.16816.F32 R4, R124.reuse, R12, R4 ;  /* 0x0000000c7c04723c */ /* 0x044fe20000001804 */
[----:B------:R-:W-:Y:S04]  /*92d0*/  MUFU.EX2 R157, R157 ;  /* 0x0000009d009d7308 */ /* 0x000fe80000000800 */
[C---:B------:R-:W-:Y:S02]  /*92e0*/  FMUL.FTZ R58, R2.reuse, R58 ;  /* 0x0000003a023a7220 */ /* 0x040fe40000410000 */
[----:B------:R-:W2:Y:S01]  /*92f0*/  LDSM.16.MT88.4 R68, [R208+0x3100] ;  /* 0x00310000d044783b */ /* 0x000ea20000004200 */
[C---:B------:R-:W-:Y:S03]  /*9300*/  HMMA.16816.F32 R8, R124.reuse, R14, R8 ;  /* 0x0000000e7c08723c */ /* 0x040fe60000001808 */
[----:B------:R-:W-:Y:S01]  /*9310*/  MUFU.EX2 R136, R136 ;  /* 0x0000008800887308 */ /* 0x000fe20000000800 */
[C---:B------:R-:W-:Y:S02]  /*9320*/  FMUL.FTZ R12, R3.reuse, R104 ;  /* 0x00000068030c7220 */ /* 0x040fe40000410000 */
[C---:B------:R-:W-:Y:S01]  /*9330*/  FMUL.FTZ R13, R3.reuse, R105 ;  /* 0x00000069030d7220 */ /* 0x040fe20000410000 */
[----:B------:R-:W-:Y:S01]  /*9340*/  LDSM.16.MT88.4 R100, [R210+0x2900] ;  /* 0x00290000d264783b */ /* 0x000fe20000004200 */
[C---:B------:R-:W-:Y:S04]  /*9350*/  FMUL.FTZ R14, R2.reuse, R106 ;  /* 0x0000006a020e7220 */ /* 0x040fe80000410000 */
[C---:B------:R-:W-:Y:S01]  /*9360*/  FMUL.FTZ R15, R2.reuse, R107 ;  /* 0x0000006b020f7220 */ /* 0x040fe20000410000 */
[----:B------:R-:W4:Y:S01]  /*9370*/  MUFU.EX2 R137, R137 ;  /* 0x0000008900897308 */ /* 0x000f220000000800 */
[C---:B------:R-:W-:Y:S02]  /*9380*/  FMUL.FTZ R59, R2.reuse, R59 ;  /* 0x0000003b023b7220 */ /* 0x040fe40000410000 */
[C---:B------:R-:W-:Y:S02]  /*9390*/  FMUL.FTZ R60, R3.reuse, R60 ;  /* 0x0000003c033c7220 */ /* 0x040fe40000410000 */
[C---:B------:R-:W-:Y:S01]  /*93a0*/  FMUL.FTZ R61, R3.reuse, R61 ;  /* 0x0000003d033d7220 */ /* 0x040fe20000410000 */
[C---:B------:R-:W-:Y:S03]  /*93b0*/  HMMA.16816.F32 R12, R124.reuse, R20, R12 ;  /* 0x000000147c0c723c */ /* 0x040fe6000000180c */
[C---:B------:R-:W-:Y:S01]  /*93c0*/  FMUL.FTZ R62, R2.reuse, R62 ;  /* 0x0000003e023e7220 */ /* 0x040fe20000410000 */
[----:B------:R-:W-:Y:S01]  /*93d0*/  MUFU.EX2 R138, R138 ;  /* 0x0000008a008a7308 */ /* 0x000fe20000000800 */
[C---:B------:R-:W-:Y:S02]  /*93e0*/  FMUL.FTZ R63, R2.reuse, R63 ;  /* 0x0000003f023f7220 */ /* 0x040fe40000410000 */
[C---:B------:R-:W-:Y:S01]  /*93f0*/  FMUL.FTZ R20, R3.reuse, R96 ;  /* 0x0000006003147220 */ /* 0x040fe20000410000 */
[C---:B------:R-:W-:Y:S04]  /*9400*/  HMMA.16816.F32 R16, R124.reuse, R22, R16 ;  /* 0x000000167c10723c */ /* 0x040fe80000001810 */
[C---:B------:R-:W-:Y:S02]  /*9410*/  FMUL.FTZ R21, R3.reuse, R97 ;  /* 0x0000006103157220 */ /* 0x040fe40000410000 */
[----:B------:R-:W-:Y:S01]  /*9420*/  MUFU.EX2 R141, R141 ;  /* 0x0000008d008d7308 */ /* 0x000fe20000000800 */
[C---:B------:R-:W-:Y:S02]  /*9430*/  FMUL.FTZ R22, R2.reuse, R98 ;  /* 0x0000006202167220 */ /* 0x040fe40000410000 */
[C---:B------:R-:W-:Y:S03]  /*9440*/  FMUL.FTZ R23, R2.reuse, R99 ;  /* 0x0000006302177220 */ /* 0x040fe60000410000 */
[C---:B------:R-:W-:Y:S02]  /*9450*/  FMUL.FTZ R64, R3.reuse, R64 ;  /* 0x0000004003407220 */ /* 0x040fe40000410000 */
[C---:B------:R-:W-:Y:S02]  /*9460*/  FMUL.FTZ R65, R3.reuse, R65 ;  /* 0x0000004103417220 */ /* 0x040fe40000410000 */
[C---:B------:R-:W-:Y:S01]  /*9470*/  HMMA.16816.F32 R20, R124.reuse, R28, R20 ;  /* 0x0000001c7c14723c */ /* 0x040fe20000001814 */
[----:B------:R-:W-:Y:S02]  /*9480*/  MUFU.EX2 R156, R156 ;  /* 0x0000009c009c7308 */ /* 0x000fe40000000800 */
[C---:B------:R-:W-:Y:S02]  /*9490*/  FMUL.FTZ R66, R2.reuse, R66 ;  /* 0x0000004202427220 */ /* 0x040fe40000410000 */
[C---:B------:R-:W-:Y:S02]  /*94a0*/  FMUL.FTZ R67, R2.reuse, R67 ;  /* 0x0000004302437220 */ /* 0x040fe40000410000 */
[C---:B------:R-:W-:Y:S01]  /*94b0*/  FMUL.FTZ R28, R3.reuse, R88 ;  /* 0x00000058031c7220 */ /* 0x040fe20000410000 */
[C---:B------:R-:W-:Y:S03]  /*94c0*/  HMMA.16816.F32 R24, R124.reuse, R30, R24 ;  /* 0x0000001e7c18723c */ /* 0x040fe60000001818 */
[----:B------:R-:W-:Y:S01]  /*94d0*/  MUFU.EX2 R158, R158 ;  /* 0x0000009e009e7308 */ /* 0x000fe20000000800 */
        /* <DEDUP_REMOVED lines=10> */
[----:B------:R-:W5:Y:S01]  /*9580*/  MUFU.EX2 R151, R151 ;  /* 0x0000009700977308 */ /* 0x000f620000000800 */
[--C-:B------:R-:W-:Y:S02]  /*9590*/  FFMA.FTZ R159, R166, c[0x0][0x2d0], -R149.reuse ;  /* 0x0000b400a69f7a23 */ /* 0x100fe40000010895 */
[C---:B------:R-:W-:Y:S01]  /*95a0*/  FMUL.FTZ R36, R3.reuse, R80 ;  /* 0x0000005003247220 */ /* 0x040fe20000410000 */
[C---:B------:R-:W-:Y:S04]  /*95b0*/  HMMA.16816.F32 R32, R124.reuse, R38, R32 ;  /* 0x000000267c20723c */ /* 0x040fe80000001820 */
[----:B------:R-:W-:Y:S02]  /*95c0*/  FMUL.FTZ R37, R3, R81 ;  /* 0x0000005103257220 */ /* 0x000fe40000410000 */
[----:B------:R-:W-:Y:S01]  /*95d0*/  MUFU.EX2 R153, R153 ;  /* 0x0000009900997308 */ /* 0x000fe20000000800 */
[C---:B------:R-:W-:Y:S02]  /*95e0*/  FMUL.FTZ R38, R2.reuse, R82 ;  /* 0x0000005202267220 */ /* 0x040fe40000410000 */
[----:B------:R-:W-:Y:S02]  /*95f0*/  FMUL.FTZ R39, R2, R83 ;  /* 0x0000005302277220 */ /* 0x000fe40000410000 */
[----:B------:R-:W-:Y:S01]  /*9600*/  LDSM.16.MT88.4 R80, [R209+0x900] ;  /* 0x00090000d150783b */ /* 0x000fe20000004200 */
[--C-:B------:R-:W-:Y:S02]  /*9610*/  FFMA.FTZ R163, R160, c[0x0][0x2d0], -R149.reuse ;  /* 0x0000b400a0a37a23 */ /* 0x100fe40000010895 */
[--C-:B------:R-:W-:Y:S02]  /*9620*/  FFMA.FTZ R160, R239, c[0x0][0x2d0], -R134.reuse ;  /* 0x0000b400efa07a23 */ /* 0x100fe40000010886 */
[C---:B------:R-:W-:Y:S01]  /*9630*/  HMMA.16816.F32 R36, R124.reuse, R44, R36 ;  /* 0x0000002c7c24723c */ /* 0x040fe20000001824 */
[----:B------:R-:W1:Y:S02]  /*9640*/  MUFU.EX2 R154, R154 ;  /* 0x0000009a009a7308 */ /* 0x000e640000000800 */
[--C-:B------:R-:W-:Y:S02]  /*9650*/  FFMA.FTZ R167, R167, c[0x0][0x2d0], -R134.reuse ;  /* 0x0000b400a7a77a23 */ /* 0x100fe40000010886 */
[--C-:B------:R-:W-:Y:S02]  /*9660*/  FFMA.FTZ R166, R171, c[0x0][0x2d0], -R134.reuse ;  /* 0x0000b400aba67a23 */ /* 0x100fe40000010886 */
[C---:B------:R-:W-:Y:S01]  /*9670*/  FMUL.FTZ R44, R3.reuse, R72 ;  /* 0x00000048032c7220 */ /* 0x040fe20000410000 */
[C---:B------:R-:W-:Y:S03]  /*9680*/  HMMA.16816.F32 R40, R124.reuse, R46, R40 ;  /* 0x0000002e7c28723c */ /* 0x040fe60000001828 */
[----:B------:R-:W1:Y:S01]  /*9690*/  MUFU.EX2 R159, R159 ;  /* 0x0000009f009f7308 */ /* 0x000e620000000800 */
[----:B------:R-:W-:Y:S02]  /*96a0*/  FMUL.FTZ R45, R3, R73 ;  /* 0x00000049032d7220 */ /* 0x000fe40000410000 */
[--C-:B------:R-:W-:Y:S02]  /*96b0*/  FFMA.FTZ R169, R169, c[0x0][0x2d0], -R134.reuse ;  /* 0x0000b400a9a97a23 */ /* 0x100fe40000010886 */
[C---:B------:R-:W-:Y:S04]  /*96c0*/  FMUL.FTZ R46, R2.reuse, R74 ;  /* 0x0000004a022e7220 */ /* 0x040fe80000410000 */
[----:B------:R-:W-:Y:S01]  /*96d0*/  FMUL.FTZ R47, R2, R75 ;  /* 0x0000004b022f7220 */ /* 0x000fe20000410000 */
[----:B------:R-:W2:Y:S01]  /*96e0*/  MUFU.EX2 R163, R163 ;  /* 0x000000a300a37308 */ /* 0x000ea20000000800 */
[----:B------:R-:W4:Y:S01]  /*96f0*/  LDSM.16.MT88.4 R72, [R212+0x900] ;  /* 0x00090000d448783b */ /* 0x000f220000004200 */
[--C-:B------:R-:W-:Y:S02]  /*9700*/  FFMA.FTZ R171, R246, c[0x0][0x2d0], -R149.reuse ;  /* 0x0000b400f6ab7a23 */ /* 0x100fe40000010895 */
[--C-:B------:R-:W-:Y:S02]  /*9710*/  FFMA.FTZ R239, R244, c[0x0][0x2d0], -R149.reuse ;  /* 0x0000b400f4ef7a23 */ /* 0x100fe40000010895 */
[C---:B---3--:R-:W-:Y:S03]  /*9720*/  HMMA.16816.F32 R44, R124.reuse, R84, R44 ;  /* 0x000000547c2c723c */ /* 0x048fe6000000182c */
[--C-:B------:R-:W-:Y:S01]  /*9730*/  FFMA.FTZ R243, R243, c[0x0][0x2d0], -R134.reuse ;  /* 0x0000b400f3f37a23 */ /* 0x100fe20000010886 */
[----:B------:R-:W-:Y:S01]  /*9740*/  MUFU.EX2 R160, R160 ;  /* 0x000000a000a07308 */ /* 0x000fe20000000800 */
[--C-:B------:R-:W-:Y:S02]  /*9750*/  FFMA.FTZ R244, R247, c[0x0][0x2d0], -R134.reuse ;  /* 0x0000b400f7f47a23 */ /* 0x100fe40000010886 */
[--C-:B------:R-:W-:Y:S01]  /*9760*/  FFMA.FTZ R247, R162, c[0x0][0x2d0], -R149.reuse ;  /* 0x0000b400a2f77a23 */ /* 0x100fe20000010895 */
[C---:B------:R-:W-:Y:S01]  /*9770*/  HMMA.16816.F32 R48, R124.reuse, R86, R48 ;  /* 0x000000567c30723c */ /* 0x040fe20000001830 */
[----:B------:R-:W-:Y:S03]  /*9780*/  LDSM.16.MT88.4 R84, [R208+0x900] ;  /* 0x00090000d054783b */ /* 0x000fe60000004200 */
[--C-:B------:R-:W-:Y:S02]  /*9790*/  FFMA.FTZ R162, R165, c[0x0][0x2d0], -R134.reuse ;  /* 0x0000b400a5a27a23 */ /* 0x100fe40000010886 */
[----:B------:R-:W-:Y:S01]  /*97a0*/  MUFU.EX2 R247, R247 ;  /* 0x000000f700f77308 */ /* 0x000fe20000000800 */
[--C-:B------:R-:W-:Y:S01]  /*97b0*/  FFMA.FTZ R245, R245, c[0x0][0x2d0], -R134.reuse ;  /* 0x0000b400f5f57a23 */ /* 0x100fe20000010886 */
[C---:B-1----:R-:W-:Y:S04]  /*97c0*/  HMMA.16816.F32 R52, R124.reuse, R76, R52 ;  /* 0x0000004c7c34723c */ /* 0x042fe80000001834 */
[--C-:B------:R-:W-:Y:S02]  /*97d0*/  FFMA.FTZ R246, R241, c[0x0][0x2d0], -R134.reuse ;  /* 0x0000b400f1f67a23 */ /* 0x100fe40000010886 */
[--C-:B------:R-:W-:Y:S02]  /*97e0*/  FFMA.FTZ R241, R168, c[0x0][0x2d0], -R149.reuse ;  /* 0x0000b400a8f17a23 */ /* 0x100fe40000010895 */
[C---:B------:R-:W-:Y:S01]  /*97f0*/  HMMA.16816.F32 R56, R124.reuse, R78, R56 ;  /* 0x0000004e7c38723c */ /* 0x040fe20000001838 */
[----:B------:R-:W1:Y:S01]  /*9800*/  LDSM.16.MT88.4 R76, [R210+0x900] ;  /* 0x00090000d24c783b */ /* 0x000e620000004200 */
[----:B------:R-:W-:Y:S02]  /*9810*/  MUFU.EX2 R162, R162 ;  /* 0x000000a200a27308 */ /* 0x000fe40000000800 */
[--C-:B------:R-:W-:Y:S02]  /*9820*/  FFMA.FTZ R168, R155, c[0x0][0x2d0], -R134.reuse ;  /* 0x0000b4009ba87a23 */ /* 0x100fe40000010886 */
[--C-:B------:R-:W-:Y:S02]  /*9830*/  FFMA.FTZ R155, R150, c[0x0][0x2d0], -R149.reuse ;  /* 0x0000b400969b7a23 */ /* 0x100fe40000010895 */
[C---:B--2---:R-:W-:Y:S04]  /*9840*/  HMMA.16816.F32 R60, R124.reuse, R68, R60 ;  /* 0x000000447c3c723c */ /* 0x044fe8000000183c */
[----:B------:R-:W-:Y:S01]  /*9850*/  MUFU.EX2 R241, R241 ;  /* 0x000000f100f17308 */ /* 0x000fe20000000800 */
[----:B------:R-:W-:Y:S02]  /*9860*/  FFMA.FTZ R149, R140, c[0x0][0x2d0], -R149 ;  /* 0x0000b4008c957a23 */ /* 0x000fe40000010895 */
[----:B----4-:R-:W-:Y:S01]  /*9870*/  F2FP.PACK_AB R68, R137, R136 ;  /* 0x000000888944723e */ /* 0x010fe200000000ff */
[----:B------:R-:W-:Y:S04]  /*9880*/  HMMA.16816.F32 R64, R124, R70, R64 ;  /* 0x000000467c40723c */ /* 0x000fe80000001840 */
[----:B-----5:R-:W-:Y:S01]  /*9890*/  F2FP.PACK_AB R69, R151, R148 ;  /* 0x000000949745723e */ /* 0x020fe200000000ff */
[--C-:B------:R-:W-:Y:S01]  /*98a0*/  FFMA.FTZ R140, R143, c[0x0][0x2d0], -R134.reuse ;  /* 0x0000b4008f8c7a23 */ /* 0x100fe20000010886 */
[----:B------:R-:W-:Y:S01]  /*98b0*/  MUFU.EX2 R168, R168 ;  /* 0x000000a800a87308 */ /* 0x000fe20000000800 */
[----:B------:R-:W-:Y:S01]  /*98c0*/  F2FP.PACK_AB R70, R141, R138 ;  /* 0x0000008a8d46723e */ /* 0x000fe200000000ff */
[--C-:B------:R-:W-:Y:S01]  /*98d0*/  FFMA.FTZ R139, R139, c[0x0][0x2d0], -R134.reuse ;  /* 0x0000b4008b8b7a23 */ /* 0x100fe20000010886 */
[----:B------:R-:W-:Y:S03]  /*98e0*/  F2FP.PACK_AB R71, R154, R153 ;  /* 0x000000999a47723e */ /* 0x000fe600000000ff */
[--C-:B------:R-:W-:Y:S02]  /*98f0*/  FFMA.FTZ R135, R135, c[0x0][0x2d0], -R134.reuse ;  /* 0x0000b40087877a23 */ /* 0x100fe40000010886 */
[----:B------:R-:W-:Y:S02]  /*9900*/  FFMA.FTZ R134, R117, c[0x0][0x2d0], -R134 ;  /* 0x0000b40075867a23 */ /* 0x000fe40000010886 */
[C---:B------:R-:W-:Y:S01]  /*9910*/  HMMA.16816.F32 R4, R68.reuse, R72, R4 ;  /* 0x000000484404723c */ /* 0x040fe20000001804 */
[----:B------:R-:W2:Y:S04]  /*9920*/  MUFU.EX2 R167, R167 ;  /* 0x000000a700a77308 */ /* 0x000ea80000000800 */
[----:B------:R-:W-:Y:S02]  /*9930*/  FFMA.FTZ R128, R3, R228, R128 ;  /* 0x000000e403807223 */ /* 0x000fe40000010080 */
[----:B------:R-:W-:Y:S01]  /*9940*/  FFMA.FTZ R133, R2, R229, R133 ;  /* 0x000000e502857223 */ /* 0x000fe20000010085 */
[C---:B------:R-:W-:Y:S01]  /*9950*/  HMMA.16816.F32 R8, R68.reuse, R74, R8 ;  /* 0x0000004a4408723c */ /* 0x040fe20000001808 */
[----:B------:R-:W3:Y:S02]  /*9960*/  LDSM.16.MT88.4 R72, [R210+0x3900] ;  /* 0x00390000d248783b */ /* 0x000ee40000004200 */
[----:B------:R-:W-:Y:S01]  /*9970*/  MUFU.EX2 R166, R166 ;  /* 0x000000a600a67308 */ /* 0x000fe20000000800 */
[----:B------:R-:W-:Y:S02]  /*9980*/  FADD.FTZ R119, R119, R128 ;  /* 0x0000008077777221 */ /* 0x000fe40000010000 */
[----:B------:R-:W-:Y:S02]  /*9990*/  FADD.FTZ R132, R132, R133 ;  /* 0x0000008584847221 */ /* 0x000fe40000010000 */
[C---:B-1----:R-:W-:Y:S04]  /*99a0*/  HMMA.16816.F32 R12, R68.reuse, R76, R12 ;  /* 0x0000004c440c723c */ /* 0x042fe8000000180c */
[----:B------:R-:W-:Y:S01]  /*99b0*/  FADD.FTZ R118, R118, R119 ;  /* 0x0000007776767221 */ /* 0x000fe20000010000 */
[----:B------:R-:W1:Y:S01]  /*99c0*/  MUFU.EX2 R169, R169 ;  /* 0x000000a900a97308 */ /* 0x000e620000000800 */
[----:B------:R-:W-:Y:S02]  /*99d0*/  FADD.FTZ R3, R131, R132 ;  /* 0x0000008483037221 */ /* 0x000fe40000010000 */
[C---:B------:R-:W-:Y:S01]  /*99e0*/  HMMA.16816.F32 R16, R68.reuse, R78, R16 ;  /* 0x0000004e4410723c */ /* 0x040fe20000001810 */
[----:B------:R-:W4:Y:S03]  /*99f0*/  LDSM.16.MT88.4 R76, [R209+0x3900] ;  /* 0x00390000d14c783b */ /* 0x000f260000004200 */
[----:B------:R-:W-:Y:S02]  /*9a00*/  FADD.FTZ R129, R129, R118 ;  /* 0x0000007681817221 */ /* 0x000fe40000010000 */
[----:B------:R-:W-:Y:S01]  /*9a10*/  FADD.FTZ R3, R130, R3 ;  /* 0x0000000382037221 */ /* 0x000fe20000010000 */
[----:B------:R-:W-:Y:S01]  /*9a20*/  MUFU.EX2 R171, R171 ;  /* 0x000000ab00ab7308 */ /* 0x000fe20000000800 */
[C---:B------:R-:W-:Y:S04]  /*9a30*/  HMMA.16816.F32 R20, R68.reuse, R80, R20 ;  /* 0x000000504414723c */ /* 0x040fe80000001814 */
[----:B------:R-:W-:Y:S02]  /*9a40*/  FADD.FTZ R136, R136, R129 ;  /* 0x0000008188887221 */ /* 0x000fe40000010000 */
[----:B------:R-:W-:Y:S02]  /*9a50*/  FADD.FTZ R2, R148, R3 ;  /* 0x0000000394027221 */ /* 0x000fe40000010000 */
[C---:B------:R-:W-:Y:S01]  /*9a60*/  HMMA.16816.F32 R24, R68.reuse, R82, R24 ;  /* 0x000000524418723c */ /* 0x040fe20000001818 */
[----:B------:R-:W5:Y:S01]  /*9a70*/  LDSM.16.MT88.4 R80, [R208+0x3900] ;  /* 0x00390000d050783b */ /* 0x000f620000004200 */
[----:B------:R-:W-:Y:S02]  /*9a80*/  MUFU.EX2 R240, R240 ;  /* 0x000000f000f07308 */ /* 0x000fe40000000800 */
[----:B------:R-:W-:Y:S02]  /*9a90*/  FADD.FTZ R137, R137, R136 ;  /* 0x0000008889897221 */ /* 0x000fe40000010000 */
[----:B------:R-:W-:Y:S02]  /*9aa0*/  FADD.FTZ R2, R151, R2 ;  /* 0x0000000297027221 */ /* 0x000fe40000010000 */
[C---:B------:R-:W-:Y:S04]  /*9ab0*/  HMMA.16816.F32 R28, R68.reuse, R84, R28 ;  /* 0x00000054441c723c */ /* 0x040fe8000000181c */
[----:B------:R-:W-:Y:S01]  /*9ac0*/  MUFU.EX2 R239, R239 ;  /* 0x000000ef00ef7308 */ /* 0x000fe20000000800 */
[----:B------:R-:W-:Y:S02]  /*9ad0*/  FADD.FTZ R138, R138, R137 ;  /* 0x000000898a8a7221 */ /* 0x000fe40000010000 */
[----:B------:R-:W-:Y:S01]  /*9ae0*/  FADD.FTZ R3, R153, R2 ;  /* 0x0000000299037221 */ /* 0x000fe20000010000 */
[C---:B------:R-:W-:Y:S01]  /*9af0*/  HMMA.16816.F32 R32, R68.reuse, R86, R32 ;  /* 0x000000564420723c */ /* 0x040fe20000001820 */
[----:B------:R-:W-:Y:S03]  /*9b00*/  LDSM.16.MT88.4 R84, [R210+0x1100] ;  /* 0x00110000d254783b */ /* 0x000fe60000004200 */
[----:B------:R-:W-:Y:S02]  /*9b10*/  FADD.FTZ R138, R141, R138 ;  /* 0x0000008a8d8a7221 */ /* 0x000fe40000010000 */
[----:B------:R-:W-:Y:S01]  /*9b20*/  MUFU.EX2 R242, R242 ;  /* 0x000000f200f27308 */ /* 0x000fe20000000800 */
[----:B------:R-:W-:Y:S01]  /*9b30*/  FADD.FTZ R3, R154, R3 ;  /* 0x000000039a037221 */ /* 0x000fe20000010000 */
[C---:B------:R-:W-:Y:S08]  /*9b40*/  HMMA.16816.F32 R36, R68.reuse, R88, R36 ;  /* 0x000000584424723c */ /* 0x040ff00000001824 */
[C---:B------:R-:W-:Y:S01]  /*9b50*/  HMMA.16816.F32 R40, R68.reuse, R90, R40 ;  /* 0x0000005a4428723c */ /* 0x040fe20000001828 */
[----:B------:R-:W-:Y:S01]  /*9b60*/  LDSM.16.MT88.4 R88, [R208+0x4100] ;  /* 0x00410000d058783b */ /* 0x000fe20000004200 */
[----:B------:R-:W-:Y:S06]  /*9b70*/  MUFU.EX2 R243, R243 ;  /* 0x000000f300f37308 */ /* 0x000fec0000000800 */
[C---:B---3--:R-:W-:Y:S04]  /*9b80*/  HMMA.16816.F32 R44, R68.reuse, R72, R44 ;  /* 0x00000048442c723c */ /* 0x048fe8000000182c */
[----:B------:R-:W-:Y:S04]  /*9b90*/  MUFU.EX2 R244, R244 ;  /* 0x000000f400f47308 */ /* 0x000fe80000000800 */
[C---:B------:R-:W-:Y:S01]  /*9ba0*/  HMMA.16816.F32 R48, R68.reuse, R74, R48 ;  /* 0x0000004a4430723c */ /* 0x040fe20000001830 */
[----:B------:R-:W3:Y:S05]  /*9bb0*/  LDSM.16.MT88.4 R72, [R212+0x1100] ;  /* 0x00110000d448783b */ /* 0x000eea0000004200 */
[----:B------:R-:W-:Y:S02]  /*9bc0*/  MUFU.EX2 R245, R245 ;  /* 0x000000f500f57308 */ /* 0x000fe40000000800 */
[C---:B----4-:R-:W-:Y:S08]  /*9bd0*/  HMMA.16816.F32 R52, R68.reuse, R76, R52 ;  /* 0x0000004c4434723c */ /* 0x050ff00000001834 */
[C---:B------:R-:W-:Y:S01]  /*9be0*/  HMMA.16816.F32 R56, R68.reuse, R78, R56 ;  /* 0x0000004e4438723c */ /* 0x040fe20000001838 */
[----:B------:R-:W4:Y:S01]  /*9bf0*/  LDSM.16.MT88.4 R76, [R209+0x1100] ;  /* 0x00110000d14c783b */ /* 0x000f220000004200 */
[----:B------:R-:W-:Y:S06]  /*9c00*/  MUFU.EX2 R246, R246 ;  /* 0x000000f600f67308 */ /* 0x000fec0000000800 */
[C---:B-----5:R-:W-:Y:S04]  /*9c10*/  HMMA.16816.F32 R60, R68.reuse, R80, R60 ;  /* 0x00000050443c723c */ /* 0x060fe8000000183c */
[----:B------:R-:W-:Y:S04]  /*9c20*/  MUFU.EX2 R152, R152 ;  /* 0x0000009800987308 */ /* 0x000fe80000000800 */
[----:B------:R-:W-:Y:S01]  /*9c30*/  HMMA.16816.F32 R64, R68, R82, R64 ;  /* 0x000000524440723c */ /* 0x000fe20000001840 */
[----:B------:R-:W5:Y:S05]  /*9c40*/  LDSM.16.MT88.4 R80, [R208+0x1100] ;  /* 0x00110000d050783b */ /* 0x000f6a0000004200 */
[----:B------:R-:W4:Y:S01]  /*9c50*/  MUFU.EX2 R155, R155 ;  /* 0x0000009b009b7308 */ /* 0x000f220000000800 */
[----:B------:R-:W-:Y:S01]  /*9c60*/  F2FP.PACK_AB R68, R156, R159 ;  /* 0x0000009f9c44723e */ /* 0x000fe200000000ff */
[----:B------:R-:W-:Y:S01]  /*9c70*/  FADD.FTZ R159, R159, R138 ;  /* 0x0000008a9f9f7221 */ /* 0x000fe20000010000 */
[----:B------:R-:W-:Y:S03]  /*9c80*/  F2FP.PACK_AB R70, R163, R158 ;  /* 0x0000009ea346723e */ /* 0x000fe600000000ff */
[----:B--2---:R-:W-:Y:S01]  /*9c90*/  F2FP.PACK_AB R69, R167, R160 ;  /* 0x000000a0a745723e */ /* 0x004fe200000000ff */
[----:B------:R-:W-:Y:S01]  /*9ca0*/  FADD.FTZ R160, R160, R3 ;  /* 0x00000003a0a07221 */ /* 0x000fe20000010000 */
[----:B-1----:R-:W-:Y:S01]  /*9cb0*/  F2FP.PACK_AB R71, R169, R166 ;  /* 0x000000a6a947723e */ /* 0x002fe200000000ff */
[----:B------:R-:W-:Y:S01]  /*9cc0*/  FADD.FTZ R159, R156, R159 ;  /* 0x0000009f9c9f7221 */ /* 0x000fe20000010000 */
[----:B------:R-:W-:Y:S01]  /*9cd0*/  MUFU.EX2 R142, R142 ;  /* 0x0000008e008e7308 */ /* 0x000fe20000000800 */
[----:B------:R-:W-:Y:S02]  /*9ce0*/  FADD.FTZ R167, R167, R160 ;  /* 0x000000a0a7a77221 */ /* 0x000fe40000010000 */
[----:B------:R-:W-:Y:S02]  /*9cf0*/  FADD.FTZ R158, R158, R159 ;  /* 0x0000009f9e9e7221 */ /* 0x000fe40000010000 */
[C---:B---3--:R-:W-:Y:S03]  /*9d00*/  HMMA.16816.F32 R4, R68.reuse, R72, R4 ;  /* 0x000000484404723c */ /* 0x048fe60000001804 */
[----:B------:R-:W-:Y:S02]  /*9d10*/  FADD.FTZ R2, R166, R167 ;  /* 0x000000a7a6027221 */ /* 0x000fe40000010000 */
[----:B------:R-:W1:Y:S01]  /*9d20*/  MUFU.EX2 R149, R149 ;  /* 0x0000009500957308 */ /* 0x000e620000000800 */
[----:B------:R-:W-:Y:S02]  /*9d30*/  FADD.FTZ R158, R163, R158 ;  /* 0x0000009ea39e7221 */ /* 0x000fe40000010000 */
[C---:B------:R-:W-:Y:S01]  /*9d40*/  HMMA.16816.F32 R8, R68.reuse, R74, R8 ;  /* 0x0000004a4408723c */ /* 0x040fe20000001808 */
[----:B------:R-:W2:Y:S03]  /*9d50*/  LDSM.16.MT88.4 R72, [R212+0x4100] ;  /* 0x00410000d448783b */ /* 0x000ea60000004200 */
[----:B----4-:R-:W-:Y:S01]  /*9d60*/  F2FP.PACK_AB R124, R155, R152 ;  /* 0x000000989b7c723e */ /* 0x010fe200000000ff */
[----:B------:R-:W-:Y:S02]  /*9d70*/  FADD.FTZ R2, R169, R2 ;  /* 0x00000002a9027221 */ /* 0x000fe40000010000 */
[----:B------:R-:W-:Y:S01]  /*9d80*/  MUFU.EX2 R140, R140 ;  /* 0x0000008c008c7308 */ /* 0x000fe20000000800 */
[C---:B------:R-:W-:Y:S08]  /*9d90*/  HMMA.16816.F32 R12, R68.reuse, R84, R12 ;  /* 0x00000054440c723c */ /* 0x040ff0000000180c */
[C---:B------:R-:W-:Y:S01]  /*9da0*/  HMMA.16816.F32 R16, R68.reuse, R86, R16 ;  /* 0x000000564410723c */ /* 0x040fe20000001810 */
[----:B------:R-:W3:Y:S01]  /*9db0*/  LDSM.16.MT88.4 R84, [R210+0x4100] ;  /* 0x00410000d254783b */ /* 0x000ee20000004200 */
[----:B------:R-:W4:Y:S02]  /*9dc0*/  MUFU.EX2 R139, R139 ;  /* 0x0000008b008b7308 */ /* 0x000f240000000800 */
[----:B-1----:R-:W-:Y:S04]  /*9dd0*/  F2FP.PACK_AB R126, R149, R142 ;  /* 0x0000008e957e723e */ /* 0x002fe800000000ff */
[C---:B------:R-:W-:Y:S04]  /*9de0*/  HMMA.16816.F32 R20, R68.reuse, R76, R20 ;  /* 0x0000004c4414723c */ /* 0x040fe80000001814 */
[----:B------:R-:W-:Y:S04]  /*9df0*/  MUFU.EX2 R135, R135 ;  /* 0x0000008700877308 */ /* 0x000fe80000000800 */
[C---:B------:R-:W-:Y:S01]  /*9e00*/  HMMA.16816.F32 R24, R68.reuse, R78, R24 ;  /* 0x0000004e4418723c */ /* 0x040fe20000001818 */
[----:B------:R-:W1:Y:S05]  /*9e10*/  LDSM.16.MT88.4 R76, [R209+0x4100] ;  /* 0x00410000d14c783b */ /* 0x000e6a0000004200 */
[----:B------:R-:W3:Y:S02]  /*9e20*/  MUFU.EX2 R134, R134 ;  /* 0x0000008600867308 */ /* 0x000ee40000000800 */
[C---:B-----5:R-:W-:Y:S04]  /*9e30*/  HMMA.16816.F32 R28, R68.reuse, R80, R28 ;  /* 0x00000050441c723c */ /* 0x060fe8000000181c */
[----:B----4-:R-:W-:Y:S04]  /*9e40*/  F2FP.PACK_AB R125, R139, R140 ;  /* 0x0000008c8b7d723e */ /* 0x010fe800000000ff */
[C---:B------:R-:W-:Y:S01]  /*9e50*/  HMMA.16816.F32 R32, R68.reuse, R82, R32 ;  /* 0x000000524420723c */ /* 0x040fe20000001820 */
[----:B------:R-:W4:Y:S07]  /*9e60*/  LDSM.16.MT88.4 R80, [R212+0x1900] ;  /* 0x00190000d450783b */ /* 0x000f2e0000004200 */
[C---:B--2---:R-:W-:Y:S04]  /*9e70*/  HMMA.16816.F32 R36, R68.reuse, R72, R36 ;  /* 0x000000484424723c */ /* 0x044fe80000001824 */
[----:B---3--:R-:W-:Y:S04]  /*9e80*/  F2FP.PACK_AB R127, R134, R135 ;  /* 0x00000087867f723e */ /* 0x008fe800000000ff */
[C---:B------:R-:W-:Y:S01]  /*9e90*/  HMMA.16816.F32 R40, R68.reuse, R74, R40 ;  /* 0x0000004a4428723c */ /* 0x040fe20000001828 */
[----:B------:R-:W2:Y:S07]  /*9ea0*/  LDSM.16.MT88.4 R72, [R210+0x1900] ;  /* 0x00190000d248783b */ /* 0x000eae0000004200 */
[C---:B------:R-:W-:Y:S08]  /*9eb0*/  HMMA.16816.F32 R44, R68.reuse, R84, R44 ;  /* 0x00000054442c723c */ /* 0x040ff0000000182c */
[C---:B------:R-:W-:Y:S01]  /*9ec0*/  HMMA.16816.F32 R48, R68.reuse, R86, R48 ;  /* 0x000000564430723c */ /* 0x040fe20000001830 */
[----:B------:R-:W-:Y:S07]  /*9ed0*/  LDSM.16.MT88.4 R84, [R208+0x1900] ;  /* 0x00190000d054783b */ /* 0x000fee0000004200 */
[C---:B-1----:R-:W-:Y:S08]  /*9ee0*/  HMMA.16816.F32 R52, R68.reuse, R76, R52 ;  /* 0x0000004c4434723c */ /* 0x042ff00000001834 */
[C---:B------:R-:W-:Y:S01]  /*9ef0*/  HMMA.16816.F32 R56, R68.reuse, R78, R56 ;  /* 0x0000004e4438723c */ /* 0x040fe20000001838 */
[----:B------:R-:W1:Y:S07]  /*9f00*/  LDSM.16.MT88.4 R76, [R209+0x1900] ;  /* 0x00190000d14c783b */ /* 0x000e6e0000004200 */
[C---:B------:R-:W-:Y:S08]  /*9f10*/  HMMA.16816.F32 R60, R68.reuse, R88, R60 ;  /* 0x00000058443c723c */ /* 0x040ff0000000183c */
[----:B------:R-:W-:Y:S01]  /*9f20*/  HMMA.16816.F32 R64, R68, R90, R64 ;  /* 0x0000005a4440723c */ /* 0x000fe20000001840 */
[----:B------:R-:W-:Y:S06]  /*9f30*/  LDSM.16.MT88.4 R88, [R209+0x4900] ;  /* 0x00490000d158783b */ /* 0x000fec0000004200 */
        /* <DEDUP_REMOVED lines=9> */
[C---:B----4-:R-:W-:Y:S03]  /*9fd0*/  HMMA.16816.F32 R4, R68.reuse, R80, R4 ;  /* 0x000000504404723c */ /* 0x050fe60000001804 */
[----:B------:R-:W-:Y:S02]  /*9fe0*/  FADD.FTZ R3, R245, R244 ;  /* 0x000000f4f5037221 */ /* 0x000fe40000010000 */
[----:B------:R-:W-:Y:S02]  /*9ff0*/  FADD.FTZ R239, R242, R239 ;  /* 0x000000eff2ef7221 */ /* 0x000fe40000010000 */
[----:B------:R-:W-:Y:S01]  /*a000*/  FADD.FTZ R3, R246, R3 ;  /* 0x00000003f6037221 */ /* 0x000fe20000010000 */
[C---:B------:R-:W-:Y:S01]  /*a010*/  HMMA.16816.F32 R8, R68.reuse, R82, R8 ;  /* 0x000000524408723c */ /* 0x040fe20000001808 */
[----:B------:R-:W3:Y:S03]  /*a020*/  LDSM.16.MT88.4 R80, [R212+0x4900] ;  /* 0x00490000d450783b */ /* 0x000ee60000004200 */
[----:B------:R-:W-:Y:S04]  /*a030*/  FADD.FTZ R2, R162, R3 ;  /* 0x00000003a2027221 */ /* 0x000fe80000010000 */
[C---:B--2---:R-:W-:Y:S04]  /*a040*/  HMMA.16816.F32 R12, R68.reuse, R72, R12 ;  /* 0x00000048440c723c */ /* 0x044fe8000000180c */
[----:B------:R-:W-:Y:S04]  /*a050*/  FADD.FTZ R2, R161, R2 ;  /* 0x00000002a1027221 */ /* 0x000fe80000010000 */
[C---:B------:R-:W-:Y:S01]  /*a060*/  HMMA.16816.F32 R16, R68.reuse, R74, R16 ;  /* 0x0000004a4410723c */ /* 0x040fe20000001810 */
[----:B------:R-:W2:Y:S03]  /*a070*/  LDSM.16.MT88.4 R72, [R210+0x4900] ;  /* 0x00490000d248783b */ /* 0x000ea60000004200 */
[----:B------:R-:W-:Y:S02]  /*a080*/  FADD.FTZ R3, R157, R2 ;  /* 0x000000029d037221 */ /* 0x000fe40000010000 */
[----:B------:R-:W-:Y:S02]  /*a090*/  IMAD.MOV.U32 R2, RZ, RZ, R116 ;  /* 0x000000ffff027224 */ /* 0x000fe400078e0074 */
[C---:B-1----:R-:W-:Y:S04]  /*a0a0*/  HMMA.16816.F32 R20, R68.reuse, R76, R20 ;  /* 0x0000004c4414723c */ /* 0x042fe80000001814 */
[----:B------:R-:W-:Y:S04]  /*a0b0*/  FADD.FTZ R3, R168, R3 ;  /* 0x00000003a8037221 */ /* 0x000fe80000010000 */
[C---:B------:R-:W-:Y:S01]  /*a0c0*/  HMMA.16816.F32 R24, R68.reuse, R78, R24 ;  /* 0x0000004e4418723c */ /* 0x040fe20000001818 */
[----:B------:R-:W1:Y:S03]  /*a0d0*/  LDSM.16.MT88.4 R76, [R212+0x2100] ;  /* 0x00210000d44c783b */ /* 0x000e660000004200 */
[----:B------:R-:W-:Y:S02]  /*a0e0*/  FADD.FTZ R140, R140, R3 ;  /* 0x000000038c8c7221 */ /* 0x000fe40000010000 */
[----:B------:R-:W-:Y:S02]  /*a0f0*/  IMAD.MOV.U32 R3, RZ, RZ, R0 ;  /* 0x000000ffff037224 */ /* 0x000fe400078e0000 */
[C---:B------:R-:W-:Y:S04]  /*a100*/  HMMA.16816.F32 R28, R68.reuse, R84, R28 ;  /* 0x00000054441c723c */ /* 0x040fe8000000181c */
[----:B------:R-:W-:Y:S04]  /*a110*/  FADD.FTZ R140, R139, R140 ;  /* 0x0000008c8b8c7221 */ /* 0x000fe80000010000 */
[C---:B------:R-:W-:Y:S01]  /*a120*/  HMMA.16816.F32 R32, R68.reuse, R86, R32 ;  /* 0x000000564420723c */ /* 0x040fe20000001820 */
[----:B------:R-:W-:Y:S03]  /*a130*/  LDSM.16.MT88.4 R84, [R208+0x2100] ;  /* 0x00210000d054783b */ /* 0x000fe60000004200 */
[----:B------:R-:W-:Y:S04]  /*a140*/  FADD.FTZ R135, R135, R140 ;  /* 0x0000008c87877221 */ /* 0x000fe80000010000 */
[C---:B---3--:R-:W-:Y:S04]  /*a150*/  HMMA.16816.F32 R36, R68.reuse, R80, R36 ;  /* 0x000000504424723c */ /* 0x048fe80000001824 */
[----:B------:R-:W-:Y:S04]  /*a160*/  FADD.FTZ R229, R134, R135 ;  /* 0x0000008786e57221 */ /* 0x000fe80000010000 */
[C---:B------:R-:W-:Y:S01]  /*a170*/  HMMA.16816.F32 R40, R68.reuse, R82, R40 ;  /* 0x000000524428723c */ /* 0x040fe20000001828 */
[----:B------:R-:W3:Y:S07]  /*a180*/  LDSM.16.MT88.4 R80, [R210+0x2100] ;  /* 0x00210000d250783b */ /* 0x000eee0000004200 */
[C---:B--2---:R-:W-:Y:S08]  /*a190*/  HMMA.16816.F32 R44, R68.reuse, R72, R44 ;  /* 0x00000048442c723c */ /* 0x044ff0000000182c */
[C---:B------:R-:W-:Y:S01]  /*a1a0*/  HMMA.16816.F32 R48, R68.reuse, R74, R48 ;  /* 0x0000004a4430723c */ /* 0x040fe20000001830 */
[----:B------:R-:W2:Y:S07]  /*a1b0*/  LDSM.16.MT88.4 R72, [R209+0x2100] ;  /* 0x00210000d148783b */ /* 0x000eae0000004200 */
        /* <DEDUP_REMOVED lines=11> */
[----:B------:R-:W-:Y:S02]  /*a270*/  F2FP.PACK_AB R71, R168, R157 ;  /* 0x0000009da847723e */ /* 0x000fe400000000ff */
[----:B------:R-:W-:Y:S01]  /*a280*/  IADD3 R168, R238, -0x1, RZ ;  /* 0xffffffffeea87810 */ /* 0x000fe20007ffe0ff */
[----:B------:R-:W-:Y:S04]  /*a290*/  FADD.FTZ R164, R164, R241 ;  /* 0x000000f1a4a47221 */ /* 0x000fe80000010000 */
[C---:B-1----:R-:W-:Y:S03]  /*a2a0*/  HMMA.16816.F32 R4, R68.reuse, R76, R4 ;  /* 0x0000004c4404723c */ /* 0x042fe60000001804 */
[----:B------:R-:W-:Y:S02]  /*a2b0*/  FADD.FTZ R247, R247, R164 ;  /* 0x000000a4f7f77221 */ /* 0x000fe40000010000 */
[----:B------:R-:W-:Y:S02]  /*a2c0*/  IMAD.MOV.U32 R238, RZ, RZ, R168 ;  /* 0x000000ffffee7224 */ /* 0x000fe400078e00a8 */
[----:B------:R-:W-:Y:S01]  /*a2d0*/  FADD.FTZ R152, R152, R247 ;  /* 0x000000f798987221 */ /* 0x000fe20000010000 */
[C---:B------:R-:W-:Y:S01]  /*a2e0*/  HMMA.16816.F32 R8, R68.reuse, R78, R8 ;  /* 0x0000004e4408723c */ /* 0x040fe20000001808 */
[----:B------:R-:W1:Y:S03]  /*a2f0*/  LDSM.16.MT88.4 R76, [R212+0x5100] ;  /* 0x00510000d44c783b */ /* 0x000e660000004200 */
[----:B------:R-:W-:Y:S04]  /*a300*/  FADD.FTZ R155, R155, R152 ;  /* 0x000000989b9b7221 */ /* 0x000fe80000010000 */
[C---:B---3--:R-:W-:Y:S04]  /*a310*/  HMMA.16816.F32 R12, R68.reuse, R80, R12 ;  /* 0x00000050440c723c */ /* 0x048fe8000000180c */
[----:B------:R-:W-:Y:S04]  /*a320*/  FADD.FTZ R142, R142, R155 ;  /* 0x0000009b8e8e7221 */ /* 0x000fe80000010000 */
[C---:B------:R-:W-:Y:S01]  /*a330*/  HMMA.16816.F32 R16, R68.reuse, R82, R16 ;  /* 0x000000524410723c */ /* 0x040fe20000001810 */
[----:B------:R-:W3:Y:S03]  /*a340*/  LDSM.16.MT88.4 R80, [R210+0x5100] ;  /* 0x00510000d250783b */ /* 0x000ee60000004200 */
[----:B------:R-:W-:Y:S04]  /*a350*/  FADD.FTZ R228, R149, R142 ;  /* 0x0000008e95e47221 */ /* 0x000fe80000010000 */
[C---:B--2---:R-:W-:Y:S08]  /*a360*/  HMMA.16816.F32 R20, R68.reuse, R72, R20 ;  /* 0x000000484414723c */ /* 0x044ff00000001814 */
[C---:B------:R-:W-:Y:S01]  /*a370*/  HMMA.16816.F32 R24, R68.reuse, R74, R24 ;  /* 0x0000004a4418723c */ /* 0x040fe20000001818 */
[----:B------:R-:W2:Y:S07]  /*a380*/  LDSM.16.MT88.4 R72, [R208+0x5100] ;  /* 0x00510000d048783b */ /* 0x000eae0000004200 */
[C---:B------:R-:W-:Y:S08]  /*a390*/  HMMA.16816.F32 R28, R68.reuse, R84, R28 ;  /* 0x00000054441c723c */ /* 0x040ff0000000181c */
[C---:B------:R-:W-:Y:S01]  /*a3a0*/  HMMA.16816.F32 R32, R68.reuse, R86, R32 ;  /* 0x000000564420723c */ /* 0x040fe20000001820 */
[----:B------:R-:W4:Y:S07]  /*a3b0*/  LDSM.16.MT88.4 R84, [R208+0x2900] ;  /* 0x00290000d054783b */ /* 0x000f2e0000004200 */
[C---:B-1----:R-:W-:Y:S08]  /*a3c0*/  HMMA.16816.F32 R36, R68.reuse, R76, R36 ;  /* 0x0000004c4424723c */ /* 0x042ff00000001824 */
[C---:B------:R-:W-:Y:S01]  /*a3d0*/  HMMA.16816.F32 R40, R68.reuse, R78, R40 ;  /* 0x0000004e4428723c */ /* 0x040fe20000001828 */
[----:B------:R-:W1:Y:S07]  /*a3e0*/  LDSM.16.MT88.4 R76, [R212+0x5900] ;  /* 0x00590000d44c783b */ /* 0x000e6e0000004200 */
[C---:B---3--:R-:W-:Y:S08]  /*a3f0*/  HMMA.16816.F32 R44, R68.reuse, R80, R44 ;  /* 0x00000050442c723c */ /* 0x048ff0000000182c */
[C---:B------:R-:W-:Y:S08]  /*a400*/  HMMA.16816.F32 R48, R68.reuse, R82, R48 ;  /* 0x000000524430723c */ /* 0x040ff00000001830 */
[C---:B------:R-:W-:Y:S08]  /*a410*/  HMMA.16816.F32 R52, R68.reuse, R88, R52 ;  /* 0x000000584434723c */ /* 0x040ff00000001834 */
[C---:B------:R-:W-:Y:S08]  /*a420*/  HMMA.16816.F32 R56, R68.reuse, R90, R56 ;  /* 0x0000005a4438723c */ /* 0x040ff00000001838 */
[C---:B--2---:R-:W-:Y:S08]  /*a430*/  HMMA.16816.F32 R60, R68.reuse, R72, R60 ;  /* 0x00000048443c723c */ /* 0x044ff0000000183c */
[----:B------:R-:W-:Y:S01]  /*a440*/  HMMA.16816.F32 R64, R68, R74, R64 ;  /* 0x0000004a4440723c */ /* 0x000fe20000001840 */
[----:B------:R-:W2:Y:S07]  /*a450*/  LDSM.16.MT88.4 R68, [R210+0x5900] ;  /* 0x00590000d244783b */ /* 0x000eae0000004200 */
[C---:B------:R-:W-:Y:S01]  /*a460*/  HMMA.16816.F32 R112, R124.reuse, R108, R4 ;  /* 0x0000006c7c70723c */ /* 0x040fe20000001804 */
[----:B------:R-:W3:Y:S07]  /*a470*/  LDSM.16.MT88.4 R4, [R209+0x5900] ;  /* 0x00590000d104783b */ /* 0x000eee0000004200 */
[C---:B------:R-:W-:Y:S01]  /*a480*/  HMMA.16816.F32 R108, R124.reuse, R110, R8 ;  /* 0x0000006e7c6c723c */ /* 0x040fe20000001808 */
[----:B------:R-:W5:Y:S07]  /*a490*/  LDSM.16.MT88.4 R8, [R208+0x5900] ;  /* 0x00590000d008783b */ /* 0x000f6e0000004200 */
[C---:B------:R-:W-:Y:S08]  /*a4a0*/  HMMA.16816.F32 R104, R124.reuse, R100, R12 ;  /* 0x000000647c68723c */ /* 0x040ff0000000180c */
[C---:B------:R-:W-:Y:S08]  /*a4b0*/  HMMA.16816.F32 R100, R124.reuse, R102, R16 ;  /* 0x000000667c64723c */ /* 0x040ff00000001810 */
[C---:B------:R-:W-:Y:S08]  /*a4c0*/  HMMA.16816.F32 R96, R124.reuse, R92, R20 ;  /* 0x0000005c7c60723c */ /* 0x040ff00000001814 */
[C---:B------:R-:W-:Y:S08]  /*a4d0*/  HMMA.16816.F32 R92, R124.reuse, R94, R24 ;  /* 0x0000005e7c5c723c */ /* 0x040ff00000001818 */
[C---:B----4-:R-:W-:Y:S08]  /*a4e0*/  HMMA.16816.F32 R88, R124.reuse, R84, R28 ;  /* 0x000000547c58723c */ /* 0x050ff0000000181c */
[C---:B------:R-:W-:Y:S08]  /*a4f0*/  HMMA.16816.F32 R84, R124.reuse, R86, R32 ;  /* 0x000000567c54723c */ /* 0x040ff00000001820 */
[C---:B-1----:R-:W-:Y:S08]  /*a500*/  HMMA.16816.F32 R80, R124.reuse, R76, R36 ;  /* 0x0000004c7c50723c */ /* 0x042ff00000001824 */
[C---:B------:R-:W-:Y:S08]  /*a510*/  HMMA.16816.F32 R76, R124.reuse, R78, R40 ;  /* 0x0000004e7c4c723c */ /* 0x040ff00000001828 */
[C---:B--2---:R-:W-:Y:S08]  /*a520*/  HMMA.16816.F32 R72, R124.reuse, R68, R44 ;  /* 0x000000447c48723c */ /* 0x044ff0000000182c */
[C---:B------:R-:W-:Y:S08]  /*a530*/  HMMA.16816.F32 R68, R124.reuse, R70, R48 ;  /* 0x000000467c44723c */ /* 0x040ff00000001830 */
[C---:B---3--:R-:W-:Y:S08]  /*a540*/  HMMA.16816.F32 R52, R124.reuse, R4, R52 ;  /* 0x000000047c34723c */ /* 0x048ff00000001834 */
[C---:B------:R-:W-:Y:S08]  /*a550*/  HMMA.16816.F32 R56, R124.reuse, R6, R56 ;  /* 0x000000067c38723c */ /* 0x040ff00000001838 */
[C---:B-----5:R-:W-:Y:S08]  /*a560*/  HMMA.16816.F32 R60, R124.reuse, R8, R60 ;  /* 0x000000087c3c723c */ /* 0x060ff0000000183c */
[----:B------:R-:W-:Y:S01]  /*a570*/  HMMA.16816.F32 R64, R124, R10, R64 ;  /* 0x0000000a7c40723c */ /* 0x000fe20000001840 */
[----:B------:R-:W-:-:S07]  /*a580*/  @P0 BRA `(.L_x_46) ;  /* 0xffffbb1000000947 */ /* 0x000fce000383ffff */
.L_x_35:
[----:B------:R-:W1:Y:S01]  /*a590*/  S2UR UR20, SR_CTAID.X ;  /* 0x00000000001479c3 */ /* 0x000e620000002500 */
[----:B------:R-:W-:Y:S01]  /*a5a0*/  ULDC.64 UR4, c[0x0][0x2c8] ;  /* 0x0000b20000047ab9 */ /* 0x000fe20000000a00 */
[----:B------:R-:W-:Y:S01]  /*a5b0*/  IMAD.MOV.U32 R2, RZ, RZ, 0x1 ;  /* 0x00000001ff027424 */ /* 0x000fe200078e00ff */
[----:B------:R-:W-:Y:S01]  /*a5c0*/  PLOP3.LUT P0, PT, PT, PT, UP1, 0x40, 0x0 ;  /* 0x000000000000781c */ /* 0x000fe20003f0e818 */
[----:B------:R-:W-:-:S03]  /*a5d0*/  IMAD.MOV.U32 R3, RZ, RZ, c[0x0][0x2ac] ;  /* 0x0000ab00ff037624 */ /* 0x000fc600078e00ff */
[----:B------:R-:W-:-:S05]  /*a5e0*/  IADD3 R4, R2, -c[0x0][0x168], RZ ;  /* 0x80005a0002047a10 */ /* 0x000fca0007ffe0ff */
[----:B------:R-:W-:Y:S01]  /*a5f0*/  IMAD R3, R3, c[0x0][0x1d0], R4 ;  /* 0x0000740003037a24 */ /* 0x000fe200078e0204 */
[----:B-1----:R-:W-:-:S04]  /*a600*/  ULEA UR20, UR20, 0x7f, 0x7 ;  /* 0x0000007f14147891 */ /* 0x002fc8000f8e383f */
[----:B------:R-:W-:-:S07]  /*a610*/  UIMAD.WIDE.U32 UR22, UR20, UR4, URZ ;  /* 0x00000004141672a5 */ /* 0x000fce000f8e003f */
[----:B------:R-:W-:Y:S02]  /*a620*/  @UP2 UMOV UR21, UR23 ;  /* 0x0000001700152c82 */ /* 0x000fe40008000000 */
[----:B------:R-:W-:-:S06]  /*a630*/  @UP2 USHF.R.U32.HI UR20, URZ, UR5, UR21 ;  /* 0x000000053f142299 */ /* 0x000fcc0008011615 */
[----:B------:R-:W-:-:S04]  /*a640*/  IADD3 R3, R3, UR20, RZ ;  /* 0x0000001403037c10 */ /* 0x000fc8000fffe0ff */
[----:B------:R-:W-:Y:S01]  /*a650*/  IADD3 R4, R3, -c[0x0][0x324], RZ ;  /* 0x8000c90003047a10 */ /* 0x000fe20007ffe0ff */
[----:B------:R-:W-:Y:S05]  /*a660*/  @P0 BRA `(.L_x_47) ;  /* 0x000000d000000947 */ /* 0x000fea0003800000 */
[----:B------:R-:W-:-:S13]  /*a670*/  ISETP.GT.AND P0, PT, R3, -0x1, PT ;  /* 0xffffffff0300780c */ /* 0x000fda0003f04270 */
[----:B------:R-:W-:Y:S05]  /*a680*/  @P0 BRA `(.L_x_48) ;  /* 0x0000006000000947 */ /* 0x000fea0003800000 */
[----:B------:R-:W-:Y:S02]  /*a690*/  ISETP.NE.AND P0, PT, R2, c[0x0][0x32c], PT ;  /* 0x0000cb0002007a0c */ /* 0x000fe40003f05270 */
[----:B------:R-:W-:-:S11]  /*a6a0*/  LOP3.LUT R3, RZ, R3, RZ, 0x33, !PT ;  /* 0x00000003ff037212 */ /* 0x000fd600078e33ff */
[----:B------:R-:W-:-:S05]  /*a6b0*/  @P0 IMAD.HI.U32 R2, R3, c[0x0][0x330], RZ ;  /* 0x0000cc0003020a27 */ /* 0x000fca00078e00ff */
[----:B------:R-:W-:-:S04]  /*a6c0*/  @P0 SHF.R.U32.HI R3, RZ, c[0x0][0x334], R2 ;  /* 0x0000cd00ff030a19 */ /* 0x000fc80000011602 */
[----:B------:R-:W-:Y:S01]  /*a6d0*/  LOP3.LUT R3, RZ, R3, RZ, 0x33, !PT ;  /* 0x00000003ff037212 */ /* 0x000fe200078e33ff */
[----:B------:R-:W-:Y:S05]  /*a6e0*/  BRA `(.L_x_49) ;  /* 0x0000003000007947 */ /* 0x000fea0003800000 */
.L_x_48:
[----:B------:R-:W-:-:S13]  /*a6f0*/  ISETP.NE.AND P0, PT, R2, c[0x0][0x32c], PT ;  /* 0x0000cb0002007a0c */ /* 0x000fda0003f05270 */
[----:B------:R-:W-:-:S05]  /*a700*/  @P0 IMAD.HI.U32 R2, R3, c[0x0][0x330], RZ ;  /* 0x0000cc0003020a27 */ /* 0x000fca00078e00ff */
[----:B------:R-:W-:-:S05]  /*a710*/  @P0 SHF.R.U32.HI R3, RZ, c[0x0][0x334], R2 ;  /* 0x0000cd00ff030a19 */ /* 0x000fca0000011602 */
.L_x_49:
[----:B------:R-:W-:-:S05]  /*a720*/  IMAD R3, R3, c[0x0][0x32c], RZ ;  /* 0x0000cb0003037a24 */ /* 0x000fca00078e02ff */
[----:B------:R-:W-:-:S04]  /*a730*/  IMNMX R4, R4, R3, !PT ;  /* 0x0000000304047217 */ /* 0x000fc80007800200 */
.L_x_47:
[----:B------:R-:W-:-:S05]  /*a740*/  IADD3 R3, R4, 0x5f, RZ ;  /* 0x0000005f04037810 */ /* 0x000fca0007ffe0ff */
[----:B------:R-:W-:-:S05]  /*a750*/  IMAD.HI R3, R3, 0x2aaaaaab, RZ ;  /* 0x2aaaaaab03037827 */ /* 0x000fca00078e02ff */
[----:B------:R-:W-:-:S04]  /*a760*/  SHF.R.U32.HI R2, RZ, 0x1f, R3 ;  /* 0x0000001fff027819 */ /* 0x000fc80000011603 */
[----:B------:R-:W-:-:S04]  /*a770*/  LEA.HI.SX32 R2, R3, R2, 0x1c ;  /* 0x0000000203027211 */ /* 0x000fc800078fe2ff */
[----:B------:R-:W-:-:S04]  /*a780*/  IMNMX R239, R215, R2, !PT ;  /* 0x00000002d7ef7217 */ /* 0x000fc80007800200 */
[----:B------:R-:W-:-:S13]  /*a790*/  ISETP.GE.AND P0, PT, R168, R239, PT ;  /* 0x000000efa800720c */ /* 0x000fda0003f06270 */
[----:B------:R-:W-:Y:S05]  /*a7a0*/  @!P0 BRA `(.L_x_50) ;  /* 0x000031f000008947 */ /* 0x000fea0003800000 */
[----:B------:R-:W-:Y:S01]  /*a7b0*/  IMAD.MOV.U32 R3, RZ, RZ, R0 ;  /* 0x000000ffff037224 */ /* 0x000fe200078e0000 */
[----:B------:R-:W-:Y:S01]  /*a7c0*/  SHF.R.S32.HI R0, RZ, 0x1f, R231 ;  /* 0x0000001fff007819 */ /* 0x000fe200000114e7 */
[----:B------:R-:W-:Y:S01]  /*a7d0*/  IMAD.MOV.U32 R119, RZ, RZ, R116 ;  /* 0x000000ffff777224 */ /* 0x000fe200078e0074 */
[----:B------:R-:W-:Y:S01]  /*a7e0*/  MOV R238, R168 ;  /* 0x000000a800ee7202 */ /* 0x000fe20000000f00 */
[C---:B------:R-:W-:Y:S01]  /*a7f0*/  IMAD.SHL.U32 R236, R231.reuse, 0x2, RZ ;  /* 0x00000002e7ec7824 */ /* 0x040fe200078e00ff */
[C---:B------:R-:W-:Y:S02]  /*a800*/  SHF.L.U64.HI R235, R230.reuse, 0x1, R233 ;  /* 0x00000001e6eb7819 */ /* 0x040fe400000102e9 */
[----:B------:R-:W-:Y:S02]  /*a810*/  SHF.L.U32 R234, R230, 0x1, RZ ;  /* 0x00000001e6ea7819 */ /* 0x000fe400000006ff */
[----:B------:R-:W-:Y:S02]  /*a820*/  SHF.L.U64.HI R237, R231, 0x1, R0 ;  /* 0x00000001e7ed7819 */ /* 0x000fe40000010200 */
.L_x_53:
        /* <DEDUP_REMOVED lines=23> */
[C---:B------:R-:W-:Y:S02]  /*a9a0*/  IMAD R2, R216.reuse, c[0x0][0x21c], R2 ;  /* 0x00008700d8027a24 */ /* 0x040fe400078e0202 */
[----:B------:R-:W-:Y:S04]  /*a9b0*/  IMAD.IADD R5, R5, 0x1, R7 ;  /* 0x0000000105057824 */ /* 0x000fe800078e0207 */
[----:B------:R-:W-:Y:S05]  /*a9c0*/  IMAD.WIDE.U32 R4, R216, c[0x0][0x218], R4 ;  /* 0x00008600d8047a25 */ /* 0x000fea00078e0004 */
[----:B------:R-:W-:Y:S04]  /*a9d0*/  IADD3 R0, P0, R4, UR18, RZ ;  /* 0x0000001204007c10 */ /* 0x000fe8000ff1e0ff */
[----:B------:R-:W-:Y:S02]  /*a9e0*/  IADD3.X R5, R5, UR16, R2, P0, !PT ;  /* 0x0000001005057c10 */ /* 0x000fe400087fe402 */
[C---:B------:R-:W-:Y:S04]  /*a9f0*/  LEA R20, P0, R0.reuse, c[0x0][0x1f8], 0x1 ;  /* 0x00007e0000147a11 */ /* 0x040fe800078008ff */
[----:B------:R-:W-:Y:S01]  /*aa00*/  LEA.HI.X R6, R0, c[0x0][0x1fc], R5, 0x1, P0 ;  /* 0x00007f0000067a11 */ /* 0x000fe200000f0c05 */
[----:B------:R-:W2:Y:S01]  /*aa10*/  SHFL.IDX PT, R11, R20, RZ, 0x181f ;  /* 0x00181fff140b7589 */ /* 0x000ea200000e0000 */
[----:B------:R-:W-:Y:S03]  /*aa20*/  IADD3 R5, -R232, 0x10, RZ ;  /* 0x00000010e8057810 */ /* 0x000fe60007ffe1ff */
[----:B------:R-:W3:Y:S01]  /*aa30*/  SHFL.IDX PT, R4, R6, RZ, 0x181f ;  /* 0x00181fff06047589 */ /* 0x000ee200000e0000 */
[----:B------:R-:W-:Y:S03]  /*aa40*/  LOP3.LUT R5, R5, 0xf, RZ, 0xc0, !PT ;  /* 0x0000000f05057812 */ /* 0x000fe600078ec0ff */
[----:B------:R-:W5:Y:S04]  /*aa50*/  SHFL.IDX PT, R9, R20, 0x1, 0x181f ;  /* 0x00381f0014097f89 */ /* 0x000f6800000e0000 */
[----:B------:R-:W4:Y:S04]  /*aa60*/  SHFL.IDX PT, R2, R6, 0x1, 0x181f ;  /* 0x00381f0006027f89 */ /* 0x000f2800000e0000 */
[----:B------:R-:W1:Y:S04]  /*aa70*/  SHFL.IDX PT, R7, R20, 0x2, 0x181f ;  /* 0x00581f0014077f89 */ /* 0x000e6800000e0000 */
[----:B------:R1:W1:Y:S01]  /*aa80*/  SHFL.IDX PT, R0, R6, 0x2, 0x181f ;  /* 0x00581f0006007f89 */ /* 0x00026200000e0000 */
        /* <DEDUP_REMOVED lines=9> */
[--C-:B------:R-:W-:Y:S01]  /*ab20*/  IMAD.X R15, R2, 0x1, R235.reuse, P5 ;  /* 0x00000001020f7824 */ /* 0x100fe200028e06eb */
[----:B-1----:R-:W-:Y:S01]  /*ab30*/  IADD3 R4, P2, P0, R5, R7, R234 ;  /* 0x0000000705047210 */ /* 0x002fe2000785e0ea */
[----:B------:R2:W-:Y:S01]  /*ab40*/  LDGSTS.E.BYPASS.LTC128B.128 [R224], [R8.64], !P4 ;  /* 0x0000000008e07fae */ /* 0x0005e2000e101d4e */
[----:B------:R-:W-:Y:S02]  /*ab50*/  IADD3 R6, P5, R7, R236, RZ ;  /* 0x000000ec07067210 */ /* 0x000fe40007fbe0ff */
[----:B------:R-:W-:Y:S01]  /*ab60*/  IADD3.X R5, RZ, R0, R235, P2, P0 ;  /* 0x00000000ff057210 */ /* 0x000fe200017e04eb */
[----:B------:R2:W-:Y:S02]  /*ab70*/  LDGSTS.E.BYPASS.LTC128B.128 [R223], [R14.64], !P3 ;  /* 0x000000000edf7fae */ /* 0x0005e4000d901d4e */
[----:B------:R-:W-:Y:S05]  /*ab80*/  IMAD.X R7, R0, 0x1, R237, P5 ;  /* 0x0000000100077824 */ /* 0x000fea00028e06ed */
[----:B------:R2:W-:Y:S04]  /*ab90*/  LDGSTS.E.BYPASS.LTC128B.128 [R226+0x2000], [R6.64], !P4 ;  /* 0x0200000006e27fae */ /* 0x0005e8000e101d4e */
[----:B------:R2:W-:Y:S02]  /*aba0*/  LDGSTS.E.BYPASS.LTC128B.128.ZFILL [R226+0x5000], [R4.64], P6 ;  /* 0x0500000004e27fae */ /* 0x0005e4000b141d4e */
.L_x_51:
[C---:B--23--:R-:W-:Y:S01]  /*abb0*/  HMMA.16816.F32 R4, R120.reuse, R124, RZ ;  /* 0x0000007c7804723c */ /* 0x04cfe200000018ff */
[----:B------:R-:W-:Y:S02]  /*abc0*/  LDSM.16.M88.4 R156, [R211+0x8900] ;  /* 0x00890000d39c783b */ /* 0x000fe40000000200 */
[----:B------:R-:W-:Y:S05]  /*abd0*/  ISETP.GT.AND P0, PT, R238, R215, PT ;  /* 0x000000d7ee00720c */ /* 0x000fea0003f04270 */
[C---:B------:R-:W-:Y:S01]  /*abe0*/  HMMA.16816.F32 R8, R120.reuse, R126, RZ ;  /* 0x0000007e7808723c */ /* 0x040fe200000018ff */
[----:B------:R-:W0:Y:S07]  /*abf0*/  LDGDEPBAR ;  /* 0x00000000000079af */ /* 0x000e2e0000000000 */
[C---:B------:R-:W-:Y:S01]  /*ac00*/  HMMA.16816.F32 R12, R120.reuse, R16, RZ ;  /* 0x00000010780c723c */ /* 0x040fe200000018ff */
[----:B------:R-:W2:Y:S07]  /*ac10*/  LDSM.16.M88.4 R124, [R211+0x8100] ;  /* 0x00810000d37c783b */ /* 0x000eae0000000200 */
[C---:B------:R-:W-:Y:S01]  /*ac20*/  HMMA.16816.F32 R16, R120.reuse, R18, RZ ;  /* 0x000000127810723c */ /* 0x040fe200000018ff */
[----:B------:R-:W-:Y:S07]  /*ac30*/  LDSM.16.M88.4 R160, [R211+0xa100] ;  /* 0x00a10000d3a0783b */ /* 0x000fee0000000200 */
[C---:B----4-:R-:W-:Y:S01]  /*ac40*/  HMMA.16816.F32 R20, R120.reuse, R24, RZ ;  /* 0x000000187814723c */ /* 0x050fe200000018ff */
[----:B------:R-:W-:Y:S07]  /*ac50*/  LDSM.16.M88.4 R164, [R211+0xa900] ;  /* 0x00a90000d3a4783b */ /* 0x000fee0000000200 */
[C---:B------:R-:W-:Y:S01]  /*ac60*/  HMMA.16816.F32 R24, R120.reuse, R26, RZ ;  /* 0x0000001a7818723c */ /* 0x040fe200000018ff */
[----:B------:R-:W-:Y:S07]  /*ac70*/  LDSM.16.M88.4 R168, [R211+0xd900] ;  /* 0x00d90000d3a8783b */ /* 0x000fee0000000200 */
[C---:B-1----:R-:W-:Y:S08]  /*ac80*/  HMMA.16816.F32 R28, R120.reuse, R32, RZ ;  /* 0x00000020781c723c */ /* 0x042ff000000018ff */
[C---:B------:R-:W-:Y:S08]  /*ac90*/  HMMA.16816.F32 R32, R120.reuse, R34, RZ ;  /* 0x000000227820723c */ /* 0x040ff000000018ff */
[C---:B------:R-:W-:Y:S08]  /*aca0*/  HMMA.16816.F32 R36, R120.reuse, R40, RZ ;  /* 0x000000287824723c */ /* 0x040ff000000018ff */
[C---:B------:R-:W-:Y:S08]  /*acb0*/  HMMA.16816.F32 R40, R120.reuse, R42, RZ ;  /* 0x0000002a7828723c */ /* 0x040ff000000018ff */
[C---:B------:R-:W-:Y:S08]  /*acc0*/  HMMA.16816.F32 R44, R120.reuse, R48, RZ ;  /* 0x00000030782c723c */ /* 0x040ff000000018ff */
[----:B------:R-:W-:Y:S08]  /*acd0*/  HMMA.16816.F32 R48, R120, R50, RZ ;  /* 0x000000327830723c */ /* 0x000ff000000018ff */
[C---:B------:R-:W-:Y:S08]  /*ace0*/  HMMA.16816.F32 R4, R144.reuse, R128, R4 ;  /* 0x000000809004723c */ /* 0x040ff00000001804 */
[C---:B------:R-:W-:Y:S01]  /*acf0*/  HMMA.16816.F32 R8, R144.reuse, R130, R8 ;  /* 0x000000829008723c */ /* 0x040fe20000001808 */
[----:B------:R-:W1:Y:S07]  /*ad00*/  LDSM.16.M88.4 R128, [R211+0x9100] ;  /* 0x00910000d380783b */ /* 0x000e6e0000000200 */
[C---:B------:R-:W-:Y:S08]  /*ad10*/  HMMA.16816.F32 R12, R144.reuse, R132, R12 ;  /* 0x00000084900c723c */ /* 0x040ff0000000180c */
[C---:B------:R-:W-:Y:S01]  /*ad20*/  HMMA.16816.F32 R16, R144.reuse, R134, R16 ;  /* 0x000000869010723c */ /* 0x040fe20000001810 */
[----:B------:R-:W3:Y:S07]  /*ad30*/  LDSM.16.M88.4 R132, [R211+0x9900] ;  /* 0x00990000d384783b */ /* 0x000eee0000000200 */
        /* <DEDUP_REMOVED lines=10> */
[----:B------:R-:W-:Y:S01]  /*ade0*/  HMMA.16816.F32 R48, R144, R154, R48 ;  /* 0x0000009a9030723c */ /* 0x000fe20000001830 */
[----:B------:R-:W-:Y:S07]  /*adf0*/  LDSM.16.M88.4 R152, [R202+0x2000] ;  /* 0x00200000ca98783b */ /* 0x000fee0000000200 */
[C---:B--2---:R-:W-:Y:S08]  /*ae00*/  HMMA.16816.F32 R4, R172.reuse, R124, R4 ;  /* 0x0000007cac04723c */ /* 0x044ff00000001804 */
[C---:B------:R-:W-:Y:S01]  /*ae10*/  HMMA.16816.F32 R8, R172.reuse, R126, R8 ;  /* 0x0000007eac08723c */ /* 0x040fe20000001808 */
[----:B------:R-:W2:Y:S07]  /*ae20*/  LDSM.16.M88.4 R124, [R202] ;  /* 0x00000000ca7c783b */ /* 0x000eae0000000200 */
[C---:B------:R-:W-:Y:S08]  /*ae30*/  HMMA.16816.F32 R12, R172.reuse, R156, R12 ;  /* 0x0000009cac0c723c */ /* 0x040ff0000000180c */
[C---:B------:R-:W-:Y:S01]  /*ae40*/  HMMA.16816.F32 R16, R172.reuse, R158, R16 ;  /* 0x0000009eac10723c */ /* 0x040fe20000001810 */
[----:B------:R-:W-:Y:S07]  /*ae50*/  LDSM.16.M88.4 R156, [R214+0xb900] ;  /* 0x00b90000d69c783b */ /* 0x000fee0000000200 */
[C---:B-1----:R-:W-:Y:S08]  /*ae60*/  HMMA.16816.F32 R20, R172.reuse, R128, R20 ;  /* 0x00000080ac14723c */ /* 0x042ff00000001814 */
[C---:B------:R-:W-:Y:S01]  /*ae70*/  HMMA.16816.F32 R24, R172.reuse, R130, R24 ;  /* 0x00000082ac18723c */ /* 0x040fe20000001818 */
[----:B------:R-:W1:Y:S07]  /*ae80*/  LDSM.16.M88.4 R128, [R202+0x2800] ;  /* 0x00280000ca80783b */ /* 0x000e6e0000000200 */
[C---:B---3--:R-:W-:Y:S08]  /*ae90*/  HMMA.16816.F32 R28, R172.reuse, R132, R28 ;  /* 0x00000084ac1c723c */ /* 0x048ff0000000181c */
[C---:B------:R-:W-:Y:S01]  /*aea0*/  HMMA.16816.F32 R32, R172.reuse, R134, R32 ;  /* 0x00000086ac20723c */ /* 0x040fe20000001820 */
[----:B------:R-:W3:Y:S07]  /*aeb0*/  LDSM.16.M88.4 R132, [R214+0xb100] ;  /* 0x00b10000d684783b */ /* 0x000eee0000000200 */
[C---:B------:R-:W-:Y:S08]  /*aec0*/  HMMA.16816.F32 R36, R172.reuse, R160, R36 ;  /* 0x000000a0ac24723c */ /* 0x040ff00000001824 */
[C---:B------:R-:W-:Y:S01]  /*aed0*/  HMMA.16816.F32 R40, R172.reuse, R162, R40 ;  /* 0x000000a2ac28723c */ /* 0x040fe20000001828 */
[----:B------:R-:W4:Y:S07]  /*aee0*/  LDSM.16.M88.4 R160, [R214+0xc100] ;  /* 0x00c10000d6a0783b */ /* 0x000f2e0000000200 */
[C---:B------:R-:W-:Y:S08]  /*aef0*/  HMMA.16816.F32 R44, R172.reuse, R164, R44 ;  /* 0x000000a4ac2c723c */ /* 0x040ff0000000182c */
[----:B------:R-:W-:Y:S01]  /*af00*/  HMMA.16816.F32 R48, R172, R166, R48 ;  /* 0x000000a6ac30723c */ /* 0x000fe20000001830 */
[----:B------:R-:W5:Y:S07]  /*af10*/  LDSM.16.M88.4 R164, [R214+0xc900] ;  /* 0x00c90000d6a4783b */ /* 0x000f6e0000000200 */
        /* <DEDUP_REMOVED lines=8> */
[----:B------:R-:W2:Y:S07]  /*afa0*/  LDSM.16.M88.4 R140, [R201] ;  /* 0x00000000c98c783b */ /* 0x000eae0000000200 */
[C---:B------:R-:W-:Y:S08]  /*afb0*/  HMMA.16816.F32 R28, R176.reuse, R148, R28 ;  /* 0x00000094b01c723c */ /* 0x040ff0000000181c */
[C---:B------:R-:W-:Y:S01]  /*afc0*/  HMMA.16816.F32 R32, R176.reuse, R150, R32 ;  /* 0x00000096b020723c */ /* 0x040fe20000001820 */
[----:B------:R-:W2:Y:S07]  /*afd0*/  LDSM.16.M88.4 R148, [R200] ;  /* 0x00000000c894783b */ /* 0x000eae0000000200 */
[C---:B------:R-:W-:Y:S08]  /*afe0*/  HMMA.16816.F32 R36, R176.reuse, R152, R36 ;  /* 0x00000098b024723c */ /* 0x040ff00000001824 */
[C---:B------:R-:W-:Y:S01]  /*aff0*/  HMMA.16816.F32 R40, R176.reuse, R154, R40 ;  /* 0x0000009ab028723c */ /* 0x040fe20000001828 */
[----:B------:R-:W-:Y:S07]  /*b000*/  LDSM.16.M88.4 R152, [R197] ;  /* 0x00000000c598783b */ /* 0x000fee0000000200 */
[C---:B-1----:R-:W-:Y:S08]  /*b010*/  HMMA.16816.F32 R44, R176.reuse, R128, R44 ;  /* 0x00000080b02c723c */ /* 0x042ff0000000182c */
[----:B------:R-:W-:Y:S01]  /*b020*/  HMMA.16816.F32 R48, R176, R130, R48 ;  /* 0x00000082b030723c */ /* 0x000fe20000001830 */
[----:B------:R-:W1:Y:S07]  /*b030*/  LDSM.16.M88.4 R128, [R199] ;  /* 0x00000000c780783b */ /* 0x000e6e0000000200 */
[C---:B---3--:R-:W-:Y:S08]  /*b040*/  HMMA.16816.F32 R4, R180.reuse, R132, R4 ;  /* 0x00000084b404723c */ /* 0x048ff00000001804 */
[C---:B------:R-:W-:Y:S01]  /*b050*/  HMMA.16816.F32 R8, R180.reuse, R134, R8 ;  /* 0x00000086b408723c */ /* 0x040fe20000001808 */
[----:B------:R-:W3:Y:S07]  /*b060*/  LDSM.16.M88.4 R132, [R198] ;  /* 0x00000000c684783b */ /* 0x000eee0000000200 */
[C---:B------:R-:W-:Y:S08]  /*b070*/  HMMA.16816.F32 R12, R180.reuse, R156, R12 ;  /* 0x0000009cb40c723c */ /* 0x040ff0000000180c */
[C---:B------:R-:W-:Y:S01]  /*b080*/  HMMA.16816.F32 R16, R180.reuse, R158, R16 ;  /* 0x0000009eb410723c */ /* 0x040fe20000001810 */
[----:B------:R-:W1:Y:S07]  /*b090*/  LDSM.16.M88.4 R156, [R196] ;  /* 0x00000000c49c783b */ /* 0x000e6e0000000200 */
[C---:B----4-:R-:W-:Y:S08]  /*b0a0*/  HMMA.16816.F32 R20, R180.reuse, R160, R20 ;  /* 0x000000a0b414723c */ /* 0x050ff00000001814 */
[C---:B------:R-:W-:Y:S01]  /*b0b0*/  HMMA.16816.F32 R24, R180.reuse, R162, R24 ;  /* 0x000000a2b418723c */ /* 0x040fe20000001818 */
[----:B------:R-:W4:Y:S07]  /*b0c0*/  LDSM.16.M88.4 R160, [R211+0xb100] ;  /* 0x00b10000d3a0783b */ /* 0x000f2e0000000200 */
[C---:B-----5:R-:W-:Y:S08]  /*b0d0*/  HMMA.16816.F32 R28, R180.reuse, R164, R28 ;  /* 0x000000a4b41c723c */ /* 0x060ff0000000181c */
[C---:B------:R-:W-:Y:S01]  /*b0e0*/  HMMA.16816.F32 R32, R180.reuse, R166, R32 ;  /* 0x000000a6b420723c */ /* 0x040fe20000001820 */
[----:B------:R-:W-:Y:S07]  /*b0f0*/  LDSM.16.M88.4 R164, [R211+0xd100] ;  /* 0x00d10000d3a4783b */ /* 0x000fee0000000200 */
[C---:B--2---:R-:W-:Y:S08]  /*b100*/  HMMA.16816.F32 R36, R180.reuse, R124, R36 ;  /* 0x0000007cb424723c */ /* 0x044ff00000001824 */
[C---:B------:R-:W-:Y:S01]  /*b110*/  HMMA.16816.F32 R40, R180.reuse, R126, R40 ;  /* 0x0000007eb428723c */ /* 0x040fe20000001828 */
[----:B------:R-:W2:Y:S07]  /*b120*/  LDSM.16.M88.4 R124, [R211+0xb900] ;  /* 0x00b90000d37c783b */ /* 0x000eae0000000200 */
[C---:B------:R-:W-:Y:S08]  /*b130*/  HMMA.16816.F32 R44, R180.reuse, R136, R44 ;  /* 0x00000088b42c723c */ /* 0x040ff0000000182c */
[----:B------:R-:W-:Y:S01]  /*b140*/  HMMA.16816.F32 R48, R180, R138, R48 ;  /* 0x0000008ab430723c */ /* 0x000fe20000001830 */
[----:B------:R-:W5:Y:S07]  /*b150*/  LDSM.16.M88.4 R136, [R211+0xc100] ;  /* 0x00c10000d388783b */ /* 0x000f6e0000000200 */
[C---:B------:R-:W-:Y:S08]  /*b160*/  HMMA.16816.F32 R4, R184.reuse, R140, R4 ;  /* 0x0000008cb804723c */ /* 0x040ff00000001804 */
[C---:B------:R-:W-:Y:S01]  /*b170*/  HMMA.16816.F32 R8, R184.reuse, R142, R8 ;  /* 0x0000008eb808723c */ /* 0x040fe20000001808 */
[----:B------:R-:W2:Y:S07]  /*b180*/  LDSM.16.M88.4 R140, [R211+0xc900] ;  /* 0x00c90000d38c783b */ /* 0x000eae0000000200 */
[C---:B------:R-:W-:Y:S08]  /*b190*/  HMMA.16816.F32 R12, R184.reuse, R148, R12 ;  /* 0x00000094b80c723c */ /* 0x040ff0000000180c */
[C---:B------:R-:W-:Y:S01]  /*b1a0*/  HMMA.16816.F32 R16, R184.reuse, R150, R16 ;  /* 0x00000096b810723c */ /* 0x040fe20000001810 */
[----:B------:R-:W2:Y:S07]  /*b1b0*/  LDSM.16.M88.4 R148, [R202+0x3000] ;  /* 0x00300000ca94783b */ /* 0x000eae0000000200 */
[C---:B-1----:R-:W-:Y:S08]  /*b1c0*/  HMMA.16816.F32 R20, R184.reuse, R128, R20 ;  /* 0x00000080b814723c */ /* 0x042ff00000001814 */
[C---:B------:R-:W-:Y:S01]  /*b1d0*/  HMMA.16816.F32 R24, R184.reuse, R130, R24 ;  /* 0x00000082b818723c */ /* 0x040fe20000001818 */
[----:B------:R-:W-:Y:S07]  /*b1e0*/  LDSM.16.M88.4 R128, [R202+0x4000] ;  /* 0x00400000ca80783b */ /* 0x000fee0000000200 */
[C---:B---3--:R-:W-:Y:S08]  /*b1f0*/  HMMA.16816.F32 R28, R184.reuse, R132, R28 ;  /* 0x00000084b81c723c */ /* 0x048ff0000000181c */
[C---:B------:R-:W-:Y:S08]  /*b200*/  HMMA.16816.F32 R32, R184.reuse, R134, R32 ;  /* 0x00000086b820723c */ /* 0x040ff00000001820 */
[C---:B------:R-:W-:Y:S08]  /*b210*/  HMMA.16816.F32 R36, R184.reuse, R152, R36 ;  /* 0x00000098b824723c */ /* 0x040ff00000001824 */
[C---:B------:R-:W-:Y:S08]  /*b220*/  HMMA.16816.F32 R40, R184.reuse, R154, R40 ;  /* 0x0000009ab828723c */ /* 0x040ff00000001828 */
[C---:B------:R-:W-:Y:S08]  /*b230*/  HMMA.16816.F32 R44, R184.reuse, R156, R44 ;  /* 0x0000009cb82c723c */ /* 0x040ff0000000182c */
[----:B------:R-:W-:Y:S08]  /*b240*/  HMMA.16816.F32 R48, R184, R158, R48 ;  /* 0x0000009eb830723c */ /* 0x000ff00000001830 */
[C---:B----4-:R-:W-:Y:S08]  /*b250*/  HMMA.16816.F32 R4, R188.reuse, R160, R4 ;  /* 0x000000a0bc04723c */ /* 0x050ff00000001804 */
[C---:B------:R-:W-:Y:S08]  /*b260*/  HMMA.16816.F32 R8, R188.reuse, R162, R8 ;  /* 0x000000a2bc08723c */ /* 0x040ff00000001808 */
[C---:B--2---:R-:W-:Y:S08]  /*b270*/  HMMA.16816.F32 R12, R188.reuse, R124, R12 ;  /* 0x0000007cbc0c723c */ /* 0x044ff0000000180c */
[C---:B------:R-:W-:Y:S01]  /*b280*/  HMMA.16816.F32 R16, R188.reuse, R126, R16 ;  /* 0x0000007ebc10723c */ /* 0x040fe20000001810 */
[----:B------:R-:W1:Y:S07]  /*b290*/  LDSM.16.M88.4 R124, [R202+0x3800] ;  /* 0x00380000ca7c783b */ /* 0x000e6e0000000200 */
[C---:B-----5:R-:W-:Y:S08]  /*b2a0*/  HMMA.16816.F32 R20, R188.reuse, R136, R20 ;  /* 0x00000088bc14723c */ /* 0x060ff00000001814 */
        /* <DEDUP_REMOVED lines=10> */
[C---:B------:R-:W-:Y:S04]  /*b350*/  HMMA.16816.F32 R16, R192.reuse, R126, R16 ;  /* 0x0000007ec010723c */ /* 0x040fe80000001810 */
[----:B------:R-:W-:Y:S02]  /*b360*/  FMUL.FTZ R134, R4, c[0x0][0x320] ;  /* 0x0000c80004867a20 */ /* 0x000fe40000410000 */
[----:B------:R-:W-:Y:S02]  /*b370*/  FMUL.FTZ R132, R5, c[0x0][0x320] ;  /* 0x0000c80005847a20 */ /* 0x000fe40000410000 */
[----:B------:R-:W-:Y:S01]  /*b380*/  FMUL.FTZ R9, R9, c[0x0][0x320] ;  /* 0x0000c80009097a20 */ /* 0x000fe20000410000 */
[C---:B------:R-:W-:Y:S01]  /*b390*/  HMMA.16816.F32 R20, R192.reuse, R128, R20 ;  /* 0x00000080c014723c */ /* 0x040fe20000001814 */
[----:B------:R-:W1:Y:S02]  /*b3a0*/  MUFU.TANH R134, R134 ;  /* 0x0000008600867308 */ /* 0x000e640000002400 */
[----:B------:R-:W-:Y:S02]  /*b3b0*/  FMUL.FTZ R10, R10, c[0x0][0x320] ;  /* 0x0000c8000a0a7a20 */ /* 0x000fe40000410000 */
[----:B------:R-:W-:Y:S02]  /*b3c0*/  FMUL.FTZ R11, R11, c[0x0][0x320] ;  /* 0x0000c8000b0b7a20 */ /* 0x000fe40000410000 */
[----:B------:R-:W-:Y:S01]  /*b3d0*/  FMUL.FTZ R246, R8, c[0x0][0x320] ;  /* 0x0000c80008f67a20 */ /* 0x000fe20000410000 */
[C---:B------:R-:W-:Y:S03]  /*b3e0*/  HMMA.16816.F32 R24, R192.reuse, R130, R24 ;  /* 0x00000082c018723c */ /* 0x040fe60000001818 */
[----:B------:R-:W2:Y:S01]  /*b3f0*/  MUFU.TANH R248, R9 ;  /* 0x0000000900f87308 */ /* 0x000ea20000002400 */
[----:B------:R-:W-:Y:S02]  /*b400*/  FMUL.FTZ R13, R13, c[0x0][0x320] ;  /* 0x0000c8000d0d7a20 */ /* 0x000fe40000410000 */
[----:B------:R-:W-:Y:S02]  /*b410*/  FMUL.FTZ R14, R14, c[0x0][0x320] ;  /* 0x0000c8000e0e7a20 */ /* 0x000fe40000410000 */
[----:B------:R-:W-:Y:S04]  /*b420*/  FMUL.FTZ R15, R15, c[0x0][0x320] ;  /* 0x0000c8000f0f7a20 */ /* 0x000fe80000410000 */
[----:B------:R-:W-:Y:S01]  /*b430*/  FMUL.FTZ R138, R12, c[0x0][0x320] ;  /* 0x0000c8000c8a7a20 */ /* 0x000fe20000410000 */
[----:B------:R-:W3:Y:S01]  /*b440*/  MUFU.TANH R247, R10 ;  /* 0x0000000a00f77308 */ /* 0x000ee20000002400 */
        /* <DEDUP_REMOVED lines=11> */
[----:B------:R-:W1:Y:S01]  /*b500*/  MUFU.TANH R136, R13 ;  /* 0x0000000d00887308 */ /* 0x000e620000002400 */
[----:B------:R-:W-:Y:S02]  /*b510*/  FMUL.FTZ R23, R23, c[0x0][0x320] ;  /* 0x0000c80017177a20 */ /* 0x000fe40000410000 */
[----:B------:R-:W-:Y:S02]  /*b520*/  FMUL.FTZ R25, R25, c[0x0][0x320] ;  /* 0x0000c80019197a20 */ /* 0x000fe40000410000 */
[----:B------:R-:W-:Y:S02]  /*b530*/  FMUL.FTZ R26, R26, c[0x0][0x320] ;  /* 0x0000c8001a1a7a20 */ /* 0x000fe40000410000 */
[----:B------:R-:W-:Y:S03]  /*b540*/  FMUL.FTZ R27, R27, c[0x0][0x320] ;  /* 0x0000c8001b1b7a20 */ /* 0x000fe60000410000 */
[----:B------:R-:W1:Y:S01]  /*b550*/  MUFU.TANH R137, R14 ;  /* 0x0000000e00897308 */ /* 0x000e620000002400 */
[----:B----4-:R-:W4:Y:S09]  /*b560*/  LDSM.16.M88.4 R8, [R202+0x4800] ;  /* 0x00480000ca08783b */ /* 0x010f320000000200 */
[----:B------:R5:W1:Y:S10]  /*b570*/  MUFU.TANH R141, R15 ;  /* 0x0000000f008d7308 */ /* 0x000a740000002400 */
[----:B------:R-:W1:Y:S10]  /*b580*/  MUFU.TANH R132, R132 ;  /* 0x0000008400847308 */ /* 0x000e740000002400 */
[----:B------:R-:W1:Y:S01]  /*b590*/  MUFU.TANH R243, R243 ;  /* 0x000000f300f37308 */ /* 0x000e620000002400 */
[----:B-----5:R-:W5:Y:S09]  /*b5a0*/  LDSM.16.M88.4 R12, [R202+0x5000] ;  /* 0x00500000ca0c783b */ /* 0x020f720000000200 */
[----:B------:R-:W1:Y:S01]  /*b5b0*/  MUFU.TANH R135, R135 ;  /* 0x0000008700877308 */ /* 0x000e620000002400 */
[C---:B----4-:R-:W-:Y:S09]  /*b5c0*/  HMMA.16816.F32 R28, R192.reuse, R8, R28 ;  /* 0x00000008c01c723c */ /* 0x050ff2000000181c */
[----:B------:R-:W4:Y:S01]  /*b5d0*/  MUFU.TANH R246, R246 ;  /* 0x000000f600f67308 */ /* 0x000f220000002400 */
[C---:B------:R-:W-:Y:S01]  /*b5e0*/  HMMA.16816.F32 R32, R192.reuse, R10, R32 ;  /* 0x0000000ac020723c */ /* 0x040fe20000001820 */
[----:B------:R-:W1:Y:S01]  /*b5f0*/  LDSM.16.M88.4 R8, [R202+0x5800] ;  /* 0x00580000ca08783b */ /* 0x000e620000000200 */
[----:B------:R-:W-:Y:S07]  /*b600*/  DEPBAR.LE SB0, 0x0 ;  /* 0x000080000000791a */ /* 0x000fee0000000000 */
[----:B------:R-:W1:Y:S01]  /*b610*/  MUFU.TANH R138, R138 ;  /* 0x0000008a008a7308 */ /* 0x000e620000002400 */
[----:B------:R-:W-:Y:S04]  /*b620*/  BAR.SYNC.DEFER_BLOCKING 0x0 ;  /* 0x0000000000007b1d */ /* 0x000fe80000010000 */
[----:B------:R-:W-:Y:S05]  /*b630*/  FMUL.FTZ R244, R28, c[0x0][0x320] ;  /* 0x0000c8001cf47a20 */ /* 0x000fea0000410000 */
[----:B------:R-:W2:Y:S01]  /*b640*/  MUFU.TANH R152, R152 ;  /* 0x0000009800987308 */ /* 0x000ea20000002400 */
[----:B------:R-:W-:Y:S02]  /*b650*/  FMUL.FTZ R29, R29, c[0x0][0x320] ;  /* 0x0000c8001d1d7a20 */ /* 0x000fe40000410000 */
[----:B------:R-:W-:Y:S01]  /*b660*/  FMUL.FTZ R30, R30, c[0x0][0x320] ;  /* 0x0000c8001e1e7a20 */ /* 0x000fe20000410000 */
[C---:B-----5:R-:W-:Y:S05]  /*b670*/  HMMA.16816.F32 R36, R192.reuse, R12, R36 ;  /* 0x0000000cc024723c */ /* 0x060fea0000001824 */
[----:B------:R-:W-:Y:S01]  /*b680*/  FMUL.FTZ R240, R32, c[0x0][0x320] ;  /* 0x0000c80020f07a20 */ /* 0x000fe20000410000 */
[----:B------:R2:W2:Y:S01]  /*b690*/  MUFU.TANH R148, R17 ;  /* 0x0000001100947308 */ /* 0x0004a20000002400 */
[----:B------:R-:W-:Y:S01]  /*b6a0*/  FMUL.FTZ R31, R31, c[0x0][0x320] ;  /* 0x0000c8001f1f7a20 */ /* 0x000fe20000410000 */
[C---:B------:R-:W-:Y:S04]  /*b6b0*/  HMMA.16816.F32 R40, R192.reuse, R14, R40 ;  /* 0x0000000ec028723c */ /* 0x040fe80000001828 */
[----:B------:R-:W-:Y:S02]  /*b6c0*/  FMUL.FTZ R33, R33, c[0x0][0x320] ;  /* 0x0000c80021217a20 */ /* 0x000fe40000410000 */
[----:B------:R-:W-:Y:S02]  /*b6d0*/  FMUL.FTZ R34, R34, c[0x0][0x320] ;  /* 0x0000c80022227a20 */ /* 0x000fe40000410000 */
[----:B------:R2:W2:Y:S01]  /*b6e0*/  MUFU.TANH R143, R18 ;  /* 0x00000012008f7308 */ /* 0x0004a20000002400 */
[----:B------:R-:W-:Y:S01]  /*b6f0*/  FMUL.FTZ R35, R35, c[0x0][0x320] ;  /* 0x0000c80023237a20 */ /* 0x000fe20000410000 */
[C---:B-1----:R-:W-:Y:S06]  /*b700*/  HMMA.16816.F32 R44, R192.reuse, R8, R44 ;  /* 0x00000008c02c723c */ /* 0x042fec000000182c */
[----:B------:R-:W-:Y:S02]  /*b710*/  FMUL.FTZ R164, R36, c[0x0][0x320] ;  /* 0x0000c80024a47a20 */ /* 0x000fe40000410000 */
[----:B------:R1:W1:Y:S01]  /*b720*/  MUFU.TANH R155, R19 ;  /* 0x00000013009b7308 */ /* 0x0002620000002400 */
[----:B------:R-:W-:Y:S03]  /*b730*/  HMMA.16816.F32 R48, R192, R10, R48 ;  /* 0x0000000ac030723c */ /* 0x000fe60000001830 */
[----:B------:R-:W-:Y:S02]  /*b740*/  FMUL.FTZ R37, R37, c[0x0][0x320] ;  /* 0x0000c80025257a20 */ /* 0x000fe40000410000 */
[----:B------:R-:W-:Y:S02]  /*b750*/  FMUL.FTZ R156, R40, c[0x0][0x320] ;  /* 0x0000c800289c7a20 */ /* 0x000fe40000410000 */
[----:B------:R-:W-:Y:S02]  /*b760*/  FMUL.FTZ R38, R38, c[0x0][0x320] ;  /* 0x0000c80026267a20 */ /* 0x000fe40000410000 */
[----:B------:R-:W1:Y:S03]  /*b770*/  MUFU.TANH R158, R158 ;  /* 0x0000009e009e7308 */ /* 0x000e660000002400 */
        /* <DEDUP_REMOVED lines=13> */
[----:B------:R-:W-:Y:S05]  /*b850*/  FMUL.FTZ R0, R51, c[0x0][0x320] ;  /* 0x0000c80033007a20 */ /* 0x000fea0000410000 */
[----:B------:R1:W1:Y:S10]  /*b860*/  MUFU.TANH R161, R23 ;  /* 0x0000001700a17308 */ /* 0x0002740000002400 */
[----:B------:R-:W1:Y:S10]  /*b870*/  MUFU.TANH R166, R166 ;  /* 0x000000a600a67308 */ /* 0x000e740000002400 */
[----:B------:R1:W1:Y:S10]  /*b880*/  MUFU.TANH R168, R25 ;  /* 0x0000001900a87308 */ /* 0x0002740000002400 */
[----:B------:R1:W1:Y:S10]  /*b890*/  MUFU.TANH R163, R26 ;  /* 0x0000001a00a37308 */ /* 0x0002740000002400 */
        /* <DEDUP_REMOVED lines=24> */
[----:B------:R1:W1:Y:S01]  /*ba20*/  MUFU.TANH R117, R0 ;  /* 0x0000000000757308 */ /* 0x0002620000002400 */
[----:B------:R-:W-:-:S05]  /*ba30*/  @!P0 BRA `(.L_x_52) ;  /* 0x0000037000008947 */ /* 0x000fca0003800000 */
[----:B--234-:R-:W-:Y:S01]  /*ba40*/  PLOP3.LUT P2, PT, PT, PT, UP3, 0x80, 0x0 ;  /* 0x000000000000781c */ /* 0x01cfe20003f4f038 */
[----:B-1----:R-:W-:Y:S01]  /*ba50*/  IMAD R0, R238, 0x60, R220 ;  /* 0x00000060ee007824 */ /* 0x002fe200078e02dc */
[----:B------:R-:W-:Y:S01]  /*ba60*/  PLOP3.LUT P0, PT, PT, PT, UP3, 0x80, 0x0 ;  /* 0x000000000000781c */ /* 0x000fe20003f0f038 */
[----:B------:R-:W-:Y:S01]  /*ba70*/  IMAD.MOV.U32 R216, RZ, RZ, RZ ;  /* 0x000000ffffd87224 */ /* 0x000fe200078e00ff */
[----:B------:R-:W-:Y:S02]  /*ba80*/  ISETP.NE.U32.AND P6, PT, R232, RZ, PT ;  /* 0x000000ffe800720c */ /* 0x000fe40003fc5070 */
[----:B------:R-:W-:Y:S05]  /*ba90*/  IADD3 R217, R0, -0x60, R219 ;  /* 0xffffffa000d97810 */ /* 0x000fea0007ffe0db */
[--C-:B------:R-:W-:Y:S02]  /*baa0*/  IMAD.MOV.U32 R0, RZ, RZ, R217.reuse ;  /* 0x000000ffff007224 */ /* 0x100fe400078e00d9 */
[----:B------:R-:W-:Y:S05]  /*bab0*/  @P2 IMAD.HI.U32 R2, R217, c[0x0][0x2bc], RZ ;  /* 0x0000af00d9022a27 */ /* 0x000fea00078e00ff */
[----:B------:R-:W-:Y:S04]  /*bac0*/  @P0 SHF.R.U32.HI R0, RZ, c[0x0][0x2c0], R2 ;  /* 0x0000b000ff000a19 */ /* 0x000fe80000011602 */
[C---:B------:R-:W-:Y:S04]  /*bad0*/  @!P1 IADD3 R7, P0, R0.reuse, UR12, RZ ;  /* 0x0000000c00079c10 */ /* 0x040fe8000ff1e0ff */
[----:B------:R-:W-:Y:S01]  /*bae0*/  @!P1 LEA.HI.X.SX32 R2, R0, UR7, 0x1, P0 ;  /* 0x0000000700029c11 */ /* 0x000fe200080f0eff */
[----:B------:R-:W-:Y:S01]  /*baf0*/  IMAD.MOV R0, RZ, RZ, -R0 ;  /* 0x000000ffff007224 */ /* 0x000fe200078e0a00 */
[C---:B------:R-:W-:Y:S03]  /*bb00*/  @!P1 LEA R4, P0, R7.reuse, c[0x0][0x2a0], 0x2 ;  /* 0x0000a80007049a11 */ /* 0x040fe600078010ff */
[----:B------:R-:W-:Y:S01]  /*bb10*/  IMAD R217, R0, c[0x0][0x2b8], R217 ;  /* 0x0000ae0000d97a24 */ /* 0x000fe200078e02d9 */
[----:B------:R-:W-:Y:S03]  /*bb20*/  @!P1 LEA.HI.X R5, R7, c[0x0][0x2a4], R2, 0x2, P0 ;  /* 0x0000a90007059a11 */ /* 0x000fe600000f1402 */
[----:B------:R-:W-:Y:S01]  /*bb30*/  IMAD.WIDE.U32 R8, R217, c[0x0][0x1e0], RZ ;  /* 0x00007800d9087a25 */ /* 0x000fe200078e00ff */
        /* <DEDUP_REMOVED lines=13> */
[----:B------:R-:W1:Y:S01]  /*bc10*/  SHFL.IDX PT, R11, R16, RZ, 0x181f ;  /* 0x00181fff100b7589 */ /* 0x000e6200000e0000 */
[----:B------:R-:W-:Y:S03]  /*bc20*/  IADD3 R5, -R232, 0x10, RZ ;  /* 0x00000010e8057810 */ /* 0x000fe60007ffe1ff */
[----:B------:R-:W2:Y:S01]  /*bc30*/  SHFL.IDX PT, R4, R6, RZ, 0x181f ;  /* 0x00181fff06047589 */ /* 0x000ea200000e0000 */
[----:B------:R-:W-:Y:S03]  /*bc40*/  LOP3.LUT R5, R5, 0xf, RZ, 0xc0, !PT ;  /* 0x0000000f05057812 */ /* 0x000fe600078ec0ff */
[----:B------:R-:W3:Y:S04]  /*bc50*/  SHFL.IDX PT, R9, R16, 0x1, 0x181f ;  /* 0x00381f0010097f89 */ /* 0x000ee800000e0000 */
[----:B------:R-:W4:Y:S04]  /*bc60*/  SHFL.IDX PT, R2, R6, 0x1, 0x181f ;  /* 0x00381f0006027f89 */ /* 0x000f2800000e0000 */
[----:B------:R-:W5:Y:S04]  /*bc70*/  SHFL.IDX PT, R7, R16, 0x2, 0x181f ;  /* 0x00581f0010077f89 */ /* 0x000f6800000e0000 */
[----:B------:R5:W5:Y:S01]  /*bc80*/  SHFL.IDX PT, R0, R6, 0x2, 0x181f ;  /* 0x00581f0006007f89 */ /* 0x000b6200000e0000 */
[C---:B-1----:R-:W-:Y:S02]  /*bc90*/  IADD3 R12, P5, R11.reuse, R236, RZ ;  /* 0x000000ec0b0c7210 */ /* 0x042fe40007fbe0ff */
[----:B------:R-:W-:Y:S03]  /*bca0*/  IADD3 R10, P2, R11, R234, RZ ;  /* 0x000000ea0b0a7210 */ /* 0x000fe60007f5e0ff */
[C---:B--2---:R-:W-:Y:S02]  /*bcb0*/  IMAD.X R13, R4.reuse, 0x1, R237, P5 ;  /* 0x00000001040d7824 */ /* 0x044fe400028e06ed */
[----:B------:R-:W-:Y:S01]  /*bcc0*/  IMAD.X R11, R4, 0x1, R235, P2 ;  /* 0x00000001040b7824 */ /* 0x000fe200010e06eb */
[C---:B---3--:R-:W-:Y:S02]  /*bcd0*/  IADD3 R8, P0, R9.reuse, R236, RZ ;  /* 0x000000ec09087210 */ /* 0x048fe40007f1e0ff */
[----:B------:R1:W-:Y:S01]  /*bce0*/  LDGSTS.E.BYPASS.LTC128B.128 [R218+0x8100], [R12.64], !P4 ;  /* 0x081000000cda7fae */ /* 0x0003e2000e101d4e */
[----:B------:R-:W-:Y:S02]  /*bcf0*/  IADD3 R14, P5, R9, R234, RZ ;  /* 0x000000ea090e7210 */ /* 0x000fe40007fbe0ff */
[C---:B----4-:R-:W-:Y:S01]  /*bd00*/  IMAD.X R9, R2.reuse, 0x1, R237, P0 ;  /* 0x0000000102097824 */ /* 0x050fe200000e06ed */
[----:B------:R1:W-:Y:S02]  /*bd10*/  LDGSTS.E.BYPASS.LTC128B.128 [R218+0xb100], [R10.64], !P3 ;  /* 0x0b1000000ada7fae */ /* 0x0003e4000d901d4e */
[--C-:B------:R-:W-:Y:S01]  /*bd20*/  IMAD.X R15, R2, 0x1, R235.reuse, P5 ;  /* 0x00000001020f7824 */ /* 0x100fe200028e06eb */
[----:B-----5:R-:W-:Y:S01]  /*bd30*/  IADD3 R4, P2, P0, R5, R7, R234 ;  /* 0x0000000705047210 */ /* 0x020fe2000785e0ea */
[----:B------:R1:W-:Y:S01]  /*bd40*/  LDGSTS.E.BYPASS.LTC128B.128 [R218+0x9100], [R8.64], !P4 ;  /* 0x0910000008da7fae */ /* 0x0003e2000e101d4e */
[----:B------:R-:W-:Y:S02]  /*bd50*/  IADD3 R6, P5, R7, R236, RZ ;  /* 0x000000ec07067210 */ /* 0x000fe40007fbe0ff */
[----:B------:R-:W-:Y:S01]  /*bd60*/  IADD3.X R5, RZ, R0, R235, P2, P0 ;  /* 0x00000000ff057210 */ /* 0x000fe200017e04eb */
[----:B------:R1:W-:Y:S02]  /*bd70*/  LDGSTS.E.BYPASS.LTC128B.128 [R218+0xc100], [R14.64], !P3 ;  /* 0x0c1000000eda7fae */ /* 0x0003e4000d901d4e */
[----:B------:R-:W-:Y:S05]  /*bd80*/  IMAD.X R7, R0, 0x1, R237, P5 ;  /* 0x0000000100077824 */ /* 0x000fea00028e06ed */
[----:B------:R1:W-:Y:S04]  /*bd90*/  LDGSTS.E.BYPASS.LTC128B.128 [R218+0xa100], [R6.64], !P4 ;  /* 0x0a10000006da7fae */ /* 0x0003e8000e101d4e */
[----:B------:R1:W-:Y:S02]  /*bda0*/  LDGSTS.E.BYPASS.LTC128B.128.ZFILL [R218+0xd100], [R4.64], P6 ;  /* 0x0d10000004da7fae */ /* 0x0003e4000b141d4e */
.L_x_52:
[----:B-1234-:R-:W-:Y:S01]  /*bdb0*/  FMNMX.FTZ R9, R134, R3, !PT ;  /* 0x0000000386097209 */ /* 0x01efe20007810000 */
[----:B------:R-:W-:Y:S01]  /*bdc0*/  LDSM.16.MT88.4 R12, [R212+0x100] ;  /* 0x00010000d40c783b */ /* 0x000fe20000004200 */
[----:B------:R-:W-:Y:S02]  /*bdd0*/  FMNMX.FTZ R0, R243, R119, !PT ;  /* 0x00000077f3007209 */ /* 0x000fe40007810000 */
[----:B------:R-:W-:Y:S02]  /*bde0*/  FMNMX.FTZ R9, R132, R9, !PT ;  /* 0x0000000984097209 */ /* 0x000fe40007810000 */
[----:B------:R-:W-:Y:S02]  /*bdf0*/  FMNMX.FTZ R0, R135, R0, !PT ;  /* 0x0000000087007209 */ /* 0x000fe40007810000 */
[----:B------:R-:W-:Y:S01]  /*be00*/  FMNMX.FTZ R9, R246, R9, !PT ;  /* 0x00000009f6097209 */ /* 0x000fe20007810000 */
        /* <DEDUP_REMOVED lines=20> */
[----:B------:R-:W0:Y:S01]  /*bf50*/  LDGDEPBAR ;  /* 0x00000000000079af */ /* 0x000e220000000000 */
        /* <DEDUP_REMOVED lines=27> */
[----:B------:R-:W-:Y:S01]  /*c110*/  ISETP.GT.AND P0, PT, R238, R239, PT ;  /* 0x000000efee00720c */ /* 0x000fe20003f04270 */
[----:B------:R-:W-:Y:S08]  /*c120*/  SHFL.BFLY PT, R9, R10, 0x2, 0x1f ;  /* 0x0c401f000a097f89 */ /* 0x000ff000000e0000 */
[----:B------:R-:W1:Y:S02]  /*c130*/  SHFL.BFLY PT, R7, R6, 0x2, 0x1f ;  /* 0x0c401f0006077f89 */ /* 0x000e6400000e0000 */
[----:B-1----:R-:W-:Y:S02]  /*c140*/  FMNMX.FTZ R5, R6, R7, !PT ;  /* 0x0000000706057209 */ /* 0x002fe40007810000 */
[----:B------:R-:W-:Y:S04]  /*c150*/  FMNMX.FTZ R8, R10, R9, !PT ;  /* 0x000000090a087209 */ /* 0x000fe80007810000 */
[----:B------:R-:W1:Y:S08]  /*c160*/  SHFL.BFLY PT, R4, R5, 0x1, 0x1f ;  /* 0x0c201f0005047f89 */ /* 0x000e7000000e0000 */
[----:B------:R-:W2:Y:S01]  /*c170*/  SHFL.BFLY PT, R9, R8, 0x1, 0x1f ;  /* 0x0c201f0008097f89 */ /* 0x000ea200000e0000 */
[----:B-1----:R-:W-:Y:S05]  /*c180*/  FMNMX.FTZ R116, R4, R5, !PT ;  /* 0x0000000504747209 */ /* 0x002fea0007810000 */
[----:B------:R-:W-:Y:S01]  /*c190*/  FMUL.FTZ R124, R116, c[0x0][0x2d0] ;  /* 0x0000b400747c7a20 */ /* 0x000fe20000410000 */
[----:B--2---:R-:W-:Y:S03]  /*c1a0*/  FMNMX.FTZ R0, R8, R9, !PT ;  /* 0x0000000908007209 */ /* 0x004fe60007810000 */
[--C-:B------:R-:W-:Y:S02]  /*c1b0*/  FFMA.FTZ R130, R243, c[0x0][0x2d0], -R124.reuse ;  /* 0x0000b400f3827a23 */ /* 0x100fe4000001087c */
[--C-:B------:R-:W-:Y:S02]  /*c1c0*/  FFMA.FTZ R129, R135, c[0x0][0x2d0], -R124.reuse ;  /* 0x0000b40087817a23 */ /* 0x100fe4000001087c */
[C---:B------:R-:W-:Y:S02]  /*c1d0*/  FADD.FTZ R2, -R0.reuse, R3 ;  /* 0x0000000300027221 */ /* 0x040fe40000010100 */
[----:B------:R-:W-:Y:S01]  /*c1e0*/  FMUL.FTZ R125, R0, c[0x0][0x2d0] ;  /* 0x0000b400007d7a20 */ /* 0x000fe20000410000 */
[----:B------:R-:W-:Y:S01]  /*c1f0*/  MUFU.EX2 R130, R130 ;  /* 0x0000008200827308 */ /* 0x000fe20000000800 */
[----:B------:R-:W-:Y:S02]  /*c200*/  FMUL.FTZ R3, R2, c[0x0][0x2d0] ;  /* 0x0000b40002037a20 */ /* 0x000fe40000410000 */
[----:B------:R-:W-:Y:S02]  /*c210*/  FADD.FTZ R2, -R116, R119 ;  /* 0x0000007774027221 */ /* 0x000fe40000010100 */
[--C-:B------:R-:W-:Y:S02]  /*c220*/  FFMA.FTZ R134, R134, c[0x0][0x2d0], -R125.reuse ;  /* 0x0000b40086867a23 */ /* 0x100fe4000001087d */
[--C-:B------:R-:W-:Y:S02]  /*c230*/  FFMA.FTZ R133, R132, c[0x0][0x2d0], -R125.reuse ;  /* 0x0000b40084857a23 */ /* 0x100fe4000001087d */
[--C-:B------:R-:W-:Y:S01]  /*c240*/  FFMA.FTZ R132, R246, c[0x0][0x2d0], -R125.reuse ;  /* 0x0000b400f6847a23 */ /* 0x100fe2000001087d */
[----:B------:R-:W1:Y:S01]  /*c250*/  MUFU.EX2 R3, R3 ;  /* 0x0000000300037308 */ /* 0x000e620000000800 */
[--C-:B------:R-:W-:Y:S02]  /*c260*/  FFMA.FTZ R131, R248, c[0x0][0x2d0], -R125.reuse ;  /* 0x0000b400f8837a23 */ /* 0x100fe4000001087d */
[--C-:B------:R-:W-:Y:S02]  /*c270*/  FFMA.FTZ R128, R247, c[0x0][0x2d0], -R124.reuse ;  /* 0x0000b400f7807a23 */ /* 0x100fe4000001087c */
[--C-:B------:R-:W-:Y:S02]  /*c280*/  FFMA.FTZ R119, R245, c[0x0][0x2d0], -R124.reuse ;  /* 0x0000b400f5777a23 */ /* 0x100fe4000001087c */
[----:B------:R-:W-:Y:S02]  /*c290*/  FMUL.FTZ R6, R2, c[0x0][0x2d0] ;  /* 0x0000b40002067a20 */ /* 0x000fe40000410000 */
[--C-:B------:R-:W-:Y:S01]  /*c2a0*/  FFMA.FTZ R164, R164, c[0x0][0x2d0], -R125.reuse ;  /* 0x0000b400a4a47a23 */ /* 0x100fe2000001087d */
[----:B------:R-:W-:Y:S01]  /*c2b0*/  MUFU.EX2 R134, R134 ;  /* 0x0000008600867308 */ /* 0x000fe20000000800 */
[--C-:B------:R-:W-:Y:S02]  /*c2c0*/  FFMA.FTZ R157, R157, c[0x0][0x2d0], -R124.reuse ;  /* 0x0000b4009d9d7a23 */ /* 0x100fe4000001087c */
[--C-:B------:R-:W-:Y:S02]  /*c2d0*/  FFMA.FTZ R154, R154, c[0x0][0x2d0], -R125.reuse ;  /* 0x0000b4009a9a7a23 */ /* 0x100fe4000001087d */
[--C-:B------:R-:W-:Y:S02]  /*c2e0*/  FFMA.FTZ R151, R151, c[0x0][0x2d0], -R124.reuse ;  /* 0x0000b40097977a23 */ /* 0x100fe4000001087c */
[--C-:B------:R-:W-:Y:S02]  /*c2f0*/  FFMA.FTZ R135, R138, c[0x0][0x2d0], -R125.reuse ;  /* 0x0000b4008a877a23 */ /* 0x100fe4000001087d */
[--C-:B------:R-:W-:Y:S01]  /*c300*/  FFMA.FTZ R136, R136, c[0x0][0x2d0], -R125.reuse ;  /* 0x0000b40088887a23 */ /* 0x100fe2000001087d */
[----:B------:R-:W2:Y:S01]  /*c310*/  MUFU.EX2 R2, R6 ;  /* 0x0000000600027308 */ /* 0x000ea20000000800 */
[--C-:B------:R-:W-:Y:S02]  /*c320*/  FFMA.FTZ R137, R137, c[0x0][0x2d0], -R124.reuse ;  /* 0x0000b40089897a23 */ /* 0x100fe4000001087c */
[--C-:B------:R-:W-:Y:S02]  /*c330*/  FFMA.FTZ R138, R141, c[0x0][0x2d0], -R124.reuse ;  /* 0x0000b4008d8a7a23 */ /* 0x100fe4000001087c */
[C---:B-1----:R-:W-:Y:S02]  /*c340*/  FMUL.FTZ R4, R3.reuse, R112 ;  /* 0x0000007003047220 */ /* 0x042fe40000410000 */
        /* <DEDUP_REMOVED lines=8> */
[----:B------:R-:W-:Y:S01]  /*c3d0*/  MUFU.EX2 R132, R132 ;  /* 0x0000008400847308 */ /* 0x000fe20000000800 */
[C---:B------:R-:W-:Y:S02]  /*c3e0*/  FMUL.FTZ R32, R3.reuse, R84 ;  /* 0x0000005403207220 */ /* 0x040fe40000410000 */
[----:B------:R-:W-:Y:S02]  /*c3f0*/  FMUL.FTZ R33, R3, R85 ;  /* 0x0000005503217220 */ /* 0x000fe40000410000 */
[C---:B--2---:R-:W-:Y:S02]  /*c400*/  FMUL.FTZ R6, R2.reuse, R114 ;  /* 0x0000007202067220 */ /* 0x044fe40000410000 */
[C---:B------:R-:W-:Y:S02]  /*c410*/  FMUL.FTZ R7, R2.reuse, R115 ;  /* 0x0000007302077220 */ /* 0x040fe40000410000 */
[C---:B------:R-:W-:Y:S01]  /*c420*/  FMUL.FTZ R10, R2.reuse, R110 ;  /* 0x0000006e020a7220 */ /* 0x040fe20000410000 */
[----:B------:R-:W2:Y:S01]  /*c430*/  MUFU.EX2 R131, R131 ;  /* 0x0000008300837308 */ /* 0x000ea20000000800 */
[C---:B------:R-:W-:Y:S02]  /*c440*/  FMUL.FTZ R11, R2.reuse, R111 ;  /* 0x0000006f020b7220 */ /* 0x040fe40000410000 */
[C---:B------:R-:W-:Y:S01]  /*c450*/  FMUL.FTZ R18, R2.reuse, R102 ;  /* 0x0000006602127220 */ /* 0x040fe20000410000 */
[----:B-1----:R-:W-:Y:S01]  /*c460*/  F2FP.PACK_AB R112, R133, R134 ;  /* 0x000000868570723e */ /* 0x002fe200000000ff */
[C---:B------:R-:W-:Y:S01]  /*c470*/  FMUL.FTZ R19, R2.reuse, R103 ;  /* 0x0000006702137220 */ /* 0x040fe20000410000 */
[----:B------:R-:W-:Y:S01]  /*c480*/  LDSM.16.MT88.4 R108, [R212+0x2900] ;  /* 0x00290000d46c783b */ /* 0x000fe20000004200 */
[C---:B------:R-:W-:Y:S02]  /*c490*/  FMUL.FTZ R26, R2.reuse, R94 ;  /* 0x0000005e021a7220 */ /* 0x040fe40000410000 */
[C---:B------:R-:W-:Y:S01]  /*c4a0*/  FMUL.FTZ R27, R2.reuse, R95 ;  /* 0x0000005f021b7220 */ /* 0x040fe20000410000 */
[----:B------:R-:W1:Y:S01]  /*c4b0*/  MUFU.EX2 R129, R129 ;  /* 0x0000008100817308 */ /* 0x000e620000000800 */
        /* <DEDUP_REMOVED lines=10> */
[----:B--2---:R-:W-:Y:S01]  /*c560*/  F2FP.PACK_AB R114, R131, R132 ;  /* 0x000000848372723e */ /* 0x004fe200000000ff */
[C---:B------:R-:W-:Y:S02]  /*c570*/  FMUL.FTZ R49, R3.reuse, R69 ;  /* 0x0000004503317220 */ /* 0x040fe40000410000 */
[C---:B------:R-:W-:Y:S02]  /*c580*/  FMUL.FTZ R50, R2.reuse, R70 ;  /* 0x0000004602327220 */ /* 0x040fe40000410000 */
[C---:B------:R-:W-:Y:S01]  /*c590*/  FMUL.FTZ R51, R2.reuse, R71 ;  /* 0x0000004702337220 */ /* 0x040fe20000410000 */
[----:B------:R-:W2:Y:S01]  /*c5a0*/  MUFU.EX2 R119, R119 ;  /* 0x0000007700777308 */ /* 0x000ea20000000800 */
[----:B------:R-:W4:Y:S01]  /*c5b0*/  LDSM.16.MT88.4 R76, [R209+0x3100] ;  /* 0x00310000d14c783b */ /* 0x000f220000004200 */
[----:B------:R-:W-:Y:S01]  /*c5c0*/  FMUL.FTZ R52, R3, R52 ;  /* 0x0000003403347220 */ /* 0x000fe20000410000 */
[----:B-1----:R-:W-:Y:S01]  /*c5d0*/  F2FP.PACK_AB R113, R129, R130 ;  /* 0x000000828171723e */ /* 0x002fe200000000ff */
[C---:B------:R-:W-:Y:S02]  /*c5e0*/  FMUL.FTZ R53, R3.reuse, R53 ;  /* 0x0000003503357220 */ /* 0x040fe40000410000 */
[C---:B------:R-:W-:Y:S03]  /*c5f0*/  FMUL.FTZ R54, R2.reuse, R54 ;  /* 0x0000003602367220 */ /* 0x040fe60000410000 */
[----:B------:R-:W1:Y:S01]  /*c600*/  LDSM.16.MT88.4 R68, [R208+0x3100] ;  /* 0x00310000d044783b */ /* 0x000e620000004200 */
[C---:B------:R-:W-:Y:S01]  /*c610*/  FMUL.FTZ R55, R2.reuse, R55 ;  /* 0x0000003702377220 */ /* 0x040fe20000410000 */
[----:B------:R-:W-:Y:S01]  /*c620*/  MUFU.EX2 R164, R164 ;  /* 0x000000a400a47308 */ /* 0x000fe20000000800 */
[C---:B------:R-:W-:Y:S02]  /*c630*/  FMUL.FTZ R56, R3.reuse, R56 ;  /* 0x0000003803387220 */ /* 0x040fe40000410000 */
[C---:B------:R-:W-:Y:S02]  /*c640*/  FMUL.FTZ R57, R3.reuse, R57 ;  /* 0x0000003903397220 */ /* 0x040fe40000410000 */
[C---:B------:R-:W-:Y:S01]  /*c650*/  FMUL.FTZ R58, R2.reuse, R58 ;  /* 0x0000003a023a7220 */ /* 0x040fe20000410000 */
[----:B------:R-:W-:Y:S01]  /*c660*/  LDSM.16.MT88.4 R100, [R210+0x2900] ;  /* 0x00290000d264783b */ /* 0x000fe20000004200 */
[C---:B------:R-:W-:Y:S02]  /*c670*/  FMUL.FTZ R59, R2.reuse, R59 ;  /* 0x0000003b023b7220 */ /* 0x040fe40000410000 */
[C---:B------:R-:W-:Y:S01]  /*c680*/  FMUL.FTZ R60, R3.reuse, R60 ;  /* 0x0000003c033c7220 */ /* 0x040fe20000410000 */
[----:B------:R-:W-:Y:S01]  /*c690*/  MUFU.EX2 R157, R157 ;  /* 0x0000009d009d7308 */ /* 0x000fe20000000800 */
[----:B------:R-:W-:Y:S01]  /*c6a0*/  FMUL.FTZ R61, R3, R61 ;  /* 0x0000003d033d7220 */ /* 0x000fe20000410000 */
[----:B--2---:R-:W-:Y:S01]  /*c6b0*/  F2FP.PACK_AB R115, R119, R128 ;  /* 0x000000807773723e */ /* 0x004fe200000000ff */
[C---:B------:R-:W-:Y:S02]  /*c6c0*/  FMUL.FTZ R62, R2.reuse, R62 ;  /* 0x0000003e023e7220 */ /* 0x040fe40000410000 */
[C---:B------:R-:W-:Y:S02]  /*c6d0*/  FMUL.FTZ R63, R2.reuse, R63 ;  /* 0x0000003f023f7220 */ /* 0x040fe40000410000 */
[C---:B------:R-:W-:Y:S02]  /*c6e0*/  FMUL.FTZ R64, R3.reuse, R64 ;  /* 0x0000004003407220 */ /* 0x040fe40000410000 */
[C---:B------:R-:W-:Y:S01]  /*c6f0*/  HMMA.16816.F32 R4, R112.reuse, R12, R4 ;  /* 0x0000000c7004723c */ /* 0x040fe20000001804 */
[----:B------:R-:W-:Y:S04]  /*c700*/  MUFU.EX2 R154, R154 ;  /* 0x0000009a009a7308 */ /* 0x000fe80000000800 */
[C---:B------:R-:W-:Y:S02]  /*c710*/  FMUL.FTZ R65, R3.reuse, R65 ;  /* 0x0000004103417220 */ /* 0x040fe40000410000 */
[C---:B------:R-:W-:Y:S01]  /*c720*/  FMUL.FTZ R12, R3.reuse, R104 ;  /* 0x00000068030c7220 */ /* 0x040fe20000410000 */
[C---:B------:R-:W-:Y:S03]  /*c730*/  HMMA.16816.F32 R8, R112.reuse, R14, R8 ;  /* 0x0000000e7008723c */ /* 0x040fe60000001808 */
[----:B------:R-:W-:Y:S01]  /*c740*/  MUFU.EX2 R151, R151 ;  /* 0x0000009700977308 */ /* 0x000fe20000000800 */
[----:B------:R-:W-:Y:S02]  /*c750*/  FMUL.FTZ R13, R3, R105 ;  /* 0x00000069030d7220 */ /* 0x000fe40000410000 */
[C---:B------:R-:W-:Y:S02]  /*c760*/  FMUL.FTZ R66, R2.reuse, R66 ;  /* 0x0000004202427220 */ /* 0x040fe40000410000 */
[C---:B------:R-:W-:Y:S04]  /*c770*/  FMUL.FTZ R14, R2.reuse, R106 ;  /* 0x0000006a020e7220 */ /* 0x040fe80000410000 */
[C---:B------:R-:W-:Y:S01]  /*c780*/  FMUL.FTZ R15, R2.reuse, R107 ;  /* 0x0000006b020f7220 */ /* 0x040fe20000410000 */
[----:B------:R-:W-:Y:S01]  /*c790*/  MUFU.EX2 R135, R135 ;  /* 0x0000008700877308 */ /* 0x000fe20000000800 */
[----:B------:R-:W-:Y:S02]  /*c7a0*/  FMUL.FTZ R67, R2, R67 ;  /* 0x0000004302437220 */ /* 0x000fe40000410000 */
[--C-:B------:R-:W-:Y:S02]  /*c7b0*/  FFMA.FTZ R141, R152, c[0x0][0x2d0], -R125.reuse ;  /* 0x0000b400988d7a23 */ /* 0x100fe4000001087d */
[--C-:B------:R-:W-:Y:S01]  /*c7c0*/  FFMA.FTZ R148, R148, c[0x0][0x2d0], -R125.reuse ;  /* 0x0000b40094947a23 */ /* 0x100fe2000001087d */
[C---:B------:R-:W-:Y:S03]  /*c7d0*/  HMMA.16816.F32 R12, R112.reuse, R20, R12 ;  /* 0x00000014700c723c */ /* 0x040fe6000000180c */
[--C-:B------:R-:W-:Y:S01]  /*c7e0*/  FFMA.FTZ R143, R143, c[0x0][0x2d0], -R124.reuse ;  /* 0x0000b4008f8f7a23 */ /* 0x100fe2000001087c */
[----:B------:R-:W2:Y:S01]  /*c7f0*/  MUFU.EX2 R136, R136 ;  /* 0x0000008800887308 */ /* 0x000ea20000000800 */
[--C-:B------:R-:W-:Y:S02]  /*c800*/  FFMA.FTZ R152, R155, c[0x0][0x2d0], -R124.reuse ;  /* 0x0000b4009b987a23 */ /* 0x100fe4000001087c */
[C---:B------:R-:W-:Y:S01]  /*c810*/  FMUL.FTZ R20, R3.reuse, R96 ;  /* 0x0000006003147220 */ /* 0x040fe20000410000 */
[C---:B------:R-:W-:Y:S04]  /*c820*/  HMMA.16816.F32 R16, R112.reuse, R22, R16 ;  /* 0x000000167010723c */ /* 0x040fe80000001810 */
[----:B------:R-:W-:Y:S02]  /*c830*/  FMUL.FTZ R21, R3, R97 ;  /* 0x0000006103157220 */ /* 0x000fe40000410000 */
[----:B------:R-:W-:Y:S01]  /*c840*/  MUFU.EX2 R137, R137 ;  /* 0x0000008900897308 */ /* 0x000fe20000000800 */
[C---:B------:R-:W-:Y:S02]  /*c850*/  FMUL.FTZ R22, R2.reuse, R98 ;  /* 0x0000006202167220 */ /* 0x040fe40000410000 */
[----:B------:R-:W-:Y:S03]  /*c860*/  FMUL.FTZ R23, R2, R99 ;  /* 0x0000006302177220 */ /* 0x000fe60000410000 */
[--C-:B------:R-:W-:Y:S02]  /*c870*/  FFMA.FTZ R158, R158, c[0x0][0x2d0], -R125.reuse ;  /* 0x0000b4009e9e7a23 */ /* 0x100fe4000001087d */
[--C-:B------:R-:W-:Y:S02]  /*c880*/  FFMA.FTZ R155, R162, c[0x0][0x2d0], -R125.reuse ;  /* 0x0000b400a29b7a23 */ /* 0x100fe4000001087d */
[C---:B------:R-:W-:Y:S01]  /*c890*/  HMMA.16816.F32 R20, R112.reuse, R28, R20 ;  /* 0x0000001c7014723c */ /* 0x040fe20000001814 */
[----:B------:R-:W5:Y:S02]  /*c8a0*/  MUFU.EX2 R138, R138 ;  /* 0x0000008a008a7308 */ /* 0x000f640000000800 */
[--C-:B------:R-:W-:Y:S02]  /*c8b0*/  FFMA.FTZ R159, R159, c[0x0][0x2d0], -R124.reuse ;  /* 0x0000b4009f9f7a23 */ /* 0x100fe4000001087c */
[--C-:B------:R-:W-:Y:S02]  /*c8c0*/  FFMA.FTZ R162, R161, c[0x0][0x2d0], -R124.reuse ;  /* 0x0000b400a1a27a23 */ /* 0x100fe4000001087c */
[C---:B------:R-:W-:Y:S01]  /*c8d0*/  FMUL.FTZ R28, R3.reuse, R88 ;  /* 0x00000058031c7220 */ /* 0x040fe20000410000 */
[C---:B------:R-:W-:Y:S03]  /*c8e0*/  HMMA.16816.F32 R24, R112.reuse, R30, R24 ;  /* 0x0000001e7018723c */ /* 0x040fe60000001818 */
[----:B------:R-:W-:Y:S01]  /*c8f0*/  MUFU.EX2 R141, R141 ;  /* 0x0000008d008d7308 */ /* 0x000fe20000000800 */
[----:B------:R-:W-:Y:S02]  /*c900*/  FMUL.FTZ R29, R3, R89 ;  /* 0x00000059031d7220 */ /* 0x000fe40000410000 */
[--C-:B------:R-:W-:Y:S02]  /*c910*/  FFMA.FTZ R161, R166, c[0x0][0x2d0], -R125.reuse ;  /* 0x0000b400a6a17a23 */ /* 0x100fe4000001087d */
[C---:B------:R-:W-:Y:S04]  /*c920*/  FMUL.FTZ R30, R2.reuse, R90 ;  /* 0x0000005a021e7220 */ /* 0x040fe80000410000 */
[----:B------:R-:W-:Y:S01]  /*c930*/  FMUL.FTZ R31, R2, R91 ;  /* 0x0000005b021f7220 */ /* 0x000fe20000410000 */
[----:B------:R-:W1:Y:S01]  /*c940*/  MUFU.EX2 R148, R148 ;  /* 0x0000009400947308 */ /* 0x000e620000000800 */
[----:B------:R-:W-:Y:S01]  /*c950*/  LDSM.16.MT88.4 R88, [R212+0x3900] ;  /* 0x00390000d458783b */ /* 0x000fe20000004200 */
[--C-:B------:R-:W-:Y:S02]  /*c960*/  FFMA.FTZ R166, R168, c[0x0][0x2d0], -R125.reuse ;  /* 0x0000b400a8a67a23 */ /* 0x100fe4000001087d */
[--C-:B------:R-:W-:Y:S02]  /*c970*/  FFMA.FTZ R163, R163, c[0x0][0x2d0], -R124.reuse ;  /* 0x0000b400a3a37a23 */ /* 0x100fe4000001087c */
[C---:B------:R-:W-:Y:S03]  /*c980*/  HMMA.16816.F32 R28, R112.reuse, R36, R28 ;  /* 0x00000024701c723c */ /* 0x040fe6000000181c */
[--C-:B------:R-:W-:Y:S01]  /*c990*/  FFMA.FTZ R168, R169, c[0x0][0x2d0], -R124.reuse ;  /* 0x0000b400a9a87a23 */ /* 0x100fe2000001087c */
[----:B------:R-:W-:Y:S01]  /*c9a0*/  MUFU.EX2 R143, R143 ;  /* 0x0000008f008f7308 */ /* 0x000fe20000000800 */
[--C-:B------:R-:W-:Y:S02]  /*c9b0*/  FFMA.FTZ R169, R244, c[0x0][0x2d0], -R125.reuse ;  /* 0x0000b400f4a97a23 */ /* 0x100fe4000001087d */
[C---:B------:R-:W-:Y:S01]  /*c9c0*/  FMUL.FTZ R36, R3.reuse, R80 ;  /* 0x0000005003247220 */ /* 0x040fe20000410000 */
[C---:B------:R-:W-:Y:S04]  /*c9d0*/  HMMA.16816.F32 R32, R112.reuse, R38, R32 ;  /* 0x000000267020723c */ /* 0x040fe80000001820 */
[----:B------:R-:W-:Y:S02]  /*c9e0*/  FMUL.FTZ R37, R3, R81 ;  /* 0x0000005103257220 */ /* 0x000fe40000410000 */
        /* <DEDUP_REMOVED lines=17> */
[----:B------:R-:W-:Y:S01]  /*cb00*/  MUFU.EX2 R159, R159 ;  /* 0x0000009f009f7308 */ /* 0x000fe20000000800 */
[----:B------:R-:W2:Y:S01]  /*cb10*/  LDSM.16.MT88.4 R72, [R212+0x900] ;  /* 0x00090000d448783b */ /* 0x000ea20000004200 */
[--C-:B------:R-:W-:Y:S02]  /*cb20*/  FFMA.FTZ R167, R167, c[0x0][0x2d0], -R124.reuse ;  /* 0x0000b400a7a77a23 */ /* 0x100fe4000001087c */
[--C-:B------:R-:W-:Y:S02]  /*cb30*/  FFMA.FTZ R170, R165, c[0x0][0x2d0], -R124.reuse ;  /* 0x0000b400a5aa7a23 */ /* 0x100fe4000001087c */
[C---:B---3--:R-:W-:Y:S03]  /*cb40*/  HMMA.16816.F32 R44, R112.reuse, R84, R44 ;  /* 0x00000054702c723c */ /* 0x048fe6000000182c */
[--C-:B------:R-:W-:Y:S01]  /*cb50*/  FFMA.FTZ R165, R160, c[0x0][0x2d0], -R125.reuse ;  /* 0x0000b400a0a57a23 */ /* 0x100fe2000001087d */
[----:B------:R-:W3:Y:S01]  /*cb60*/  MUFU.EX2 R162, R162 ;  /* 0x000000a200a27308 */ /* 0x000ee20000000800 */
[--C-:B------:R-:W-:Y:S02]  /*cb70*/  FFMA.FTZ R160, R153, c[0x0][0x2d0], -R124.reuse ;  /* 0x0000b40099a07a23 */ /* 0x100fe4000001087c */
[--C-:B------:R-:W-:Y:S01]  /*cb80*/  FFMA.FTZ R153, R156, c[0x0][0x2d0], -R125.reuse ;  /* 0x0000b4009c997a23 */ /* 0x100fe2000001087d */
[C---:B------:R-:W-:Y:S01]  /*cb90*/  HMMA.16816.F32 R48, R112.reuse, R86, R48 ;  /* 0x000000567030723c */ /* 0x040fe20000001830 */
[----:B------:R-:W-:Y:S03]  /*cba0*/  LDSM.16.MT88.4 R84, [R208+0x900] ;  /* 0x00090000d054783b */ /* 0x000fe60000004200 */
[--C-:B------:R-:W-:Y:S02]  /*cbb0*/  FFMA.FTZ R156, R149, c[0x0][0x2d0], -R124.reuse ;  /* 0x0000b400959c7a23 */ /* 0x100fe4000001087c */
[----:B------:R-:W-:Y:S01]  /*cbc0*/  MUFU.EX2 R165, R165 ;  /* 0x000000a500a57308 */ /* 0x000fe20000000800 */
[--C-:B------:R-:W-:Y:S01]  /*cbd0*/  FFMA.FTZ R142, R142, c[0x0][0x2d0], -R125.reuse ;  /* 0x0000b4008e8e7a23 */ /* 0x100fe2000001087d */
[C---:B----4-:R-:W-:Y:S04]  /*cbe0*/  HMMA.16816.F32 R52, R112.reuse, R76, R52 ;  /* 0x0000004c7034723c */ /* 0x050fe80000001834 */
[--C-:B------:R-:W-:Y:S02]  /*cbf0*/  FFMA.FTZ R149, R150, c[0x0][0x2d0], -R125.reuse ;  /* 0x0000b40096957a23 */ /* 0x100fe4000001087d */
[--C-:B------:R-:W-:Y:S02]  /*cc00*/  FFMA.FTZ R150, R127, c[0x0][0x2d0], -R124.reuse ;  /* 0x0000b4007f967a23 */ /* 0x100fe4000001087c */
[C---:B------:R-:W-:Y:S01]  /*cc10*/  HMMA.16816.F32 R56, R112.reuse, R78, R56 ;  /* 0x0000004e7038723c */ /* 0x040fe20000001838 */
[----:B------:R-:W4:Y:S01]  /*cc20*/  LDSM.16.MT88.4 R76, [R210+0x900] ;  /* 0x00090000d24c783b */ /* 0x000f220000004200 */
[----:B------:R-:W-:Y:S02]  /*cc30*/  MUFU.EX2 R160, R160 ;  /* 0x000000a000a07308 */ /* 0x000fe40000000800 */
[--C-:B------:R-:W-:Y:S02]  /*cc40*/  FFMA.FTZ R139, R139, c[0x0][0x2d0], -R124.reuse ;  /* 0x0000b4008b8b7a23 */ /* 0x100fe4000001087c */
[--C-:B------:R-:W-:Y:S02]  /*cc50*/  FFMA.FTZ R140, R140, c[0x0][0x2d0], -R125.reuse ;  /* 0x0000b4008c8c7a23 */ /* 0x100fe4000001087d */
[C---:B-1----:R-:W-:Y:S04]  /*cc60*/  HMMA.16816.F32 R60, R112.reuse, R68, R60 ;  /* 0x00000044703c723c */ /* 0x042fe8000000183c */
[----:B------:R-:W-:Y:S01]  /*cc70*/  MUFU.EX2 R153, R153 ;  /* 0x0000009900997308 */ /* 0x000fe20000000800 */
[----:B------:R-:W-:Y:S02]  /*cc80*/  FFMA.FTZ R125, R126, c[0x0][0x2d0], -R125 ;  /* 0x0000b4007e7d7a23 */ /* 0x000fe4000001087d */
[----:B--2---:R-:W-:Y:S01]  /*cc90*/  F2FP.PACK_AB R68, R136, R135 ;  /* 0x000000878844723e */ /* 0x004fe200000000ff */
[----:B------:R-:W-:Y:S04]  /*cca0*/  HMMA.16816.F32 R64, R112, R70, R64 ;  /* 0x000000467040723c */ /* 0x000fe80000001840 */
[----:B-----5:R-:W-:Y:S01]  /*ccb0*/  F2FP.PACK_AB R69, R138, R137 ;  /* 0x000000898a45723e */ /* 0x020fe200000000ff */
[--C-:B------:R-:W-:Y:S01]  /*ccc0*/  FFMA.FTZ R118, R118, c[0x0][0x2d0], -R124.reuse ;  /* 0x0000b40076767a23 */ /* 0x100fe2000001087c */
[----:B------:R-:W-:Y:S01]  /*ccd0*/  MUFU.EX2 R156, R156 ;  /* 0x0000009c009c7308 */ /* 0x000fe20000000800 */
[----:B------:R-:W-:Y:S01]  /*cce0*/  F2FP.PACK_AB R70, R148, R141 ;  /* 0x0000008d9446723e */ /* 0x000fe200000000ff */
[----:B------:R-:W-:Y:S01]  /*ccf0*/  FFMA.FTZ R124, R117, c[0x0][0x2d0], -R124 ;  /* 0x0000b400757c7a23 */ /* 0x000fe2000001087c */
[----:B------:R-:W-:Y:S03]  /*cd00*/  F2FP.PACK_AB R71, R152, R143 ;  /* 0x0000008f9847723e */ /* 0x000fe600000000ff */
[----:B------:R-:W-:Y:S01]  /*cd10*/  FFMA.FTZ R134, R3, R228, R134 ;  /* 0x000000e403867223 */ /* 0x000fe20000010086 */
[----:B------:R-:W-:Y:S01]  /*cd20*/  MOV R3, R0 ;  /* 0x0000000000037202 */ /* 0x000fe20000000f00 */
[----:B------:R-:W-:Y:S02]  /*cd30*/  FFMA.FTZ R130, R2, R229, R130 ;  /* 0x000000e502827223 */ /* 0x000fe40000010082 */
[C---:B------:R-:W-:Y:S01]  /*cd40*/  HMMA.16816.F32 R4, R68.reuse, R72, R4 ;  /* 0x000000484404723c */ /* 0x040fe20000001804 */
[----:B------:R-:W-:Y:S04]  /*cd50*/  MUFU.EX2 R161, R161 ;  /* 0x000000a100a17308 */ /* 0x000fe80000000800 */
[----:B------:R-:W-:Y:S02]  /*cd60*/  FADD.FTZ R133, R133, R134 ;  /* 0x0000008685857221 */ /* 0x000fe40000010000 */
[----:B------:R-:W-:Y:S01]  /*cd70*/  FADD.FTZ R129, R129, R130 ;  /* 0x0000008281817221 */ /* 0x000fe20000010000 */
[C---:B------:R-:W-:Y:S01]  /*cd80*/  HMMA.16816.F32 R8, R68.reuse, R74, R8 ;  /* 0x0000004a4408723c */ /* 0x040fe20000001808 */
[----:B------:R-:W1:Y:S02]  /*cd90*/  LDSM.16.MT88.4 R72, [R210+0x3900] ;  /* 0x00390000d248783b */ /* 0x000e640000004200 */
[----:B------:R-:W2:Y:S01]  /*cda0*/  MUFU.EX2 R166, R166 ;  /* 0x000000a600a67308 */ /* 0x000ea20000000800 */
[----:B------:R-:W-:Y:S02]  /*cdb0*/  FADD.FTZ R132, R132, R133 ;  /* 0x0000008584847221 */ /* 0x000fe40000010000 */
[----:B------:R-:W-:Y:S02]  /*cdc0*/  FADD.FTZ R2, R128, R129 ;  /* 0x0000008180027221 */ /* 0x000fe40000010000 */
[C---:B----4-:R-:W-:Y:S04]  /*cdd0*/  HMMA.16816.F32 R12, R68.reuse, R76, R12 ;  /* 0x0000004c440c723c */ /* 0x050fe8000000180c */
[----:B------:R-:W-:Y:S01]  /*cde0*/  FADD.FTZ R132, R131, R132 ;  /* 0x0000008483847221 */ /* 0x000fe20000010000 */
[----:B------:R-:W-:Y:S01]  /*cdf0*/  MUFU.EX2 R163, R163 ;  /* 0x000000a300a37308 */ /* 0x000fe20000000800 */
[----:B------:R-:W-:Y:S01]  /*ce00*/  FADD.FTZ R2, R119, R2 ;  /* 0x0000000277027221 */ /* 0x000fe20000010000 */
[----:B------:R-:W-:Y:S01]  /*ce10*/  MOV R119, R116 ;  /* 0x0000007400777202 */ /* 0x000fe20000000f00 */
[C---:B------:R-:W-:Y:S01]  /*ce20*/  HMMA.16816.F32 R16, R68.reuse, R78, R16 ;  /* 0x0000004e4410723c */ /* 0x040fe20000001810 */
[----:B------:R-:W4:Y:S03]  /*ce30*/  LDSM.16.MT88.4 R76, [R209+0x3900] ;  /* 0x00390000d14c783b */ /* 0x000f260000004200 */
[----:B------:R-:W-:Y:S02]  /*ce40*/  FADD.FTZ R135, R135, R132 ;  /* 0x0000008487877221 */ /* 0x000fe40000010000 */
[----:B------:R-:W-:Y:S01]  /*ce50*/  FADD.FTZ R137, R137, R2 ;  /* 0x0000000289897221 */ /* 0x000fe20000010000 */
[----:B------:R-:W5:Y:S01]  /*ce60*/  MUFU.EX2 R168, R168 ;  /* 0x000000a800a87308 */ /* 0x000f620000000800 */
[C---:B------:R-:W-:Y:S04]  /*ce70*/  HMMA.16816.F32 R20, R68.reuse, R80, R20 ;  /* 0x000000504414723c */ /* 0x040fe80000001814 */
[----:B------:R-:W-:Y:S02]  /*ce80*/  FADD.FTZ R136, R136, R135 ;  /* 0x0000008788887221 */ /* 0x000fe40000010000 */
[----:B------:R-:W-:Y:S02]  /*ce90*/  FADD.FTZ R138, R138, R137 ;  /* 0x000000898a8a7221 */ /* 0x000fe40000010000 */
[C---:B------:R-:W-:Y:S01]  /*cea0*/  HMMA.16816.F32 R24, R68.reuse, R82, R24 ;  /* 0x000000524418723c */ /* 0x040fe20000001818 */
[----:B------:R-:W2:Y:S01]  /*ceb0*/  LDSM.16.MT88.4 R80, [R208+0x3900] ;  /* 0x00390000d050783b */ /* 0x000ea20000004200 */
        /* <DEDUP_REMOVED lines=8> */
[----:B------:R-:W-:Y:S05]  /*cf40*/  LDSM.16.MT88.4 R84, [R210+0x1100] ;  /* 0x00110000d254783b */ /* 0x000fea0000004200 */
[----:B------:R-:W-:Y:S02]  /*cf50*/  MUFU.EX2 R171, R171 ;  /* 0x000000ab00ab7308 */ /* 0x000fe40000000800 */
[C---:B------:R-:W-:Y:S08]  /*cf60*/  HMMA.16816.F32 R36, R68.reuse, R88, R36 ;  /* 0x000000584424723c */ /* 0x040ff00000001824 */
[C---:B------:R-:W-:Y:S01]  /*cf70*/  HMMA.16816.F32 R40, R68.reuse, R90, R40 ;  /* 0x0000005a4428723c */ /* 0x040fe20000001828 */
[----:B------:R-:W-:Y:S01]  /*cf80*/  LDSM.16.MT88.4 R88, [R208+0x4100] ;  /* 0x00410000d058783b */ /* 0x000fe20000004200 */
[----:B------:R-:W-:Y:S06]  /*cf90*/  MUFU.EX2 R244, R244 ;  /* 0x000000f400f47308 */ /* 0x000fec0000000800 */
[C---:B-1----:R-:W-:Y:S04]  /*cfa0*/  HMMA.16816.F32 R44, R68.reuse, R72, R44 ;  /* 0x00000048442c723c */ /* 0x042fe8000000182c */
[----:B------:R-:W-:Y:S04]  /*cfb0*/  MUFU.EX2 R240, R240 ;  /* 0x000000f000f07308 */ /* 0x000fe80000000800 */
[C---:B------:R-:W-:Y:S01]  /*cfc0*/  HMMA.16816.F32 R48, R68.reuse, R74, R48 ;  /* 0x0000004a4430723c */ /* 0x040fe20000001830 */
[----:B------:R-:W1:Y:S05]  /*cfd0*/  LDSM.16.MT88.4 R72, [R212+0x1100] ;  /* 0x00110000d448783b */ /* 0x000e6a0000004200 */
[----:B------:R-:W-:Y:S02]  /*cfe0*/  MUFU.EX2 R241, R241 ;  /* 0x000000f100f17308 */ /* 0x000fe40000000800 */
[C---:B----4-:R-:W-:Y:S08]  /*cff0*/  HMMA.16816.F32 R52, R68.reuse, R76, R52 ;  /* 0x0000004c4434723c */ /* 0x050ff00000001834 */
[C---:B------:R-:W-:Y:S01]  /*d000*/  HMMA.16816.F32 R56, R68.reuse, R78, R56 ;  /* 0x0000004e4438723c */ /* 0x040fe20000001838 */
[----:B------:R-:W4:Y:S01]  /*d010*/  LDSM.16.MT88.4 R76, [R209+0x1100] ;  /* 0x00110000d14c783b */ /* 0x000f220000004200 */
[----:B------:R-:W-:Y:S06]  /*d020*/  MUFU.EX2 R167, R167 ;  /* 0x000000a700a77308 */ /* 0x000fec0000000800 */
[C---:B--2---:R-:W-:Y:S04]  /*d030*/  HMMA.16816.F32 R60, R68.reuse, R80, R60 ;  /* 0x00000050443c723c */ /* 0x044fe8000000183c */
[----:B------:R-:W-:Y:S04]  /*d040*/  MUFU.EX2 R170, R170 ;  /* 0x000000aa00aa7308 */ /* 0x000fe80000000800 */
[----:B------:R-:W-:Y:S01]  /*d050*/  HMMA.16816.F32 R64, R68, R82, R64 ;  /* 0x000000524440723c */ /* 0x000fe20000001840 */
[----:B------:R-:W2:Y:S05]  /*d060*/  LDSM.16.MT88.4 R80, [R208+0x1100] ;  /* 0x00110000d050783b */ /* 0x000eaa0000004200 */
[----:B------:R-:W-:Y:S01]  /*d070*/  MUFU.EX2 R142, R142 ;  /* 0x0000008e008e7308 */ /* 0x000fe20000000800 */
[----:B------:R-:W-:Y:S01]  /*d080*/  F2FP.PACK_AB R68, R155, R158 ;  /* 0x0000009e9b44723e */ /* 0x000fe200000000ff */
[----:B------:R-:W-:Y:S01]  /*d090*/  FADD.FTZ R158, R158, R141 ;  /* 0x0000008d9e9e7221 */ /* 0x000fe20000010000 */
[----:B---3--:R-:W-:Y:S03]  /*d0a0*/  F2FP.PACK_AB R69, R162, R159 ;  /* 0x0000009fa245723e */ /* 0x008fe600000000ff */
[----:B------:R-:W-:Y:S01]  /*d0b0*/  F2FP.PACK_AB R70, R166, R161 ;  /* 0x000000a1a646723e */ /* 0x000fe200000000ff */
[----:B------:R-:W-:Y:S01]  /*d0c0*/  FADD.FTZ R159, R159, R152 ;  /* 0x000000989f9f7221 */ /* 0x000fe20000010000 */
[----:B-----5:R-:W-:Y:S01]  /*d0d0*/  F2FP.PACK_AB R71, R168, R163 ;  /* 0x000000a3a847723e */ /* 0x020fe200000000ff */
[----:B------:R-:W-:Y:S01]  /*d0e0*/  FADD.FTZ R158, R155, R158 ;  /* 0x0000009e9b9e7221 */ /* 0x000fe20000010000 */
[----:B------:R-:W-:Y:S01]  /*d0f0*/  MUFU.EX2 R149, R149 ;  /* 0x0000009500957308 */ /* 0x000fe20000000800 */
[----:B------:R-:W-:Y:S02]  /*d100*/  FADD.FTZ R162, R162, R159 ;  /* 0x0000009fa2a27221 */ /* 0x000fe40000010000 */
[----:B------:R-:W-:Y:S02]  /*d110*/  FADD.FTZ R161, R161, R158 ;  /* 0x0000009ea1a17221 */ /* 0x000fe40000010000 */
[C---:B-1----:R-:W-:Y:S03]  /*d120*/  HMMA.16816.F32 R4, R68.reuse, R72, R4 ;  /* 0x000000484404723c */ /* 0x042fe60000001804 */
[----:B------:R-:W-:Y:S02]  /*d130*/  FADD.FTZ R163, R163, R162 ;  /* 0x000000a2a3a37221 */ /* 0x000fe40000010000 */
[----:B------:R-:W-:Y:S01]  /*d140*/  MUFU.EX2 R139, R139 ;  /* 0x0000008b008b7308 */ /* 0x000fe20000000800 */
[----:B------:R-:W-:Y:S02]  /*d150*/  FADD.FTZ R166, R166, R161 ;  /* 0x000000a1a6a67221 */ /* 0x000fe40000010000 */
[C---:B------:R-:W-:Y:S01]  /*d160*/  HMMA.16816.F32 R8, R68.reuse, R74, R8 ;  /* 0x0000004a4408723c */ /* 0x040fe20000001808 */
[----:B------:R-:W1:Y:S03]  /*d170*/  LDSM.16.MT88.4 R72, [R212+0x4100] ;  /* 0x00410000d448783b */ /* 0x000e660000004200 */
[----:B------:R-:W-:Y:S03]  /*d180*/  FADD.FTZ R168, R168, R163 ;  /* 0x000000a3a8a87221 */ /* 0x000fe60000010000 */
[----:B------:R-:W3:Y:S01]  /*d190*/  MUFU.EX2 R150, R150 ;  /* 0x0000009600967308 */ /* 0x000ee20000000800 */
[C---:B------:R-:W-:Y:S08]  /*d1a0*/  HMMA.16816.F32 R12, R68.reuse, R84, R12 ;  /* 0x00000054440c723c */ /* 0x040ff0000000180c */
[C---:B------:R-:W-:Y:S01]  /*d1b0*/  HMMA.16816.F32 R16, R68.reuse, R86, R16 ;  /* 0x000000564410723c */ /* 0x040fe20000001810 */
[----:B------:R-:W5:Y:S01]  /*d1c0*/  LDSM.16.MT88.4 R84, [R210+0x4100] ;  /* 0x00410000d254783b */ /* 0x000f620000004200 */
[----:B------:R-:W-:Y:S06]  /*d1d0*/  MUFU.EX2 R140, R140 ;  /* 0x0000008c008c7308 */ /* 0x000fec0000000800 */
[C---:B----4-:R-:W-:Y:S04]  /*d1e0*/  HMMA.16816.F32 R20, R68.reuse, R76, R20 ;  /* 0x0000004c4414723c */ /* 0x050fe80000001814 */
[----:B------:R3:W4:Y:S04]  /*d1f0*/  MUFU.EX2 R243, R125 ;  /* 0x0000007d00f37308 */ /* 0x0007280000000800 */
[C---:B------:R-:W-:Y:S01]  /*d200*/  HMMA.16816.F32 R24, R68.reuse, R78, R24 ;  /* 0x0000004e4418723c */ /* 0x040fe20000001818 */
[----:B------:R-:W5:Y:S05]  /*d210*/  LDSM.16.MT88.4 R76, [R209+0x4100] ;  /* 0x00410000d14c783b */ /* 0x000f6a0000004200 */
[----:B------:R-:W-:Y:S02]  /*d220*/  MUFU.EX2 R118, R118 ;  /* 0x0000007600767308 */ /* 0x000fe40000000800 */
[C---:B--2---:R-:W-:Y:S08]  /*d230*/  HMMA.16816.F32 R28, R68.reuse, R80, R28 ;  /* 0x00000050441c723c */ /* 0x044ff0000000181c */
[C---:B------:R-:W-:Y:S01]  /*d240*/  HMMA.16816.F32 R32, R68.reuse, R82, R32 ;  /* 0x000000524420723c */ /* 0x040fe20000001820 */
[----:B------:R-:W2:Y:S01]  /*d250*/  LDSM.16.MT88.4 R80, [R212+0x1900] ;  /* 0x00190000d450783b */ /* 0x000ea20000004200 */
[----:B------:R5:W5:Y:S02]  /*d260*/  MUFU.EX2 R117, R124 ;  /* 0x0000007c00757308 */ /* 0x000b640000000800 */
[----:B---3--:R-:W-:Y:S02]  /*d270*/  F2FP.PACK_AB R125, R150, R139 ;  /* 0x0000008b967d723e */ /* 0x008fe400000000ff */
[----:B----4-:R-:W-:Y:S02]  /*d280*/  F2FP.PACK_AB R126, R243, R140 ;  /* 0x0000008cf37e723e */ /* 0x010fe400000000ff */
[C---:B-1----:R-:W-:Y:S08]  /*d290*/  HMMA.16816.F32 R36, R68.reuse, R72, R36 ;  /* 0x000000484424723c */ /* 0x042ff00000001824 */
[C---:B------:R-:W-:Y:S01]  /*d2a0*/  HMMA.16816.F32 R40, R68.reuse, R74, R40 ;  /* 0x0000004a4428723c */ /* 0x040fe20000001828 */
[----:B------:R-:W1:Y:S07]  /*d2b0*/  LDSM.16.MT88.4 R72, [R210+0x1900] ;  /* 0x00190000d248783b */ /* 0x000e6e0000004200 */
[C---:B-----5:R-:W-:Y:S04]  /*d2c0*/  HMMA.16816.F32 R44, R68.reuse, R84, R44 ;  /* 0x00000054442c723c */ /* 0x060fe8000000182c */
[----:B------:R-:W-:Y:S02]  /*d2d0*/  F2FP.PACK_AB R124, R149, R142 ;  /* 0x0000008e957c723e */ /* 0x000fe400000000ff */
[----:B------:R-:W-:Y:S02]  /*d2e0*/  F2FP.PACK_AB R127, R117, R118 ;  /* 0x00000076757f723e */ /* 0x000fe400000000ff */
[C---:B------:R-:W-:Y:S01]  /*d2f0*/  HMMA.16816.F32 R48, R68.reuse, R86, R48 ;  /* 0x000000564430723c */ /* 0x040fe20000001830 */
[----:B------:R-:W-:Y:S07]  /*d300*/  LDSM.16.MT88.4 R84, [R208+0x1900] ;  /* 0x00190000d054783b */ /* 0x000fee0000004200 */
[C---:B------:R-:W-:Y:S08]  /*d310*/  HMMA.16816.F32 R52, R68.reuse, R76, R52 ;  /* 0x0000004c4434723c */ /* 0x040ff00000001834 */
[C---:B------:R-:W-:Y:S01]  /*d320*/  HMMA.16816.F32 R56, R68.reuse, R78, R56 ;  /* 0x0000004e4438723c */ /* 0x040fe20000001838 */
[----:B------:R-:W3:Y:S07]  /*d330*/  LDSM.16.MT88.4 R76, [R209+0x1900] ;  /* 0x00190000d14c783b */ /* 0x000eee0000004200 */
        /* <DEDUP_REMOVED lines=9> */
[----:B------:R-:W-:Y:S01]  /*d3d0*/  FADD.FTZ R169, R242, R169 ;  /* 0x000000a9f2a97221 */ /* 0x000fe20000010000 */
[----:B------:R-:W-:Y:S01]  /*d3e0*/  IADD3 R168, R238, -0x1, RZ ;  /* 0xffffffffeea87810 */ /* 0x000fe20007ffe0ff */
[----:B------:R-:W-:Y:S02]  /*d3f0*/  FADD.FTZ R244, R244, R171 ;  /* 0x000000abf4f47221 */ /* 0x000fe40000010000 */
[----:B------:R-:W-:Y:S01]  /*d400*/  FADD.FTZ R240, R240, R169 ;  /* 0x000000a9f0f07221 */ /* 0x000fe20000010000 */
[----:B------:R-:W-:Y:S01]  /*d410*/  MOV R238, R168 ;  /* 0x000000a800ee7202 */ /* 0x000fe20000000f00 */
[C---:B--2---:R-:W-:Y:S03]  /*d420*/  HMMA.16816.F32 R4, R68.reuse, R80, R4 ;  /* 0x000000504404723c */ /* 0x044fe60000001804 */
[----:B------:R-:W-:Y:S02]  /*d430*/  FADD.FTZ R167, R167, R244 ;  /* 0x000000f4a7a77221 */ /* 0x000fe40000010000 */
[----:B------:R-:W-:Y:S02]  /*d440*/  FADD.FTZ R241, R241, R240 ;  /* 0x000000f0f1f17221 */ /* 0x000fe40000010000 */
[----:B------:R-:W-:Y:S01]  /*d450*/  FADD.FTZ R170, R170, R167 ;  /* 0x000000a7aaaa7221 */ /* 0x000fe20000010000 */
[C---:B------:R-:W-:Y:S01]  /*d460*/  HMMA.16816.F32 R8, R68.reuse, R82, R8 ;  /* 0x000000524408723c */ /* 0x040fe20000001808 */
[----:B------:R-:W2:Y:S07]  /*d470*/  LDSM.16.MT88.4 R80, [R212+0x4900] ;  /* 0x00490000d450783b */ /* 0x000eae0000004200 */
        /* <DEDUP_REMOVED lines=8> */
[----:B------:R-:W-:Y:S07]  /*d500*/  LDSM.16.MT88.4 R84, [R208+0x2100] ;  /* 0x00210000d054783b */ /* 0x000fee0000004200 */
        /* <DEDUP_REMOVED lines=21> */
[C---:B---3--:R-:W-:Y:S03]  /*d660*/  HMMA.16816.F32 R4, R68.reuse, R76, R4 ;  /* 0x0000004c4404723c */ /* 0x048fe60000001804 */
[----:B------:R-:W-:Y:S02]  /*d670*/  FADD.FTZ R151, R151, R160 ;  /* 0x000000a097977221 */ /* 0x000fe40000010000 */
[----:B------:R-:W-:Y:S02]  /*d680*/  FADD.FTZ R153, R154, R153 ;  /* 0x000000999a997221 */ /* 0x000fe40000010000 */
[----:B------:R-:W-:Y:S01]  /*d690*/  FADD.FTZ R156, R156, R151 ;  /* 0x000000979c9c7221 */ /* 0x000fe20000010000 */
[C---:B------:R-:W-:Y:S01]  /*d6a0*/  HMMA.16816.F32 R8, R68.reuse, R78, R8 ;  /* 0x0000004e4408723c */ /* 0x040fe20000001808 */
[----:B------:R-:W3:Y:S03]  /*d6b0*/  LDSM.16.MT88.4 R76, [R212+0x5100] ;  /* 0x00510000d44c783b */ /* 0x000ee60000004200 */
[----:B------:R-:W-:Y:S02]  /*d6c0*/  FADD.FTZ R142, R142, R153 ;  /* 0x000000998e8e7221 */ /* 0x000fe40000010000 */
[----:B------:R-:W-:Y:S02]  /*d6d0*/  FADD.FTZ R139, R139, R156 ;  /* 0x0000009c8b8b7221 */ /* 0x000fe40000010000 */
[C---:B--2---:R-:W-:Y:S04]  /*d6e0*/  HMMA.16816.F32 R12, R68.reuse, R80, R12 ;  /* 0x00000050440c723c */ /* 0x044fe8000000180c */
[----:B------:R-:W-:Y:S02]  /*d6f0*/  FADD.FTZ R149, R149, R142 ;  /* 0x0000008e95957221 */ /* 0x000fe40000010000 */
[----:B------:R-:W-:Y:S02]  /*d700*/  FADD.FTZ R139, R150, R139 ;  /* 0x0000008b968b7221 */ /* 0x000fe40000010000 */
[C---:B------:R-:W-:Y:S01]  /*d710*/  HMMA.16816.F32 R16, R68.reuse, R82, R16 ;  /* 0x000000524410723c */ /* 0x040fe20000001810 */
[----:B------:R-:W2:Y:S03]  /*d720*/  LDSM.16.MT88.4 R80, [R210+0x5100] ;  /* 0x00510000d250783b */ /* 0x000ea60000004200 */
[----:B------:R-:W-:Y:S02]  /*d730*/  FADD.FTZ R140, R140, R149 ;  /* 0x000000958c8c7221 */ /* 0x000fe40000010000 */
[----:B------:R-:W-:Y:S02]  /*d740*/  FADD.FTZ R118, R118, R139 ;  /* 0x0000008b76767221 */ /* 0x000fe40000010000 */
[C---:B-1----:R-:W-:Y:S04]  /*d750*/  HMMA.16816.F32 R20, R68.reuse, R72, R20 ;  /* 0x000000484414723c */ /* 0x042fe80000001814 */
[----:B------:R-:W-:Y:S02]  /*d760*/  FADD.FTZ R228, R243, R140 ;  /* 0x0000008cf3e47221 */ /* 0x000fe40000010000 */
[----:B------:R-:W-:Y:S02]  /*d770*/  FADD.FTZ R229, R117, R118 ;  /* 0x0000007675e57221 */ /* 0x000fe40000010000 */
[C---:B------:R-:W-:Y:S01]  /*d780*/  HMMA.16816.F32 R24, R68.reuse, R74, R24 ;  /* 0x0000004a4418723c */ /* 0x040fe20000001818 */
[----:B------:R-:W1:Y:S07]  /*d790*/  LDSM.16.MT88.4 R72, [R208+0x5100] ;  /* 0x00510000d048783b */ /* 0x000e6e0000004200 */
[C---:B------:R-:W-:Y:S08]  /*d7a0*/  HMMA.16816.F32 R28, R68.reuse, R84, R28 ;  /* 0x00000054441c723c */ /* 0x040ff0000000181c */
[C---:B------:R-:W-:Y:S01]  /*d7b0*/  HMMA.16816.F32 R32, R68.reuse, R86, R32 ;  /* 0x000000564420723c */ /* 0x040fe20000001820 */
[----:B------:R-:W4:Y:S07]  /*d7c0*/  LDSM.16.MT88.4 R84, [R208+0x2900] ;  /* 0x00290000d054783b */ /* 0x000f2e0000004200 */
[C---:B---3--:R-:W-:Y:S08]  /*d7d0*/  HMMA.16816.F32 R36, R68.reuse, R76, R36 ;  /* 0x0000004c4424723c */ /* 0x048ff00000001824 */
[C---:B------:R-:W-:Y:S01]  /*d7e0*/  HMMA.16816.F32 R40, R68.reuse, R78, R40 ;  /* 0x0000004e4428723c */ /* 0x040fe20000001828 */
[----:B------:R-:W3:Y:S07]  /*d7f0*/  LDSM.16.MT88.4 R76, [R212+0x5900] ;  /* 0x00590000d44c783b */ /* 0x000eee0000004200 */
[C---:B--2---:R-:W-:Y:S08]  /*d800*/  HMMA.16816.F32 R44, R68.reuse, R80, R44 ;  /* 0x00000050442c723c */ /* 0x044ff0000000182c */
[C---:B------:R-:W-:Y:S08]  /*d810*/  HMMA.16816.F32 R48, R68.reuse, R82, R48 ;  /* 0x000000524430723c */ /* 0x040ff00000001830 */
[C---:B------:R-:W-:Y:S08]  /*d820*/  HMMA.16816.F32 R52, R68.reuse, R88, R52 ;  /* 0x000000584434723c */ /* 0x040ff00000001834 */
[C---:B------:R-:W-:Y:S08]  /*d830*/  HMMA.16816.F32 R56, R68.reuse, R90, R56 ;  /* 0x0000005a4438723c */ /* 0x040ff00000001838 */
[C---:B-1----:R-:W-:Y:S08]  /*d840*/  HMMA.16816.F32 R60, R68.reuse, R72, R60 ;  /* 0x00000048443c723c */ /* 0x042ff0000000183c */
[----:B------:R-:W-:Y:S01]  /*d850*/  HMMA.16816.F32 R64, R68, R74, R64 ;  /* 0x0000004a4440723c */ /* 0x000fe20000001840 */
[----:B------:R-:W1:Y:S07]  /*d860*/  LDSM.16.MT88.4 R68, [R210+0x5900] ;  /* 0x00590000d244783b */ /* 0x000e6e0000004200 */
[C---:B------:R-:W-:Y:S01]  /*d870*/  HMMA.16816.F32 R112, R124.reuse, R108, R4 ;  /* 0x0000006c7c70723c */ /* 0x040fe20000001804 */
[----:B------:R-:W2:Y:S07]  /*d880*/  LDSM.16.MT88.4 R4, [R209+0x5900] ;  /* 0x00590000d104783b */ /* 0x000eae0000004200 */
        /* <DEDUP_REMOVED lines=8> */
[C---:B---3--:R-:W-:Y:S08]  /*d910*/  HMMA.16816.F32 R80, R124.reuse, R76, R36 ;  /* 0x0000004c7c50723c */ /* 0x048ff00000001824 */
[C---:B------:R-:W-:Y:S08]  /*d920*/  HMMA.16816.F32 R76, R124.reuse, R78, R40 ;  /* 0x0000004e7c4c723c */ /* 0x040ff00000001828 */
[C---:B-1----:R-:W-:Y:S08]  /*d930*/  HMMA.16816.F32 R72, R124.reuse, R68, R44 ;  /* 0x000000447c48723c */ /* 0x042ff0000000182c */
[C---:B------:R-:W-:Y:S08]  /*d940*/  HMMA.16816.F32 R68, R124.reuse, R70, R48 ;  /* 0x000000467c44723c */ /* 0x040ff00000001830 */
[C---:B--2---:R-:W-:Y:S08]  /*d950*/  HMMA.16816.F32 R52, R124.reuse, R4, R52 ;  /* 0x000000047c34723c */ /* 0x044ff00000001834 */
[C---:B------:R-:W-:Y:S08]  /*d960*/  HMMA.16816.F32 R56, R124.reuse, R6, R56 ;  /* 0x000000067c38723c */ /* 0x040ff00000001838 */
[C---:B-----5:R-:W-:Y:S08]  /*d970*/  HMMA.16816.F32 R60, R124.reuse, R8, R60 ;  /* 0x000000087c3c723c */ /* 0x060ff0000000183c */
[----:B------:R-:W-:Y:S01]  /*d980*/  HMMA.16816.F32 R64, R124, R10, R64 ;  /* 0x0000000a7c40723c */ /* 0x000fe20000001840 */
[----:B------:R-:W-:-:S07]  /*d990*/  @P0 BRA `(.L_x_53) ;  /* 0xffffce9000000947 */ /* 0x000fce000383ffff */
.L_x_50:
[----:B------:R-:W-:-:S13]  /*d9a0*/  ISETP.GE.AND P0, PT, R168, R215, PT ;  /* 0x000000d7a800720c */ /* 0x000fda0003f06270 */
[----:B------:R-:W-:Y:S05]  /*d9b0*/  @!P0 BRA `(.L_x_54) ;  /* 0x000044f000008947 */ /* 0x000fea0003800000 */
[----:B------:R-:W-:Y:S01]  /*d9c0*/  SHF.R.S32.HI R4, RZ, 0x1f, R231 ;  /* 0x0000001fff047819 */ /* 0x000fe200000114e7 */
[----:B------:R-:W-:Y:S01]  /*d9d0*/  IMAD.MOV.U32 R2, RZ, RZ, R116 ;  /* 0x000000ffff027224 */ /* 0x000fe200078e0074 */
[C---:B------:R-:W-:Y:S01]  /*d9e0*/  SHF.L.U64.HI R233, R230.reuse, 0x1, R233 ;  /* 0x00000001e6e97819 */ /* 0x040fe200000102e9 */
[----:B------:R-:W-:Y:S01]  /*d9f0*/  IMAD.MOV.U32 R3, RZ, RZ, R0 ;  /* 0x000000ffff037224 */ /* 0x000fe200078e0000 */
[C---:B------:R-:W-:Y:S01]  /*da00*/  SHF.L.U64.HI R169, R231.reuse, 0x1, R4 ;  /* 0x00000001e7a97819 */ /* 0x040fe20000010204 */
[----:B------:R-:W-:Y:S01]  /*da10*/  IMAD.SHL.U32 R230, R230, 0x2, RZ ;  /* 0x00000002e6e67824 */ /* 0x000fe200078e00ff */
[----:B------:R-:W-:Y:S02]  /*da20*/  SHF.L.U32 R231, R231, 0x1, RZ ;  /* 0x00000001e7e77819 */ /* 0x000fe400000006ff */
.L_x_64:
[----:B------:R-:W-:Y:S04]  /*da30*/  DEPBAR.LE SB0, 0x0 ;  /* 0x000080000000791a */ /* 0x000fe80000000000 */
[----:B------:R-:W-:Y:S01]  /*da40*/  BAR.SYNC.DEFER_BLOCKING 0x0 ;  /* 0x0000000000007b1d */ /* 0x000fe20000010000 */
[----:B------:R-:W-:Y:S01]  /*da50*/  SHF.R.S32.HI R21, RZ, 0x1f, R217 ;  /* 0x0000001fff157819 */ /* 0x000fe200000114d9 */
[----:B------:R-:W-:Y:S01]  /*da60*/  IMAD.WIDE.U32 R30, R217, c[0x0][0x208], RZ ;  /* 0x00008200d91e7a25 */ /* 0x000fe200078e00ff */
[----:B------:R-:W-:Y:S03]  /*da70*/  SHF.R.S32.HI R29, RZ, 0x1f, R216 ;  /* 0x0000001fff1d7819 */ /* 0x000fe600000114d8 */
[----:B------:R-:W-:Y:S02]  /*da80*/  IMAD R21, R21, c[0x0][0x208], RZ ;  /* 0x0000820015157a24 */ /* 0x000fe400078e02ff */
[----:B------:R-:W-:Y:S02]  /*da90*/  IMAD R29, R29, c[0x0][0x218], RZ ;  /* 0x000086001d1d7a24 */ /* 0x000fe400078e02ff */
[----:B------:R-:W-:Y:S02]  /*daa0*/  IMAD R21, R217, c[0x0][0x20c], R21 ;  /* 0x00008300d9157a24 */ /* 0x000fe400078e0215 */
[C---:B------:R-:W-:Y:S03]  /*dab0*/  IMAD R29, R216.reuse, c[0x0][0x21c], R29 ;  /* 0x00008700d81d7a24 */ /* 0x040fe600078e021d */
[----:B------:R-:W-:Y:S05]  /*dac0*/  IADD3 R31, R31, R21, RZ ;  /* 0x000000151f1f7210 */ /* 0x000fea0007ffe0ff */
[----:B------:R-:W-:Y:S01]  /*dad0*/  IMAD.WIDE.U32 R30, R216, c[0x0][0x218], R30 ;  /* 0x00008600d81e7a25 */ /* 0x000fe200078e001e */
[----:B------:R-:W1:Y:S04]  /*dae0*/  LDSM.16.M88.4 R8, [R214+0x8100] ;  /* 0x00810000d608783b */ /* 0x000e680000000200 */
[----:B------:R-:W-:Y:S04]  /*daf0*/  IADD3 R0, P0, R30, UR18, RZ ;  /* 0x000000121e007c10 */ /* 0x000fe8000ff1e0ff */
[----:B------:R-:W-:Y:S02]  /*db00*/  IADD3.X R29, R31, UR16, R29, P0, !PT ;  /* 0x000000101f1d7c10 */ /* 0x000fe400087fe41d */
[C---:B------:R-:W-:Y:S01]  /*db10*/  LEA R45, P0, R0.reuse, c[0x0][0x1f8], 0x1 ;  /* 0x00007e00002d7a11 */ /* 0x040fe200078008ff */
[----:B------:R-:W2:Y:S03]  /*db20*/  LDSM.16.M88.4 R16, [R214+0x8900] ;  /* 0x00890000d610783b */ /* 0x000ea60000000200 */
[----:B------:R-:W-:Y:S05]  /*db30*/  LEA.HI.X R149, R0, c[0x0][0x1fc], R29, 0x1, P0 ;  /* 0x00007f0000957a11 */ /* 0x000fea00000f0c1d */
[----:B------:R-:W3:Y:S08]  /*db40*/  LDSM.16.M88.4 R24, [R214+0x9100] ;  /* 0x00910000d618783b */ /* 0x000ef00000000200 */
[----:B------:R-:W4:Y:S08]  /*db50*/  LDSM.16.M88.4 R32, [R214+0x9900] ;  /* 0x00990000d620783b */ /* 0x000f300000000200 */
[----:B------:R-:W5:Y:S01]  /*db60*/  LDSM.16.M88.4 R40, [R214+0xa100] ;  /* 0x00a10000d628783b */ /* 0x000f620000000200 */
[C---:B-1----:R-:W-:Y:S07]  /*db70*/  HMMA.16816.F32 R4, R120.reuse, R8, RZ ;  /* 0x000000087804723c */ /* 0x042fee00000018ff */
[----:B------:R-:W-:Y:S01]  /*db80*/  LDSM.16.M88.4 R48, [R214+0xa900] ;  /* 0x00a90000d630783b */ /* 0x000fe20000000200 */
[C---:B------:R-:W-:Y:S07]  /*db90*/  HMMA.16816.F32 R8, R120.reuse, R10, RZ ;  /* 0x0000000a7808723c */ /* 0x040fee00000018ff */
[----:B------:R-:W-:Y:S01]  /*dba0*/  LDSM.16.M88.4 R116, [R213] ;  /* 0x00000000d574783b */ /* 0x000fe20000000200 */
[C---:B--2---:R-:W-:Y:S07]  /*dbb0*/  HMMA.16816.F32 R12, R120.reuse, R16, RZ ;  /* 0x00000010780c723c */ /* 0x044fee00000018ff */
[----:B------:R-:W-:Y:S01]  /*dbc0*/  LDSM.16.M88.4 R124, [R207] ;  /* 0x00000000cf7c783b */ /* 0x000fe20000000200 */
[C---:B------:R-:W-:Y:S07]  /*dbd0*/  HMMA.16816.F32 R16, R120.reuse, R18, RZ ;  /* 0x000000127810723c */ /* 0x040fee00000018ff */
[----:B------:R-:W-:Y:S01]  /*dbe0*/  LDSM.16.M88.4 R128, [R206] ;  /* 0x00000000ce80783b */ /* 0x000fe20000000200 */
[C---:B---3--:R-:W-:Y:S07]  /*dbf0*/  HMMA.16816.F32 R20, R120.reuse, R24, RZ ;  /* 0x000000187814723c */ /* 0x048fee00000018ff */
[----:B------:R-:W-:Y:S01]  /*dc00*/  LDSM.16.M88.4 R132, [R205] ;  /* 0x00000000cd84783b */ /* 0x000fe20000000200 */
[C---:B------:R-:W-:Y:S07]  /*dc10*/  HMMA.16816.F32 R24, R120.reuse, R26, RZ ;  /* 0x0000001a7818723c */ /* 0x040fee00000018ff */
[----:B------:R-:W-:Y:S01]  /*dc20*/  LDSM.16.M88.4 R136, [R204] ;  /* 0x00000000cc88783b */ /* 0x000fe20000000200 */
[C---:B----4-:R-:W-:Y:S07]  /*dc30*/  HMMA.16816.F32 R28, R120.reuse, R32, RZ ;  /* 0x00000020781c723c */ /* 0x050fee00000018ff */
[----:B------:R-:W1:Y:S01]  /*dc40*/  SHFL.IDX PT, R156, R45, RZ, 0x181f ;  /* 0x00181fff2d9c7589 */ /* 0x000e6200000e0000 */
[C---:B------:R-:W-:Y:S07]  /*dc50*/  HMMA.16816.F32 R32, R120.reuse, R34, RZ ;  /* 0x000000227820723c */ /* 0x040fee00000018ff */
[----:B------:R-:W2:Y:S01]  /*dc60*/  SHFL.IDX PT, R44, R149, RZ, 0x181f ;  /* 0x00181fff952c7589 */ /* 0x000ea200000e0000 */
[C---:B-----5:R-:W-:Y:S07]  /*dc70*/  HMMA.16816.F32 R36, R120.reuse, R40, RZ ;  /* 0x000000287824723c */ /* 0x060fee00000018ff */
[----:B------:R-:W3:Y:S01]  /*dc80*/  SHFL.IDX PT, R148, R45, 0x2, 0x181f ;  /* 0x00581f002d947f89 */ /* 0x000ee200000e0000 */
[C---:B------:R-:W-:Y:S07]  /*dc90*/  HMMA.16816.F32 R40, R120.reuse, R42, RZ ;  /* 0x0000002a7828723c */ /* 0x040fee00000018ff */
[----:B------:R4:W5:Y:S01]  /*dca0*/  SHFL.IDX PT, R160, R45, 0x1, 0x181f ;  /* 0x00381f002da07f89 */ /* 0x00096200000e0000 */
[C---:B-1----:R-:W-:Y:S04]  /*dcb0*/  IADD3 R154, P2, R156.reuse, R231, RZ ;  /* 0x000000e79c9a7210 */ /* 0x042fe80007f5e0ff */
[-C--:B------:R-:W-:Y:S02]  /*dcc0*/  IADD3 R156, P0, R156, R230.reuse, RZ ;  /* 0x000000e69c9c7210 */ /* 0x080fe40007f1e0ff */
[C---:B--2---:R-:W-:Y:S01]  /*dcd0*/  IADD3.X R155, R44.reuse, R169, RZ, P2, !PT ;  /* 0x000000a92c9b7210 */ /* 0x044fe200017fe4ff */
[----:B------:R-:W1:Y:S01]  /*dce0*/  SHFL.IDX PT, R0, R149, 0x1, 0x181f ;  /* 0x00381f0095007f89 */ /* 0x000e6200000e0000 */
[----:B------:R-:W-:Y:S02]  /*dcf0*/  IADD3.X R157, R44, R233, RZ, P0, !PT ;  /* 0x000000e92c9d7210 */ /* 0x000fe400007fe4ff */
[-C--:B---3--:R-:W-:Y:S05]  /*dd00*/  IADD3 R162, P2, R148, R231.reuse, RZ ;  /* 0x000000e794a27210 */ /* 0x088fea0007f5e0ff */
[----:B------:R-:W-:Y:S01]  /*dd10*/  LDSM.16.M88.4 R140, [R203] ;  /* 0x00000000cb8c783b */ /* 0x000fe20000000200 */
[C---:B----4-:R-:W-:Y:S01]  /*dd20*/  HMMA.16816.F32 R44, R120.reuse, R48, RZ ;  /* 0x00000030782c723c */ /* 0x050fe200000018ff */
[C---:B-----5:R-:W-:Y:S06]  /*dd30*/  IADD3 R152, P0, R160.reuse, R231, RZ ;  /* 0x000000e7a0987210 */ /* 0x060fec0007f1e0ff */
[----:B------:R-:W-:Y:S01]  /*dd40*/  @!PT LDS RZ, [RZ] ;  /* 0x00000000fffff984 */ /* 0x000fe20000000800 */
[----:B------:R-:W-:Y:S01]  /*dd50*/  @!PT LDS RZ, [RZ] ;  /* 0x00000000fffff984 */ /* 0x000fe20000000800 */
[----:B------:R-:W-:Y:S01]  /*dd60*/  @!PT LDS RZ, [RZ] ;  /* 0x00000000fffff984 */ /* 0x000fe20000000800 */
[----:B------:R2:W-:Y:S01]  /*dd70*/  LDGSTS.E.BYPASS.LTC128B.128 [R226], [R154.64], !P4 ;  /* 0x000000009ae27fae */ /* 0x0005e2000e101d4e */
[-C--:B------:R-:W-:Y:S01]  /*dd80*/  IADD3 R160, P5, R160, R230.reuse, RZ ;  /* 0x000000e6a0a07210 */ /* 0x080fe20007fbe0ff */
[----:B------:R-:W-:Y:S06]  /*dd90*/  HMMA.16816.F32 R48, R120, R50, RZ ;  /* 0x000000327830723c */ /* 0x000fec00000018ff */
[----:B------:R3:W-:Y:S01]  /*dda0*/  LDGSTS.E.BYPASS.LTC128B.128 [R225], [R156.64], !P3 ;  /* 0x000000009ce17fae */ /* 0x0007e2000d901d4e */
[C---:B-1----:R-:W-:Y:S02]  /*ddb0*/  IADD3.X R153, R0.reuse, R169, RZ, P0, !PT ;  /* 0x000000a900997210 */ /* 0x042fe400007fe4ff */
[----:B------:R-:W-:Y:S01]  /*ddc0*/  IADD3.X R161, R0, R233, RZ, P5, !PT ;  /* 0x000000e900a17210 */ /* 0x000fe20002ffe4ff */
[C---:B------:R-:W-:Y:S04]  /*ddd0*/  HMMA.16816.F32 R4, R144.reuse, R116, R4 ;  /* 0x000000749004723c */ /* 0x040fe80000001804 */
[----:B------:R2:W-:Y:S01]  /*dde0*/  LDGSTS.E.BYPASS.LTC128B.128 [R224], [R152.64], !P4 ;  /* 0x0000000098e07fae */ /* 0x0005e2000e101d4e */
[----:B------:R-:W-:Y:S03]  /*ddf0*/  IADD3 R164, P0, R148, R230, RZ ;  /* 0x000000e694a47210 */ /* 0x000fe60007f1e0ff */
[C---:B------:R-:W-:Y:S04]  /*de00*/  HMMA.16816.F32 R8, R144.reuse, R118, R8 ;  /* 0x000000769008723c */ /* 0x040fe80000001808 */
[----:B------:R-:W1:Y:S04]  /*de10*/  SHFL.IDX PT, R150, R149, 0x2, 0x181f ;  /* 0x00581f0095967f89 */ /* 0x000e6800000e0000 */
[C---:B------:R-:W-:Y:S04]  /*de20*/  HMMA.16816.F32 R12, R144.reuse, R124, R12 ;  /* 0x0000007c900c723c */ /* 0x040fe8000000180c */
[----:B------:R4:W-:Y:S04]  /*de30*/  LDGSTS.E.BYPASS.LTC128B.128 [R223], [R160.64], !P3 ;  /* 0x00000000a0df7fae */ /* 0x0009e8000d901d4e */
[C---:B------:R-:W-:Y:S08]  /*de40*/  HMMA.16816.F32 R16, R144.reuse, R126, R16 ;  /* 0x0000007e9010723c */ /* 0x040ff00000001810 */
[C---:B------:R-:W-:Y:S04]  /*de50*/  HMMA.16816.F32 R20, R144.reuse, R128, R20 ;  /* 0x000000809014723c */ /* 0x040fe80000001814 */
[C---:B-1----:R-:W-:Y:S02]  /*de60*/  IADD3.X R163, R150.reuse, R169, RZ, P2, !PT ;  /* 0x000000a996a37210 */ /* 0x042fe400017fe4ff */
[----:B------:R-:W-:Y:S02]  /*de70*/  IADD3.X R165, R150, R233, RZ, P0, !PT ;  /* 0x000000e996a57210 */ /* 0x000fe400007fe4ff */
[C---:B------:R-:W-:Y:S01]  /*de80*/  HMMA.16816.F32 R24, R144.reuse, R130, R24 ;  /* 0x000000829018723c */ /* 0x040fe20000001818 */
[----:B------:R4:W-:Y:S02]  /*de90*/  LDGSTS.E.BYPASS.LTC128B.128 [R226+0x2000], [R162.64], !P4 ;  /* 0x02000000a2e27fae */ /* 0x0009e4000e101d4e */
[----:B------:R-:W-:Y:S05]  /*dea0*/  ISETP.GT.AND P0, PT, R168, R215, PT ;  /* 0x000000d7a800720c */ /* 0x000fea0003f04270 */
[C---:B------:R-:W-:Y:S01]  /*deb0*/  HMMA.16816.F32 R28, R144.reuse, R132, R28 ;  /* 0x00000084901c723c */ /* 0x040fe2000000181c */
[----:B------:R1:W-:Y:S07]  /*dec0*/  LDGSTS.E.BYPASS.LTC128B.128 [R226+0x5000], [R164.64], !P3 ;  /* 0x05000000a4e27fae */ /* 0x0003ee000d901d4e */
[C---:B------:R-:W-:Y:S01]  /*ded0*/  HMMA.16816.F32 R32, R144.reuse, R134, R32 ;  /* 0x000000869020723c */ /* 0x040fe20000001820 */
[----:B------:R-:W5:Y:S07]  /*dee0*/  LDSM.16.M88.4 R148, [R211+0x8100] ;  /* 0x00810000d394783b */ /* 0x000f6e0000000200 */
[C---:B------:R-:W-:Y:S01]  /*def0*/  HMMA.16816.F32 R36, R144.reuse, R136, R36 ;  /* 0x000000889024723c */ /* 0x040fe20000001824 */
[----:B------:R-:W0:Y:S07]  /*df00*/  LDGDEPBAR ;  /* 0x00000000000079af */ /* 0x000e2e0000000000 */
[C---:B------:R-:W-:Y:S01]  /*df10*/  HMMA.16816.F32 R40, R144.reuse, R138, R40 ;  /* 0x0000008a9028723c */ /* 0x040fe20000001828 */
[----:B------:R-:W1:Y:S07]  /*df20*/  LDSM.16.M88.4 R116, [R211+0x8900] ;  /* 0x00890000d374783b */ /* 0x000e6e0000000200 */
[C---:B------:R-:W-:Y:S01]  /*df30*/  HMMA.16816.F32 R44, R144.reuse, R140, R44 ;  /* 0x0000008c902c723c */ /* 0x040fe2000000182c */
[----:B------:R-:W1:Y:S07]  /*df40*/  LDSM.16.M88.4 R124, [R211+0x9100] ;  /* 0x00910000d37c783b */ /* 0x000e6e0000000200 */
[----:B------:R-:W-:Y:S01]  /*df50*/  HMMA.16816.F32 R48, R144, R142, R48 ;  /* 0x0000008e9030723c */ /* 0x000fe20000001830 */
[----:B--2---:R-:W2:Y:S07]  /*df60*/  LDSM.16.M88.4 R152, [R211+0x9900] ;  /* 0x00990000d398783b */ /* 0x004eae0000000200 */
[C---:B-----5:R-:W-:Y:S01]  /*df70*/  HMMA.16816.F32 R4, R172.reuse, R148, R4 ;  /* 0x00000094ac04723c */ /* 0x060fe20000001804 */
[----:B---3--:R-:W3:Y:S07]  /*df80*/  LDSM.16.M88.4 R156, [R211+0xa100] ;  /* 0x00a10000d39c783b */ /* 0x008eee0000000200 */
[C---:B------:R-:W-:Y:S01]  /*df90*/  HMMA.16816.F32 R8, R172.reuse, R150, R8 ;  /* 0x00000096ac08723c */ /* 0x040fe20000001808 */
[----:B----4-:R-:W4:Y:S07]  /*dfa0*/  LDSM.16.M88.4 R160, [R211+0xa900] ;  /* 0x00a90000d3a0783b */ /* 0x010f2e0000000200 */
[C---:B-1----:R-:W-:Y:S01]  /*dfb0*/  HMMA.16816.F32 R12, R172.reuse, R116, R12 ;  /* 0x00000074ac0c723c */ /* 0x042fe2000000180c */
[----:B------:R-:W1:Y:S07]  /*dfc0*/  LDSM.16.M88.4 R128, [R202] ;  /* 0x00000000ca80783b */ /* 0x000e6e0000000200 */
[C---:B------:R-:W-:Y:S01]  /*dfd0*/  HMMA.16816.F32 R16, R172.reuse, R118, R16 ;  /* 0x00000076ac10723c */ /* 0x040fe20000001810 */
[----:B------:R-:W5:Y:S07]  /*dfe0*/  LDSM.16.M88.4 R132, [R202+0x800] ;  /* 0x00080000ca84783b */ /* 0x000f6e0000000200 */
[C---:B------:R-:W-:Y:S01]  /*dff0*/  HMMA.16816.F32 R20, R172.reuse, R124, R20 ;  /* 0x0000007cac14723c */ /* 0x040fe20000001814 */
[----:B------:R-:W1:Y:S07]  /*e000*/  LDSM.16.M88.4 R136, [R202+0x1000] ;  /* 0x00100000ca88783b */ /* 0x000e6e0000000200 */
[C---:B------:R-:W-:Y:S01]  /*e010*/  HMMA.16816.F32 R24, R172.reuse, R126, R24 ;  /* 0x0000007eac18723c */ /* 0x040fe20000001818 */
[----:B------:R-:W1:Y:S07]  /*e020*/  LDSM.16.M88.4 R140, [R202+0x1800] ;  /* 0x00180000ca8c783b */ /* 0x000e6e0000000200 */
[C---:B--2---:R-:W-:Y:S01]  /*e030*/  HMMA.16816.F32 R28, R172.reuse, R152, R28 ;  /* 0x00000098ac1c723c */ /* 0x044fe2000000181c */
[----:B------:R-:W2:Y:S07]  /*e040*/  LDSM.16.M88.4 R148, [R202+0x2000] ;  /* 0x00200000ca94783b */ /* 0x000eae0000000200 */
[C---:B------:R-:W-:Y:S01]  /*e050*/  HMMA.16816.F32 R32, R172.reuse, R154, R32 ;  /* 0x0000009aac20723c */ /* 0x040fe20000001820 */
[----:B------:R-:W2:Y:S07]  /*e060*/  LDSM.16.M88.4 R116, [R202+0x2800] ;  /* 0x00280000ca74783b */ /* 0x000eae0000000200 */
[C---:B---3--:R-:W-:Y:S01]  /*e070*/  HMMA.16816.F32 R36, R172.reuse, R156, R36 ;  /* 0x0000009cac24723c */ /* 0x048fe20000001824 */
[----:B------:R-:W3:Y:S07]  /*e080*/  LDSM.16.M88.4 R124, [R214+0xb100] ;  /* 0x00b10000d67c783b */ /* 0x000eee0000000200 */
[C---:B------:R-:W-:Y:S01]  /*e090*/  HMMA.16816.F32 R40, R172.reuse, R158, R40 ;  /* 0x0000009eac28723c */ /* 0x040fe20000001828 */
[----:B------:R-:W2:Y:S07]  /*e0a0*/  LDSM.16.M88.4 R152, [R214+0xb900] ;  /* 0x00b90000d698783b */ /* 0x000eae0000000200 */
[C---:B----4-:R-:W-:Y:S01]  /*e0b0*/  HMMA.16816.F32 R44, R172.reuse, R160, R44 ;  /* 0x000000a0ac2c723c */ /* 0x050fe2000000182c */
[----:B------:R-:W4:Y:S07]  /*e0c0*/  LDSM.16.M88.4 R156, [R214+0xc100] ;  /* 0x00c10000d69c783b */ /* 0x000f2e0000000200 */
[----:B------:R-:W-:Y:S01]  /*e0d0*/  HMMA.16816.F32 R48, R172, R162, R48 ;  /* 0x000000a2ac30723c */ /* 0x000fe20000001830 */
[----:B------:R-:W2:Y:S07]  /*e0e0*/  LDSM.16.M88.4 R160, [R214+0xc900] ;  /* 0x00c90000d6a0783b */ /* 0x000eae0000000200 */
[C---:B-1----:R-:W-:Y:S01]  /*e0f0*/  HMMA.16816.F32 R4, R176.reuse, R128, R4 ;  /* 0x00000080b004723c */ /* 0x042fe20000001804 */
[----:B------:R-:W-:Y:S07]  /*e100*/  LDSM.16.M88.4 R164, [R211+0xd900] ;  /* 0x00d90000d3a4783b */ /* 0x000fee0000000200 */
[C---:B------:R-:W-:Y:S01]  /*e110*/  HMMA.16816.F32 R8, R176.reuse, R130, R8 ;  /* 0x00000082b008723c */ /* 0x040fe20000001808 */
[----:B------:R-:W1:Y:S07]  /*e120*/  LDSM.16.M88.4 R128, [R214+0xd100] ;  /* 0x00d10000d680783b */ /* 0x000e6e0000000200 */
[C---:B-----5:R-:W-:Y:S08]  /*e130*/  HMMA.16816.F32 R12, R176.reuse, R132, R12 ;  /* 0x00000084b00c723c */ /* 0x060ff0000000180c */
[C---:B------:R-:W-:Y:S01]  /*e140*/  HMMA.16816.F32 R16, R176.reuse, R134, R16 ;  /* 0x00000086b010723c */ /* 0x040fe20000001810 */
[----:B------:R-:W5:Y:S07]  /*e150*/  LDSM.16.M88.4 R132, [R214+0xd900] ;  /* 0x00d90000d684783b */ /* 0x000f6e0000000200 */
[C---:B------:R-:W-:Y:S08]  /*e160*/  HMMA.16816.F32 R20, R176.reuse, R136, R20 ;  /* 0x00000088b014723c */ /* 0x040ff00000001814 */
[C---:B------:R-:W-:Y:S01]  /*e170*/  HMMA.16816.F32 R24, R176.reuse, R138, R24 ;  /* 0x0000008ab018723c */ /* 0x040fe20000001818 */
[----:B------:R-:W1:Y:S07]  /*e180*/  LDSM.16.M88.4 R136, [R201] ;  /* 0x00000000c988783b */ /* 0x000e6e0000000200 */
[C---:B------:R-:W-:Y:S08]  /*e190*/  HMMA.16816.F32 R28, R176.reuse, R140, R28 ;  /* 0x0000008cb01c723c */ /* 0x040ff0000000181c */
[C---:B------:R-:W-:Y:S01]  /*e1a0*/  HMMA.16816.F32 R32, R176.reuse, R142, R32 ;  /* 0x0000008eb020723c */ /* 0x040fe20000001820 */
[----:B------:R-:W1:Y:S07]  /*e1b0*/  LDSM.16.M88.4 R140, [R200] ;  /* 0x00000000c88c783b */ /* 0x000e6e0000000200 */
[C---:B--2---:R-:W-:Y:S08]  /*e1c0*/  HMMA.16816.F32 R36, R176.reuse, R148, R36 ;  /* 0x00000094b024723c */ /* 0x044ff00000001824 */
[C---:B------:R-:W-:Y:S01]  /*e1d0*/  HMMA.16816.F32 R40, R176.reuse, R150, R40 ;  /* 0x00000096b028723c */ /* 0x040fe20000001828 */
[----:B------:R-:W-:Y:S07]  /*e1e0*/  LDSM.16.M88.4 R148, [R197] ;  /* 0x00000000c594783b */ /* 0x000fee0000000200 */
[C---:B------:R-:W-:Y:S08]  /*e1f0*/  HMMA.16816.F32 R44, R176.reuse, R116, R44 ;  /* 0x00000074b02c723c */ /* 0x040ff0000000182c */
[----:B------:R-:W-:Y:S01]  /*e200*/  HMMA.16816.F32 R48, R176, R118, R48 ;  /* 0x00000076b030723c */ /* 0x000fe20000001830 */
[----:B------:R-:W2:Y:S07]  /*e210*/  LDSM.16.M88.4 R116, [R199] ;  /* 0x00000000c774783b */ /* 0x000eae0000000200 */
[C---:B---3--:R-:W-:Y:S08]  /*e220*/  HMMA.16816.F32 R4, R180.reuse, R124, R4 ;  /* 0x0000007cb404723c */ /* 0x048ff00000001804 */
[C---:B------:R-:W-:Y:S01]  /*e230*/  HMMA.16816.F32 R8, R180.reuse, R126, R8 ;  /* 0x0000007eb408723c */ /* 0x040fe20000001808 */
[----:B------:R-:W3:Y:S07]  /*e240*/  LDSM.16.M88.4 R124, [R198] ;  /* 0x00000000c67c783b */ /* 0x000eee0000000200 */
[C---:B------:R-:W-:Y:S08]  /*e250*/  HMMA.16816.F32 R12, R180.reuse, R152, R12 ;  /* 0x00000098b40c723c */ /* 0x040ff0000000180c */
[C---:B------:R-:W-:Y:S01]  /*e260*/  HMMA.16816.F32 R16, R180.reuse, R154, R16 ;  /* 0x0000009ab410723c */ /* 0x040fe20000001810 */
[----:B------:R-:W2:Y:S07]  /*e270*/  LDSM.16.M88.4 R152, [R196] ;  /* 0x00000000c498783b */ /* 0x000eae0000000200 */
[C---:B----4-:R-:W-:Y:S08]  /*e280*/  HMMA.16816.F32 R20, R180.reuse, R156, R20 ;  /* 0x0000009cb414723c */ /* 0x050ff00000001814 */
[C---:B------:R-:W-:Y:S01]  /*e290*/  HMMA.16816.F32 R24, R180.reuse, R158, R24 ;  /* 0x0000009eb418723c */ /* 0x040fe20000001818 */
[----:B------:R-:W4:Y:S07]  /*e2a0*/  LDSM.16.M88.4 R156, [R211+0xb100] ;  /* 0x00b10000d39c783b */ /* 0x000f2e0000000200 */
[C---:B------:R-:W-:Y:S08]  /*e2b0*/  HMMA.16816.F32 R28, R180.reuse, R160, R28 ;  /* 0x000000a0b41c723c */ /* 0x040ff0000000181c */
[C---:B------:R-:W-:Y:S01]  /*e2c0*/  HMMA.16816.F32 R32, R180.reuse, R162, R32 ;  /* 0x000000a2b420723c */ /* 0x040fe20000001820 */
[----:B------:R-:W-:Y:S07]  /*e2d0*/  LDSM.16.M88.4 R160, [R211+0xd100] ;  /* 0x00d10000d3a0783b */ /* 0x000fee0000000200 */
[C---:B-1----:R-:W-:Y:S08]  /*e2e0*/  HMMA.16816.F32 R36, R180.reuse, R128, R36 ;  /* 0x00000080b424723c */ /* 0x042ff00000001824 */
[C---:B------:R-:W-:Y:S01]  /*e2f0*/  HMMA.16816.F32 R40, R180.reuse, R130, R40 ;  /* 0x00000082b428723c */ /* 0x040fe20000001828 */
[----:B------:R-:W1:Y:S07]  /*e300*/  LDSM.16.M88.4 R128, [R211+0xb900] ;  /* 0x00b90000d380783b */ /* 0x000e6e0000000200 */
[C---:B-----5:R-:W-:Y:S08]  /*e310*/  HMMA.16816.F32 R44, R180.reuse, R132, R44 ;  /* 0x00000084b42c723c */ /* 0x060ff0000000182c */
[----:B------:R-:W-:Y:S01]  /*e320*/  HMMA.16816.F32 R48, R180, R134, R48 ;  /* 0x00000086b430723c */ /* 0x000fe20000001830 */
[----:B------:R-:W5:Y:S07]  /*e330*/  LDSM.16.M88.4 R132, [R211+0xc100] ;  /* 0x00c10000d384783b */ /* 0x000f6e0000000200 */
[C---:B------:R-:W-:Y:S08]  /*e340*/  HMMA.16816.F32 R4, R184.reuse, R136, R4 ;  /* 0x00000088b804723c */ /* 0x040ff00000001804 */
[C---:B------:R-:W-:Y:S01]  /*e350*/  HMMA.16816.F32 R8, R184.reuse, R138, R8 ;  /* 0x0000008ab808723c */ /* 0x040fe20000001808 */
[----:B------:R-:W1:Y:S07]  /*e360*/  LDSM.16.M88.4 R136, [R211+0xc900] ;  /* 0x00c90000d388783b */ /* 0x000e6e0000000200 */
[C---:B------:R-:W-:Y:S08]  /*e370*/  HMMA.16816.F32 R12, R184.reuse, R140, R12 ;  /* 0x0000008cb80c723c */ /* 0x040ff0000000180c */
[C---:B------:R-:W-:Y:S01]  /*e380*/  HMMA.16816.F32 R16, R184.reuse, R142, R16 ;  /* 0x0000008eb810723c */ /* 0x040fe20000001810 */
[----:B------:R-:W1:Y:S07]  /*e390*/  LDSM.16.M88.4 R140, [R202+0x3000] ;  /* 0x00300000ca8c783b */ /* 0x000e6e0000000200 */
[C---:B--2---:R-:W-:Y:S08]  /*e3a0*/  HMMA.16816.F32 R20, R184.reuse, R116, R20 ;  /* 0x00000074b814723c */ /* 0x044ff00000001814 */
[C---:B------:R-:W-:Y:S01]  /*e3b0*/  HMMA.16816.F32 R24, R184.reuse, R118, R24 ;  /* 0x00000076b818723c */ /* 0x040fe20000001818 */
[----:B------:R-:W2:Y:S07]  /*e3c0*/  LDSM.16.M88.4 R116, [R202+0x3800] ;  /* 0x00380000ca74783b */ /* 0x000eae0000000200 */
        /* <DEDUP_REMOVED lines=8> */
[C---:B-1----:R-:W-:Y:S08]  /*e450*/  HMMA.16816.F32 R12, R188.reuse, R128, R12 ;  /* 0x00000080bc0c723c */ /* 0x042ff0000000180c */
[C---:B------:R-:W-:Y:S08]  /*e460*/  HMMA.16816.F32 R16, R188.reuse, R130, R16 ;  /* 0x00000082bc10723c */ /* 0x040ff00000001810 */
        /* <DEDUP_REMOVED lines=10> */
[C---:B--2---:R-:W-:Y:S08]  /*e510*/  HMMA.16816.F32 R12, R192.reuse, R116, R12 ;  /* 0x00000074c00c723c */ /* 0x044ff0000000180c */
[----:B------:R-:W-:Y:S01]  /*e520*/  FMUL.FTZ R0, R4, c[0x0][0x320] ;  /* 0x0000c80004007a20 */ /* 0x000fe20000410000 */
[C---:B------:R-:W-:Y:S03]  /*e530*/  HMMA.16816.F32 R16, R192.reuse, R118, R16 ;  /* 0x00000076c010723c */ /* 0x040fe60000001810 */
[----:B------:R-:W-:Y:S02]  /*e540*/  FMUL.FTZ R126, R5, c[0x0][0x320] ;  /* 0x0000c800057e7a20 */ /* 0x000fe40000410000 */
[----:B------:R-:W1:Y:S01]  /*e550*/  MUFU.TANH R0, R0 ;  /* 0x0000000000007308 */ /* 0x000e620000002400 */
[----:B------:R-:W-:Y:S02]  /*e560*/  FMUL.FTZ R124, R6, c[0x0][0x320] ;  /* 0x0000c800067c7a20 */ /* 0x000fe40000410000 */
[----:B------:R-:W-:Y:S04]  /*e570*/  FMUL.FTZ R9, R9, c[0x0][0x320] ;  /* 0x0000c80009097a20 */ /* 0x000fe80000410000 */
[----:B------:R-:W-:Y:S02]  /*e580*/  FMUL.FTZ R10, R10, c[0x0][0x320] ;  /* 0x0000c8000a0a7a20 */ /* 0x000fe40000410000 */
[----:B------:R-:W-:Y:S01]  /*e590*/  FMUL.FTZ R11, R11, c[0x0][0x320] ;  /* 0x0000c8000b0b7a20 */ /* 0x000fe20000410000 */
[----:B------:R-:W2:Y:S01]  /*e5a0*/  MUFU.TANH R128, R9 ;  /* 0x0000000900807308 */ /* 0x000ea20000002400 */
[----:B------:R-:W-:Y:S02]  /*e5b0*/  FMUL.FTZ R125, R7, c[0x0][0x320] ;  /* 0x0000c800077d7a20 */ /* 0x000fe40000410000 */
[----:B------:R-:W3:Y:S01]  /*e5c0*/  LDSM.16.M88.4 R4, [R202+0x4000] ;  /* 0x00400000ca04783b */ /* 0x000ee20000000200 */
[----:B------:R-:W-:Y:S02]  /*e5d0*/  FMUL.FTZ R127, R8, c[0x0][0x320] ;  /* 0x0000c800087f7a20 */ /* 0x000fe40000410000 */
[----:B------:R-:W-:Y:S02]  /*e5e0*/  FMUL.FTZ R118, R12, c[0x0][0x320] ;  /* 0x0000c8000c767a20 */ /* 0x000fe40000410000 */
[----:B------:R-:W-:Y:S02]  /*e5f0*/  FMUL.FTZ R12, R13, c[0x0][0x320] ;  /* 0x0000c8000d0c7a20 */ /* 0x000fe40000410000 */
[----:B------:R-:W4:Y:S01]  /*e600*/  MUFU.TANH R116, R10 ;  /* 0x0000000a00747308 */ /* 0x000f220000002400 */
[----:B------:R-:W-:Y:S02]  /*e610*/  FMUL.FTZ R163, R14, c[0x0][0x320] ;  /* 0x0000c8000ea37a20 */ /* 0x000fe40000410000 */
[----:B------:R-:W-:Y:S02]  /*e620*/  FMUL.FTZ R13, R16, c[0x0][0x320] ;  /* 0x0000c800100d7a20 */ /* 0x000fe40000410000 */
[----:B------:R-:W-:Y:S02]  /*e630*/  FMUL.FTZ R14, R17, c[0x0][0x320] ;  /* 0x0000c800110e7a20 */ /* 0x000fe40000410000 */
[----:B------:R-:W-:Y:S02]  /*e640*/  FMUL.FTZ R15, R15, c[0x0][0x320] ;  /* 0x0000c8000f0f7a20 */ /* 0x000fe40000410000 */
[----:B------:R-:W-:Y:S01]  /*e650*/  FMUL.FTZ R18, R18, c[0x0][0x320] ;  /* 0x0000c80012127a20 */ /* 0x000fe20000410000 */
[----:B------:R5:W1:Y:S01]  /*e660*/  MUFU.TANH R117, R11 ;  /* 0x0000000b00757308 */ /* 0x000a620000002400 */
[----:B------:R-:W-:Y:S09]  /*e670*/  FMUL.FTZ R19, R19, c[0x0][0x320] ;  /* 0x0000c80013137a20 */ /* 0x000ff20000410000 */
[----:B------:R-:W1:Y:S10]  /*e680*/  MUFU.TANH R126, R126 ;  /* 0x0000007e007e7308 */ /* 0x000e740000002400 */
[----:B------:R-:W1:Y:S01]  /*e690*/  MUFU.TANH R124, R124 ;  /* 0x0000007c007c7308 */ /* 0x000e620000002400 */
[C---:B---3--:R-:W-:Y:S01]  /*e6a0*/  HMMA.16816.F32 R20, R192.reuse, R4, R20 ;  /* 0x00000004c014723c */ /* 0x048fe20000001814 */
[----:B-----5:R-:W3:Y:S08]  /*e6b0*/  LDSM.16.M88.4 R8, [R202+0x4800] ;  /* 0x00480000ca08783b */ /* 0x020ef00000000200 */
[----:B------:R-:W1:Y:S01]  /*e6c0*/  MUFU.TANH R125, R125 ;  /* 0x0000007d007d7308 */ /* 0x000e620000002400 */
[C---:B------:R-:W-:Y:S01]  /*e6d0*/  HMMA.16816.F32 R24, R192.reuse, R6, R24 ;  /* 0x00000006c018723c */ /* 0x040fe20000001818 */
[----:B------:R-:W5:Y:S08]  /*e6e0*/  LDSM.16.M88.4 R4, [R202+0x5000] ;  /* 0x00500000ca04783b */ /* 0x000f700000000200 */
[----:B------:R-:W1:Y:S05]  /*e6f0*/  MUFU.TANH R127, R127 ;  /* 0x0000007f007f7308 */ /* 0x000e6a0000002400 */
[----:B------:R-:W-:Y:S02]  /*e700*/  FMUL.FTZ R166, R20, c[0x0][0x320] ;  /* 0x0000c80014a67a20 */ /* 0x000fe40000410000 */
[----:B------:R-:W-:Y:S03]  /*e710*/  FMUL.FTZ R21, R21, c[0x0][0x320] ;  /* 0x0000c80015157a20 */ /* 0x000fe60000410000 */
[----:B------:R-:W1:Y:S01]  /*e720*/  MUFU.TANH R118, R118 ;  /* 0x0000007600767308 */ /* 0x000e620000002400 */
[----:B------:R-:W-:Y:S02]  /*e730*/  FMUL.FTZ R22, R22, c[0x0][0x320] ;  /* 0x0000c80016167a20 */ /* 0x000fe40000410000 */
[----:B------:R-:W-:Y:S02]  /*e740*/  FMUL.FTZ R23, R23, c[0x0][0x320] ;  /* 0x0000c80017177a20 */ /* 0x000fe40000410000 */
[----:B------:R-:W-:Y:S02]  /*e750*/  FMUL.FTZ R158, R24, c[0x0][0x320] ;  /* 0x0000c800189e7a20 */ /* 0x000fe40000410000 */
[----:B------:R-:W-:Y:S02]  /*e760*/  FMUL.FTZ R25, R25, c[0x0][0x320] ;  /* 0x0000c80019197a20 */ /* 0x000fe40000410000 */
[----:B------:R-:W-:Y:S01]  /*e770*/  FMUL.FTZ R26, R26, c[0x0][0x320] ;  /* 0x0000c8001a1a7a20 */ /* 0x000fe20000410000 */
[----:B------:R-:W1:Y:S01]  /*e780*/  MUFU.TANH R12, R12 ;  /* 0x0000000c000c7308 */ /* 0x000e620000002400 */
[----:B------:R-:W-:Y:S01]  /*e790*/  FMUL.FTZ R27, R27, c[0x0][0x320] ;  /* 0x0000c8001b1b7a20 */ /* 0x000fe20000410000 */
[C---:B---3--:R-:W-:Y:S08]  /*e7a0*/  HMMA.16816.F32 R28, R192.reuse, R8, R28 ;  /* 0x00000008c01c723c */ /* 0x048ff0000000181c */
[----:B------:R-:W3:Y:S01]  /*e7b0*/  MUFU.TANH R163, R163 ;  /* 0x000000a300a37308 */ /* 0x000ee20000002400 */
[C---:B------:R-:W-:Y:S01]  /*e7c0*/  HMMA.16816.F32 R32, R192.reuse, R10, R32 ;  /* 0x0000000ac020723c */ /* 0x040fe20000001820 */
[----:B------:R-:W1:Y:S01]  /*e7d0*/  LDSM.16.M88.4 R8, [R202+0x5800] ;  /* 0x00580000ca08783b */ /* 0x000e620000000200 */
[----:B------:R-:W-:Y:S07]  /*e7e0*/  DEPBAR.LE SB0, 0x0 ;  /* 0x000080000000791a */ /* 0x000fee0000000000 */
[----:B------:R1:W1:Y:S01]  /*e7f0*/  MUFU.TANH R151, R15 ;  /* 0x0000000f00977308 */ /* 0x0002620000002400 */
[----:B------:R-:W-:Y:S01]  /*e800*/  BAR.SYNC.DEFER_BLOCKING 0x0 ;  /* 0x0000000000007b1d */ /* 0x000fe20000010000 */
[C---:B-----5:R-:W-:Y:S05]  /*e810*/  HMMA.16816.F32 R36, R192.reuse, R4, R36 ;  /* 0x00000004c024723c */ /* 0x060fea0000001824 */
[----:B------:R-:W-:Y:S03]  /*e820*/  FMUL.FTZ R234, R28, c[0x0][0x320] ;  /* 0x0000c8001cea7a20 */ /* 0x000fe60000410000 */
[----:B------:R-:W2:Y:S01]  /*e830*/  MUFU.TANH R13, R13 ;  /* 0x0000000d000d7308 */ /* 0x000ea20000002400 */
[C---:B------:R-:W-:Y:S03]  /*e840*/  HMMA.16816.F32 R40, R192.reuse, R6, R40 ;  /* 0x00000006c028723c */ /* 0x040fe60000001828 */
[----:B------:R-:W-:Y:S02]  /*e850*/  FMUL.FTZ R29, R29, c[0x0][0x320] ;  /* 0x0000c8001d1d7a20 */ /* 0x000fe40000410000 */
[----:B------:R-:W-:Y:S02]  /*e860*/  FMUL.FTZ R236, R32, c[0x0][0x320] ;  /* 0x0000c80020ec7a20 */ /* 0x000fe40000410000 */
[----:B------:R-:W-:Y:S02]  /*e870*/  FMUL.FTZ R30, R30, c[0x0][0x320] ;  /* 0x0000c8001e1e7a20 */ /* 0x000fe40000410000 */
[----:B------:R-:W2:Y:S03]  /*e880*/  MUFU.TANH R14, R14 ;  /* 0x0000000e000e7308 */ /* 0x000ea60000002400 */
[----:B------:R-:W-:Y:S02]  /*e890*/  FMUL.FTZ R31, R31, c[0x0][0x320] ;  /* 0x0000c8001f1f7a20 */ /* 0x000fe40000410000 */
[----:B------:R-:W-:Y:S02]  /*e8a0*/  FMUL.FTZ R33, R33, c[0x0][0x320] ;  /* 0x0000c80021217a20 */ /* 0x000fe40000410000 */
[----:B------:R-:W-:Y:S02]  /*e8b0*/  FMUL.FTZ R232, R36, c[0x0][0x320] ;  /* 0x0000c80024e87a20 */ /* 0x000fe40000410000 */
[----:B------:R-:W-:Y:S01]  /*e8c0*/  FMUL.FTZ R34, R34, c[0x0][0x320] ;  /* 0x0000c80022227a20 */ /* 0x000fe20000410000 */
[----:B------:R2:W2:Y:S01]  /*e8d0*/  MUFU.TANH R153, R18 ;  /* 0x0000001200997308 */ /* 0x0004a20000002400 */
[----:B------:R-:W-:Y:S01]  /*e8e0*/  FMUL.FTZ R35, R35, c[0x0][0x320] ;  /* 0x0000c80023237a20 */ /* 0x000fe20000410000 */
[C---:B-1----:R-:W-:Y:S03]  /*e8f0*/  HMMA.16816.F32 R44, R192.reuse, R8, R44 ;  /* 0x00000008c02c723c */ /* 0x042fe6000000182c */
[----:B------:R-:W-:Y:S02]  /*e900*/  FMUL.FTZ R164, R40, c[0x0][0x320] ;  /* 0x0000c80028a47a20 */ /* 0x000fe40000410000 */
[----:B------:R-:W-:Y:S03]  /*e910*/  FMUL.FTZ R37, R37, c[0x0][0x320] ;  /* 0x0000c80025257a20 */ /* 0x000fe60000410000 */
        /* <DEDUP_REMOVED lines=17> */
[----:B------:R-:W-:Y:S09]  /*ea30*/  FMUL.FTZ R50, R50, c[0x0][0x320] ;  /* 0x0000c80032327a20 */ /* 0x000ff20000410000 */
        /* <DEDUP_REMOVED lines=28> */
[----:B------:R-:W1:Y:S01]  /*ec00*/  MUFU.TANH R4, R4 ;  /* 0x0000000400047308 */ /* 0x000e620000002400 */
[----:B------:R-:W-:-:S05]  /*ec10*/  @!P0 BRA `(.L_x_55) ;  /* 0x0000034000008947 */ /* 0x000fca0003800000 */
[----:B--234-:R-:W-:Y:S01]  /*ec20*/  PLOP3.LUT P2, PT, PT, PT, UP3, 0x80, 0x0 ;  /* 0x000000000000781c */ /* 0x01cfe20003f4f038 */
[----:B------:R-:W-:Y:S01]  /*ec30*/  IMAD R6, R168, 0x60, R220 ;  /* 0x00000060a8067824 */ /* 0x000fe200078e02dc */
[----:B------:R-:W-:Y:S01]  /*ec40*/  PLOP3.LUT P0, PT, PT, PT, UP3, 0x80, 0x0 ;  /* 0x000000000000781c */ /* 0x000fe20003f0f038 */
[----:B------:R-:W-:Y:S03]  /*ec50*/  IMAD.MOV.U32 R216, RZ, RZ, RZ ;  /* 0x000000ffffd87224 */ /* 0x000fe600078e00ff */
[----:B------:R-:W-:Y:S05]  /*ec60*/  IADD3 R217, R6, -0x60, R219 ;  /* 0xffffffa006d97810 */ /* 0x000fea0007ffe0db */
[----:B------:R-:W-:Y:S02]  /*ec70*/  IMAD.MOV.U32 R5, RZ, RZ, R217 ;  /* 0x000000ffff057224 */ /* 0x000fe400078e00d9 */
[----:B------:R-:W-:Y:S05]  /*ec80*/  @P2 IMAD.HI.U32 R8, R217, c[0x0][0x2bc], RZ ;  /* 0x0000af00d9082a27 */ /* 0x000fea00078e00ff */
[----:B------:R-:W-:Y:S04]  /*ec90*/  @P0 SHF.R.U32.HI R5, RZ, c[0x0][0x2c0], R8 ;  /* 0x0000b000ff050a19 */ /* 0x000fe80000011608 */
[C---:B------:R-:W-:Y:S04]  /*eca0*/  @!P1 IADD3 R9, P0, R5.reuse, UR12, RZ ;  /* 0x0000000c05099c10 */ /* 0x040fe8000ff1e0ff */
[----:B------:R-:W-:Y:S02]  /*ecb0*/  @!P1 LEA.HI.X.SX32 R8, R5, UR7, 0x1, P0 ;  /* 0x0000000705089c11 */ /* 0x000fe400080f0eff */
[C---:B------:R-:W-:Y:S04]  /*ecc0*/  @!P1 LEA R6, P0, R9.reuse, c[0x0][0x2a0], 0x2 ;  /* 0x0000a80009069a11 */ /* 0x040fe800078010ff */
[----:B------:R-:W-:Y:S01]  /*ecd0*/  @!P1 LEA.HI.X R7, R9, c[0x0][0x2a4], R8, 0x2, P0 ;  /* 0x0000a90009079a11 */ /* 0x000fe200000f1408 */
[----:B------:R-:W-:Y:S04]  /*ece0*/  IMAD.MOV R8, RZ, RZ, -R5 ;  /* 0x000000ffff087224 */ /* 0x000fe800078e0a05 */
[----:B------:R2:W3:Y:S01]  /*ecf0*/  @!P1 LDG.E R216, [R6.64] ;  /* 0x0000000e06d89981 */ /* 0x0004e2000c1e1900 */
[----:B------:R-:W-:Y:S05]  /*ed00*/  IMAD R217, R8, c[0x0][0x2b8], R217 ;  /* 0x0000ae0008d97a24 */ /* 0x000fea00078e02d9 */
[----:B------:R-:W-:Y:S05]  /*ed10*/  SHF.R.S32.HI R5, RZ, 0x1f, R217 ;  /* 0x0000001fff057819 */ /* 0x000fea00000114d9 */
        /* <DEDUP_REMOVED lines=12> */
[----:B------:R-:W2:Y:S04]  /*ede0*/  SHFL.IDX PT, R9, R24, RZ, 0x181f ;  /* 0x00181fff18097589 */ /* 0x000ea800000e0000 */
[----:B------:R-:W3:Y:S04]  /*edf0*/  SHFL.IDX PT, R10, R15, RZ, 0x181f ;  /* 0x00181fff0f0a7589 */ /* 0x000ee800000e0000 */
[----:B------:R-:W4:Y:S04]  /*ee00*/  SHFL.IDX PT, R7, R24, 0x1, 0x181f ;  /* 0x00381f0018077f89 */ /* 0x000f2800000e0000 */
[----:B------:R-:W5:Y:S04]  /*ee10*/  SHFL.IDX PT, R8, R15, 0x1, 0x181f ;  /* 0x00381f000f087f89 */ /* 0x000f6800000e0000 */
[----:B------:R-:W1:Y:S04]  /*ee20*/  SHFL.IDX PT, R5, R24, 0x2, 0x181f ;  /* 0x00581f0018057f89 */ /* 0x000e6800000e0000 */
[----:B------:R-:W1:Y:S01]  /*ee30*/  SHFL.IDX PT, R6, R15, 0x2, 0x181f ;  /* 0x00581f000f067f89 */ /* 0x000e6200000e0000 */
[CC--:B--2---:R-:W-:Y:S05]  /*ee40*/  IADD3 R16, P0, R9.reuse, R231.reuse, RZ ;  /* 0x000000e709107210 */ /* 0x0c4fea0007f1e0ff */
[C---:B---3--:R-:W-:Y:S01]  /*ee50*/  IMAD.X R17, R10.reuse, 0x1, R169, P0 ;  /* 0x000000010a117824 */ /* 0x048fe200000e06a9 */
[-C--:B------:R-:W-:Y:S02]  /*ee60*/  IADD3 R18, P0, R9, R230.reuse, RZ ;  /* 0x000000e609127210 */ /* 0x080fe40007f1e0ff */
[CC--:B----4-:R-:W-:Y:S02]  /*ee70*/  IADD3 R20, P6, R7.reuse, R231.reuse, RZ ;  /* 0x000000e707147210 */ /* 0x0d0fe40007fde0ff */
[----:B------:R2:W-:Y:S01]  /*ee80*/  LDGSTS.E.BYPASS.LTC128B.128 [R218+0x8100], [R16.64], !P4 ;  /* 0x0810000010da7fae */ /* 0x0005e2000e101d4e */
[----:B-1----:R-:W-:Y:S01]  /*ee90*/  IMAD.X R19, R10, 0x1, R233, P0 ;  /* 0x000000010a137824 */ /* 0x002fe200000e06e9 */
[-C--:B------:R-:W-:Y:S01]  /*eea0*/  IADD3 R22, P5, R7, R230.reuse, RZ ;  /* 0x000000e607167210 */ /* 0x080fe20007fbe0ff */
[C---:B-----5:R-:W-:Y:S03]  /*eeb0*/  IMAD.X R21, R8.reuse, 0x1, R169, P6 ;  /* 0x0000000108157824 */ /* 0x060fe600030e06a9 */
[----:B------:R2:W-:Y:S01]  /*eec0*/  LDGSTS.E.BYPASS.LTC128B.128 [R218+0xb100], [R18.64], !P3 ;  /* 0x0b10000012da7fae */ /* 0x0005e2000d901d4e */
[C---:B------:R-:W-:Y:S01]  /*eed0*/  IADD3 R10, P2, R5.reuse, R231, RZ ;  /* 0x000000e7050a7210 */ /* 0x040fe20007f5e0ff */
[----:B------:R-:W-:Y:S01]  /*eee0*/  IMAD.X R23, R8, 0x1, R233, P5 ;  /* 0x0000000108177824 */ /* 0x000fe200028e06e9 */
[----:B------:R-:W-:Y:S01]  /*eef0*/  IADD3 R24, P0, R5, R230, RZ ;  /* 0x000000e605187210 */ /* 0x000fe20007f1e0ff */
[----:B------:R2:W-:Y:S02]  /*ef00*/  LDGSTS.E.BYPASS.LTC128B.128 [R218+0x9100], [R20.64], !P4 ;  /* 0x0910000014da7fae */ /* 0x0005e4000e101d4e */
[C---:B------:R-:W-:Y:S02]  /*ef10*/  IMAD.X R11, R6.reuse, 0x1, R169, P2 ;  /* 0x00000001060b7824 */ /* 0x040fe400010e06a9 */
[----:B------:R2:W-:Y:S01]  /*ef20*/  LDGSTS.E.BYPASS.LTC128B.128 [R218+0xc100], [R22.64], !P3 ;  /* 0x0c10000016da7fae */ /* 0x0005e2000d901d4e */
[----:B------:R-:W-:Y:S03]  /*ef30*/  IMAD.X R25, R6, 0x1, R233, P0 ;  /* 0x0000000106197824 */ /* 0x000fe600000e06e9 */
[----:B------:R2:W-:Y:S04]  /*ef40*/  LDGSTS.E.BYPASS.LTC128B.128 [R218+0xa100], [R10.64], !P4 ;  /* 0x0a1000000ada7fae */ /* 0x0005e8000e101d4e */
[----:B------:R2:W-:Y:S02]  /*ef50*/  LDGSTS.E.BYPASS.LTC128B.128 [R218+0xd100], [R24.64], !P3 ;  /* 0x0d10000018da7fae */ /* 0x0005e4000d901d4e */
.L_x_55:
[----:B--234-:R-:W-:Y:S01]  /*ef60*/  IMAD.MOV.U32 R9, RZ, RZ, R221 ;  /* 0x000000ffff097224 */ /* 0x01cfe200078e00dd */
[----:B------:R-:W-:Y:S01]  /*ef70*/  PLOP3.LUT P2, PT, PT, PT, UP2, 0x80, 0x0 ;  /* 0x000000000000781c */ /* 0x000fe20003f4f028 */
[----:B------:R-:W0:Y:S01]  /*ef80*/  LDGDEPBAR ;  /* 0x00000000000079af */ /* 0x000e220000000000 */
[----:B------:R-:W-:Y:S01]  /*ef90*/  PLOP3.LUT P0, PT, PT, PT, UP2, 0x80, 0x0 ;  /* 0x000000000000781c */ /* 0x000fe20003f0f028 */
[----:B------:R-:W-:Y:S02]  /*efa0*/  IMAD R11, R168, -0x60, RZ ;  /* 0xffffffa0a80b7824 */ /* 0x000fe400078e02ff */
[----:B------:R-:W-:Y:S08]  /*efb0*/  IMAD.U32 R6, RZ, RZ, UR8 ;  /* 0x00000008ff067e24 */ /* 0x000ff0000f8e00ff */
[----:B------:R-:W-:Y:S05]  /*efc0*/  @P2 IMAD.HI.U32 R5, R221, c[0x0][0x2c8], RZ ;  /* 0x0000b200dd052a27 */ /* 0x000fea00078e00ff */
[----:B------:R-:W-:Y:S02]  /*efd0*/  @P0 SHF.R.U32.HI R9, RZ, c[0x0][0x2cc], R5 ;  /* 0x0000b300ff090a19 */ /* 0x000fe40000011605 */
[----:B------:R-:W-:Y:S02]  /*efe0*/  PLOP3.LUT P0, PT, PT, PT, UP1, 0x40, 0x0 ;  /* 0x000000000000781c */ /* 0x000fe40003f0e818 */
[----:B------:R-:W-:Y:S01]  /*eff0*/  IADD3 R5, -R222, 0x1, R11 ;  /* 0x00000001de057810 */ /* 0x000fe20007ffe10b */
[----:B------:R-:W2:Y:S03]  /*f000*/  SHFL.IDX PT, R17, R9, RZ, 0x1c1f ;  /* 0x001c1fff09117589 */ /* 0x000ea600000e0000 */
[----:B------:R-:W-:Y:S01]  /*f010*/  IADD3 R6, R5, -c[0x0][0x168], R6 ;  /* 0x80005a0005067a10 */ /* 0x000fe20007ffe006 */
[----:B------:R-:W-:Y:S03]  /*f020*/  IMAD.IADD R5, R11, 0x1, -R222 ;  /* 0x000000010b057824 */ /* 0x000fe600078e0ade */
        /* <DEDUP_REMOVED lines=20> */
.L_x_58:
[----:B------:R-:W-:Y:S04]  /*f170*/  MOV R8, c[0x0][0x32c] ;  /* 0x0000cb0000087a02 */ /* 0x000fe80000000f00 */
[----:B------:R-:W-:Y:S11]  /*f180*/  ISETP.NE.AND P0, PT, R8, 0x1, PT ;  /* 0x000000010800780c */ /* 0x000ff60003f05270 */
[----:B------:R-:W-:Y:S02]  /*f190*/  @!UPT UIADD3 URZ, URZ, URZ, URZ ;  /* 0x0000003f3f3ff290 */ /* 0x000fe4000fffe03f */
[----:B------:R-:W-:Y:S05]  /*f1a0*/  @P0 IMAD.HI.U32 R8, R10, c[0x0][0x330], RZ ;  /* 0x0000cc000a080a27 */ /* 0x000fea00078e00ff */
[----:B------:R-:W-:Y:S02]  /*f1b0*/  @P0 SHF.R.U32.HI R10, RZ, c[0x0][0x334], R8 ;  /* 0x0000cd00ff0a0a19 */ /* 0x000fe40000011608 */
.L_x_59:
[----:B------:R-:W-:Y:S05]  /*f1c0*/  BSYNC B0 ;  /* 0x0000000000007941 */ /* 0x000fea0003800000 */
.L_x_57:
[----:B------:R-:W-:Y:S05]  /*f1d0*/  IMAD R10, R10, c[0x0][0x32c], R5 ;  /* 0x0000cb000a0a7a24 */ /* 0x000fea00078e0205 */
[----:B------:R-:W-:Y:S02]  /*f1e0*/  IADD3 R17, R10, c[0x0][0x32c], RZ ;  /* 0x0000cb000a117a10 */ /* 0x000fe40007ffe0ff */
[----:B------:R-:W-:Y:S02]  /*f1f0*/  IMNMX R15, R15, R10, !PT ;  /* 0x0000000a0f0f7217 */ /* 0x000fe40007800200 */
[----:B------:R-:W-:Y:S02]  /*f200*/  IMNMX R16, R16, R17, PT ;  /* 0x0000001110107217 */ /* 0x000fe40003800200 */
.L_x_56:
[C---:B------:R-:W-:Y:S01]  /*f210*/  ISETP.GE.AND P2, PT, R11.reuse, 0x2, PT ;  /* 0x000000020b00780c */ /* 0x040fe20003f46270 */
[----:B------:R-:W2:Y:S01]  /*f220*/  SHFL.IDX PT, R9, R9, 0x1, 0x1c1f ;  /* 0x003c1f0009097f89 */ /* 0x000ea200000e0000 */
[----:B------:R-:W-:Y:S02]  /*f230*/  ISETP.GE.AND P0, PT, R11, 0x9, PT ;  /* 0x000000090b00780c */ /* 0x000fe40003f06270 */
[----:B------:R-:W-:Y:S02]  /*f240*/  LOP3.LUT R227, R227, 0xfff7ffff, RZ, 0xc0, !PT ;  /* 0xfff7ffffe3e37812 */ /* 0x000fe400078ec0ff */
[C---:B------:R-:W-:Y:S02]  /*f250*/  ISETP.GE.AND P5, PT, R11.reuse, 0xa, PT ;  /* 0x0000000a0b00780c */ /* 0x040fe40003fa6270 */
[----:B------:R-:W-:Y:S05]  /*f260*/  ISETP.GE.AND P6, PT, R11, 0x52, PT ;  /* 0x000000520b00780c */ /* 0x000fea0003fc6270 */
[----:B------:R-:W-:Y:S02]  /*f270*/  @P2 LOP3.LUT R227, R227, 0x80000, RZ, 0xfc, !PT ;  /* 0x00080000e3e32812 */ /* 0x000fe400078efcff */
[----:B------:R-:W-:Y:S02]  /*f280*/  ISETP.GT.AND P2, PT, R15, 0x1, !P2 ;  /* 0x000000010f00780c */ /* 0x000fe40005744270 */
[----:B------:R-:W-:Y:S02]  /*f290*/  LOP3.LUT R227, R227, 0xfffbffff, RZ, 0xc0, !PT ;  /* 0xfffbffffe3e37812 */ /* 0x000fe400078ec0ff */
[----:B------:R-:W-:Y:S02]  /*f2a0*/  ISETP.LT.OR P2, PT, R16, 0x2, P2 ;  /* 0x000000021000780c */ /* 0x000fe40001741670 */
[----:B------:R-:W-:Y:S02]  /*f2b0*/  @P0 LOP3.LUT R227, R227, 0x40000, RZ, 0xfc, !PT ;  /* 0x00040000e3e30812 */ /* 0x000fe400078efcff */
[----:B------:R-:W-:Y:S02]  /*f2c0*/  ISETP.GT.AND P0, PT, R15, 0x8, !P0 ;  /* 0x000000080f00780c */ /* 0x000fe40004704270 */
[----:B------:R-:W-:Y:S01]  /*f2d0*/  FSEL R126, R126, -INF , !P2 ;  /* 0xff8000007e7e7808 */ /* 0x000fe20005000000 */
[--C-:B--2---:R-:W-:Y:S01]  /*f2e0*/  IMAD.IADD R6, R6, 0x1, R9.reuse ;  /* 0x0000000106067824 */ /* 0x104fe200078e0209 */
[----:B------:R-:W-:Y:S02]  /*f2f0*/  ISETP.GE.AND P2, PT, R11, 0x11, PT ;  /* 0x000000110b00780c */ /* 0x000fe40003f46270 */
[C---:B------:R-:W-:Y:S02]  /*f300*/  ISETP.LT.OR P0, PT, R16.reuse, 0x9, P0 ;  /* 0x000000091000780c */ /* 0x040fe40000701670 */
        /* <DEDUP_REMOVED lines=12> */
[----:B-1----:R-:W-:Y:S02]  /*f3d0*/  FSEL R42, R118, -INF , !P0 ;  /* 0xff800000762a7808 */ /* 0x002fe40004000000 */
[----:B------:R-:W-:Y:S02]  /*f3e0*/  ISETP.GT.AND P0, PT, R15, 0x11, !P2 ;  /* 0x000000110f00780c */ /* 0x000fe40005704270 */
[----:B------:R-:W-:Y:S02]  /*f3f0*/  ISETP.GE.AND P5, PT, R11, 0x59, PT ;  /* 0x000000590b00780c */ /* 0x000fe40003fa6270 */
[----:B------:R-:W-:Y:S02]  /*f400*/  ISETP.LT.OR P0, PT, R16, 0x12, P0 ;  /* 0x000000121000780c */ /* 0x000fe40000701670 */
[----:B------:R-:W-:Y:S02]  /*f410*/  @P2 LOP3.LUT R227, R227, 0x8000, RZ, 0xfc, !PT ;  /* 0x00008000e3e32812 */ /* 0x000fe400078efcff */
[----:B------:R-:W-:Y:S02]  /*f420*/  ISETP.GE.AND P2, PT, R11, 0x19, PT ;  /* 0x000000190b00780c */ /* 0x000fe40003f46270 */
[----:B------:R-:W-:Y:S02]  /*f430*/  LOP3.LUT R227, R227, 0xffffbfff, RZ, 0xc0, !PT ;  /* 0xffffbfffe3e37812 */ /* 0x000fe400078ec0ff */
[----:B------:R-:W-:Y:S02]  /*f440*/  FSEL R40, R12, -INF , !P0 ;  /* 0xff8000000c287808 */ /* 0x000fe40004000000 */
[----:B------:R-:W-:Y:S04]  /*f450*/  ISETP.GT.AND P0, PT, R15, 0x18, !P2 ;  /* 0x000000180f00780c */ /* 0x000fe80005704270 */
[C---:B------:R-:W-:Y:S03]  /*f460*/  ISETP.LT.OR P0, PT, R16.reuse, 0x19, P0 ;  /* 0x000000191000780c */ /* 0x040fe60000701670 */
        /* <DEDUP_REMOVED lines=90> */
[----:B------:R-:W-:Y:S02]  /*fa10*/  ISETP.GT.AND P0, PT, R15, 0x58, !P5 ;  /* 0x000000580f00780c */ /* 0x000fe40006f04270 */
[----:B------:R-:W-:Y:S02]  /*fa20*/  LOP3.LUT R227, R227, 0xffefffff, RZ, 0xc0, !PT ;  /* 0xffefffffe3e37812 */ /* 0x000fe400078ec0ff */
[----:B------:R-:W-:Y:S04]  /*fa30*/  ISETP.LT.OR P0, PT, R16, 0x59, P0 ;  /* 0x000000591000780c */ /* 0x000fe80000701670 */
[----:B------:R-:W-:Y:S02]  /*fa40*/  FSEL R142, R142, -INF , !P0 ;  /* 0xff8000008e8e7808 */ /* 0x000fe40004000000 */
[----:B------:R-:W-:Y:S02]  /*fa50*/  ISETP.GT.AND P0, PT, R15, RZ, !P2 ;  /* 0x000000ff0f00720c */ /* 0x000fe40005704270 */
[----:B------:R-:W-:Y:S02]  /*fa60*/  @P2 LOP3.LUT R227, R227, 0x100000, RZ, 0xfc, !PT ;  /* 0x00100000e3e32812 */ /* 0x000fe400078efcff */
[----:B------:R-:W-:Y:S02]  /*fa70*/  ISETP.LT.OR P0, PT, R16, 0x1, P0 ;  /* 0x000000011000780c */ /* 0x000fe40000701670 */
[----:B------:R-:W-:Y:S02]  /*fa80*/  ISETP.GE.AND P2, PT, R11, 0x5a, PT ;  /* 0x0000005a0b00780c */ /* 0x000fe40003f46270 */
[----:B------:R-:W-:Y:S01]  /*fa90*/  FSEL R12, R0, -INF , !P0 ;  /* 0xff800000000c7808 */ /* 0x000fe20004000000 */
[----:B------:R-:W-:Y:S01]  /*faa0*/  IMAD.IADD R0, R7, 0x1, R9 ;  /* 0x0000000107007824 */ /* 0x000fe200078e0209 */
        /* <DEDUP_REMOVED lines=21> */
.L_x_62:
[----:B------:R-:W-:Y:S04]  /*fc00*/  MOV R7, 0x1 ;  /* 0x0000000100077802 */ /* 0x000fe80000000f00 */
[----:B------:R-:W-:Y:S11]  /*fc10*/  ISETP.NE.AND P0, PT, R7, c[0x0][0x32c], PT ;  /* 0x0000cb0007007a0c */ /* 0x000ff60003f05270 */
[----:B------:R-:W-:Y:S02]  /*fc20*/  @!UPT UIADD3 URZ, URZ, URZ, URZ ;  /* 0x0000003f3f3ff290 */ /* 0x000fe4000fffe03f */
[----:B------:R-:W-:Y:S05]  /*fc30*/  @P0 IMAD.HI.U32 R7, R14, c[0x0][0x330], RZ ;  /* 0x0000cc000e070a27 */ /* 0x000fea00078e00ff */
[----:B------:R-:W-:Y:S02]  /*fc40*/  @P0 SHF.R.U32.HI R14, RZ, c[0x0][0x334], R7 ;  /* 0x0000cd00ff0e0a19 */ /* 0x000fe40000011607 */
.L_x_63:
[----:B------:R-:W-:Y:S05]  /*fc50*/  BSYNC B0 ;  /* 0x0000000000007941 */ /* 0x000fea0003800000 */
.L_x_61:
[----:B------:R-:W-:Y:S05]  /*fc60*/  IMAD R5, R14, c[0x0][0x32c], R5 ;  /* 0x0000cb000e057a24 */ /* 0x000fea00078e0205 */
[----:B------:R-:W-:Y:S02]  /*fc70*/  IADD3 R7, R5, c[0x0][0x32c], RZ ;  /* 0x0000cb0005077a10 */ /* 0x000fe40007ffe0ff */
[----:B------:R-:W-:Y:S02]  /*fc80*/  IMNMX R6, R6, R5, !PT ;  /* 0x0000000506067217 */ /* 0x000fe40007800200 */
[----:B------:R-:W-:Y:S02]  /*fc90*/  IMNMX R0, R0, R7, PT ;  /* 0x0000000700007217 */ /* 0x000fe40003800200 */
.L_x_60:
[C---:B------:R-:W-:Y:S01]  /*fca0*/  LOP3.LUT P0, RZ, R227.reuse, 0x100000, RZ, 0xc0, !PT ;  /* 0x00100000e3ff7812 */ /* 0x040fe2000780c0ff */
        /* <DEDUP_REMOVED lines=71> */
[C---:B------:R-:W-:Y:S02]  /*10120*/  ISETP.GT.AND P6, PT, R6.reuse, 0x51, !P6 ;  /* 0x000000510600780c */ /* 0x040fe400077c4270 */
        /* <DEDUP_REMOVED lines=11> */
[C---:B------:R-:W-:Y:S02]  /*101e0*/  ISETP.LT.OR P6, PT, R0.reuse, 0x52, P6 ;  /* 0x000000520000780c */ /* 0x040fe400037c1670 */
[----:B------:R-:W-:Y:S02]  /*101f0*/  ISETP.LT.OR P0, PT, R0, 0x2a, P0 ;  /* 0x0000002a0000780c */ /* 0x000fe40000701670 */
[----:B------:R-:W-:Y:S02]  /*10200*/  FMNMX.FTZ R5, R150, R5, !PT ;  /* 0x0000000596057209 */ /* 0x000fe40007810000 */
[----:B------:R-:W-:Y:S02]  /*10210*/  FSEL R171, R171, -INF , !P0 ;  /* 0xff800000abab7808 */ /* 0x000fe40004000000 */
[----:B------:R-:W-:Y:S02]  /*10220*/  LOP3.LUT P0, RZ, R227, 0x100, RZ, 0xc0, !PT ;  /* 0x00000100e3ff7812 */ /* 0x000fe4000780c0ff */
[----:B------:R-:W-:Y:S02]  /*10230*/  FMNMX.FTZ R16, R171, R16, !PT ;  /* 0x00000010ab107209 */ /* 0x000fe40007810000 */
[C---:B------:R-:W-:Y:S02]  /*10240*/  ISETP.GT.AND P0, PT, R6.reuse, 0x30, !P0 ;  /* 0x000000300600780c */ /* 0x040fe40004704270 */
[----:B------:R-:W-:Y:S02]  /*10250*/  ISETP.GT.AND P2, PT, R6, 0x59, !P2 ;  /* 0x000000590600780c */ /* 0x000fe40005744270 */
[C---:B------:R-:W-:Y:S02]  /*10260*/  ISETP.LT.OR P0, PT, R0.reuse, 0x31, P0 ;  /* 0x000000310000780c */ /* 0x040fe40000701670 */
[----:B------:R-:W-:Y:S02]  /*10270*/  ISETP.LT.OR P5, PT, R0, 0x59, P5 ;  /* 0x000000590000780c */ /* 0x000fe40002fa1670 */
[----:B------:R-:W-:Y:S02]  /*10280*/  FSEL R245, R245, -INF , !P0 ;  /* 0xff800000f5f57808 */ /* 0x000fe40004000000 */
[----:B------:R-:W-:Y:S02]  /*10290*/  LOP3.LUT P0, RZ, R227, 0x80, RZ, 0xc0, !PT ;  /* 0x00000080e3ff7812 */ /* 0x000fe4000780c0ff */
[----:B------:R-:W-:Y:S02]  /*102a0*/  FMNMX.FTZ R16, R245, R16, !PT ;  /* 0x00000010f5107209 */ /* 0x000fe40007810000 */
[----:B------:R-:W-:Y:S02]  /*102b0*/  ISETP.GT.AND P0, PT, R6, 0x31, !P0 ;  /* 0x000000310600780c */ /* 0x000fe40004704270 */
[----:B------:R-:W-:Y:S02]  /*102c0*/  FSEL R139, R139, -INF , !P6 ;  /* 0xff8000008b8b7808 */ /* 0x000fe40007000000 */
[----:B------:R-:W-:Y:S02]  /*102d0*/  ISETP.LT.OR P0, PT, R0, 0x32, P0 ;  /* 0x000000320000780c */ /* 0x000fe40000701670 */
[----:B------:R-:W-:Y:S02]  /*102e0*/  FMNMX.FTZ R5, R142, R5, !PT ;  /* 0x000000058e057209 */ /* 0x000fe40007810000 */
[----:B------:R-:W-:Y:S02]  /*102f0*/  FSEL R243, R243, -INF , !P0 ;  /* 0xff800000f3f37808 */ /* 0x000fe40004000000 */
[----:B------:R-:W-:Y:S02]  /*10300*/  LOP3.LUT P0, RZ, R227, 0x40, RZ, 0xc0, !PT ;  /* 0x00000040e3ff7812 */ /* 0x000fe4000780c0ff */
[----:B------:R-:W-:Y:S02]  /*10310*/  FMNMX.FTZ R16, R243, R16, !PT ;  /* 0x00000010f3107209 */ /* 0x000fe40007810000 */
[----:B------:R-:W-:Y:S02]  /*10320*/  ISETP.GT.AND P0, PT, R6, 0x38, !P0 ;  /* 0x000000380600780c */ /* 0x000fe40004704270 */
[----:B------:R-:W-:Y:S02]  /*10330*/  FSEL R135, R135, -INF , !P5 ;  /* 0xff80000087877808 */ /* 0x000fe40006800000 */
[C---:B------:R-:W-:Y:S02]  /*10340*/  ISETP.LT.OR P0, PT, R0.reuse, 0x39, P0 ;  /* 0x000000390000780c */ /* 0x040fe40000701670 */
[----:B------:R-:W-:Y:S02]  /*10350*/  ISETP.LT.OR P2, PT, R0, 0x5a, P2 ;  /* 0x0000005a0000780c */ /* 0x000fe40001741670 */
[----:B------:R-:W-:Y:S02]  /*10360*/  FSEL R241, R241, -INF , !P0 ;  /* 0xff800000f1f17808 */ /* 0x000fe40004000000 */
[----:B------:R-:W-:Y:S02]  /*10370*/  LOP3.LUT P0, RZ, R227, 0x20, RZ, 0xc0, !PT ;  /* 0x00000020e3ff7812 */ /* 0x000fe4000780c0ff */
[----:B------:R-:W-:Y:S02]  /*10380*/  FMNMX.FTZ R16, R241, R16, !PT ;  /* 0x00000010f1107209 */ /* 0x000fe40007810000 */
[----:B------:R-:W-:Y:S02]  /*10390*/  ISETP.GT.AND P0, PT, R6, 0x39, !P0 ;  /* 0x000000390600780c */ /* 0x000fe40004704270 */
[----:B------:R-:W-:Y:S02]  /*103a0*/  FMNMX.FTZ R13, R140, R5, !PT ;  /* 0x000000058c0d7209 */ /* 0x000fe40007810000 */
[----:B------:R-:W-:Y:S02]  /*103b0*/  ISETP.LT.OR P0, PT, R0, 0x3a, P0 ;  /* 0x0000003a0000780c */ /* 0x000fe40000701670 */
[----:B------:R-:W-:Y:S01]  /*103c0*/  FSEL R117, R4, -INF , !P2 ;  /* 0xff80000004757808 */ /* 0x000fe20005000000 */
        /* <DEDUP_REMOVED lines=39> */
[----:B------:R-:W-:Y:S01]  /*10640*/  LDSM.16.MT88.4 R12, [R212+0x100] ;  /* 0x00010000d40c783b */ /* 0x000fe20000004200 */
[--C-:B------:R-:W-:Y:S02]  /*10650*/  FFMA.FTZ R118, R10, c[0x0][0x2d0], -R149.reuse ;  /* 0x0000b4000a767a23 */ /* 0x100fe40000010895 */
[--C-:B------:R-:W-:Y:S01]  /*10660*/  FFMA.FTZ R129, R8, c[0x0][0x2d0], -R149.reuse ;  /* 0x0000b40008817a23 */ /* 0x100fe20000010895 */
[----:B------:R-:W-:Y:S01]  /*10670*/  MUFU.EX2 R128, R128 ;  /* 0x0000008000807308 */ /* 0x000fe20000000800 */
[--C-:B------:R-:W-:Y:S02]  /*10680*/  FFMA.FTZ R119, R126, c[0x0][0x2d0], -R149.reuse ;  /* 0x0000b4007e777a23 */ /* 0x100fe40000010895 */
[--C-:B------:R-:W-:Y:S02]  /*10690*/  FFMA.FTZ R136, R42, c[0x0][0x2d0], -R149.reuse ;  /* 0x0000b4002a887a23 */ /* 0x100fe40000010895 */
[--C-:B------:R-:W-:Y:S01]  /*106a0*/  FFMA.FTZ R137, R40, c[0x0][0x2d0], -R149.reuse ;  /* 0x0000b40028897a23 */ /* 0x100fe20000010895 */
[----:B-1----:R-:W-:Y:S01]  /*106b0*/  FMNMX.FTZ R6, R4, R5, !PT ;  /* 0x0000000504067209 */ /* 0x002fe20007810000 */
[--C-:B------:R-:W-:Y:S01]  /*106c0*/  FFMA.FTZ R138, R50, c[0x0][0x2d0], -R149.reuse ;  /* 0x0000b400328a7a23 */ /* 0x100fe20000010895 */
[----:B------:R-:W-:Y:S01]  /*106d0*/  FSEL R4, R0, RZ, P0 ;  /* 0x000000ff00047208 */ /* 0x000fe20000000000 */
[--C-:B------:R-:W-:Y:S01]  /*106e0*/  FFMA.FTZ R141, R48, c[0x0][0x2d0], -R149.reuse ;  /* 0x0000b400308d7a23 */ /* 0x100fe20000010895 */
[----:B------:R-:W1:Y:S01]  /*106f0*/  MUFU.EX2 R119, R119 ;  /* 0x0000007700777308 */ /* 0x000e620000000800 */
[----:B------:R-:W2:Y:S01]  /*10700*/  SHFL.BFLY PT, R5, R6, 0x1, 0x1f ;  /* 0x0c201f0006057f89 */ /* 0x000ea200000e0000 */
[----:B------:R-:W-:Y:S02]  /*10710*/  FFMA.FTZ R232, R232, c[0x0][0x2d0], -R149 ;  /* 0x0000b400e8e87a23 */ /* 0x000fe40000010895 */
[----:B------:R-:W-:Y:S02]  /*10720*/  FADD.FTZ R3, -R4, R3 ;  /* 0x0000000304037221 */ /* 0x000fe40000010100 */
[--C-:B------:R-:W-:Y:S02]  /*10730*/  FFMA.FTZ R164, R164, c[0x0][0x2d0], -R149.reuse ;  /* 0x0000b400a4a47a23 */ /* 0x100fe40000010895 */
[--C-:B------:R-:W-:Y:S02]  /*10740*/  FFMA.FTZ R156, R156, c[0x0][0x2d0], -R149.reuse ;  /* 0x0000b4009c9c7a23 */ /* 0x100fe40000010895 */
[----:B------:R-:W-:Y:S01]  /*10750*/  MUFU.EX2 R118, R118 ;  /* 0x0000007600767308 */ /* 0x000fe20000000800 */
[--C-:B------:R-:W-:Y:S02]  /*10760*/  FFMA.FTZ R158, R158, c[0x0][0x2d0], -R149.reuse ;  /* 0x0000b4009e9e7a23 */ /* 0x100fe40000010895 */
[--C-:B------:R-:W-:Y:S02]  /*10770*/  FFMA.FTZ R234, R234, c[0x0][0x2d0], -R149.reuse ;  /* 0x0000b400eaea7a23 */ /* 0x100fe40000010895 */
[--C-:B------:R-:W-:Y:S02]  /*10780*/  FFMA.FTZ R236, R236, c[0x0][0x2d0], -R149.reuse ;  /* 0x0000b400ecec7a23 */ /* 0x100fe40000010895 */
[--C-:B------:R-:W-:Y:S02]  /*10790*/  FFMA.FTZ R152, R152, c[0x0][0x2d0], -R149.reuse ;  /* 0x0000b40098987a23 */ /* 0x100fe40000010895 */
[--C-:B------:R-:W-:Y:S01]  /*107a0*/  FFMA.FTZ R142, R142, c[0x0][0x2d0], -R149.reuse ;  /* 0x0000b4008e8e7a23 */ /* 0x100fe20000010895 */
[----:B------:R-:W3:Y:S01]  /*107b0*/  MUFU.EX2 R129, R129 ;  /* 0x0000008100817308 */ /* 0x000ee20000000800 */
[----:B-1----:R-:W-:Y:S02]  /*107c0*/  F2FP.PACK_AB R124, R119, R128 ;  /* 0x00000080777c723e */ /* 0x002fe400000000ff */
[----:B--2---:R-:W-:Y:S01]  /*107d0*/  FMNMX.FTZ R116, R5, R6, !PT ;  /* 0x0000000605747209 */ /* 0x004fe20007810000 */
[----:B------:R-:W-:Y:S03]  /*107e0*/  FMUL.FTZ R6, R3, c[0x0][0x2d0] ;  /* 0x0000b40003067a20 */ /* 0x000fe60000410000 */
[C---:B------:R-:W-:Y:S01]  /*107f0*/  FSETP.NEU.FTZ.AND P0, PT, R116.reuse, -INF , PT ;  /* 0xff8000007400780b */ /* 0x040fe20003f1d000 */
[C---:B------:R-:W-:Y:S02]  /*10800*/  FMUL.FTZ R134, R116.reuse, c[0x0][0x2d0] ;  /* 0x0000b40074867a20 */ /* 0x040fe40000410000 */
[----:B------:R-:W1:Y:S01]  /*10810*/  MUFU.EX2 R3, R6 ;  /* 0x0000000600037308 */ /* 0x000e620000000800 */
[----:B------:R-:W-:Y:S02]  /*10820*/  FSEL R5, R116, RZ, P0 ;  /* 0x000000ff74057208 */ /* 0x000fe40000000000 */
[----:B------:R-:W-:Y:S02]  /*10830*/  FSEL R134, R134, RZ, P0 ;  /* 0x000000ff86867208 */ /* 0x000fe40000000000 */
[----:B------:R-:W-:Y:S01]  /*10840*/  ISETP.GT.AND P0, PT, R168, R215, PT ;  /* 0x000000d7a800720c */ /* 0x000fe20003f04270 */
[----:B------:R-:W-:Y:S02]  /*10850*/  FADD.FTZ R5, -R5, R2 ;  /* 0x0000000205057221 */ /* 0x000fe40000010100 */
[--C-:B------:R-:W-:Y:S02]  /*10860*/  FFMA.FTZ R133, R11, c[0x0][0x2d0], -R134.reuse ;  /* 0x0000b4000b857a23 */ /* 0x100fe40000010886 */
[----:B------:R-:W-:Y:S01]  /*10870*/  MUFU.EX2 R232, R232 ;  /* 0x000000e800e87308 */ /* 0x000fe20000000800 */
[--C-:B------:R-:W-:Y:S01]  /*10880*/  FFMA.FTZ R131, R9, c[0x0][0x2d0], -R134.reuse ;  /* 0x0000b40009837a23 */ /* 0x100fe20000010886 */
[----:B---3--:R-:W-:Y:S01]  /*10890*/  F2FP.PACK_AB R126, R129, R118 ;  /* 0x00000076817e723e */ /* 0x008fe200000000ff */
[--C-:B------:R-:W-:Y:S02]  /*108a0*/  FFMA.FTZ R132, R125, c[0x0][0x2d0], -R134.reuse ;  /* 0x0000b4007d847a23 */ /* 0x100fe40000010886 */
[--C-:B------:R-:W-:Y:S02]  /*108b0*/  FFMA.FTZ R130, R7, c[0x0][0x2d0], -R134.reuse ;  /* 0x0000b40007827a23 */ /* 0x100fe40000010886 */
[----:B------:R-:W-:Y:S02]  /*108c0*/  FMUL.FTZ R2, R5, c[0x0][0x2d0] ;  /* 0x0000b40005027a20 */ /* 0x000fe40000410000 */
[--C-:B------:R-:W-:Y:S01]  /*108d0*/  FFMA.FTZ R161, R161, c[0x0][0x2d0], -R134.reuse ;  /* 0x0000b400a1a17a23 */ /* 0x100fe20000010886 */
[----:B------:R-:W-:Y:S01]  /*108e0*/  MUFU.EX2 R133, R133 ;  /* 0x0000008500857308 */ /* 0x000fe20000000800 */
        /* <DEDUP_REMOVED lines=11> */
[----:B------:R-:W2:Y:S01]  /*109a0*/  MUFU.EX2 R132, R132 ;  /* 0x0000008400847308 */ /* 0x000ea20000000800 */
        /* <DEDUP_REMOVED lines=14> */
[----:B--2---:R-:W-:Y:S01]  /*10a90*/  F2FP.PACK_AB R125, R132, R133 ;  /* 0x00000085847d723e */ /* 0x004fe200000000ff */
        /* <DEDUP_REMOVED lines=12> */
[----:B------:R-:W-:Y:S01]  /*10b60*/  FMUL.FTZ R51, R2, R71 ;  /* 0x0000004702337220 */ /* 0x000fe20000410000 */
[----:B------:R-:W2:Y:S01]  /*10b70*/  LDSM.16.MT88.4 R84, [R210+0x3100] ;  /* 0x00310000d254783b */ /* 0x000ea20000004200 */
[C---:B------:R-:W-:Y:S01]  /*10b80*/  FMUL.FTZ R53, R3.reuse, R53 ;  /* 0x0000003503357220 */ /* 0x040fe20000410000 */
[----:B-1----:R-:W-:Y:S01]  /*10b90*/  F2FP.PACK_AB R127, R130, R131 ;  /* 0x00000083827f723e */ /* 0x002fe200000000ff */
[C---:B------:R-:W-:Y:S02]  /*10ba0*/  FMUL.FTZ R54, R2.reuse, R54 ;  /* 0x0000003602367220 */ /* 0x040fe40000410000 */
[C---:B------:R-:W-:Y:S02]  /*10bb0*/  FMUL.FTZ R55, R2.reuse, R55 ;  /* 0x0000003702377220 */ /* 0x040fe40000410000 */
[C---:B------:R-:W-:Y:S01]  /*10bc0*/  FMUL.FTZ R56, R3.reuse, R56 ;  /* 0x0000003803387220 */ /* 0x040fe20000410000 */
[----:B------:R-:W1:Y:S01]  /*10bd0*/  LDSM.16.MT88.4 R76, [R209+0x3100] ;  /* 0x00310000d14c783b */ /* 0x000e620000004200 */
[C---:B------:R-:W-:Y:S01]  /*10be0*/  HMMA.16816.F32 R4, R124.reuse, R12, R4 ;  /* 0x0000000c7c04723c */ /* 0x040fe20000001804 */
[----:B------:R-:W-:Y:S04]  /*10bf0*/  MUFU.EX2 R157, R157 ;  /* 0x0000009d009d7308 */ /* 0x000fe80000000800 */
[C---:B------:R-:W-:Y:S02]  /*10c00*/  FMUL.FTZ R57, R3.reuse, R57 ;  /* 0x0000003903397220 */ /* 0x040fe40000410000 */
[----:B------:R-:W3:Y:S01]  /*10c10*/  LDSM.16.MT88.4 R68, [R208+0x3100] ;  /* 0x00310000d044783b */ /* 0x000ee20000004200 */
        /* <DEDUP_REMOVED lines=31> */
[C---:B------:R-:W-:Y:S02]  /*10e10*/  FMUL.FTZ R67, R2.reuse, R67 ;  /* 0x0000004302437220 */ /* 0x040fe40000410000 */
        /* <DEDUP_REMOVED lines=30> */
[----:B------:R-:W3:Y:S01]  /*11000*/  MUFU.EX2 R163, R163 ;  /* 0x000000a300a37308 */ /* 0x000ee20000000800 */
[----:B------:R-:W4:Y:S01]  /*11010*/  LDSM.16.MT88.4 R72, [R212+0x900] ;  /* 0x00090000d448783b */ /* 0x000f220000004200 */
[--C-:B------:R-:W-:Y:S02]  /*11020*/  FFMA.FTZ R235, R240, c[0x0][0x2d0], -R149.reuse ;  /* 0x0000b400f0eb7a23 */ /* 0x100fe40000010895 */
[--C-:B------:R-:W-:Y:S02]  /*11030*/  FFMA.FTZ R237, R238, c[0x0][0x2d0], -R149.reuse ;  /* 0x0000b400eeed7a23 */ /* 0x100fe40000010895 */
[C---:B--2---:R-:W-:Y:S03]  /*11040*/  HMMA.16816.F32 R44, R124.reuse, R84, R44 ;  /* 0x000000547c2c723c */ /* 0x044fe6000000182c */
        /* <DEDUP_REMOVED lines=17> */
[C---:B---3--:R-:W-:Y:S04]  /*11160*/  HMMA.16816.F32 R60, R124.reuse, R68, R60 ;  /* 0x000000447c3c723c */ /* 0x048fe8000000183c */
        /* <DEDUP_REMOVED lines=131> */
[----:B------:R-:W-:Y:S01]  /*119a0*/  FADD.FTZ R3, R157, R2 ;  /* 0x000000029d037221 */ /* 0x000fe20000010000 */
[----:B------:R-:W-:Y:S03]  /*119b0*/  IADD3 R2, R168, -0x1, RZ ;  /* 0xffffffffa8027810 */ /* 0x000fe60007ffe0ff */
[C---:B-1----:R-:W-:Y:S04]  /*119c0*/  HMMA.16816.F32 R20, R68.reuse, R76, R20 ;  /* 0x0000004c4414723c */ /* 0x042fe80000001814 */
[----:B------:R-:W-:Y:S02]  /*119d0*/  FADD.FTZ R3, R170, R3 ;  /* 0x00000003aa037221 */ /* 0x000fe40000010000 */
[----:B------:R-:W-:Y:S02]  /*119e0*/  IMAD.MOV.U32 R168, RZ, RZ, R2 ;  /* 0x000000ffffa87224 */ /* 0x000fe400078e0002 */
[C---:B------:R-:W-:Y:S01]  /*119f0*/  HMMA.16816.F32 R24, R68.reuse, R78, R24 ;  /* 0x0000004e4418723c */ /* 0x040fe20000001818 */
[----:B------:R-:W1:Y:S03]  /*11a00*/  LDSM.16.MT88.4 R76, [R212+0x2100] ;  /* 0x00210000d44c783b */ /* 0x000e660000004200 */
[----:B------:R-:W-:Y:S02]  /*11a10*/  FADD.FTZ R140, R140, R3 ;  /* 0x000000038c8c7221 */ /* 0x000fe40000010000 */
[----:B------:R-:W-:Y:S02]  /*11a20*/  IMAD.MOV.U32 R3, RZ, RZ, R0 ;  /* 0x000000ffff037224 */ /* 0x000fe400078e0000 */
[C---:B------:R-:W-:Y:S04]  /*11a30*/  HMMA.16816.F32 R28, R68.reuse, R84, R28 ;  /* 0x00000054441c723c */ /* 0x040fe8000000181c */
[----:B------:R-:W-:Y:S02]  /*11a40*/  FADD.FTZ R140, R139, R140 ;  /* 0x0000008c8b8c7221 */ /* 0x000fe40000010000 */
[----:B------:R-:W-:Y:S02]  /*11a50*/  IMAD.MOV.U32 R2, RZ, RZ, R116 ;  /* 0x000000ffff027224 */ /* 0x000fe400078e0074 */
        /* <DEDUP_REMOVED lines=21> */
[----:B------:R-:W-:Y:S03]  /*11bb0*/  F2FP.PACK_AB R71, R170, R157 ;  /* 0x0000009daa47723e */ /* 0x000fe600000000ff */
[----:B------:R-:W-:Y:S04]  /*11bc0*/  FADD.FTZ R164, R164, R241 ;  /* 0x000000f1a4a47221 */ /* 0x000fe80000010000 */
[C---:B-1----:R-:W-:Y:S03]  /*11bd0*/  HMMA.16816.F32 R4, R68.reuse, R76, R4 ;  /* 0x0000004c4404723c */ /* 0x042fe60000001804 */
[----:B------:R-:W-:Y:S04]  /*11be0*/  FADD.FTZ R245, R245, R164 ;  /* 0x000000a4f5f57221 */ /* 0x000fe80000010000 */
        /* <DEDUP_REMOVED lines=44> */
.L_x_54:
[----:B------:R-:W1:Y:S01]  /*11eb0*/  SHFL.BFLY PT, R3, R228, 0x2, 0x1f ;  /* 0x0c401f00e4037f89 */ /* 0x000e6200000e0000 */
[----:B------:R-:W-:-:S02]  /*11ec0*/  MOV R7, RZ ;  /* 0x000000ff00077202 */ /* 0x000fc40000000f00 */
[----:B------:R-:W-:Y:S01]  /*11ed0*/  MOV R4, RZ ;  /* 0x000000ff00047202 */ /* 0x000fe20000000f00 */
[----:B------:R-:W2:Y:S01]  /*11ee0*/  SHFL.BFLY PT, R2, R229, 0x2, 0x1f ;  /* 0x0c401f00e5027f89 */ /* 0x000ea200000e0000 */
[----:B------:R-:W-:Y:S01]  /*11ef0*/  PLOP3.LUT P2, PT, PT, PT, PT, 0x8, 0x0 ;  /* 0x000000000000781c */ /* 0x000fe20003f4e170 */
[----:B-1----:R-:W-:Y:S02]  /*11f00*/  FADD.FTZ R3, R3, R228 ;  /* 0x000000e403037221 */ /* 0x002fe40000010000 */
[----:B--2---:R-:W-:-:S03]  /*11f10*/  FADD.FTZ R2, R2, R229 ;  /* 0x000000e502027221 */ /* 0x004fc60000010000 */
[----:B------:R-:W1:Y:S04]  /*11f20*/  SHFL.BFLY PT, R6, R3, 0x1, 0x1f ;  /* 0x0c201f0003067f89 */ /* 0x000e6800000e0000 */
[----:B------:R-:W2:Y:S01]  /*11f30*/  SHFL.BFLY PT, R5, R2, 0x1, 0x1f ;  /* 0x0c201f0002057f89 */ /* 0x000ea200000e0000 */
[----:B-1----:R-:W-:Y:S02]  /*11f40*/  FADD.FTZ R6, R3, R6 ;  /* 0x0000000603067221 */ /* 0x002fe40000010000 */
[----:B--2---:R-:W-:-:S03]  /*11f50*/  FADD.FTZ R5, R5, R2 ;  /* 0x0000000205057221 */ /* 0x004fc60000010000 */
[----:B------:R-:W-:Y:S02]  /*11f60*/  FSETP.NE.FTZ.AND P1, PT, R6, RZ, PT ;  /* 0x000000ff0600720b */ /* 0x000fe40003f35000 */
[----:B------:R-:W-:-:S11]  /*11f70*/  FSETP.NE.FTZ.AND P0, PT, R5, RZ, PT ;  /* 0x000000ff0500720b */ /* 0x000fd60003f15000 */
[----:B------:R-:W1:Y:S01]  /*11f80*/  @P1 MUFU.RCP R7, R6 ;  /* 0x0000000600071308 */ /* 0x000e620000001000 */
[----:B------:R-:W-:Y:S02]  /*11f90*/  @P1 MOV R10, 0x3f317218 ;  /* 0x3f317218000a1802 */ /* 0x000fe40000000f00 */
[----:B------:R-:W-:-:S05]  /*11fa0*/  @P0 MOV R11, 0x3f317218 ;  /* 0x3f317218000b0802 */ /* 0x000fca0000000f00 */
[----:B------:R-:W2:Y:S01]  /*11fb0*/  @P1 MUFU.LG2 R6, R6 ;  /* 0x0000000600061308 */ /* 0x000ea20000000c00 */
[----:B------:R-:W-:-:S07]  /*11fc0*/  @P0 FMUL.FTZ R11, R11, c[0x0][0x2d0] ;  /* 0x0000b4000b0b0a20 */ /* 0x000fce0000410000 */
[----:B------:R-:W3:Y:S01]  /*11fd0*/  @P0 MUFU.LG2 R8, R5 ;  /* 0x0000000500080308 */ /* 0x000ee20000000c00 */
[C---:B-1----:R-:W-:Y:S02]  /*11fe0*/  FMUL.FTZ R112, R7.reuse, R112 ;  /* 0x0000007007707220 */ /* 0x042fe40000410000 */
[C---:B------:R-:W-:Y:S02]  /*11ff0*/  FMUL.FTZ R113, R7.reuse, R113 ;  /* 0x0000007107717220 */ /* 0x040fe40000410000 */
[C---:B------:R-:W-:Y:S02]  /*12000*/  FMUL.FTZ R108, R7.reuse, R108 ;  /* 0x0000006c076c7220 */ /* 0x040fe40000410000 */
[----:B------:R-:W-:Y:S01]  /*12010*/  FMUL.FTZ R109, R7, R109 ;  /* 0x0000006d076d7220 */ /* 0x000fe20000410000 */
[----:B------:R1:W4:Y:S01]  /*12020*/  @P0 MUFU.RCP R4, R5 ;  /* 0x0000000500040308 */ /* 0x0003220000001000 */
[----:B--2---:R-:W-:Y:S02]  /*12030*/  @P1 FMUL.FTZ R9, R6, 0.69314718246459960938 ;  /* 0x3f31721806091820 */ /* 0x004fe40000410000 */
[----:B------:R-:W-:-:S02]  /*12040*/  @P1 FMUL.FTZ R6, R10, c[0x0][0x2d0] ;  /* 0x0000b4000a061a20 */ /* 0x000fc40000410000 */
[C---:B------:R-:W-:Y:S02]  /*12050*/  FMUL.FTZ R104, R7.reuse, R104 ;  /* 0x0000006807687220 */ /* 0x040fe40000410000 */
[C---:B------:R-:W-:Y:S02]  /*12060*/  FMUL.FTZ R105, R7.reuse, R105 ;  /* 0x0000006907697220 */ /* 0x040fe40000410000 */
[----:B---3--:R-:W-:Y:S02]  /*12070*/  @P0 FMUL.FTZ R8, R8, 0.69314718246459960938 ;  /* 0x3f31721808080820 */ /* 0x008fe40000410000 */
[C---:B------:R-:W-:Y:S02]  /*12080*/  FMUL.FTZ R2, R7.reuse, R100 ;  /* 0x0000006407027220 */ /* 0x040fe40000410000 */
[C---:B------:R-:W-:Y:S02]  /*12090*/  FMUL.FTZ R3, R7.reuse, R101 ;  /* 0x0000006507037220 */ /* 0x040fe40000410000 */
[C---:B------:R-:W-:Y:S01]  /*120a0*/  FMUL.FTZ R96, R7.reuse, R96 ;  /* 0x0000006007607220 */ /* 0x040fe20000410000 */
[----:B-1----:R-:W-:Y:S01]  /*120b0*/  MOV R5, 0xff800000 ;  /* 0xff80000000057802 */ /* 0x002fe20000000f00 */
        /* <DEDUP_REMOVED lines=22> */
[----:B------:R-:W-:Y:S01]  /*12220*/  FMUL.FTZ R65, R7, R65 ;  /* 0x0000004107417220 */ /* 0x000fe20000410000 */
[----:B------:R-:W-:Y:S01]  /*12230*/  MOV R7, 0xff800000 ;  /* 0xff80000000077802 */ /* 0x000fe20000000f00 */
[C---:B----4-:R-:W-:Y:S02]  /*12240*/  FMUL.FTZ R114, R4.reuse, R114 ;  /* 0x0000007204727220 */ /* 0x050fe40000410000 */
        /* <DEDUP_REMOVED lines=33> */
.L_x_22:
[----:B------:R-:W-:Y:S05]  /*12460*/  @P2 BRA `(.L_x_65) ;  /* 0x0000137000002947 */ /* 0x000fea0003800000 */
[----:B------:R-:W1:Y:S01]  /*12470*/  S2R R9, SR_CTAID.Y ;  /* 0x0000000000097919 */ /* 0x000e620000002600 */
[----:B------:R-:W-:Y:S01]  /*12480*/  IMAD R8, RZ, RZ, -UR9 ;  /* 0x80000009ff087e24 */ /* 0x000fe2000f8e02ff */
[----:B------:R-:W-:Y:S01]  /*12490*/  USHF.R.S32.HI UR6, URZ, 0x1f, UR9 ;  /* 0x0000001f3f067899 */ /* 0x000fe20008011409 */
[----:B------:R-:W-:Y:S01]  /*124a0*/  BSSY B0, `(.L_x_66) ;  /* 0x00000d1000007945 */ /* 0x000fe20003800000 */
[----:B------:R-:W2:Y:S01]  /*124b0*/  S2R R4, SR_TID.X ;  /* 0x0000000000047919 */ /* 0x000ea20000002100 */
[----:B------:R-:W-:Y:S02]  /*124c0*/  ULDC.64 UR4, c[0x0][0x4d0] ;  /* 0x0001340000047ab9 */ /* 0x000fe40000000a00 */
[----:B------:R-:W-:Y:S01]  /*124d0*/  UIMAD UR7, UR6, UR4, URZ ;  /* 0x00000004060772a4 */ /* 0x000fe2000f8e023f */
[----:B------:R-:W3:Y:S01]  /*124e0*/  S2R R11, SR_CTAID.Z ;  /* 0x00000000000b7919 */ /* 0x000ee20000002700 */
[----:B------:R-:W-:-:S02]  /*124f0*/  UIMAD.WIDE.U32 UR10, UR9, UR4, URZ ;  /* 0x00000004090a72a5 */ /* 0x000fc4000f8e003f */
[----:B------:R-:W-:Y:S01]  /*12500*/  UIMAD UR7, UR9, UR5, UR7 ;  /* 0x00000005090772a4 */ /* 0x000fe2000f8e0207 */
[----:B------:R-:W4:Y:S02]  /*12510*/  S2R R12, SR_CTAID.X ;  /* 0x00000000000c7919 */ /* 0x000f240000002500 */
[----:B------:R-:W-:Y:S01]  /*12520*/  ULDC.64 UR4, c[0x0][0x438] ;  /* 0x00010e0000047ab9 */ /* 0x000fe20000000a00 */
[----:B------:R-:W-:Y:S01]  /*12530*/  MOV R19, UR11 ;  /* 0x0000000b00137c02 */ /* 0x000fe20008000f00 */
[----:B------:R-:W-:Y:S01]  /*12540*/  UIMAD.WIDE.U32 UR12, UR9, UR4, URZ ;  /* 0x00000004090c72a5 */ /* 0x000fe2000f8e003f */
[----:B------:R-:W-:Y:S01]  /*12550*/  IMAD.U32 R18, RZ, RZ, UR10 ;  /* 0x0000000aff127e24 */ /* 0x000fe2000f8e00ff */
[----:B------:R-:W-:Y:S02]  /*12560*/  UIMAD UR4, UR6, UR4, URZ ;  /* 0x00000004060472a4 */ /* 0x000fe4000f8e023f */
[----:B------:R-:W-:Y:S02]  /*12570*/  UIADD3 UR7, UR11, UR7, URZ ;  /* 0x000000070b077290 */ /* 0x000fe4000fffe03f */
[----:B------:R-:W-:Y:S01]  /*12580*/  UIMAD UR4, UR9, UR5, UR4 ;  /* 0x00000005090472a4 */ /* 0x000fe2000f8e0204 */
[----:B------:R-:W-:Y:S01]  /*12590*/  MOV R16, UR12 ;  /* 0x0000000c00107c02 */ /* 0x000fe20008000f00 */
[----:B-1----:R-:W-:-:S02]  /*125a0*/  IMAD R8, R8, c[0x0][0x550], R9 ;  /* 0x0001540008087a24 */ /* 0x002fc400078e0209 */
[----:B------:R-:W-:Y:S01]  /*125b0*/  UIADD3 UR4, UR13, UR4, URZ ;  /* 0x000000040d047290 */ /* 0x000fe2000fffe03f */
[----:B------:R-:W-:Y:S01]  /*125c0*/  IMAD.U32 R17, RZ, RZ, UR13 ;  /* 0x0000000dff117e24 */ /* 0x000fe2000f8e00ff */
[----:B--2---:R-:W-:Y:S01]  /*125d0*/  SHF.R.S32.HI R9, RZ, 0x1f, R4 ;  /* 0x0000001fff097819 */ /* 0x004fe20000011404 */
[----:B------:R-:W-:-:S03]  /*125e0*/  IMAD.U32 R19, RZ, RZ, UR7 ;  /* 0x00000007ff137e24 */ /* 0x000fc6000f8e00ff */
[CC--:B------:R-:W-:Y:S01]  /*125f0*/  LEA.HI R0, R9.reuse, R4.reuse, RZ, 0x5 ;  /* 0x0000000409007211 */ /* 0x0c0fe200078f28ff */
[----:B------:R-:W-:Y:S01]  /*12600*/  IMAD.U32 R17, RZ, RZ, UR4 ;  /* 0x00000004ff117e24 */ /* 0x000fe2000f8e00ff */
[-C--:B------:R-:W-:Y:S01]  /*12610*/  LEA.HI R9, R9, R4.reuse, RZ, 0x2 ;  /* 0x0000000409097211 */ /* 0x080fe200078f10ff */
[C---:B---3--:R-:W-:Y:S01]  /*12620*/  IMAD.WIDE.U32 R18, R11.reuse, c[0x0][0x4d8], R18 ;  /* 0x000136000b127a25 */ /* 0x048fe200078e0012 */
[----:B------:R-:W-:Y:S02]  /*12630*/  LOP3.LUT R13, R0, 0xffffffe0, RZ, 0xc0, !PT ;  /* 0xffffffe0000d7812 */ /* 0x000fe400078ec0ff */
[----:B------:R-:W-:Y:S01]  /*12640*/  SHF.R.S32.HI R15, RZ, 0x5, R0 ;  /* 0x00000005ff0f7819 */ /* 0x000fe20000011400 */
[----:B------:R-:W-:Y:S01]  /*12650*/  IMAD.WIDE.U32 R16, R11, c[0x0][0x440], R16 ;  /* 0x000110000b107a25 */ /* 0x000fe200078e0010 */
[----:B------:R-:W-:Y:S02]  /*12660*/  SHF.R.S32.HI R0, RZ, 0x1f, R0 ;  /* 0x0000001fff007819 */ /* 0x000fe40000011400 */
[----:B------:R-:W-:Y:S01]  /*12670*/  LOP3.LUT R9, R9, 0xfffffffc, RZ, 0xc0, !PT ;  /* 0xfffffffc09097812 */ /* 0x000fe200078ec0ff */
[----:B------:R-:W-:Y:S01]  /*12680*/  IMAD.IADD R6, R4, 0x1, -R13 ;  /* 0x0000000104067824 */ /* 0x000fe200078e0a0d */
[----:B------:R-:W-:Y:S01]  /*12690*/  LEA.HI R0, R0, R15, RZ, 0x3 ;  /* 0x0000000f00007211 */ /* 0x000fe200078f18ff */
[----:B------:R-:W-:Y:S01]  /*126a0*/  IMAD.MOV.U32 R20, RZ, RZ, R18 ;  /* 0x000000ffff147224 */ /* 0x000fe200078e0012 */
[----:B------:R-:W-:-:S02]  /*126b0*/  IADD3 R9, -R9, R4, RZ ;  /* 0x0000000409097210 */ /* 0x000fc40007ffe1ff */
[----:B------:R-:W-:Y:S02]  /*126c0*/  LOP3.LUT R0, R0, 0xffffff8, RZ, 0xc0, !PT ;  /* 0x0ffffff800007812 */ /* 0x000fe400078ec0ff */
[----:B------:R-:W-:Y:S02]  /*126d0*/  SHF.R.S32.HI R13, RZ, 0x1f, R6 ;  /* 0x0000001fff0d7819 */ /* 0x000fe40000011406 */
[----:B------:R-:W-:Y:S01]  /*126e0*/  SHF.R.S32.HI R10, RZ, 0x1f, R11 ;  /* 0x0000001fff0a7819 */ /* 0x000fe2000001140b */
[----:B------:R-:W-:Y:S01]  /*126f0*/  IMAD.IADD R15, R15, 0x1, -R0 ;  /* 0x000000010f0f7824 */ /* 0x000fe200078e0a00 */
[----:B------:R-:W-:Y:S02]  /*12700*/  LEA.HI R0, R9, R9, RZ, 0x1 ;  /* 0x0000000909007211 */ /* 0x000fe400078f08ff */
[----:B------:R-:W-:Y:S01]  /*12710*/  LEA.HI R4, R13, R6, RZ, 0x2 ;  /* 0x000000060d047211 */ /* 0x000fe200078f10ff */
[----:B------:R-:W-:Y:S01]  /*12720*/  IMAD.MOV.U32 R13, RZ, RZ, c[0x0][0x4e8] ;  /* 0x00013a00ff0d7624 */ /* 0x000fe200078e00ff */
[----:B------:R-:W-:-:S02]  /*12730*/  LOP3.LUT R0, R0, 0x1ffffffe, RZ, 0xc0, !PT ;  /* 0x1ffffffe00007812 */ /* 0x000fc400078ec0ff */
[----:B------:R-:W-:Y:S02]  /*12740*/  SHF.R.S32.HI R14, RZ, 0x2, R4 ;  /* 0x00000002ff0e7819 */ /* 0x000fe40000011404 */
[----:B------:R-:W-:Y:S01]  /*12750*/  IADD3 R0, R9, -R0, RZ ;  /* 0x8000000009007210 */ /* 0x000fe20007ffe0ff */
[----:B------:R-:W-:Y:S01]  /*12760*/  BAR.SYNC.DEFER_BLOCKING 0x1, 0x100 ;  /* 0x0044000000007b1d */ /* 0x000fe20000010000 */
[----:B------:R-:W-:Y:S01]  /*12770*/  ISETP.NE.AND P1, PT, R13, 0x1, PT ;  /* 0x000000010d00780c */ /* 0x000fe20003f25270 */
[----:B------:R-:W-:Y:S01]  /*12780*/  IMAD R15, R15, 0x10, R14 ;  /* 0x000000100f0f7824 */ /* 0x000fe200078e020e */
[----:B------:R-:W-:Y:S01]  /*12790*/  MOV R22, R16 ;  /* 0x0000001000167202 */ /* 0x000fe20000000f00 */
[----:B------:R-:W-:Y:S02]  /*127a0*/  IMAD R14, R10, c[0x0][0x4d8], RZ ;  /* 0x000136000a0e7a24 */ /* 0x000fe400078e02ff */
[----:B------:R-:W-:Y:S01]  /*127b0*/  IMAD R9, R0, 0x8, R15 ;  /* 0x0000000800097824 */ /* 0x000fe200078e020f */
[----:B------:R-:W-:Y:S01]  /*127c0*/  SHF.R.S32.HI R0, RZ, 0x1f, R8 ;  /* 0x0000001fff007819 */ /* 0x000fe20000011408 */
[----:B------:R-:W-:-:S02]  /*127d0*/  IMAD R10, R10, c[0x0][0x440], RZ ;  /* 0x000110000a0a7a24 */ /* 0x000fc400078e02ff */
[C---:B------:R-:W-:Y:S01]  /*127e0*/  IMAD R14, R11.reuse, c[0x0][0x4dc], R14 ;  /* 0x000137000b0e7a24 */ /* 0x040fe200078e020e */
[C---:B----4-:R-:W-:Y:S01]  /*127f0*/  LEA R9, R12.reuse, R9, 0x7 ;  /* 0x000000090c097211 */ /* 0x050fe200078e38ff */
[----:B------:R-:W-:Y:S01]  /*12800*/  IMAD R10, R11, c[0x0][0x444], R10 ;  /* 0x000111000b0a7a24 */ /* 0x000fe200078e020a */
[----:B------:R-:W-:Y:S01]  /*12810*/  LEA R12, R12, R15, 0x7 ;  /* 0x0000000f0c0c7211 */ /* 0x000fe200078e38ff */
[----:B------:R-:W-:Y:S01]  /*12820*/  IMAD.IADD R21, R19, 0x1, R14 ;  /* 0x0000000113157824 */ /* 0x000fe200078e020e */
[----:B------:R-:W-:Y:S01]  /*12830*/  MOV R11, R9 ;  /* 0x00000009000b7202 */ /* 0x000fe20000000f00 */
[----:B------:R-:W-:Y:S02]  /*12840*/  IMAD.IADD R23, R17, 0x1, R10 ;  /* 0x0000000111177824 */ /* 0x000fe400078e020a */
[----:B------:R-:W-:-:S04]  /*12850*/  @P1 IMAD.HI.U32 R10, R9, c[0x0][0x4ec], RZ ;  /* 0x00013b00090a1a27 */ /* 0x000fc800078e00ff */
[C---:B------:R-:W-:Y:S01]  /*12860*/  IMAD R17, R0.reuse, c[0x0][0x4e0], RZ ;  /* 0x0001380000117a24 */ /* 0x040fe200078e02ff */
[----:B------:R-:W-:Y:S01]  /*12870*/  @P1 SHF.R.U32.HI R11, RZ, c[0x0][0x4f0], R10 ;  /* 0x00013c00ff0b1a19 */ /* 0x000fe2000001160a */
[----:B------:R-:W-:Y:S01]  /*12880*/  IMAD R19, R0, c[0x0][0x448], RZ ;  /* 0x0001120000137a24 */ /* 0x000fe200078e02ff */
[----:B------:R-:W-:Y:S01]  /*12890*/  MOV R10, R9 ;  /* 0x00000009000a7202 */ /* 0x000fe20000000f00 */
[C---:B------:R-:W-:Y:S01]  /*128a0*/  IMAD R17, R8.reuse, c[0x0][0x4e4], R17 ;  /* 0x0001390008117a24 */ /* 0x040fe200078e0211 */
[--C-:B------:R-:W-:Y:S01]  /*128b0*/  SHF.R.S32.HI R14, RZ, 0x1f, R11.reuse ;  /* 0x0000001fff0e7819 */ /* 0x100fe2000001140b */
[----:B------:R-:W-:Y:S02]  /*128c0*/  IMAD.MOV R0, RZ, RZ, -R11 ;  /* 0x000000ffff007224 */ /* 0x000fe400078e0a0b */
[C---:B------:R-:W-:Y:S02]  /*128d0*/  IMAD R19, R8.reuse, c[0x0][0x44c], R19 ;  /* 0x0001130008137a24 */ /* 0x040fe400078e0213 */
[----:B------:R-:W-:-:S04]  /*128e0*/  IMAD.WIDE.U32 R22, R8, c[0x0][0x448], R22 ;  /* 0x0001120008167a25 */ /* 0x000fc800078e0016 */
[----:B------:R-:W-:-:S04]  /*128f0*/  IMAD.WIDE.U32 R20, R8, c[0x0][0x4e0], R20 ;  /* 0x0001380008147a25 */ /* 0x000fc800078e0014 */
[----:B------:R-:W-:Y:S01]  /*12900*/  @P1 IMAD.HI.U32 R8, R9, c[0x0][0x4ec], RZ ;  /* 0x00013b0009081a27 */ /* 0x000fe200078e00ff */
[----:B------:R-:W-:-:S03]  /*12910*/  IADD3 R16, P0, R11, R20, RZ ;  /* 0x000000140b107210 */ /* 0x000fc60007f1e0ff */
[----:B------:R-:W-:Y:S01]  /*12920*/  IMAD R0, R0, c[0x0][0x4e8], R9 ;  /* 0x00013a0000007a24 */ /* 0x000fe200078e0209 */
[----:B------:R-:W-:Y:S01]  /*12930*/  @P1 SHF.R.U32.HI R10, RZ, c[0x0][0x4f0], R8 ;  /* 0x00013c00ff0a1a19 */ /* 0x000fe20000011608 */
[----:B------:R-:W-:Y:S01]  /*12940*/  IMAD.IADD R23, R23, 0x1, R19 ;  /* 0x0000000117177824 */ /* 0x000fe200078e0213 */
[----:B------:R-:W-:Y:S01]  /*12950*/  IADD3.X R17, R14, R21, R17, P0, !PT ;  /* 0x000000150e117210 */ /* 0x000fe200007fe411 */
[----:B------:R-:W-:Y:S01]  /*12960*/  IMAD R13, R13, c[0x0][0x388], RZ ;  /* 0x0000e2000d0d7a24 */ /* 0x000fe200078e02ff */
[----:B------:R-:W-:Y:S01]  /*12970*/  SHF.R.S32.HI R8, RZ, 0x1f, R0 ;  /* 0x0000001fff087819 */ /* 0x000fe20000011400 */
[C---:B------:R-:W-:Y:S01]  /*12980*/  IMAD.WIDE.U32 R22, R10.reuse, c[0x0][0x430], R22 ;  /* 0x00010c000a167a25 */ /* 0x040fe200078e0016 */
[----:B------:R-:W-:Y:S02]  /*12990*/  IADD3 R14, -R10, RZ, RZ ;  /* 0x000000ff0a0e7210 */ /* 0x000fe40007ffe1ff */
[----:B------:R-:W-:Y:S01]  /*129a0*/  LOP3.LUT P1, RZ, R6, 0x3, RZ, 0xc0, !PT ;  /* 0x0000000306ff7812 */ /* 0x000fe2000782c0ff */
[----:B------:R-:W-:Y:S01]  /*129b0*/  IMAD R11, R8, c[0x0][0x4c8], RZ ;  /* 0x00013200080b7a24 */ /* 0x000fe200078e02ff */
[----:B------:R-:W-:Y:S01]  /*129c0*/  SHF.R.S32.HI R8, RZ, 0x1f, R10 ;  /* 0x0000001fff087819 */ /* 0x000fe2000001140a */
[----:B------:R-:W-:Y:S01]  /*129d0*/  IMAD.WIDE.U32 R16, R0, c[0x0][0x4c8], R16 ;  /* 0x0001320000107a25 */ /* 0x000fe200078e0010 */
[----:B------:R-:W-:-:S03]  /*129e0*/  ISETP.GE.OR P2, PT, R12, R13, P1 ;  /* 0x0000000d0c00720c */ /* 0x000fc60000f46670 */
[----:B------:R-:W-:Y:S01]  /*129f0*/  IMAD R11, R0, c[0x0][0x4cc], R11 ;  /* 0x00013300000b7a24 */ /* 0x000fe200078e020b */
[----:B------:R-:W-:Y:S01]  /*12a00*/  LEA R0, P0, R16, c[0x0][0x4a8], 0x2 ;  /* 0x00012a0010007a11 */ /* 0x000fe200078010ff */
[----:B------:R-:W-:Y:S02]  /*12a10*/  IMAD R14, R14, c[0x0][0x4e8], R9 ;  /* 0x00013a000e0e7a24 */ /* 0x000fe400078e0209 */
[----:B------:R-:W-:Y:S02]  /*12a20*/  IMAD.IADD R11, R17, 0x1, R11 ;  /* 0x00000001110b7824 */ /* 0x000fe400078e020b */
[----:B------:R-:W-:Y:S01]  /*12a30*/  IMAD R9, R8, c[0x0][0x430], RZ ;  /* 0x00010c0008097a24 */ /* 0x000fe200078e02ff */
[----:B------:R-:W-:Y:S01]  /*12a40*/  SHFL.IDX PT, R18, R0, 0x1, 0x1c1f ;  /* 0x003c1f0000127f89 */ /* 0x000fe200000e0000 */
[----:B------:R-:W-:Y:S02]  /*12a50*/  SHF.R.S32.HI R8, RZ, 0x1f, R14 ;  /* 0x0000001fff087819 */ /* 0x000fe4000001140e */
[----:B------:R-:W-:Y:S01]  /*12a60*/  LEA.HI.X R11, R16, c[0x0][0x4ac], R11, 0x2, P0 ;  /* 0x00012b00100b7a11 */ /* 0x000fe200000f140b */
[----:B------:R-:W-:Y:S01]  /*12a70*/  IMAD R9, R10, c[0x0][0x434], R9 ;  /* 0x00010d000a097a24 */ /* 0x000fe200078e0209 */
[----:B------:R-:W-:Y:S03]  /*12a80*/  SHFL.IDX PT, R16, R0, RZ, 0x1c1f ;  /* 0x001c1fff00107589 */ /* 0x000fe600000e0000 */
[----:B------:R-:W-:Y:S01]  /*12a90*/  IMAD.IADD R23, R23, 0x1, R9 ;  /* 0x0000000117177824 */ /* 0x000fe200078e0209 */
[----:B------:R-:W1:Y:S01]  /*12aa0*/  SHFL.IDX PT, R17, R11, RZ, 0x1c1f ;  /* 0x001c1fff0b117589 */ /* 0x000e6200000e0000 */
[----:B------:R-:W-:Y:S01]  /*12ab0*/  IMAD R9, R8, c[0x0][0x428], RZ ;  /* 0x00010a0008097a24 */ /* 0x000fe200078e02ff */
[----:B------:R-:W-:-:S02]  /*12ac0*/  IADD3 R8, R12, 0x8, RZ ;  /* 0x000000080c087810 */ /* 0x000fc40007ffe0ff */
[----:B------:R2:W3:Y:S01]  /*12ad0*/  SHFL.IDX PT, R19, R11, 0x1, 0x1c1f ;  /* 0x003c1f000b137f89 */ /* 0x0004e200000e0000 */
[----:B------:R-:W-:Y:S01]  /*12ae0*/  IMAD R9, R14, c[0x0][0x42c], R9 ;  /* 0x00010b000e097a24 */ /* 0x000fe200078e0209 */
[----:B------:R-:W-:Y:S01]  /*12af0*/  ISETP.GE.OR P1, PT, R8, R13, P1 ;  /* 0x0000000d0800720c */ /* 0x000fe20000f26670 */
[----:B------:R-:W-:-:S05]  /*12b00*/  IMAD.WIDE.U32 R14, R14, c[0x0][0x428], R22 ;  /* 0x00010a000e0e7a25 */ /* 0x000fca00078e0016 */
[----:B------:R-:W-:Y:S02]  /*12b10*/  IADD3 R10, R15, R9, RZ ;  /* 0x000000090f0a7210 */ /* 0x000fe40007ffe0ff */
[----:B------:R-:W-:-:S04]  /*12b20*/  LEA R9, P0, R14, c[0x0][0x400], 0x2 ;  /* 0x000100000e097a11 */ /* 0x000fc800078010ff */
[----:B------:R-:W-:Y:S02]  /*12b30*/  LEA.HI.X R10, R14, c[0x0][0x404], R10, 0x2, P0 ;  /* 0x000101000e0a7a11 */ /* 0x000fe400000f140a */
[----:B------:R4:W4:Y:S01]  /*12b40*/  SHFL.IDX PT, R14, R9, RZ, 0x1c1f ;  /* 0x001c1fff090e7589 */ /* 0x00092200000e0000 */
[----:B------:R-:W-:-:S03]  /*12b50*/  ISETP.GE.AND P0, PT, R8, R13, PT ;  /* 0x0000000d0800720c */ /* 0x000fc60003f06270 */
[----:B-1----:R1:W-:Y:S01]  /*12b60*/  @!P2 ST.E [R16.64], R5 ;  /* 0x000000051000a985 */ /* 0x0023e2000c10190e */
[----:B--2---:R-:W-:-:S03]  /*12b70*/  LOP3.LUT R11, R4, 0x7ffffffc, RZ, 0xc0, !PT ;  /* 0x7ffffffc040b7812 */ /* 0x004fc600078ec0ff */
[----:B---3--:R1:W-:Y:S01]  /*12b80*/  @!P1 ST.E [R18.64], R7 ;  /* 0x0000000712009985 */ /* 0x0083e2000c10190e */
[----:B------:R-:W-:Y:S01]  /*12b90*/  ISETP.GE.AND P1, PT, R12, R13, PT ;  /* 0x0000000d0c00720c */ /* 0x000fe20003f26270 */
[----:B------:R-:W-:Y:S02]  /*12ba0*/  IMAD.IADD R11, R6, 0x1, -R11 ;  /* 0x00000001060b7824 */ /* 0x000fe400078e0a0b */
[----:B------:R1:W2:Y:S03]  /*12bb0*/  SHFL.IDX PT, R15, R10, RZ, 0x1c1f ;  /* 0x001c1fff0a0f7589 */ /* 0x0002a600000e0000 */
[----:B------:R-:W-:-:S07]  /*12bc0*/  SHF.L.U32 R11, R11, 0x1, RZ ;  /* 0x000000010b0b7819 */ /* 0x000fce00000006ff */
[----:B------:R-:W-:Y:S05]  /*12bd0*/  @P1 BRA `(.L_x_67) ;  /* 0x000005d000001947 */ /* 0x000fea0003800000 */
[C---:B-1----:R-:W-:Y:S02]  /*12be0*/  IADD3 R7, R11.reuse, 0x8, RZ ;  /* 0x000000080b077810 */ /* 0x042fe40007ffe0ff */
[C---:B------:R-:W-:Y:S02]  /*12bf0*/  IADD3 R5, R11.reuse, 0x10, RZ ;  /* 0x000000100b057810 */ /* 0x040fe40007ffe0ff */
[----:B------:R-:W-:Y:S02]  /*12c00*/  IADD3 R4, R11, 0x18, RZ ;  /* 0x000000180b047810 */ /* 0x000fe40007ffe0ff */
[----:B------:R-:W-:Y:S02]  /*12c10*/  ISETP.GE.AND P3, PT, R7, c[0x0][0x3c8], PT ;  /* 0x0000f20007007a0c */ /* 0x000fe40003f66270 */
[----:B------:R-:W-:Y:S02]  /*12c20*/  ISETP.GE.AND P2, PT, R5, c[0x0][0x3c8], PT ;  /* 0x0000f20005007a0c */ /* 0x000fe40003f46270 */
[----:B------:R-:W-:-:S02]  /*12c30*/  ISETP.GE.AND P1, PT, R4, c[0x0][0x3c8], PT ;  /* 0x0000f20004007a0c */ /* 0x000fc40003f26270 */
[C---:B------:R-:W-:Y:S02]  /*12c40*/  ISETP.GE.AND P4, PT, R11.reuse, c[0x0][0x3c8], PT ;  /* 0x0000f2000b007a0c */ /* 0x040fe40003f86270 */
[C---:B------:R-:W-:Y:S02]  /*12c50*/  IADD3 R0, R11.reuse, 0x20, RZ ;  /* 0x000000200b007810 */ /* 0x040fe40007ffe0ff */
[----:B------:R-:W-:Y:S02]  /*12c60*/  IADD3 R18, R11, 0x28, RZ ;  /* 0x000000280b127810 */ /* 0x000fe40007ffe0ff */
[----:B------:R-:W-:Y:S02]  /*12c70*/  ISETP.GE.AND P6, PT, R0, c[0x0][0x3c8], PT ;  /* 0x0000f20000007a0c */ /* 0x000fe40003fc6270 */
[----:B------:R-:W-:Y:S02]  /*12c80*/  @!P3 LEA.HI R7, R7, R7, RZ, 0x1 ;  /* 0x000000070707b211 */ /* 0x000fe400078f08ff */
[----:B------:R-:W-:-:S02]  /*12c90*/  @!P2 LEA.HI R5, R5, R5, RZ, 0x1 ;  /* 0x000000050505a211 */ /* 0x000fc400078f08ff */
[----:B------:R-:W-:Y:S01]  /*12ca0*/  @!P1 LEA.HI R4, R4, R4, RZ, 0x1 ;  /* 0x0000000404049211 */ /* 0x000fe200078f08ff */
[--C-:B--2-4-:R-:W-:Y:S01]  /*12cb0*/  @!P4 IMAD.WIDE R12, R11, 0x4, R14.reuse ;  /* 0x000000040b0cc825 */ /* 0x114fe200078e020e */
[----:B------:R-:W-:Y:S02]  /*12cc0*/  @!P3 LOP3.LUT R7, R7, 0xfffffffe, RZ, 0xc0, !PT ;  /* 0xfffffffe0707b812 */ /* 0x000fe400078ec0ff */
[----:B------:R-:W-:Y:S02]  /*12cd0*/  @!P2 LOP3.LUT R5, R5, 0xfffffffe, RZ, 0xc0, !PT ;  /* 0xfffffffe0505a812 */ /* 0x000fe400078ec0ff */
[----:B------:R-:W-:Y:S01]  /*12ce0*/  @!P1 LOP3.LUT R21, R4, 0xfffffffe, RZ, 0xc0, !PT ;  /* 0xfffffffe04159812 */ /* 0x000fe200078ec0ff */
[--C-:B------:R-:W-:Y:S01]  /*12cf0*/  @!P3 IMAD.WIDE R6, R7, 0x4, R14.reuse ;  /* 0x000000040706b825 */ /* 0x100fe200078e020e */
[----:B------:R1:W-:Y:S01]  /*12d00*/  @!P4 ST.E.64 [R12.64], R112 ;  /* 0x000000700c00c985 */ /* 0x0003e2000c101b0e */
[----:B------:R-:W-:Y:S02]  /*12d10*/  IADD3 R8, R11, 0x30, RZ ;  /* 0x000000300b087810 */ /* 0x000fe40007ffe0ff */
[----:B------:R-:W-:Y:S01]  /*12d20*/  @!P2 IMAD.WIDE R16, R5, 0x4, R14 ;  /* 0x000000040510a825 */ /* 0x000fe200078e020e */
[C---:B------:R-:W-:Y:S01]  /*12d30*/  IADD3 R5, R11.reuse, 0x38, RZ ;  /* 0x000000380b057810 */ /* 0x040fe20007ffe0ff */
[----:B------:R2:W-:Y:S01]  /*12d40*/  @!P3 ST.E.64 [R6.64], R108 ;  /* 0x0000006c0600b985 */ /* 0x0005e2000c101b0e */
[----:B------:R-:W-:-:S02]  /*12d50*/  IADD3 R19, R11, 0x40, RZ ;  /* 0x000000400b137810 */ /* 0x000fc40007ffe0ff */
[----:B------:R-:W-:Y:S01]  /*12d60*/  ISETP.GE.AND P5, PT, R18, c[0x0][0x3c8], PT ;  /* 0x0000f20012007a0c */ /* 0x000fe20003fa6270 */
[----:B------:R3:W-:Y:S01]  /*12d70*/  @!P2 ST.E.64 [R16.64], R104 ;  /* 0x000000681000a985 */ /* 0x0007e2000c101b0e */
[----:B------:R-:W-:Y:S02]  /*12d80*/  IADD3 R4, R11, 0x48, RZ ;  /* 0x000000480b047810 */ /* 0x000fe40007ffe0ff */
[----:B------:R-:W-:Y:S02]  /*12d90*/  ISETP.GE.AND P4, PT, R8, c[0x0][0x3c8], PT ;  /* 0x0000f20008007a0c */ /* 0x000fe40003f86270 */
[----:B------:R-:W-:Y:S02]  /*12da0*/  ISETP.GE.AND P3, PT, R5, c[0x0][0x3c8], PT ;  /* 0x0000f20005007a0c */ /* 0x000fe40003f66270 */
[----:B------:R-:W-:Y:S02]  /*12db0*/  ISETP.GE.AND P2, PT, R19, c[0x0][0x3c8], PT ;  /* 0x0000f20013007a0c */ /* 0x000fe40003f46270 */
[----:B------:R-:W-:-:S03]  /*12dc0*/  @!P6 LEA.HI R0, R0, R0, RZ, 0x1 ;  /* 0x000000000000e211 */ /* 0x000fc600078f08ff */
[----:B------:R-:W-:-:S04]  /*12dd0*/  @!P5 LEA.HI R18, R18, R18, RZ, 0x1 ;  /* 0x000000121212d211 */ /* 0x000fc800078f08ff */
[----:B------:R-:W-:Y:S02]  /*12de0*/  @!P4 LEA.HI R8, R8, R8, RZ, 0x1 ;  /* 0x000000080808c211 */ /* 0x000fe400078f08ff */
[----:B------:R-:W-:Y:S01]  /*12df0*/  @!P3 LEA.HI R5, R5, R5, RZ, 0x1 ;  /* 0x000000050505b211 */ /* 0x000fe200078f08ff */
[----:B-1----:R-:W-:Y:S01]  /*12e00*/  @!P1 IMAD.WIDE R12, R21, 0x4, R14 ;  /* 0x00000004150c9825 */ /* 0x002fe200078e020e */
[----:B------:R-:W-:Y:S02]  /*12e10*/  @!P2 LEA.HI R19, R19, R19, RZ, 0x1 ;  /* 0x000000131313a211 */ /* 0x000fe400078f08ff */
[----:B------:R-:W-:Y:S02]  /*12e20*/  @!P4 LOP3.LUT R21, R8, 0xfffffffe, RZ, 0xc0, !PT ;  /* 0xfffffffe0815c812 */ /* 0x000fe400078ec0ff */
[----:B------:R1:W-:Y:S01]  /*12e30*/  @!P1 ST.E.64 [R12.64], R2 ;  /* 0x000000020c009985 */ /* 0x0003e2000c101b0e */
[----:B------:R-:W-:Y:S02]  /*12e40*/  ISETP.GE.AND P1, PT, R4, c[0x0][0x3c8], PT ;  /* 0x0000f20004007a0c */ /* 0x000fe40003f26270 */
[----:B--2---:R-:W-:-:S02]  /*12e50*/  @!P6 LOP3.LUT R7, R0, 0xfffffffe, RZ, 0xc0, !PT ;  /* 0xfffffffe0007e812 */ /* 0x004fc400078ec0ff */
[----:B---3--:R-:W-:Y:S02]  /*12e60*/  @!P5 LOP3.LUT R17, R18, 0xfffffffe, RZ, 0xc0, !PT ;  /* 0xfffffffe1211d812 */ /* 0x008fe400078ec0ff */
[----:B------:R-:W-:Y:S01]  /*12e70*/  @!P3 LOP3.LUT R5, R5, 0xfffffffe, RZ, 0xc0, !PT ;  /* 0xfffffffe0505b812 */ /* 0x000fe200078ec0ff */
[----:B------:R-:W-:Y:S01]  /*12e80*/  @!P6 IMAD.WIDE R6, R7, 0x4, R14 ;  /* 0x000000040706e825 */ /* 0x000fe200078e020e */
[----:B------:R-:W-:Y:S02]  /*12e90*/  @!P2 LOP3.LUT R19, R19, 0xfffffffe, RZ, 0xc0, !PT ;  /* 0xfffffffe1313a812 */ /* 0x000fe400078ec0ff */
[C---:B------:R-:W-:Y:S02]  /*12ea0*/  IADD3 R0, R11.reuse, 0x50, RZ ;  /* 0x000000500b007810 */ /* 0x040fe40007ffe0ff */
[----:B------:R2:W-:Y:S01]  /*12eb0*/  @!P6 ST.E.64 [R6.64], R96 ;  /* 0x000000600600e985 */ /* 0x0005e2000c101b0e */
[----:B------:R-:W-:Y:S02]  /*12ec0*/  @!P1 LEA.HI R4, R4, R4, RZ, 0x1 ;  /* 0x0000000404049211 */ /* 0x000fe400078f08ff */
[----:B------:R-:W-:-:S02]  /*12ed0*/  IADD3 R8, R11, 0x58, RZ ;  /* 0x000000580b087810 */ /* 0x000fc40007ffe0ff */
[----:B------:R-:W-:Y:S02]  /*12ee0*/  IADD3 R18, R11, 0x68, RZ ;  /* 0x000000680b127810 */ /* 0x000fe40007ffe0ff */
[----:B------:R-:W-:Y:S01]  /*12ef0*/  ISETP.GE.AND P6, PT, R0, c[0x0][0x3c8], PT ;  /* 0x0000f20000007a0c */ /* 0x000fe20003fc6270 */
[----:B-1----:R-:W-:-:S04]  /*12f00*/  @!P5 IMAD.WIDE R2, R17, 0x4, R14 ;  /* 0x000000041102d825 */ /* 0x002fc800078e020e */
[--C-:B------:R-:W-:Y:S01]  /*12f10*/  @!P4 IMAD.WIDE R12, R21, 0x4, R14.reuse ;  /* 0x00000004150cc825 */ /* 0x100fe200078e020e */
[----:B------:R1:W-:Y:S01]  /*12f20*/  @!P5 ST.E.64 [R2.64], R92 ;  /* 0x0000005c0200d985 */ /* 0x0003e2000c101b0e */
[----:B------:R-:W-:Y:S02]  /*12f30*/  ISETP.GE.AND P5, PT, R8, c[0x0][0x3c8], PT ;  /* 0x0000f20008007a0c */ /* 0x000fe40003fa6270 */
[--C-:B------:R-:W-:Y:S01]  /*12f40*/  @!P2 IMAD.WIDE R16, R19, 0x4, R14.reuse ;  /* 0x000000041310a825 */ /* 0x100fe200078e020e */
[----:B------:R-:W-:Y:S01]  /*12f50*/  IADD3 R19, R11, 0x60, RZ ;  /* 0x000000600b137810 */ /* 0x000fe20007ffe0ff */
[----:B------:R3:W-:Y:S02]  /*12f60*/  @!P4 ST.E.64 [R12.64], R88 ;  /* 0x000000580c00c985 */ /* 0x0007e4000c101b0e */
[----:B------:R-:W-:Y:S02]  /*12f70*/  @!P6 LEA.HI R0, R0, R0, RZ, 0x1 ;  /* 0x000000000000e211 */ /* 0x000fe400078f08ff */
[----:B--2---:R-:W-:Y:S01]  /*12f80*/  @!P1 LOP3.LUT R7, R4, 0xfffffffe, RZ, 0xc0, !PT ;  /* 0xfffffffe04079812 */ /* 0x004fe200078ec0ff */
[----:B------:R-:W-:Y:S01]  /*12f90*/  @!P3 IMAD.WIDE R4, R5, 0x4, R14 ;  /* 0x000000040504b825 */ /* 0x000fe200078e020e */
[----:B------:R-:W-:-:S03]  /*12fa0*/  ISETP.GE.AND P4, PT, R19, c[0x0][0x3c8], PT ;  /* 0x0000f20013007a0c */ /* 0x000fc60003f86270 */
[----:B------:R-:W-:Y:S01]  /*12fb0*/  @!P1 IMAD.WIDE R6, R7, 0x4, R14 ;  /* 0x0000000407069825 */ /* 0x000fe200078e020e */
[----:B------:R2:W-:Y:S01]  /*12fc0*/  @!P3 ST.E.64 [R4.64], R84 ;  /* 0x000000540400b985 */ /* 0x0005e2000c101b0e */
[----:B------:R-:W-:Y:S02]  /*12fd0*/  ISETP.GE.AND P3, PT, R18, c[0x0][0x3c8], PT ;  /* 0x0000f20012007a0c */ /* 0x000fe40003f66270 */
[----:B------:R-:W-:Y:S01]  /*12fe0*/  @!P5 LEA.HI R8, R8, R8, RZ, 0x1 ;  /* 0x000000080808d211 */ /* 0x000fe200078f08ff */
[----:B------:R-:W-:Y:S04]  /*12ff0*/  @!P2 ST.E.64 [R16.64], R80 ;  /* 0x000000501000a985 */ /* 0x000fe8000c101b0e */
[----:B------:R4:W-:Y:S01]  /*13000*/  @!P1 ST.E.64 [R6.64], R76 ;  /* 0x0000004c06009985 */ /* 0x0009e2000c101b0e */
[----:B------:R-:W-:-:S04]  /*13010*/  @!P4 LEA.HI R19, R19, R19, RZ, 0x1 ;  /* 0x000000131313c211 */ /* 0x000fc800078f08ff */
[----:B------:R-:W-:Y:S02]  /*13020*/  @!P4 LOP3.LUT R19, R19, 0xfffffffe, RZ, 0xc0, !PT ;  /* 0xfffffffe1313c812 */ /* 0x000fe400078ec0ff */
[C---:B-1----:R-:W-:Y:S02]  /*13030*/  IADD3 R3, R11.reuse, 0x70, RZ ;  /* 0x000000700b037810 */ /* 0x042fe40007ffe0ff */
[----:B------:R-:W-:Y:S02]  /*13040*/  IADD3 R2, R11, 0x78, RZ ;  /* 0x000000780b027810 */ /* 0x000fe40007ffe0ff */
[----:B------:R-:W-:Y:S02]  /*13050*/  ISETP.GE.AND P2, PT, R3, c[0x0][0x3c8], PT ;  /* 0x0000f20003007a0c */ /* 0x000fe40003f46270 */
[----:B------:R-:W-:Y:S02]  /*13060*/  ISETP.GE.AND P1, PT, R2, c[0x0][0x3c8], PT ;  /* 0x0000f20002007a0c */ /* 0x000fe40003f26270 */
[----:B------:R-:W-:-:S04]  /*13070*/  @!P3 LEA.HI R18, R18, R18, RZ, 0x1 ;  /* 0x000000121212b211 */ /* 0x000fc800078f08ff */
[----:B---3--:R-:W-:Y:S01]  /*13080*/  @!P3 LOP3.LUT R13, R18, 0xfffffffe, RZ, 0xc0, !PT ;  /* 0xfffffffe120db812 */ /* 0x008fe200078ec0ff */
[----:B------:R-:W-:Y:S01]  /*13090*/  @!P4 IMAD.WIDE R18, R19, 0x4, R14 ;  /* 0x000000041312c825 */ /* 0x000fe200078e020e */
[----:B--2---:R-:W-:-:S03]  /*130a0*/  @!P6 LOP3.LUT R5, R0, 0xfffffffe, RZ, 0xc0, !PT ;  /* 0xfffffffe0005e812 */ /* 0x004fc600078ec0ff */
[----:B------:R-:W-:Y:S01]  /*130b0*/  @!P2 LEA.HI R3, R3, R3, RZ, 0x1 ;  /* 0x000000030303a211 */ /* 0x000fe200078f08ff */
[--C-:B------:R-:W-:Y:S01]  /*130c0*/  @!P3 IMAD.WIDE R12, R13, 0x4, R14.reuse ;  /* 0x000000040d0cb825 */ /* 0x100fe200078e020e */
[----:B------:R-:W-:Y:S02]  /*130d0*/  @!P1 LEA.HI R2, R2, R2, RZ, 0x1 ;  /* 0x0000000202029211 */ /* 0x000fe400078f08ff */
[----:B------:R-:W-:Y:S01]  /*130e0*/  @!P2 LOP3.LUT R3, R3, 0xfffffffe, RZ, 0xc0, !PT ;  /* 0xfffffffe0303a812 */ /* 0x000fe200078ec0ff */
[--C-:B------:R-:W-:Y:S01]  /*130f0*/  @!P6 IMAD.WIDE R4, R5, 0x4, R14.reuse ;  /* 0x000000040504e825 */ /* 0x100fe200078e020e */
[----:B----4-:R-:W-:Y:S02]  /*13100*/  @!P5 LOP3.LUT R7, R8, 0xfffffffe, RZ, 0xc0, !PT ;  /* 0xfffffffe0807d812 */ /* 0x010fe400078ec0ff */
[----:B------:R-:W-:Y:S01]  /*13110*/  @!P1 LOP3.LUT R17, R2, 0xfffffffe, RZ, 0xc0, !PT ;  /* 0xfffffffe02119812 */ /* 0x000fe200078ec0ff */
[--C-:B------:R-:W-:Y:S01]  /*13120*/  @!P2 IMAD.WIDE R2, R3, 0x4, R14.reuse ;  /* 0x000000040302a825 */ /* 0x100fe200078e020e */
[----:B------:R1:W-:Y:S03]  /*13130*/  @!P6 ST.E.64 [R4.64], R72 ;  /* 0x000000480400e985 */ /* 0x0003e6000c101b0e */
[----:B------:R-:W-:-:S04]  /*13140*/  @!P5 IMAD.WIDE R6, R7, 0x4, R14 ;  /* 0x000000040706d825 */ /* 0x000fc800078e020e */
[----:B------:R-:W-:Y:S01]  /*13150*/  @!P1 IMAD.WIDE R14, R17, 0x4, R14 ;  /* 0x00000004110e9825 */ /* 0x000fe200078e020e */
[----:B------:R1:W-:Y:S04]  /*13160*/  @!P5 ST.E.64 [R6.64], R68 ;  /* 0x000000440600d985 */ /* 0x0003e8000c101b0e */
[----:B------:R1:W-:Y:S04]  /*13170*/  @!P4 ST.E.64 [R18.64], R52 ;  /* 0x000000341200c985 */ /* 0x0003e8000c101b0e */
[----:B------:R1:W-:Y:S04]  /*13180*/  @!P3 ST.E.64 [R12.64], R56 ;  /* 0x000000380c00b985 */ /* 0x0003e8000c101b0e */
[----:B------:R1:W-:Y:S04]  /*13190*/  @!P2 ST.E.64 [R2.64], R60 ;  /* 0x0000003c0200a985 */ /* 0x0003e8000c101b0e */
[----:B------:R1:W-:Y:S02]  /*131a0*/  @!P1 ST.E.64 [R14.64], R64 ;  /* 0x000000400e009985 */ /* 0x0003e4000c101b0e */
.L_x_67:
[----:B------:R-:W-:Y:S05]  /*131b0*/  BSYNC B0 ;  /* 0x0000000000007941 */ /* 0x000fea0003800000 */
.L_x_66:
[----:B-1----:R1:W3:Y:S04]  /*131c0*/  SHFL.IDX PT, R5, R10, 0x1, 0x1c1f ;  /* 0x003c1f000a057f89 */ /* 0x0022e800000e0000 */
[----:B------:R1:W4:Y:S01]  /*131d0*/  SHFL.IDX PT, R4, R9, 0x1, 0x1c1f ;  /* 0x003c1f0009047f89 */ /* 0x00032200000e0000 */
[----:B------:R-:W-:Y:S05]  /*131e0*/  @P0 EXIT ;  /* 0x000000000000094d */ /* 0x000fea0003800000 */
[C---:B------:R-:W-:Y:S02]  /*131f0*/  ISETP.GE.AND P0, PT, R11.reuse, c[0x0][0x3c8], PT ;  /* 0x0000f2000b007a0c */ /* 0x040fe40003f06270 */
[----:B------:R-:W-:-:S02]  /*13200*/  IADD3 R2, R11, 0x8, RZ ;  /* 0x000000080b027810 */ /* 0x000fc40007ffe0ff */
[C---:B------:R-:W-:Y:S02]  /*13210*/  IADD3 R0, R11.reuse, 0x10, RZ ;  /* 0x000000100b007810 */ /* 0x040fe40007ffe0ff */
[----:B------:R-:W-:Y:S02]  /*13220*/  ISETP.GE.AND P6, PT, R2, c[0x0][0x3c8], PT ;  /* 0x0000f20002007a0c */ /* 0x000fe40003fc6270 */
[----:B------:R-:W-:Y:S02]  /*13230*/  ISETP.GE.AND P5, PT, R0, c[0x0][0x3c8], PT ;  /* 0x0000f20000007a0c */ /* 0x000fe40003fa6270 */
[C---:B-1--4-:R-:W-:Y:S02]  /*13240*/  IADD3 R9, R11.reuse, 0x18, RZ ;  /* 0x000000180b097810 */ /* 0x052fe40007ffe0ff */
[C---:B------:R-:W-:Y:S01]  /*13250*/  IADD3 R8, R11.reuse, 0x20, RZ ;  /* 0x000000200b087810 */ /* 0x040fe20007ffe0ff */
[C---:B--23--:R-:W-:Y:S01]  /*13260*/  @!P0 IMAD.WIDE R14, R11.reuse, 0x4, R4 ;  /* 0x000000040b0e8825 */ /* 0x04cfe200078e0204 */
[----:B------:R-:W-:-:S02]  /*13270*/  IADD3 R7, R11, 0x28, RZ ;  /* 0x000000280b077810 */ /* 0x000fc40007ffe0ff */
[C---:B------:R-:W-:Y:S02]  /*13280*/  IADD3 R6, R11.reuse, 0x30, RZ ;  /* 0x000000300b067810 */ /* 0x040fe40007ffe0ff */
[----:B------:R-:W-:Y:S01]  /*13290*/  IADD3 R3, R11, 0x38, RZ ;  /* 0x000000380b037810 */ /* 0x000fe20007ffe0ff */
[----:B------:R1:W-:Y:S01]  /*132a0*/  @!P0 ST.E.64 [R14.64], R114 ;  /* 0x000000720e008985 */ /* 0x0003e2000c101b0e */
[----:B------:R-:W-:Y:S02]  /*132b0*/  ISETP.GE.AND P4, PT, R9, c[0x0][0x3c8], PT ;  /* 0x0000f20009007a0c */ /* 0x000fe40003f86270 */
[----:B------:R-:W-:Y:S02]  /*132c0*/  ISETP.GE.AND P3, PT, R8, c[0x0][0x3c8], PT ;  /* 0x0000f20008007a0c */ /* 0x000fe40003f66270 */
[----:B------:R-:W-:Y:S02]  /*132d0*/  ISETP.GE.AND P2, PT, R7, c[0x0][0x3c8], PT ;  /* 0x0000f20007007a0c */ /* 0x000fe40003f46270 */
[----:B------:R-:W-:-:S02]  /*132e0*/  ISETP.GE.AND P1, PT, R6, c[0x0][0x3c8], PT ;  /* 0x0000f20006007a0c */ /* 0x000fc40003f26270 */
[----:B------:R-:W-:Y:S02]  /*132f0*/  ISETP.GE.AND P0, PT, R3, c[0x0][0x3c8], PT ;  /* 0x0000f20003007a0c */ /* 0x000fe40003f06270 */
[----:B------:R-:W-:Y:S02]  /*13300*/  @!P6 LEA.HI R2, R2, R2, RZ, 0x1 ;  /* 0x000000020202e211 */ /* 0x000fe400078f08ff */
[----:B------:R-:W-:Y:S02]  /*13310*/  @!P5 LEA.HI R0, R0, R0, RZ, 0x1 ;  /* 0x000000000000d211 */ /* 0x000fe400078f08ff */
[----:B------:R-:W-:Y:S02]  /*13320*/  @!P6 LOP3.LUT R13, R2, 0xfffffffe, RZ, 0xc0, !PT ;  /* 0xfffffffe020de812 */ /* 0x000fe400078ec0ff */
[----:B------:R-:W-:Y:S02]  /*13330*/  @!P4 LEA.HI R9, R9, R9, RZ, 0x1 ;  /* 0x000000090909c211 */ /* 0x000fe400078f08ff */
[----:B------:R-:W-:Y:S01]  /*13340*/  @!P3 LEA.HI R8, R8, R8, RZ, 0x1 ;  /* 0x000000080808b211 */ /* 0x000fe200078f08ff */
[----:B------:R-:W-:Y:S01]  /*13350*/  @!P6 IMAD.WIDE R12, R13, 0x4, R4 ;  /* 0x000000040d0ce825 */ /* 0x000fe200078e0204 */
[----:B------:R-:W-:-:S02]  /*13360*/  @!P2 LEA.HI R7, R7, R7, RZ, 0x1 ;  /* 0x000000070707a211 */ /* 0x000fc400078f08ff */
[----:B------:R-:W-:Y:S02]  /*13370*/  @!P1 LEA.HI R6, R6, R6, RZ, 0x1 ;  /* 0x0000000606069211 */ /* 0x000fe400078f08ff */
[----:B------:R-:W-:Y:S01]  /*13380*/  @!P0 LEA.HI R3, R3, R3, RZ, 0x1 ;  /* 0x0000000303038211 */ /* 0x000fe200078f08ff */
[----:B------:R2:W-:Y:S01]  /*13390*/  @!P6 ST.E.64 [R12.64], R110 ;  /* 0x0000006e0c00e985 */ /* 0x0005e2000c101b0e */
[----:B------:R-:W-:Y:S02]  /*133a0*/  @!P4 LOP3.LUT R9, R9, 0xfffffffe, RZ, 0xc0, !PT ;  /* 0xfffffffe0909c812 */ /* 0x000fe400078ec0ff */
[----:B-1----:R-:W-:Y:S02]  /*133b0*/  @!P5 LOP3.LUT R15, R0, 0xfffffffe, RZ, 0xc0, !PT ;  /* 0xfffffffe000fd812 */ /* 0x002fe400078ec0ff */
[----:B------:R-:W-:Y:S02]  /*133c0*/  IADD3 R2, R11, 0x40, RZ ;  /* 0x000000400b027810 */ /* 0x000fe40007ffe0ff */
[----:B------:R-:W-:Y:S01]  /*133d0*/  @!P3 LOP3.LUT R17, R8, 0xfffffffe, RZ, 0xc0, !PT ;  /* 0xfffffffe0811b812 */ /* 0x000fe200078ec0ff */
[----:B------:R-:W-:Y:S01]  /*133e0*/  @!P5 IMAD.WIDE R14, R15, 0x4, R4 ;  /* 0x000000040f0ed825 */ /* 0x000fe200078e0204 */
[----:B------:R-:W-:-:S02]  /*133f0*/  IADD3 R0, R11, 0x48, RZ ;  /* 0x000000480b007810 */ /* 0x000fc40007ffe0ff */
[----:B------:R-:W-:Y:S01]  /*13400*/  @!P2 LOP3.LUT R7, R7, 0xfffffffe, RZ, 0xc0, !PT ;  /* 0xfffffffe0707a812 */ /* 0x000fe200078ec0ff */
[----:B------:R-:W-:Y:S01]  /*13410*/  @!P4 IMAD.WIDE R8, R9, 0x4, R4 ;  /* 0x000000040908c825 */ /* 0x000fe200078e0204 */
[----:B------:R-:W-:Y:S01]  /*13420*/  @!P0 LOP3.LUT R3, R3, 0xfffffffe, RZ, 0xc0, !PT ;  /* 0xfffffffe03038812 */ /* 0x000fe200078ec0ff */
[----:B------:R1:W-:Y:S01]  /*13430*/  @!P5 ST.E.64 [R14.64], R106 ;  /* 0x0000006a0e00d985 */ /* 0x0003e2000c101b0e */
[----:B------:R-:W-:Y:S02]  /*13440*/  ISETP.GE.AND P6, PT, R2, c[0x0][0x3c8], PT ;  /* 0x0000f20002007a0c */ /* 0x000fe40003fc6270 */
[----:B------:R-:W-:Y:S01]  /*13450*/  ISETP.GE.AND P5, PT, R0, c[0x0][0x3c8], PT ;  /* 0x0000f20000007a0c */ /* 0x000fe20003fa6270 */
[----:B------:R3:W-:Y:S01]  /*13460*/  @!P4 ST.E.64 [R8.64], R102 ;  /* 0x000000660800c985 */ /* 0x0007e2000c101b0e */
[C---:B------:R-:W-:Y:S02]  /*13470*/  IADD3 R20, R11.reuse, 0x50, RZ ;  /* 0x000000500b147810 */ /* 0x040fe40007ffe0ff */
[----:B------:R-:W-:-:S02]  /*13480*/  IADD3 R19, R11, 0x58, RZ ;  /* 0x000000580b137810 */ /* 0x000fc40007ffe0ff */
[C---:B------:R-:W-:Y:S02]  /*13490*/  IADD3 R18, R11.reuse, 0x60, RZ ;  /* 0x000000600b127810 */ /* 0x040fe40007ffe0ff */
[----:B------:R-:W-:Y:S02]  /*134a0*/  IADD3 R10, R11, 0x68, RZ ;  /* 0x000000680b0a7810 */ /* 0x000fe40007ffe0ff */
[----:B------:R-:W-:Y:S02]  /*134b0*/  ISETP.GE.AND P4, PT, R20, c[0x0][0x3c8], PT ;  /* 0x0000f20014007a0c */ /* 0x000fe40003f86270 */
[----:B--2---:R-:W-:Y:S01]  /*134c0*/  @!P1 LOP3.LUT R13, R6, 0xfffffffe, RZ, 0xc0, !PT ;  /* 0xfffffffe060d9812 */ /* 0x004fe200078ec0ff */
[--C-:B------:R-:W-:Y:S01]  /*134d0*/  @!P2 IMAD.WIDE R6, R7, 0x4, R4.reuse ;  /* 0x000000040706a825 */ /* 0x100fe200078e0204 */
[----:B------:R-:W-:Y:S02]  /*134e0*/  @!P6 LEA.HI R2, R2, R2, RZ, 0x1 ;  /* 0x000000020202e211 */ /* 0x000fe400078f08ff */
[----:B------:R-:W-:Y:S01]  /*134f0*/  @!P5 LEA.HI R0, R0, R0, RZ, 0x1 ;  /* 0x000000000000d211 */ /* 0x000fe200078f08ff */
[----:B------:R-:W-:-:S06]  /*13500*/  @!P1 IMAD.WIDE R12, R13, 0x4, R4 ;  /* 0x000000040d0c9825 */ /* 0x000fcc00078e0204 */
[----:B------:R-:W-:Y:S01]  /*13510*/  @!P4 LEA.HI R20, R20, R20, RZ, 0x1 ;  /* 0x000000141414c211 */ /* 0x000fe200078f08ff */
[----:B-1----:R-:W-:-:S04]  /*13520*/  @!P3 IMAD.WIDE R14, R17, 0x4, R4 ;  /* 0x00000004110eb825 */ /* 0x002fc800078e0204 */
[----:B------:R-:W-:Y:S01]  /*13530*/  @!P0 IMAD.WIDE R16, R3, 0x4, R4 ;  /* 0x0000000403108825 */ /* 0x000fe200078e0204 */
[----:B------:R1:W-:Y:S01]  /*13540*/  @!P3 ST.E.64 [R14.64], R98 ;  /* 0x000000620e00b985 */ /* 0x0003e2000c101b0e */
[----:B------:R-:W-:Y:S02]  /*13550*/  IADD3 R3, R11, 0x70, RZ ;  /* 0x000000700b037810 */ /* 0x000fe40007ffe0ff */
[----:B------:R-:W-:Y:S01]  /*13560*/  ISETP.GE.AND P3, PT, R19, c[0x0][0x3c8], PT ;  /* 0x0000f20013007a0c */ /* 0x000fe20003f66270 */
[----:B------:R2:W-:Y:S01]  /*13570*/  @!P2 ST.E.64 [R6.64], R94 ;  /* 0x0000005e0600a985 */ /* 0x0005e2000c101b0e */
[----:B------:R-:W-:Y:S02]  /*13580*/  ISETP.GE.AND P2, PT, R18, c[0x0][0x3c8], PT ;  /* 0x0000f20012007a0c */ /* 0x000fe40003f46270 */
[----:B---3--:R-:W-:Y:S01]  /*13590*/  @!P5 LOP3.LUT R9, R0, 0xfffffffe, RZ, 0xc0, !PT ;  /* 0xfffffffe0009d812 */ /* 0x008fe200078ec0ff */
[----:B------:R3:W-:Y:S01]  /*135a0*/  @!P1 ST.E.64 [R12.64], R90 ;  /* 0x0000005a0c009985 */ /* 0x0007e2000c101b0e */
[----:B------:R-:W-:-:S02]  /*135b0*/  ISETP.GE.AND P1, PT, R10, c[0x0][0x3c8], PT ;  /* 0x0000f2000a007a0c */ /* 0x000fc40003f26270 */
[----:B------:R-:W-:Y:S01]  /*135c0*/  IADD3 R11, R11, 0x78, RZ ;  /* 0x000000780b0b7810 */ /* 0x000fe20007ffe0ff */
[----:B------:R4:W-:Y:S01]  /*135d0*/  @!P0 ST.E.64 [R16.64], R86 ;  /* 0x0000005610008985 */ /* 0x0009e2000c101b0e */
[----:B------:R-:W-:Y:S01]  /*135e0*/  ISETP.GE.AND P0, PT, R3, c[0x0][0x3c8], PT ;  /* 0x0000f20003007a0c */ /* 0x000fe20003f06270 */
[----:B------:R-:W-:Y:S02]  /*135f0*/  @!P5 IMAD.WIDE R8, R9, 0x4, R4 ;  /* 0x000000040908d825 */ /* 0x000fe400078e0204 */
[----:B------:R-:W-:Y:S02]  /*13600*/  @!P3 LEA.HI R19, R19, R19, RZ, 0x1 ;  /* 0x000000131313b211 */ /* 0x000fe400078f08ff */
[----:B------:R-:W-:Y:S02]  /*13610*/  @!P2 LEA.HI R18, R18, R18, RZ, 0x1 ;  /* 0x000000121212a211 */ /* 0x000fe400078f08ff */
[----:B------:R-:W-:Y:S02]  /*13620*/  @!P3 LOP3.LUT R19, R19, 0xfffffffe, RZ, 0xc0, !PT ;  /* 0xfffffffe1313b812 */ /* 0x000fe400078ec0ff */
[----:B------:R-:W-:-:S04]  /*13630*/  @!P1 LEA.HI R10, R10, R10, RZ, 0x1 ;  /* 0x0000000a0a0a9211 */ /* 0x000fc800078f08ff */
[----:B------:R-:W-:Y:S02]  /*13640*/  @!P0 LEA.HI R3, R3, R3, RZ, 0x1 ;  /* 0x0000000303038211 */ /* 0x000fe400078f08ff */
[----:B-1----:R-:W-:Y:S02]  /*13650*/  @!P2 LOP3.LUT R15, R18, 0xfffffffe, RZ, 0xc0, !PT ;  /* 0xfffffffe120fa812 */ /* 0x002fe400078ec0ff */
[----:B------:R-:W-:Y:S02]  /*13660*/  @!P0 LOP3.LUT R3, R3, 0xfffffffe, RZ, 0xc0, !PT ;  /* 0xfffffffe03038812 */ /* 0x000fe400078ec0ff */
[----:B--2---:R-:W-:-:S03]  /*13670*/  @!P6 LOP3.LUT R7, R2, 0xfffffffe, RZ, 0xc0, !PT ;  /* 0xfffffffe0207e812 */ /* 0x004fc600078ec0ff */
[----:B------:R-:W-:Y:S01]  /*13680*/  @!P0 IMAD.WIDE R2, R3, 0x4, R4 ;  /* 0x0000000403028825 */ /* 0x000fe200078e0204 */
[----:B---3--:R-:W-:-:S03]  /*13690*/  @!P4 LOP3.LUT R13, R20, 0xfffffffe, RZ, 0xc0, !PT ;  /* 0xfffffffe140dc812 */ /* 0x008fc600078ec0ff */
[----:B------:R-:W-:Y:S01]  /*136a0*/  @!P6 IMAD.WIDE R6, R7, 0x4, R4 ;  /* 0x000000040706e825 */ /* 0x000fe200078e0204 */
[----:B----4-:R-:W-:-:S04]  /*136b0*/  @!P1 LOP3.LUT R17, R10, 0xfffffffe, RZ, 0xc0, !PT ;  /* 0xfffffffe0a119812 */ /* 0x010fc800078ec0ff */
[----:B------:R1:W-:Y:S04]  /*136c0*/  @!P6 ST.E.64 [R6.64], R82 ;  /* 0x000000520600e985 */ /* 0x0003e8000c101b0e */
[----:B------:R2:W-:Y:S01]  /*136d0*/  @!P5 ST.E.64 [R8.64], R78 ;  /* 0x0000004e0800d985 */ /* 0x0005e2000c101b0e */
[----:B-1----:R-:W-:-:S04]  /*136e0*/  @!P4 IMAD.WIDE R6, R13, 0x4, R4 ;  /* 0x000000040d06c825 */ /* 0x002fc800078e0204 */
[--C-:B--2---:R-:W-:Y:S01]  /*136f0*/  @!P3 IMAD.WIDE R8, R19, 0x4, R4.reuse ;  /* 0x000000041308b825 */ /* 0x104fe200078e0204 */
[----:B------:R1:W-:Y:S03]  /*13700*/  @!P4 ST.E.64 [R6.64], R74 ;  /* 0x0000004a0600c985 */ /* 0x0003e6000c101b0e */
[--C-:B------:R-:W-:Y:S01]  /*13710*/  @!P2 IMAD.WIDE R12, R15, 0x4, R4.reuse ;  /* 0x000000040f0ca825 */ /* 0x100fe200078e0204 */
[----:B------:R1:W-:Y:S03]  /*13720*/  @!P3 ST.E.64 [R8.64], R70 ;  /* 0x000000460800b985 */ /* 0x0003e6000c101b0e */
[----:B------:R-:W-:Y:S01]  /*13730*/  @!P1 IMAD.WIDE R14, R17, 0x4, R4 ;  /* 0x00000004110e9825 */ /* 0x000fe200078e0204 */
[----:B------:R1:W-:Y:S04]  /*13740*/  @!P2 ST.E.64 [R12.64], R54 ;  /* 0x000000360c00a985 */ /* 0x0003e8000c101b0e */
[----:B------:R1:W-:Y:S04]  /*13750*/  @!P1 ST.E.64 [R14.64], R58 ;  /* 0x0000003a0e009985 */ /* 0x0003e8000c101b0e */
[----:B------:R1:W-:Y:S01]  /*13760*/  @!P0 ST.E.64 [R2.64], R62 ;  /* 0x0000003e02008985 */ /* 0x0003e2000c101b0e */
[----:B------:R-:W-:-:S13]  /*13770*/  ISETP.GE.AND P0, PT, R11, c[0x0][0x3c8], PT ;  /* 0x0000f2000b007a0c */ /* 0x000fda0003f06270 */
[----:B------:R-:W-:Y:S05]  /*13780*/  @P0 EXIT ;  /* 0x000000000000094d */ /* 0x000fea0003800000 */
[----:B-1----:R-:W-:-:S04]  /*13790*/  LEA.HI R3, R11, R11, RZ, 0x1 ;  /* 0x0000000b0b037211 */ /* 0x002fc800078f08ff */
[----:B------:R-:W-:-:S05]  /*137a0*/  LOP3.LUT R3, R3, 0xfffffffe, RZ, 0xc0, !PT ;  /* 0xfffffffe03037812 */ /* 0x000fca00078ec0ff */
[----:B------:R-:W-:-:S05]  /*137b0*/  IMAD.WIDE R4, R3, 0x4, R4 ;  /* 0x0000000403047825 */ /* 0x000fca00078e0204 */
[----:B------:R-:W-:Y:S01]  /*137c0*/  ST.E.64 [R4.64], R66 ;  /* 0x0000004204007985 */ /* 0x000fe2000c101b0e */
[----:B------:R-:W-:Y:S05]  /*137d0*/  EXIT ;  /* 0x000000000000794d */ /* 0x000fea0003800000 */
.L_x_65:
        /* <DEDUP_REMOVED lines=26> */
[----:B------:R-:W-:Y:S01]  /*13980*/  IMAD.WIDE.U32 R8, R5, c[0x0][0x4d8], R8 ;  /* 0x0001360005087a25 */ /* 0x000fe200078e0008 */
[----:B------:R-:W-:-:S03]  /*13990*/  IADD3 R4, -R6, RZ, RZ ;  /* 0x000000ff06047210 */ /* 0x000fc60007ffe1ff */
[----:B------:R-:W-:Y:S02]  /*139a0*/  IMAD R0, R0, c[0x0][0x4d8], RZ ;  /* 0x0001360000007a24 */ /* 0x000fe400078e02ff */
[----:B--2---:R-:W-:Y:S02]  /*139b0*/  IMAD R2, R2, c[0x0][0x550], R3 ;  /* 0x0001540002027a24 */ /* 0x004fe400078e0203 */
[----:B------:R-:W-:Y:S02]  /*139c0*/  IMAD R0, R5, c[0x0][0x4dc], R0 ;  /* 0x0001370005007a24 */ /* 0x000fe400078e0200 */
[----:B------:R-:W-:Y:S01]  /*139d0*/  IMAD R4, R4, c[0x0][0x4e8], R7 ;  /* 0x00013a0004047a24 */ /* 0x000fe200078e0207 */
[----:B------:R-:W-:Y:S01]  /*139e0*/  SHF.R.S32.HI R3, RZ, 0x1f, R2 ;  /* 0x0000001fff037819 */ /* 0x000fe20000011402 */
[----:B------:R-:W-:Y:S01]  /*139f0*/  IMAD.IADD R9, R0, 0x1, R9 ;  /* 0x0000000100097824 */ /* 0x000fe200078e0209 */
[----:B------:R-:W-:-:S03]  /*13a00*/  SHF.R.S32.HI R0, RZ, 0x1f, R6 ;  /* 0x0000001fff007819 */ /* 0x000fc60000011406 */
[----:B------:R-:W-:Y:S02]  /*13a10*/  IMAD R3, R3, c[0x0][0x4e0], RZ ;  /* 0x0001380003037a24 */ /* 0x000fe400078e02ff */
[----:B------:R-:W-:-:S04]  /*13a20*/  IMAD.WIDE.U32 R8, R2, c[0x0][0x4e0], R8 ;  /* 0x0001380002087a25 */ /* 0x000fc800078e0008 */
[----:B------:R-:W-:Y:S01]  /*13a30*/  IMAD R3, R2, c[0x0][0x4e4], R3 ;  /* 0x0001390002037a24 */ /* 0x000fe200078e0203 */
[----:B------:R-:W-:Y:S02]  /*13a40*/  SHF.R.S32.HI R2, RZ, 0x1f, R4 ;  /* 0x0000001fff027819 */ /* 0x000fe40000011404 */
[----:B------:R-:W-:-:S03]  /*13a50*/  IADD3 R6, P0, R6, R8, RZ ;  /* 0x0000000806067210 */ /* 0x000fc60007f1e0ff */
[----:B------:R-:W-:Y:S01]  /*13a60*/  IMAD R5, R2, c[0x0][0x4c8], RZ ;  /* 0x0001320002057a24 */ /* 0x000fe200078e02ff */
[----:B------:R-:W-:-:S03]  /*13a70*/  IADD3.X R7, R0, R9, R3, P0, !PT ;  /* 0x0000000900077210 */ /* 0x000fc600007fe403 */
[C---:B------:R-:W-:Y:S02]  /*13a80*/  IMAD R5, R4.reuse, c[0x0][0x4cc], R5 ;  /* 0x0001330004057a24 */ /* 0x040fe400078e0205 */
[----:B------:R-:W-:-:S05]  /*13a90*/  IMAD.WIDE.U32 R6, R4, c[0x0][0x4c8], R6 ;  /* 0x0001320004067a25 */ /* 0x000fca00078e0006 */
[----:B------:R-:W-:Y:S02]  /*13aa0*/  IADD3 R5, R7, R5, RZ ;  /* 0x0000000507057210 */ /* 0x000fe40007ffe0ff */
[----:B------:R-:W-:-:S04]  /*13ab0*/  LEA R2, P0, R6, c[0x0][0x4a8], 0x2 ;  /* 0x00012a0006027a11 */ /* 0x000fc800078010ff */
[----:B------:R-:W-:Y:S02]  /*13ac0*/  LEA.HI.X R3, R6, c[0x0][0x4ac], R5, 0x2, P0 ;  /* 0x00012b0006037a11 */ /* 0x000fe400000f1405 */
[----:B------:R-:W-:-:S05]  /*13ad0*/  MOV R5, 0xff800000 ;  /* 0xff80000000057802 */ /* 0x000fca0000000f00 */
[----:B------:R-:W-:Y:S01]  /*13ae0*/  STG.E [R2.64], R5 ;  /* 0x0000000502007986 */ /* 0x000fe2000c10190e */
[----:B------:R-:W-:Y:S05]  /*13af0*/  EXIT ;  /* 0x000000000000794d */ /* 0x000fea0003800000 */
.L_x_68:
        /* <DEDUP_REMOVED lines=16> */
.L_x_1785:


//--------------------- .text._ZN7cutlass13device_kernelIN5flash19enable_sm80_to_sm89INS1_16FlashAttnFwdSm80INS1_25CollectiveMainloopFwdSm80ILi8ELi1ELb1EN4cute5tupleIJNS5_1CILi128EEES8_S8_EEELi128ENS_6half_tEfNS_4arch4Sm80ELb1ELb0ELb1ELb0ELb1ELb0ELb1ELb1EEENS1_21CollectiveEpilogueFwdIS9_NS6_IJNS7_ILi1EEESF_SF_EEESA_SC_Li256ELb0ELb1ELb1ELb0EEENS1_30DynamicPersistentTileSchedulerILi256ELi256ELb1ELb1ELb0EEEEEEEEEvNT_6ParamsE --------------------------
	.section	.text._ZN7cutlass13device_kernelIN5flash19enable_sm80_to_sm89INS1_16FlashAttnFwdSm80INS1_25CollectiveMainloopFwdSm80ILi8ELi1ELb1EN4cute5tupleIJNS5_1CILi128EEES8_S8_EEELi128ENS_6half_tEfNS_4arch4Sm80ELb1ELb0ELb1ELb0ELb1ELb0ELb1ELb1EEENS1_21CollectiveEpilogueFwdIS9_NS6_IJNS7_ILi1EEESF_SF_EEESA_SC_Li256ELb0ELb1ELb1ELb0EEENS1_30DynamicPersistentTileSchedulerILi256ELi256ELb1ELb1ELb0EEEEEEEEEvNT_6ParamsE,"ax",@progbits
	.sectioninfo	@"SHI_REGISTERS=255"
	.align	128
.text._ZN7cutlass13device_kernelIN5flash19enable_sm80_to_sm89INS1_16FlashAttnFwdSm80INS1_25CollectiveMainloopFwdSm80ILi8ELi1ELb1EN4cute5tupleIJNS5_1CILi128EEES8_S8_EEELi128ENS_6half_tEfNS_4arch4Sm80ELb1ELb0ELb1ELb0ELb1ELb0ELb1ELb1EEENS1_21CollectiveEpilogueFwdIS9_NS6_IJNS7_ILi1EEESF_SF_EEESA_SC_Li256ELb0ELb1ELb1ELb0EEENS1_30DynamicPersistentTileSchedulerILi256ELi256ELb1ELb1ELb0EEEEEEEEEvNT_6ParamsE:
        .type           _ZN7cutlass13device_kernelIN5flash19enable_sm80_to_sm89INS1_16FlashAttnFwdSm80INS1_25CollectiveMainloopFwdSm80ILi8ELi1ELb1EN4cute5tupleIJNS5_1CILi128EEES8_S8_EEELi128ENS_6half_tEfNS_4arch4Sm80ELb1ELb0ELb1ELb0ELb1ELb0ELb1ELb1EEENS1_21CollectiveEpilogueFwdIS9_NS6_IJNS7_ILi1EEESF_SF_EEESA_SC_Li256ELb0ELb1ELb1ELb0EEENS1_30DynamicPersistentTileSchedulerILi256ELi256ELb1ELb1ELb0EEEEEEEEEvNT_6ParamsE,@function
        .size           _ZN7cutlass13device_kernelIN5flash19enable_sm80_to_sm89INS1_16FlashAttnFwdSm80INS1_25CollectiveMainloopFwdSm80ILi8ELi1ELb1EN4cute5tupleIJNS5_1CILi128EEES8_S8_EEELi128ENS_6half_tEfNS_4arch4Sm80ELb1ELb0ELb1ELb0ELb1ELb0ELb1ELb1EEENS1_21CollectiveEpilogueFwdIS9_NS6_IJNS7_ILi1EEESF_SF_EEESA_SC_Li256ELb0ELb1ELb1ELb0EEENS1_30DynamicPersistentTileSchedulerILi256ELi256ELb1ELb1ELb0EEEEEEEEEvNT_6ParamsE,(.L_x_1786 - _ZN7cutlass13device_kernelIN5flash19enable_sm80_to_sm89INS1_16FlashAttnFwdSm80INS1_25CollectiveMainloopFwdSm80ILi8ELi1ELb1EN4cute5tupleIJNS5_1CILi128EEES8_S8_EEELi128ENS_6half_tEfNS_4arch4Sm80ELb1ELb0ELb1ELb0ELb1ELb0ELb1ELb1EEENS1_21CollectiveEpilogueFwdIS9_NS6_IJNS7_ILi1EEESF_SF_EEESA_SC_Li256ELb0ELb1ELb1ELb0EEENS1_30DynamicPersistentTileSchedulerILi256ELi256ELb1ELb1ELb0EEEEEEEEEvNT_6ParamsE)
        .other          _ZN7cutlass13device_kernelIN5flash19enable_sm80_to_sm89INS1_16FlashAttnFwdSm80INS1_25CollectiveMainloopFwdSm80ILi8ELi1ELb1EN4cute5tupleIJNS5_1CILi128EEES8_S8_EEELi128ENS_6half_tEfNS_4arch4Sm80ELb1ELb0ELb1ELb0ELb1ELb0ELb1ELb1EEENS1_21CollectiveEpilogueFwdIS9_NS6_IJNS7_ILi1EEESF_SF_EEESA_SC_Li256ELb0ELb1ELb1ELb0EEENS1_30DynamicPersistentTileSchedulerILi256ELi256ELb1ELb1ELb0EEEEEEEEEvNT_6ParamsE,@"STO_CUDA_ENTRY STV_DEFAULT"
_ZN7cutlass13device_kernelIN5flash19enable_sm80_to_sm89INS1_16FlashAttnFwdSm80INS1_25CollectiveMainloopFwdSm80ILi8ELi1ELb1EN4cute5tupleIJNS5_1CILi128EEES8_S8_EEELi128ENS_6half_tEfNS_4arch4Sm80ELb1ELb0ELb1ELb0ELb1ELb0ELb1ELb1EEENS1_21CollectiveEpilogueFwdIS9_NS6_IJNS7_ILi1EEESF_SF_EEESA_SC_Li256ELb0ELb1ELb1ELb0EEENS1_30DynamicPersistentTileSchedulerILi256ELi256ELb1ELb1ELb0EEEEEEEEEvNT_6ParamsE:
[----:B------:R-:W-:-:S03]  /*0000*/  MOV R1, c[0x0][0x28] ;  /* 0x00000a0000017a02 */ /* 0x000fc60000000f00 */
[----:B------:R-:W1:Y:S01]  /*0010*/  S2R R16, SR_TID.X ;  /* 0x0000000000107919 */ /* 0x000e620000002100 */
[----:B------:R-:W-:-:S03]  /*0020*/  IADD3 R1, R1, -0xd8, RZ ;  /* 0xffffff2801017810 */ /* 0x000fc60007ffe0ff */
[----:B------:R-:W2:Y:S01]  /*0030*/  S2R R13, SR_CTAID.X ;  /* 0x00000000000d7919 */ /* 0x000ea20000002500 */
[----:B-1----:R-:W-:-:S05]  /*0040*/  SHF.R.U32.HI R2, RZ, 0x5, R16 ;  /* 0x00000005ff027819 */ /* 0x002fca0000011610 */
[----:B------:R-:W1:Y:S02]  /*0050*/  SHFL.IDX PT, R0, R2, RZ, 0x1f ;  /* 0x00001fff02007589 */ /* 0x000e6400000e0000 */
[----:B-1----:R-:W-:Y:S02]  /*0060*/  ISETP.GE.AND P0, PT, R0, 0x1, PT ;  /* 0x000000010000780c */ /* 0x002fe40003f06270 */
[----:B------:R1:W-:Y:S11]  /*0070*/  STL [R1+0xd0], R0 ;  /* 0x0000d00001007387 */ /* 0x0003f60000100800 */
[----:B------:R-:W-:Y:S06]  /*0080*/  @P0 BAR.ARV 0x4, 0x100 ;  /* 0x0104000000000b1d */ /* 0x000fec0000002000 */
[----:B--2---:R-:W-:-:S13]  /*0090*/  ISETP.GE.AND P0, PT, R13, c[0x0][0x538], PT ;  /* 0x00014e000d007a0c */ /* 0x004fda0003f06270 */
[----:B------:R-:W-:Y:S05]  /*00a0*/  @P0 EXIT ;  /* 0x000000000000094d */ /* 0x000fea0003800000 */
[----:B-1----:R-:W-:Y:S01]  /*00b0*/  SHF.R.S32.HI R12, RZ, 0x1f, R16 ;  /* 0x0000001fff0c7819 */ /* 0x002fe20000011410 */
[----:B------:R-:W-:Y:S01]  /*00c0*/  IMAD.MOV.U32 R205, RZ, RZ, 0x20 ;  /* 0x00000020ffcd7424 */ /* 0x000fe200078e00ff */
[----:B------:R-:W-:Y:S02]  /*00d0*/  ULDC.64 UR6, c[0x0][0x118] ;  /* 0x0000460000067ab9 */ /* 0x000fe40000000a00 */
[CC--:B------:R-:W-:Y:S02]  /*00e0*/  LEA.HI R2, R12.reuse, R16.reuse, RZ, 0x4 ;  /* 0x000000100c027211 */ /* 0x0c0fe400078f20ff */
[CC--:B------:R-:W-:Y:S02]  /*00f0*/  LEA.HI R10, R12.reuse, R16.reuse, RZ, 0x3 ;  /* 0x000000100c0a7211 */ /* 0x0c0fe400078f18ff */
[----:B------:R-:W-:Y:S02]  /*0100*/  SHF.R.S32.HI R3, RZ, 0x4, R2 ;  /* 0x00000004ff037819 */ /* 0x000fe40000011402 */
[----:B------:R-:W-:-:S02]  /*0110*/  LEA.HI R4, R12, R16, RZ, 0x2 ;  /* 0x000000100c047211 */ /* 0x000fc400078f10ff */
[----:B------:R-:W-:Y:S02]  /*0120*/  LEA.HI R0, R2, R3, RZ, 0x1 ;  /* 0x0000000302007211 */ /* 0x000fe400078f08ff */
[----:B------:R-:W-:Y:S02]  /*0130*/  SHF.R.S32.HI R6, RZ, 0x3, R10 ;  /* 0x00000003ff067819 */ /* 0x000fe4000001140a */
[----:B------:R-:W-:Y:S02]  /*0140*/  LOP3.LUT R0, R0, 0xfffffffe, RZ, 0xc0, !PT ;  /* 0xfffffffe00007812 */ /* 0x000fe400078ec0ff */
[----:B------:R-:W-:Y:S02]  /*0150*/  LOP3.LUT R5, R10, 0xfffffff8, RZ, 0xc0, !PT ;  /* 0xfffffff80a057812 */ /* 0x000fe400078ec0ff */
[----:B------:R-:W-:Y:S01]  /*0160*/  LEA.HI R8, R12, R16, RZ, 0x6 ;  /* 0x000000100c087211 */ /* 0x000fe200078f30ff */
[----:B------:R-:W-:Y:S01]  /*0170*/  IMAD.IADD R9, R3, 0x1, -R0 ;  /* 0x0000000103097824 */ /* 0x000fe200078e0a00 */
[----:B------:R-:W-:Y:S01]  /*0180*/  LOP3.LUT R0, R4, 0xfffffffc, RZ, 0xc0, !PT ;  /* 0xfffffffc04007812 */ /* 0x000fe200078ec0ff */
[----:B------:R-:W-:Y:S01]  /*0190*/  IMAD.IADD R5, R16, 0x1, -R5 ;  /* 0x0000000110057824 */ /* 0x000fe200078e0a05 */
[----:B------:R-:W-:Y:S01]  /*01a0*/  LOP3.LUT R3, R2, 0xfffffff0, RZ, 0xc0, !PT ;  /* 0xfffffff002037812 */ /* 0x000fe200078ec0ff */
[----:B------:R-:W-:-:S02]  /*01b0*/  IMAD.SHL.U32 R2, R6, 0x40, RZ ;  /* 0x0000004006027824 */ /* 0x000fc400078e00ff */
[C---:B------:R-:W-:Y:S02]  /*01c0*/  IMAD.IADD R4, R16.reuse, 0x1, -R0 ;  /* 0x0000000110047824 */ /* 0x040fe400078e0a00 */
[----:B------:R-:W-:Y:S01]  /*01d0*/  IMAD.IADD R3, R16, 0x1, -R3 ;  /* 0x0000000110037824 */ /* 0x000fe200078e0a03 */
[----:B------:R-:W-:Y:S01]  /*01e0*/  LOP3.LUT R0, R2, 0x1c0, RZ, 0xc0, !PT ;  /* 0x000001c002007812 */ /* 0x000fe200078ec0ff */
[C---:B------:R-:W-:Y:S01]  /*01f0*/  IMAD.SHL.U32 R241, R5.reuse, 0x8, RZ ;  /* 0x0000000805f17824 */ /* 0x040fe200078e00ff */
[----:B------:R-:W-:Y:S01]  /*0200*/  LEA.HI R2, R4, R4, RZ, 0x1 ;  /* 0x0000000404027211 */ /* 0x000fe200078f08ff */
[----:B------:R-:W-:Y:S01]  /*0210*/  IMAD.SHL.U32 R5, R5, 0x40, RZ ;  /* 0x0000004005057824 */ /* 0x000fe200078e00ff */
[----:B------:R-:W-:Y:S02]  /*0220*/  SHF.R.S32.HI R7, RZ, 0x1f, R3 ;  /* 0x0000001fff077819 */ /* 0x000fe40000011403 */
[----:B------:R-:W-:Y:S02]  /*0230*/  SHF.R.U32.HI R6, RZ, 0x3, R0 ;  /* 0x00000003ff067819 */ /* 0x000fe40000011600 */
[----:B------:R-:W-:-:S02]  /*0240*/  LOP3.LUT R2, R2, 0x1ffffffe, RZ, 0xc0, !PT ;  /* 0x1ffffffe02027812 */ /* 0x000fc400078ec0ff */
[----:B------:R-:W-:Y:S02]  /*0250*/  LOP3.LUT R0, R0, 0x38, R241, 0xf8, !PT ;  /* 0x0000003800007812 */ /* 0x000fe400078ef8f1 */
[----:B------:R-:W-:Y:S01]  /*0260*/  LEA.HI R202, R7, R3, RZ, 0x3 ;  /* 0x0000000307ca7211 */ /* 0x000fe200078f18ff */
[----:B------:R-:W-:Y:S01]  /*0270*/  IMAD.IADD R11, R4, 0x1, -R2 ;  /* 0x00000001040b7824 */ /* 0x000fe200078e0a02 */
[----:B------:R-:W-:Y:S02]  /*0280*/  LOP3.LUT R7, R0, R6, RZ, 0x3c, !PT ;  /* 0x0000000600077212 */ /* 0x000fe400078e3cff */
[----:B------:R-:W-:Y:S02]  /*0290*/  LOP3.LUT R0, R5, 0x1c0, RZ, 0xc0, !PT ;  /* 0x000001c005007812 */ /* 0x000fe400078ec0ff */
[C---:B------:R-:W-:Y:S01]  /*02a0*/  LOP3.LUT R2, R202.reuse, 0xfffffff8, RZ, 0xc0, !PT ;  /* 0xfffffff8ca027812 */ /* 0x040fe200078ec0ff */
[----:B------:R-:W-:Y:S01]  /*02b0*/  IMAD.SHL.U32 R202, R202, 0x40, RZ ;  /* 0x00000040caca7824 */ /* 0x000fe200078e00ff */
[----:B------:R-:W-:-:S02]  /*02c0*/  LOP3.LUT R5, R0, 0x8, R10, 0xf8, !PT ;  /* 0x0000000800057812 */ /* 0x000fc400078ef80a */
[----:B------:R-:W-:Y:S01]  /*02d0*/  SHF.R.U32.HI R4, RZ, 0x3, R0 ;  /* 0x00000003ff047819 */ /* 0x000fe20000011600 */
[----:B------:R-:W-:Y:S01]  /*02e0*/  IMAD.IADD R6, R3, 0x1, -R2 ;  /* 0x0000000103067824 */ /* 0x000fe200078e0a02 */
[----:B------:R-:W-:Y:S01]  /*02f0*/  IADD3 R242, R241, 0x40, RZ ;  /* 0x00000040f1f27810 */ /* 0x000fe20007ffe0ff */
[----:B------:R-:W-:Y:S01]  /*0300*/  IMAD.SHL.U32 R0, R8, 0x8, RZ ;  /* 0x0000000808007824 */ /* 0x000fe200078e00ff */
[----:B------:R-:W-:Y:S01]  /*0310*/  LEA.HI R8, R12, R16, RZ, 0x5 ;  /* 0x000000100c087211 */ /* 0x000fe200078f28ff */
[----:B------:R-:W-:Y:S01]  /*0320*/  IMAD.SHL.U32 R3, R9, 0x8, RZ ;  /* 0x0000000809037824 */ /* 0x000fe200078e00ff */
[----:B------:R-:W-:Y:S01]  /*0330*/  LOP3.LUT R71, R5, R4, RZ, 0x3c, !PT ;  /* 0x0000000405477212 */ /* 0x000fe200078e3cff */
[----:B------:R-:W-:Y:S01]  /*0340*/  IMAD.SHL.U32 R4, R6, 0x40, RZ ;  /* 0x0000004006047824 */ /* 0x000fe200078e00ff */
[----:B------:R-:W-:Y:S01]  /*0350*/  LOP3.LUT R2, R8, 0xffffffe0, RZ, 0xc0, !PT ;  /* 0xffffffe008027812 */ /* 0x000fe200078ec0ff */
[----:B------:R-:W-:Y:S01]  /*0360*/  IMAD.MOV.U32 R5, RZ, RZ, 0x10 ;  /* 0x00000010ff057424 */ /* 0x000fe200078e00ff */
[----:B------:R-:W-:Y:S01]  /*0370*/  LOP3.LUT R7, R7, 0x7ffffe00, R0, 0xf8, !PT ;  /* 0x7ffffe0007077812 */ /* 0x000fe200078ef800 */
[----:B------:R-:W-:Y:S01]  /*0380*/  IMAD R71, R9, 0x200, R71 ;  /* 0x0000020009477824 */ /* 0x000fe200078e0247 */
[----:B------:R-:W-:Y:S01]  /*0390*/  LOP3.LUT R0, R4, 0x1c0, RZ, 0xc0, !PT ;  /* 0x000001c004007812 */ /* 0x000fe200078ec0ff */
[----:B------:R-:W-:Y:S01]  /*03a0*/  IMAD.IADD R15, R16, 0x1, -R2 ;  /* 0x00000001100f7824 */ /* 0x000fe200078e0a02 */
[--C-:B------:R-:W-:Y:S01]  /*03b0*/  SHF.R.S32.HI R223, RZ, 0x5, R8.reuse ;  /* 0x00000005ffdf7819 */ /* 0x100fe20000011408 */
[----:B------:R-:W-:Y:S01]  /*03c0*/  IMAD.SHL.U32 R227, R7, 0x2, RZ ;  /* 0x0000000207e37824 */ /* 0x000fe200078e00ff */
[----:B------:R-:W-:-:S02]  /*03d0*/  SHF.R.S32.HI R4, RZ, 0x1f, R8 ;  /* 0x0000001fff047819 */ /* 0x000fc40000011408 */
[----:B------:R-:W-:Y:S02]  /*03e0*/  LOP3.LUT R3, R0, 0x8, R3, 0xf8, !PT ;  /* 0x0000000800037812 */ /* 0x000fe400078ef803 */
[----:B------:R-:W-:Y:S02]  /*03f0*/  SHF.R.U32.HI R2, RZ, 0x3, R0 ;  /* 0x00000003ff027819 */ /* 0x000fe40000011600 */
[----:B------:R-:W-:Y:S02]  /*0400*/  LEA.HI R0, R4, R223, RZ, 0x3 ;  /* 0x000000df04007211 */ /* 0x000fe400078f18ff */
[----:B------:R-:W-:Y:S02]  /*0410*/  SHF.R.S32.HI R4, RZ, 0x1f, R15 ;  /* 0x0000001fff047819 */ /* 0x000fe4000001140f */
[----:B------:R-:W-:Y:S02]  /*0420*/  R2P PR, R6, 0x6 ;  /* 0x0000000606007804 */ /* 0x000fe40000000000 */
[----:B------:R-:W-:-:S02]  /*0430*/  LOP3.LUT R0, R0, 0xffffff8, RZ, 0xc0, !PT ;  /* 0x0ffffff800007812 */ /* 0x000fc400078ec0ff */
[----:B------:R-:W-:Y:S02]  /*0440*/  LOP3.LUT R6, R3, R2, RZ, 0x3c, !PT ;  /* 0x0000000203067212 */ /* 0x000fe400078e3cff */
[----:B------:R-:W-:Y:S01]  /*0450*/  LEA.HI R3, R4, R15, RZ, 0x2 ;  /* 0x0000000f04037211 */ /* 0x000fe200078f10ff */
[----:B------:R-:W-:Y:S01]  /*0460*/  IMAD.IADD R2, R223, 0x1, -R0 ;  /* 0x00000001df027824 */ /* 0x000fe200078e0a00 */
[----:B------:R-:W-:Y:S02]  /*0470*/  SEL R5, R5, 0xfffffff0, !P1 ;  /* 0xfffffff005057807 */ /* 0x000fe40004800000 */
[----:B------:R-:W-:Y:S02]  /*0480*/  SHF.R.S32.HI R0, RZ, 0x2, R3 ;  /* 0x00000002ff007819 */ /* 0x000fe40000011403 */
[----:B------:R-:W-:Y:S02]  /*0490*/  LOP3.LUT R3, R3, 0x7ffffffc, RZ, 0xc0, !PT ;  /* 0x7ffffffc03037812 */ /* 0x000fe400078ec0ff */
[----:B------:R-:W-:Y:S01]  /*04a0*/  SEL R4, R205, 0xffffffe0, !P2 ;  /* 0xffffffe0cd047807 */ /* 0x000fe20005000000 */
[----:B------:R-:W-:Y:S01]  /*04b0*/  IMAD R14, R2, 0x10, R0 ;  /* 0x00000010020e7824 */ /* 0x000fe200078e0200 */
[----:B------:R-:W-:Y:S01]  /*04c0*/  LEA.HI R0, R12, R16, RZ, 0x7 ;  /* 0x000000100c007211 */ /* 0x000fe200078f38ff */
[----:B------:R-:W-:Y:S01]  /*04d0*/  IMAD.IADD R3, R15, 0x1, -R3 ;  /* 0x000000010f037824 */ /* 0x000fe200078e0a03 */
[----:B------:R-:W-:Y:S01]  /*04e0*/  LOP3.LUT R202, R6, 0x7ffffe00, R202, 0xf8, !PT ;  /* 0x7ffffe0006ca7812 */ /* 0x000fe200078ef8ca */
[----:B------:R-:W-:Y:S01]  /*04f0*/  IMAD.IADD R2, R5, 0x1, R4 ;  /* 0x0000000105027824 */ /* 0x000fe200078e0204 */
[----:B------:R-:W-:Y:S01]  /*0500*/  SHF.R.S32.HI R0, RZ, 0x7, R0 ;  /* 0x00000007ff007819 */ /* 0x000fe20000011400 */
[----:B------:R-:W-:Y:S01]  /*0510*/  IMAD.SHL.U32 R3, R3, 0x2, RZ ;  /* 0x0000000203037824 */ /* 0x000fe200078e00ff */
[----:B------:R-:W-:Y:S01]  /*0520*/  SHF.R.S32.HI R0, RZ, 0x1f, R242 ;  /* 0x0000001fff007819 */ /* 0x000fe200000114f2 */
[----:B------:R-:W-:Y:S01]  /*0530*/  IMAD R0, R11, 0x8, R14 ;  /* 0x000000080b007824 */ /* 0x000fe200078e020e */
[----:B------:R1:W-:Y:S01]  /*0540*/  STL [R1+0xd4], R14 ;  /* 0x0000d40e01007387 */ /* 0x0003e20000100800 */
[----:B------:R-:W-:Y:S01]  /*0550*/  IMAD.MOV.U32 R4, RZ, RZ, 0x40 ;  /* 0x00000040ff047424 */ /* 0x000fe200078e00ff */
[----:B------:R-:W-:-:S02]  /*0560*/  IADD3 R19, R3, 0x8, RZ ;  /* 0x0000000803137810 */ /* 0x000fc40007ffe0ff */
[C---:B------:R-:W-:Y:S01]  /*0570*/  IADD3 R18, R3.reuse, 0x10, RZ ;  /* 0x0000001003127810 */ /* 0x040fe20007ffe0ff */
[----:B------:R2:W-:Y:S01]  /*0580*/  STL [R1+0x50], R13 ;  /* 0x0000500d01007387 */ /* 0x0005e20000100800 */
[C---:B------:R-:W-:Y:S02]  /*0590*/  IADD3 R17, R3.reuse, 0x18, RZ ;  /* 0x0000001803117810 */ /* 0x040fe40007ffe0ff */
[C---:B------:R-:W-:Y:S01]  /*05a0*/  IADD3 R16, R3.reuse, 0x20, RZ ;  /* 0x0000002003107810 */ /* 0x040fe20007ffe0ff */
[----:B------:R3:W-:Y:S01]  /*05b0*/  STL [R1+0xcc], R0 ;  /* 0x0000cc0001007387 */ /* 0x0007e20000100800 */
[C---:B------:R-:W-:Y:S02]  /*05c0*/  IADD3 R15, R3.reuse, 0x28, RZ ;  /* 0x00000028030f7810 */ /* 0x040fe40007ffe0ff */
[C---:B------:R-:W-:Y:S01]  /*05d0*/  IADD3 R12, R3.reuse, 0x40, RZ ;  /* 0x00000040030c7810 */ /* 0x040fe20007ffe0ff */
[----:B------:R4:W-:Y:S01]  /*05e0*/  STL [R1+0x3c], R3 ;  /* 0x00003c0301007387 */ /* 0x0009e20000100800 */
[----:B------:R-:W-:-:S02]  /*05f0*/  IADD3 R10, R3, 0x48, RZ ;  /* 0x00000048030a7810 */ /* 0x000fc40007ffe0ff */
[C---:B------:R-:W-:Y:S01]  /*0600*/  IADD3 R9, R3.reuse, 0x50, RZ ;  /* 0x0000005003097810 */ /* 0x040fe20007ffe0ff */
[----:B------:R-:W-:Y:S01]  /*0610*/  STL [R1+0x8c], R19 ;  /* 0x00008c1301007387 */ /* 0x000fe20000100800 */
[C---:B------:R-:W-:Y:S02]  /*0620*/  IADD3 R8, R3.reuse, 0x58, RZ ;  /* 0x0000005803087810 */ /* 0x040fe40007ffe0ff */
[C---:B------:R-:W-:Y:S01]  /*0630*/  IADD3 R7, R3.reuse, 0x60, RZ ;  /* 0x0000006003077810 */ /* 0x040fe20007ffe0ff */
[----:B------:R-:W-:Y:S01]  /*0640*/  STL [R1+0x88], R18 ;  /* 0x0000881201007387 */ /* 0x000fe20000100800 */
[C---:B------:R-:W-:Y:S02]  /*0650*/  IADD3 R6, R3.reuse, 0x68, RZ ;  /* 0x0000006803067810 */ /* 0x040fe40007ffe0ff */
[----:B------:R-:W-:Y:S01]  /*0660*/  SHF.R.S32.HI R5, RZ, 0x1f, R241 ;  /* 0x0000001fff057819 */ /* 0x000fe200000114f1 */
[----:B------:R-:W-:Y:S01]  /*0670*/  STL [R1+0x84], R17 ;  /* 0x0000841101007387 */ /* 0x000fe20000100800 */
[----:B-1----:R-:W-:-:S02]  /*0680*/  IADD3 R14, R3, 0x30, RZ ;  /* 0x00000030030e7810 */ /* 0x002fc40007ffe0ff */
[C---:B------:R-:W-:Y:S01]  /*0690*/  IADD3 R5, R3.reuse, 0x70, RZ ;  /* 0x0000007003057810 */ /* 0x040fe20007ffe0ff */
[----:B------:R-:W-:Y:S01]  /*06a0*/  STL [R1+0x80], R16 ;  /* 0x0000801001007387 */ /* 0x000fe20000100800 */
[C---:B--2---:R-:W-:Y:S02]  /*06b0*/  IADD3 R13, R3.reuse, 0x38, RZ ;  /* 0x00000038030d7810 */ /* 0x044fe40007ffe0ff */
[----:B------:R-:W-:Y:S01]  /*06c0*/  SHF.R.S32.HI R11, RZ, 0x1f, R18 ;  /* 0x0000001fff0b7819 */ /* 0x000fe20000011412 */
[----:B------:R-:W-:Y:S01]  /*06d0*/  STL [R1+0x7c], R15 ;  /* 0x00007c0f01007387 */ /* 0x000fe20000100800 */
[----:B---3--:R-:W-:Y:S02]  /*06e0*/  SEL R0, R4, 0xffffffc0, !P2 ;  /* 0xffffffc004007807 */ /* 0x008fe40005000000 */
[----:B------:R-:W-:Y:S01]  /*06f0*/  SHF.R.S32.HI R4, RZ, 0x1f, R19 ;  /* 0x0000001fff047819 */ /* 0x000fe20000011413 */
[----:B------:R1:W-:Y:S01]  /*0700*/  STL [R1+0x78], R14 ;  /* 0x0000780e01007387 */ /* 0x0003e20000100800 */
[----:B----4-:R-:W-:-:S02]  /*0710*/  IADD3 R3, R3, 0x78, RZ ;  /* 0x0000007803037810 */ /* 0x010fc40007ffe0ff */
[----:B------:R-:W-:Y:S01]  /*0720*/  LEA R202, R202, 0x100, 0x1 ;  /* 0x00000100caca7811 */ /* 0x000fe200078e08ff */
[----:B------:R-:W-:Y:S01]  /*0730*/  STL [R1+0x74], R13 ;  /* 0x0000740d01007387 */ /* 0x000fe20000100800 */
[----:B------:R-:W-:Y:S02]  /*0740*/  SEL R205, R205, 0xffffffe0, !P1 ;  /* 0xffffffe0cdcd7807 */ /* 0x000fe40004800000 */
[----:B------:R-:W-:Y:S01]  /*0750*/  LEA R71, R71, 0x8100, 0x1 ;  /* 0x0000810047477811 */ /* 0x000fe200078e08ff */
[----:B------:R-:W-:Y:S01]  /*0760*/  STL [R1+0x70], R12 ;  /* 0x0000700c01007387 */ /* 0x000fe20000100800 */
[--C-:B------:R-:W-:Y:S02]  /*0770*/  IMAD R223, R223, 0x800, R202.reuse ;  /* 0x00000800dfdf7824 */ /* 0x100fe400078e02ca */
[----:B------:R-:W-:Y:S01]  /*0780*/  IMAD.IADD R204, R202, 0x1, R205 ;  /* 0x00000001cacc7824 */ /* 0x000fe200078e02cd */
[----:B------:R2:W-:Y:S01]  /*0790*/  STL [R1+0x6c], R10 ;  /* 0x00006c0a01007387 */ /* 0x0005e20000100800 */
[----:B------:R-:W-:Y:S01]  /*07a0*/  IMAD.IADD R224, R205, 0x1, R223 ;  /* 0x00000001cde07824 */ /* 0x000fe200078e02df */
[----:B------:R-:W-:Y:S01]  /*07b0*/  IADD3 R205, R0, R202, R205 ;  /* 0x000000ca00cd7210 */ /* 0x000fe20007ffe0cd */
[----:B------:R-:W-:Y:S01]  /*07c0*/  IMAD R215, R2, 0x2, R202 ;  /* 0x0000000202d77824 */ /* 0x000fe200078e02ca */
[----:B------:R3:W-:Y:S01]  /*07d0*/  STL [R1+0x68], R9 ;  /* 0x0000680901007387 */ /* 0x0007e20000100800 */
[----:B------:R-:W-:-:S02]  /*07e0*/  IMAD.IADD R203, R202, 0x1, R0 ;  /* 0x00000001cacb7824 */ /* 0x000fc400078e0200 */
[C---:B------:R-:W-:Y:S01]  /*07f0*/  IMAD.IADD R226, R0.reuse, 0x1, R223 ;  /* 0x0000000100e27824 */ /* 0x040fe200078e02df */
[----:B------:R-:W-:Y:S01]  /*0800*/  STL [R1+0x64], R8 ;  /* 0x0000640801007387 */ /* 0x000fe20000100800 */
[----:B------:R-:W-:-:S03]  /*0810*/  IMAD.IADD R225, R0, 0x1, R224 ;  /* 0x0000000100e17824 */ /* 0x000fc600078e02e0 */
[----:B------:R4:W-:Y:S01]  /*0820*/  STL [R1+0x60], R7 ;  /* 0x0000600701007387 */ /* 0x0009e20000100800 */
[----:B-1----:R-:W-:-:S03]  /*0830*/  SHF.R.S32.HI R14, RZ, 0x1f, R14 ;  /* 0x0000001fff0e7819 */ /* 0x002fc6000001140e */
[----:B------:R1:W-:Y:S04]  /*0840*/  STL [R1+0x5c], R6 ;  /* 0x00005c0601007387 */ /* 0x0003e80000100800 */
[----:B------:R5:W-:Y:S04]  /*0850*/  STL [R1+0xc8], R4 ;  /* 0x0000c80401007387 */ /* 0x000be80000100800 */
[----:B------:R-:W-:Y:S01]  /*0860*/  STL [R1+0x58], R5 ;  /* 0x0000580501007387 */ /* 0x000fe20000100800 */
[----:B--2---:R-:W-:-:S03]  /*0870*/  SHF.R.S32.HI R10, RZ, 0x1f, R10 ;  /* 0x0000001fff0a7819 */ /* 0x004fc6000001140a */
[----:B------:R2:W-:Y:S01]  /*0880*/  STL [R1+0xc4], R11 ;  /* 0x0000c40b01007387 */ /* 0x0005e20000100800 */
[----:B---3--:R-:W-:-:S03]  /*0890*/  SHF.R.S32.HI R9, RZ, 0x1f, R9 ;  /* 0x0000001fff097819 */ /* 0x008fc60000011409 */
[----:B------:R3:W-:Y:S01]  /*08a0*/  STL [R1+0x54], R3 ;  /* 0x0000540301007387 */ /* 0x0007e20000100800 */
[----:B----4-:R-:W-:Y:S02]  /*08b0*/  SHF.R.S32.HI R7, RZ, 0x1f, R7 ;  /* 0x0000001fff077819 */ /* 0x010fe40000011407 */
[----:B-1----:R-:W-:Y:S02]  /*08c0*/  SHF.R.S32.HI R6, RZ, 0x1f, R6 ;  /* 0x0000001fff067819 */ /* 0x002fe40000011406 */
[----:B-----5:R-:W-:-:S05]  /*08d0*/  SHF.R.S32.HI R4, RZ, 0x1f, R17 ;  /* 0x0000001fff047819 */ /* 0x020fca0000011411 */
[----:B------:R1:W-:Y:S01]  /*08e0*/  STL [R1+0xc0], R4 ;  /* 0x0000c00401007387 */ /* 0x0003e20000100800 */
[----:B--2---:R-:W-:Y:S02]  /*08f0*/  SHF.R.S32.HI R11, RZ, 0x1f, R16 ;  /* 0x0000001fff0b7819 */ /* 0x004fe40000011410 */
[----:B---3--:R-:W-:-:S03]  /*0900*/  SHF.R.S32.HI R3, RZ, 0x1f, R3 ;  /* 0x0000001fff037819 */ /* 0x008fc60000011403 */
[----:B------:R2:W-:Y:S01]  /*0910*/  STL [R1+0xbc], R11 ;  /* 0x0000bc0b01007387 */ /* 0x0005e20000100800 */
[----:B-1----:R-:W-:-:S05]  /*0920*/  SHF.R.S32.HI R4, RZ, 0x1f, R15 ;  /* 0x0000001fff047819 */ /* 0x002fca000001140f */
[----:B------:R1:W-:Y:S01]  /*0930*/  STL [R1+0xb8], R4 ;  /* 0x0000b80401007387 */ /* 0x0003e20000100800 */
[----:B--2---:R-:W-:-:S03]  /*0940*/  SHF.R.S32.HI R11, RZ, 0x1f, R13 ;  /* 0x0000001fff0b7819 */ /* 0x004fc6000001140d */
[----:B------:R-:W-:Y:S04]  /*0950*/  STL [R1+0xb4], R14 ;  /* 0x0000b40e01007387 */ /* 0x000fe80000100800 */
[----:B------:R-:W-:Y:S01]  /*0960*/  STL [R1+0xb0], R11 ;  /* 0x0000b00b01007387 */ /* 0x000fe20000100800 */
[----:B-1----:R-:W-:-:S05]  /*0970*/  SHF.R.S32.HI R4, RZ, 0x1f, R12 ;  /* 0x0000001fff047819 */ /* 0x002fca000001140c */
[----:B------:R1:W-:Y:S04]  /*0980*/  STL [R1+0xac], R4 ;  /* 0x0000ac0401007387 */ /* 0x0003e80000100800 */
[----:B------:R-:W-:Y:S04]  /*0990*/  STL [R1+0xa8], R10 ;  /* 0x0000a80a01007387 */ /* 0x000fe80000100800 */
[----:B------:R-:W-:Y:S01]  /*09a0*/  STL [R1+0xa4], R9 ;  /* 0x0000a40901007387 */ /* 0x000fe20000100800 */
[----:B-1----:R-:W-:-:S05]  /*09b0*/  SHF.R.S32.HI R4, RZ, 0x1f, R8 ;  /* 0x0000001fff047819 */ /* 0x002fca0000011408 */
[----:B------:R1:W-:Y:S04]  /*09c0*/  STL [R1+0xa0], R4 ;  /* 0x0000a00401007387 */ /* 0x0003e80000100800 */
[----:B------:R2:W-:Y:S04]  /*09d0*/  STL [R1+0x9c], R7 ;  /* 0x00009c0701007387 */ /* 0x0005e80000100800 */
[----:B------:R2:W-:Y:S01]  /*09e0*/  STL [R1+0x98], R6 ;  /* 0x0000980601007387 */ /* 0x0005e20000100800 */
[----:B-1----:R-:W-:-:S05]  /*09f0*/  SHF.R.S32.HI R4, RZ, 0x1f, R5 ;  /* 0x0000001fff047819 */ /* 0x002fca0000011405 */
[----:B------:R2:W-:Y:S04]  /*0a00*/  STL [R1+0x94], R4 ;  /* 0x0000940401007387 */ /* 0x0005e80000100800 */
[----:B------:R2:W-:Y:S02]  /*0a10*/  STL [R1+0x90], R3 ;  /* 0x0000900301007387 */ /* 0x0005e40000100800 */
.L_x_114:
[----:B--2---:R-:W2:Y:S01]  /*0a20*/  LDL R4, [R1+0x50] ;  /* 0x0000500001047983 */ /* 0x004ea20000100800 */
[----:B------:R-:W-:Y:S01]  /*0a30*/  IMAD.MOV.U32 R0, RZ, RZ, c[0x0][0x560] ;  /* 0x00015800ff007624 */ /* 0x000fe200078e00ff */
[----:B------:R-:W-:Y:S01]  /*0a40*/  YIELD ;  /* 0x0000000000007946 */ /* 0x000fe20003800000 */
[----:B------:R-:W-:Y:S03]  /*0a50*/  BSSY B0, `(.L_x_69) ;  /* 0x0000016000007945 */ /* 0x000fe60003800000 */
[----:B------:R-:W-:-:S13]  /*0a60*/  ISETP.NE.AND P0, PT, R0, 0x1, PT ;  /* 0x000000010000780c */ /* 0x000fda0003f05270 */
[----:B--2---:R-:W-:Y:S01]  /*0a70*/  @P0 IMAD.HI.U32 R0, R4, c[0x0][0x564], RZ ;  /* 0x0001590004000a27 */ /* 0x004fe200078e00ff */
[----:B------:R-:W-:-:S04]  /*0a80*/  MOV R3, R4 ;  /* 0x0000000400037202 */ /* 0x000fc80000000f00 */
[----:B------:R-:W-:-:S04]  /*0a90*/  @P0 SHF.R.U32.HI R3, RZ, c[0x0][0x568], R0 ;  /* 0x00015a00ff030a19 */ /* 0x000fc80000011600 */
[----:B------:R-:W-:Y:S01]  /*0aa0*/  ISETP.GE.AND P0, PT, R3, c[0x0][0x578], PT ;  /* 0x00015e0003007a0c */ /* 0x000fe20003f06270 */
[----:B------:R-:W-:-:S04]  /*0ab0*/  IMAD.MOV R2, RZ, RZ, -R3 ;  /* 0x000000ffff027224 */ /* 0x000fc800078e0a03 */
[----:B------:R-:W-:-:S08]  /*0ac0*/  IMAD R2, R2, c[0x0][0x560], R4 ;  /* 0x0001580002027a24 */ /* 0x000fd000078e0204 */
[----:B------:R-:W-:Y:S05]  /*0ad0*/  @!P0 BRA `(.L_x_70) ;  /* 0x0000007000008947 */ /* 0x000fea0003800000 */
[----:B------:R-:W-:-:S04]  /*0ae0*/  MOV R0, c[0x0][0x56c] ;  /* 0x00015b0000007a02 */ /* 0x000fc80000000f00 */
[----:B------:R-:W-:Y:S02]  /*0af0*/  ISETP.NE.AND P0, PT, R0, 0x1, PT ;  /* 0x000000010000780c */ /* 0x000fe40003f05270 */
[----:B------:R-:W-:-:S11]  /*0b00*/  MOV R0, R2 ;  /* 0x0000000200007202 */ /* 0x000fd60000000f00 */
[----:B------:R-:W-:-:S05]  /*0b10*/  @P0 IMAD.HI.U32 R4, R2, c[0x0][0x570], RZ ;  /* 0x00015c0002040a27 */ /* 0x000fca00078e00ff */
[----:B------:R-:W-:-:S05]  /*0b20*/  @P0 SHF.R.U32.HI R0, RZ, c[0x0][0x574], R4 ;  /* 0x00015d00ff000a19 */ /* 0x000fca0000011604 */
[----:B------:R-:W-:Y:S01]  /*0b30*/  IMAD R4, R0, c[0x0][0x56c], RZ ;  /* 0x00015b0000047a24 */ /* 0x000fe200078e02ff */
[----:B------:R-:W-:Y:S05]  /*0b40*/  BRA `(.L_x_71) ;  /* 0x0000006000007947 */ /* 0x000fea0003800000 */
.L_x_70:
[----:B------:R-:W-:-:S04]  /*0b50*/  MOV R0, c[0x0][0x554] ;  /* 0x0001550000007a02 */ /* 0x000fc80000000f00 */
[----:B------:R-:W-:Y:S02]  /*0b60*/  ISETP.NE.AND P0, PT, R0, 0x1, PT ;  /* 0x000000010000780c */ /* 0x000fe40003f05270 */
[----:B------:R-:W-:-:S11]  /*0b70*/  MOV R0, R2 ;  /* 0x0000000200007202 */ /* 0x000fd60000000f00 */
[----:B------:R-:W-:-:S05]  /*0b80*/  @P0 IMAD.HI.U32 R4, R2, c[0x0][0x558], RZ ;  /* 0x0001560002040a27 */ /* 0x000fca00078e00ff */
[----:B------:R-:W-:-:S05]  /*0b90*/  @P0 SHF.R.U32.HI R0, RZ, c[0x0][0x55c], R4 ;  /* 0x00015700ff000a19 */ /* 0x000fca0000011604 */
[----:B------:R-:W-:Y:S02]  /*0ba0*/  IMAD R4, R0, c[0x0][0x554], RZ ;  /* 0x0001550000047a24 */ /* 0x000fe400078e02ff */
.L_x_71:
[----:B------:R-:W-:Y:S05]  /*0bb0*/  BSYNC B0 ;  /* 0x0000000000007941 */ /* 0x000fea0003800000 */
.L_x_69:
[----:B------:R-:W-:Y:S01]  /*0bc0*/  IMAD.MOV.U32 R5, RZ, RZ, c[0x0][0x548] ;  /* 0x00015200ff057624 */ /* 0x000fe200078e00ff */
[----:B------:R-:W-:Y:S01]  /*0bd0*/  ISETP.NE.U32.AND P0, PT, RZ, c[0x0][0x370], PT ;  /* 0x0000dc00ff007a0c */ /* 0x000fe20003f05070 */
[----:B------:R-:W-:Y:S02]  /*0be0*/  IMAD.IADD R4, R2, 0x1, -R4 ;  /* 0x0000000102047824 */ /* 0x000fe400078e0a04 */
[----:B------:R-:W-:Y:S01]  /*0bf0*/  IMAD.MOV.U32 R166, RZ, RZ, RZ ;  /* 0x000000ffffa67224 */ /* 0x000fe200078e00ff */
[----:B------:R-:W-:Y:S01]  /*0c00*/  ISETP.NE.AND P1, PT, R5, 0x1, PT ;  /* 0x000000010500780c */ /* 0x000fe20003f25270 */
[----:B------:R-:W-:Y:S01]  /*0c10*/  IMAD R4, R3, c[0x0][0x554], R4 ;  /* 0x0001550003047a24 */ /* 0x000fe200078e0204 */
[----:B------:R-:W-:-:S03]  /*0c20*/  ISETP.NE.AND.EX P0, PT, RZ, c[0x0][0x374], PT, P0 ;  /* 0x0000dd00ff007a0c */ /* 0x000fc60003f05300 */
[----:B------:R-:W-:-:S08]  /*0c30*/  IMAD.MOV.U32 R14, RZ, RZ, R4 ;  /* 0x000000ffff0e7224 */ /* 0x000fd000078e0004 */
[----:B------:R-:W-:-:S04]  /*0c40*/  @P1 IMAD.HI.U32 R2, R4, c[0x0][0x54c], RZ ;  /* 0x0001530004021a27 */ /* 0x000fc800078e00ff */
[----:B------:R-:W-:Y:S01]  /*0c50*/  @P0 IMAD.MOV.U32 R3, RZ, RZ, 0x4 ;  /* 0x00000004ff030424 */ /* 0x000fe200078e00ff */
[----:B------:R-:W-:-:S05]  /*0c60*/  @P1 SHF.R.U32.HI R14, RZ, c[0x0][0x550], R2 ;  /* 0x00015400ff0e1a19 */ /* 0x000fca0000011602 */
[----:B------:R-:W-:Y:S01]  /*0c70*/  @P0 IMAD.WIDE R2, R14, R3, c[0x0][0x370] ;  /* 0x0000dc000e020625 */ /* 0x000fe200078e0203 */
[----:B------:R-:W-:Y:S01]  /*0c80*/  MOV R12, c[0x0][0x2c4] ;  /* 0x0000b100000c7a02 */ /* 0x000fe20000000f00 */
[----:B------:R1:W-:Y:S04]  /*0c90*/  STL [R1+0x40], R14 ;  /* 0x0000400e01007387 */ /* 0x0003e80000100800 */
[----:B------:R2:W3:Y:S01]  /*0ca0*/  @P0 LDG.E R166, [R2.64] ;  /* 0x0000000602a60981 */ /* 0x0004e2000c1e1900 */
[----:B------:R-:W-:Y:S01]  /*0cb0*/  IMAD.MOV.U32 R11, RZ, RZ, R0 ;  /* 0x000000ffff0b7224 */ /* 0x000fe200078e0000 */
[----:B------:R-:W-:Y:S01]  /*0cc0*/  ISETP.NE.AND P4, PT, R12, 0x1, PT ;  /* 0x000000010c00780c */ /* 0x000fe20003f85270 */
[----:B------:R-:W-:Y:S01]  /*0cd0*/  IMAD.MOV.U32 R5, RZ, RZ, 0x80 ;  /* 0x00000080ff057424 */ /* 0x000fe200078e00ff */
[----:B------:R-:W-:Y:S04]  /*0ce0*/  BSSY B0, `(.L_x_72) ;  /* 0x0000041000007945 */ /* 0x000fe80003800000 */
[----:B------:R-:W-:Y:S01]  /*0cf0*/  IADD3 R5, R5, -c[0x0][0x168], RZ ;  /* 0x80005a0005057a10 */ /* 0x000fe20007ffe0ff */
[----:B--2---:R-:W-:-:S05]  /*0d00*/  IMAD.MOV.U32 R2, RZ, RZ, c[0x0][0x53c] ;  /* 0x00014f00ff027624 */ /* 0x004fca00078e00ff */
[----:B------:R-:W-:Y:S02]  /*0d10*/  ISETP.NE.AND P0, PT, R2, 0x1, PT ;  /* 0x000000010200780c */ /* 0x000fe40003f05270 */
[----:B------:R-:W-:-:S11]  /*0d20*/  LOP3.LUT R2, R0, 0x1ffffff, RZ, 0x3c, !PT ;  /* 0x01ffffff00027812 */ /* 0x000fd600078e3cff */
[----:B------:R-:W-:Y:S01]  /*0d30*/  @P0 IMAD.HI.U32 R3, R0, c[0x0][0x540], RZ ;  /* 0x0001500000030a27 */ /* 0x000fe200078e00ff */
[----:B------:R-:W-:-:S03]  /*0d40*/  IADD3 R0, R2, c[0x0][0x53c], RZ ;  /* 0x00014f0002007a10 */ /* 0x000fc60007ffe0ff */
[----:B------:R-:W-:Y:S01]  /*0d50*/  IMAD.MOV.U32 R2, RZ, RZ, c[0x0][0x2ac] ;  /* 0x0000ab00ff027624 */ /* 0x000fe200078e00ff */
[----:B------:R-:W-:-:S03]  /*0d60*/  @P0 SHF.R.U32.HI R11, RZ, c[0x0][0x544], R3 ;  /* 0x00015100ff0b0a19 */ /* 0x000fc60000011603 */
[C---:B------:R-:W-:Y:S02]  /*0d70*/  IMAD R233, R2.reuse, c[0x0][0x1d0], RZ ;  /* 0x0000740002e97a24 */ /* 0x040fe400078e02ff */
[----:B------:R-:W-:Y:S01]  /*0d80*/  IMAD R0, R11, c[0x0][0x53c], R0 ;  /* 0x00014f000b007a24 */ /* 0x000fe200078e0200 */
[----:B------:R1:W-:Y:S01]  /*0d90*/  STL [R1+0x48], R11 ;  /* 0x0000480b01007387 */ /* 0x0003e20000100800 */
[----:B------:R-:W-:Y:S01]  /*0da0*/  IMAD R2, R2, c[0x0][0x1d0], R5 ;  /* 0x0000740002027a24 */ /* 0x000fe200078e0205 */
[----:B------:R-:W-:Y:S01]  /*0db0*/  IADD3 R5, R233, 0x7f, RZ ;  /* 0x0000007fe9057810 */ /* 0x000fe20007ffe0ff */
[----:B------:R-:W-:-:S05]  /*0dc0*/  IMAD.SHL.U32 R13, R0, 0x80, RZ ;  /* 0x00000080000d7824 */ /* 0x000fca00078e00ff */
[----:B------:R-:W-:Y:S01]  /*0dd0*/  IADD3 R0, R13, 0x7f, RZ ;  /* 0x0000007f0d007810 */ /* 0x000fe20007ffe0ff */
[----:B------:R1:W-:Y:S04]  /*0de0*/  STL [R1+0x4c], R13 ;  /* 0x00004c0d01007387 */ /* 0x0003e80000100800 */
[----:B------:R-:W-:-:S05]  /*0df0*/  @P4 IMAD.HI.U32 R3, R0, c[0x0][0x2c8], RZ ;  /* 0x0000b20000034a27 */ /* 0x000fca00078e00ff */
[----:B------:R-:W-:-:S04]  /*0e00*/  @P4 SHF.R.U32.HI R0, RZ, c[0x0][0x2cc], R3 ;  /* 0x0000b300ff004a19 */ /* 0x000fc80000011603 */
[----:B------:R-:W-:Y:S02]  /*0e10*/  IADD3 R0, R2, R0, RZ ;  /* 0x0000000002007210 */ /* 0x000fe40007ffe0ff */
[----:B------:R-:W-:Y:S02]  /*0e20*/  SHF.R.S32.HI R2, RZ, 0x1f, R5 ;  /* 0x0000001fff027819 */ /* 0x000fe40000011405 */
[----:B------:R-:W-:Y:S02]  /*0e30*/  SHF.R.S32.HI R3, RZ, 0x1f, R0 ;  /* 0x0000001fff037819 */ /* 0x000fe40000011400 */
[----:B------:R-:W-:Y:S02]  /*0e40*/  LEA.HI R2, R2, R5, RZ, 0x7 ;  /* 0x0000000502027211 */ /* 0x000fe400078f38ff */
[----:B------:R-:W-:Y:S02]  /*0e50*/  LEA.HI R3, R3, R0, RZ, 0x7 ;  /* 0x0000000003037211 */ /* 0x000fe400078f38ff */
[----:B------:R-:W-:-:S02]  /*0e60*/  SHF.R.S32.HI R0, RZ, 0x7, R2 ;  /* 0x00000007ff007819 */ /* 0x000fc40000011402 */
[----:B------:R-:W-:-:S04]  /*0e70*/  SHF.R.S32.HI R2, RZ, 0x7, R3 ;  /* 0x00000007ff027819 */ /* 0x000fc80000011403 */
[----:B------:R-:W-:Y:S01]  /*0e80*/  IMNMX R7, R0, R2, PT ;  /* 0x0000000200077217 */ /* 0x000fe20003800200 */
[----:B------:R-:W-:Y:S02]  /*0e90*/  IMAD.MOV R0, RZ, RZ, -R14 ;  /* 0x000000ffff007224 */ /* 0x000fe400078e0a0e */
[----:B------:R-:W-:Y:S01]  /*0ea0*/  IMAD.MOV.U32 R2, RZ, RZ, RZ ;  /* 0x000000ffff027224 */ /* 0x000fe200078e00ff */
[----:B------:R-:W-:Y:S01]  /*0eb0*/  ISETP.GE.AND P0, PT, R7, 0x1, PT ;  /* 0x000000010700780c */ /* 0x000fe20003f06270 */
[----:B------:R-:W-:Y:S01]  /*0ec0*/  IMAD R42, R0, c[0x0][0x548], R4 ;  /* 0x00015200002a7a24 */ /* 0x000fe200078e0204 */
[----:B---3--:R1:W-:Y:S04]  /*0ed0*/  STL [R1+0x10], R166 ;  /* 0x000010a601007387 */ /* 0x0083e80000100800 */
[----:B------:R1:W-:Y:S07]  /*0ee0*/  STL [R1+0x44], R42 ;  /* 0x0000442a01007387 */ /* 0x0003ee0000100800 */
[----:B------:R-:W-:Y:S05]  /*0ef0*/  @!P0 BRA `(.L_x_73) ;  /* 0x000001f000008947 */ /* 0x000fea0003800000 */
[----:B------:R-:W-:-:S04]  /*0f00*/  SHF.R.U32.HI R0, RZ, 0x10, R11 ;  /* 0x00000010ff007819 */ /* 0x000fc8000001160b */
[----:B------:R-:W-:-:S04]  /*0f10*/  ISETP.NE.AND P0, PT, R0, RZ, PT ;  /* 0x000000ff0000720c */ /* 0x000fc80003f05270 */
[----:B------:R-:W-:-:S04]  /*0f20*/  SEL R0, R0, c[0x0][0x338], P0 ;  /* 0x0000ce0000007a07 */ /* 0x000fc80000000000 */
[----:B------:R-:W-:Y:S02]  /*0f30*/  IABS R3, R0 ;  /* 0x0000000000037213 */ /* 0x000fe40000000000 */
[----:B------:R-:W-:Y:S02]  /*0f40*/  IADD3 R6, R0, -0x1, R7 ;  /* 0xffffffff00067810 */ /* 0x000fe40007ffe007 */
[----:B------:R-:W2:Y:S02]  /*0f50*/  I2F.RP R4, R3 ;  /* 0x0000000300047306 */ /* 0x000ea40000209400 */
[----:B------:R-:W-:Y:S02]  /*0f60*/  IABS R10, R6 ;  /* 0x00000006000a7213 */ /* 0x000fe40000000000 */
[----:B------:R-:W-:-:S04]  /*0f70*/  LOP3.LUT R6, R6, R0, RZ, 0x3c, !PT ;  /* 0x0000000006067212 */ /* 0x000fc800078e3cff */
[----:B------:R-:W-:Y:S01]  /*0f80*/  ISETP.GE.AND P0, PT, R6, RZ, PT ;  /* 0x000000ff0600720c */ /* 0x000fe20003f06270 */
[----:B--2---:R-:W2:Y:S02]  /*0f90*/  MUFU.RCP R4, R4 ;  /* 0x0000000400047308 */ /* 0x004ea40000001000 */
[----:B--2---:R-:W-:-:S06]  /*0fa0*/  IADD3 R4, R4, 0xffffffe, RZ ;  /* 0x0ffffffe04047810 */ /* 0x004fcc0007ffe0ff */
[----:B------:R-:W2:Y:S02]  /*0fb0*/  F2I.FTZ.U32.TRUNC.NTZ R5, R4 ;  /* 0x0000000400057305 */ /* 0x000ea4000021f000 */
[----:B--2---:R-:W-:Y:S02]  /*0fc0*/  IMAD.MOV R2, RZ, RZ, -R5 ;  /* 0x000000ffff027224 */ /* 0x004fe400078e0a05 */
[----:B------:R-:W-:Y:S02]  /*0fd0*/  IMAD.MOV.U32 R4, RZ, RZ, RZ ;  /* 0x000000ffff047224 */ /* 0x000fe400078e00ff */
[----:B------:R-:W-:Y:S01]  /*0fe0*/  IMAD.MOV.U32 R8, RZ, RZ, R2 ;  /* 0x000000ffff087224 */ /* 0x000fe200078e0002 */
[----:B------:R-:W-:-:S03]  /*0ff0*/  IABS R2, R0 ;  /* 0x0000000000027213 */ /* 0x000fc60000000000 */
[----:B------:R-:W-:Y:S02]  /*1000*/  IMAD R8, R8, R3, RZ ;  /* 0x0000000308087224 */ /* 0x000fe400078e02ff */
[----:B------:R-:W-:Y:S02]  /*1010*/  IMAD.MOV R9, RZ, RZ, -R2 ;  /* 0x000000ffff097224 */ /* 0x000fe400078e0a02 */
[----:B------:R-:W-:-:S04]  /*1020*/  IMAD.HI.U32 R2, R5, R8, R4 ;  /* 0x0000000805027227 */ /* 0x000fc800078e0004 */
[----:B------:R-:W-:Y:S02]  /*1030*/  IMAD.MOV.U32 R4, RZ, RZ, R10 ;  /* 0x000000ffff047224 */ /* 0x000fe400078e000a */
[----:B------:R-:W-:Y:S02]  /*1040*/  IMAD.MOV.U32 R5, RZ, RZ, R9 ;  /* 0x000000ffff057224 */ /* 0x000fe400078e0009 */
[----:B------:R-:W-:-:S04]  /*1050*/  IMAD.HI.U32 R2, R2, R4, RZ ;  /* 0x0000000402027227 */ /* 0x000fc800078e00ff */
[----:B------:R-:W-:-:S05]  /*1060*/  IMAD R4, R2, R5, R4 ;  /* 0x0000000502047224 */ /* 0x000fca00078e0204 */
[----:B------:R-:W-:-:S13]  /*1070*/  ISETP.GT.U32.AND P1, PT, R3, R4, PT ;  /* 0x000000040300720c */ /* 0x000fda0003f24070 */
[----:B------:R-:W-:Y:S01]  /*1080*/  @!P1 IMAD.IADD R4, R4, 0x1, -R3 ;  /* 0x0000000104049824 */ /* 0x000fe200078e0a03 */
[----:B------:R-:W-:Y:S02]  /*1090*/  @!P1 IADD3 R2, R2, 0x1, RZ ;  /* 0x0000000102029810 */ /* 0x000fe40007ffe0ff */
[----:B------:R-:W-:Y:S02]  /*10a0*/  ISETP.NE.AND P1, PT, R0, RZ, PT ;  /* 0x000000ff0000720c */ /* 0x000fe40003f25270 */
[----:B------:R-:W-:-:S13]  /*10b0*/  ISETP.GE.U32.AND P2, PT, R4, R3, PT ;  /* 0x000000030400720c */ /* 0x000fda0003f46070 */
[----:B------:R-:W-:-:S05]  /*10c0*/  @P2 IADD3 R2, R2, 0x1, RZ ;  /* 0x0000000102022810 */ /* 0x000fca0007ffe0ff */
[----:B------:R-:W-:Y:S01]  /*10d0*/  @!P0 IMAD.MOV R2, RZ, RZ, -R2 ;  /* 0x000000ffff028224 */ /* 0x000fe200078e0a02 */
[----:B------:R-:W-:Y:S02]  /*10e0*/  @!P1 LOP3.LUT R2, RZ, R0, RZ, 0x33, !PT ;  /* 0x00000000ff029212 */ /* 0x000fe400078e33ff */
.L_x_73:
[----:B------:R-:W-:Y:S05]  /*10f0*/  BSYNC B0 ;  /* 0x0000000000007941 */ /* 0x000fea0003800000 */
.L_x_72:
[----:B------:R-:W-:Y:S01]  /*1100*/  LOP3.LUT R0, R11, 0xffff, RZ, 0xc0, !PT ;  /* 0x0000ffff0b007812 */ /* 0x000fe200078ec0ff */
[----:B------:R-:W-:Y:S01]  /*1110*/  CS2R R16, SRZ ;  /* 0x0000000000107805 */ /* 0x000fe2000001ff00 */
[----:B------:R-:W-:Y:S01]  /*1120*/  CS2R R74, SRZ ;  /* 0x00000000004a7805 */ /* 0x000fe2000001ff00 */
[----:B------:R-:W-:Y:S01]  /*1130*/  CS2R R72, SRZ ;  /* 0x0000000000487805 */ /* 0x000fe2000001ff00 */
[----:B------:R-:W-:Y:S01]  /*1140*/  CS2R R78, SRZ ;  /* 0x00000000004e7805 */ /* 0x000fe2000001ff00 */
[----:B------:R-:W-:Y:S01]  /*1150*/  IMAD R167, R0, R2, RZ ;  /* 0x0000000200a77224 */ /* 0x000fe200078e02ff */
[----:B------:R-:W-:Y:S01]  /*1160*/  PRMT R0, RZ, 0x7610, R0 ;  /* 0x00007610ff007816 */ /* 0x000fe20000000000 */
[----:B------:R-:W-:Y:S01]  /*1170*/  CS2R R76, SRZ ;  /* 0x00000000004c7805 */ /* 0x000fe2000001ff00 */
[----:B------:R-:W-:Y:S01]  /*1180*/  CS2R R82, SRZ ;  /* 0x0000000000527805 */ /* 0x000fe2000001ff00 */
[----:B------:R-:W-:Y:S01]  /*1190*/  IMAD.IADD R2, R167, 0x1, R2 ;  /* 0x00000001a7027824 */ /* 0x000fe200078e0202 */
[----:B------:R2:W-:Y:S01]  /*11a0*/  STL [R1+0x4], R167 ;  /* 0x000004a701007387 */ /* 0x0005e20000100800 */
[----:B------:R-:W-:Y:S01]  /*11b0*/  CS2R R80, SRZ ;  /* 0x0000000000507805 */ /* 0x000fe2000001ff00 */
[----:B------:R-:W-:Y:S01]  /*11c0*/  CS2R R86, SRZ ;  /* 0x0000000000567805 */ /* 0x000fe2000001ff00 */
[----:B------:R-:W-:Y:S01]  /*11d0*/  CS2R R84, SRZ ;  /* 0x0000000000547805 */ /* 0x000fe2000001ff00 */
[----:B------:R-:W-:Y:S01]  /*11e0*/  IMNMX R232, R7, R2, PT ;  /* 0x0000000207e87217 */ /* 0x000fe20003800200 */
        /* <DEDUP_REMOVED lines=26> */
[----:B--2---:R-:W-:-:S04]  /*1390*/  ISETP.NE.U32.AND P0, PT, RZ, c[0x0][0x340], PT ;  /* 0x0000d000ff007a0c */ /* 0x004fc80003f05070 */
[----:B------:R-:W-:-:S13]  /*13a0*/  ISETP.NE.AND.EX P0, PT, RZ, c[0x0][0x344], PT, P0 ;  /* 0x0000d100ff007a0c */ /* 0x000fda0003f05300 */
[----:B------:R-:W-:-:S04]  /*13b0*/  @P0 IMAD.MOV.U32 R2, RZ, RZ, 0x4 ;  /* 0x00000004ff020424 */ /* 0x000fc800078e00ff */
[----:B------:R-:W-:-:S05]  /*13c0*/  @P0 IMAD.WIDE R2, R14, R2, c[0x0][0x340] ;  /* 0x0000d0000e020625 */ /* 0x000fca00078e0202 */
[----:B------:R2:W5:Y:S01]  /*13d0*/  @P0 LDG.E R0, [R2.64] ;  /* 0x0000000602000981 */ /* 0x000562000c1e1900 */
[----:B------:R-:W-:Y:S01]  /*13e0*/  WARPSYNC 0xffffffff ;  /* 0xffffffff00007948 */ /* 0x000fe20003800000 */
[----:B------:R-:W-:Y:S01]  /*13f0*/  IADD3 R70, R232, -0x1, RZ ;  /* 0xffffffffe8467810 */ /* 0x000fe20007ffe0ff */
[----:B------:R-:W-:-:S03]  /*1400*/  @!P0 IMAD.MOV.U32 R0, RZ, RZ, R14 ;  /* 0x000000ffff008224 */ /* 0x000fc600078e000e */
[----:B--2---:R-:W2:Y:S01]  /*1410*/  S2R R4, SR_TID.X ;  /* 0x0000000000047919 */ /* 0x004ea20000002100 */
[----:B------:R-:W-:Y:S01]  /*1420*/  IMAD.MOV.U32 R2, RZ, RZ, c[0x0][0x2b8] ;  /* 0x0000ae00ff027624 */ /* 0x000fe200078e00ff */
[----:B-----5:R-:W-:Y:S01]  /*1430*/  SHF.R.S32.HI R3, RZ, 0x1f, R0 ;  /* 0x0000001fff037819 */ /* 0x020fe20000011400 */
[----:B------:R-:W-:Y:S01]  /*1440*/  IMAD.WIDE.U32 R164, R0, c[0x0][0x2b0], RZ ;  /* 0x0000ac0000a47a25 */ /* 0x000fe200078e00ff */
[----:B------:R-:W-:Y:S02]  /*1450*/  BAR.SYNC.DEFER_BLOCKING 0x0 ;  /* 0x0000000000007b1d */ /* 0x000fe40000010000 */
[----:B------:R-:W-:Y:S01]  /*1460*/  ISETP.NE.AND P3, PT, R2, 0x1, PT ;  /* 0x000000010200780c */ /* 0x000fe20003f65270 */
[----:B------:R-:W-:Y:S01]  /*1470*/  IMAD.MOV.U32 R238, RZ, RZ, RZ ;  /* 0x000000ffffee7224 */ /* 0x000fe200078e00ff */
[----:B------:R-:W-:-:S02]  /*1480*/  SHF.R.S32.HI R37, RZ, 0x1f, R42 ;  /* 0x0000001fff257819 */ /* 0x000fc4000001142a */
[----:B------:R-:W-:Y:S01]  /*1490*/  SHF.R.S32.HI R6, RZ, 0x1f, R14 ;  /* 0x0000001fff067819 */ /* 0x000fe2000001140e */
[----:B------:R-:W-:Y:S01]  /*14a0*/  IMAD R16, R12, c[0x0][0x168], RZ ;  /* 0x00005a000c107a24 */ /* 0x000fe200078e02ff */
[----:B------:R-:W-:Y:S02]  /*14b0*/  SHF.R.S32.HI R39, RZ, 0x1f, R241 ;  /* 0x0000001fff277819 */ /* 0x000fe400000114f1 */
[----:B--2---:R-:W-:Y:S02]  /*14c0*/  SHF.R.S32.HI R18, RZ, 0x1f, R4 ;  /* 0x0000001fff127819 */ /* 0x004fe40000011404 */
[----:B------:R-:W-:Y:S02]  /*14d0*/  SHF.R.S32.HI R38, RZ, 0x1f, R242 ;  /* 0x0000001fff267819 */ /* 0x000fe400000114f2 */
[----:B------:R-:W-:Y:S02]  /*14e0*/  ISETP.GE.AND P2, PT, R241, c[0x0][0x198], PT ;  /* 0x00006600f1007a0c */ /* 0x000fe40003f46270 */
[----:B------:R-:W-:Y:S01]  /*14f0*/  ISETP.GE.AND P6, PT, R242, c[0x0][0x198], PT ;  /* 0x00006600f2007a0c */ /* 0x000fe20003fc6270 */
[----:B------:R-:W-:Y:S01]  /*1500*/  IMAD.WIDE.U32 R162, R42, c[0x0][0x1e8], RZ ;  /* 0x00007a002aa27a25 */ /* 0x000fe200078e00ff */
[----:B------:R-:W-:Y:S01]  /*1510*/  LEA.HI R18, R18, R4, RZ, 0x3 ;  /* 0x0000000412127211 */ /* 0x000fe200078f18ff */
[----:B------:R-:W-:Y:S01]  /*1520*/  STL.64 [R1+0x20], R164 ;  /* 0x000020a401007387 */ /* 0x000fe20000100a00 */
[----:B------:R-:W-:-:S02]  /*1530*/  SHF.R.S32.HI R19, RZ, 0x1f, R4 ;  /* 0x0000001fff137819 */ /* 0x000fc40000011404 */
[----:B------:R-:W-:Y:S02]  /*1540*/  LOP3.LUT R18, R18, 0xfffffff8, RZ, 0xc0, !PT ;  /* 0xfffffff812127812 */ /* 0x000fe400078ec0ff */
[----:B------:R-:W-:-:S03]  /*1550*/  LEA.HI R19, R19, R4, RZ, 0x3 ;  /* 0x0000000413137211 */ /* 0x000fc600078f18ff */
[----:B------:R-:W-:Y:S01]  /*1560*/  IMAD.IADD R18, R4, 0x1, -R18 ;  /* 0x0000000104127824 */ /* 0x000fe200078e0a12 */
[----:B------:R-:W-:-:S05]  /*1570*/  SHF.R.S32.HI R19, RZ, 0x3, R19 ;  /* 0x00000003ff137819 */ /* 0x000fca0000011413 */
[----:B------:R-:W-:-:S04]  /*1580*/  IMAD R156, R18, 0x20, R19 ;  /* 0x00000020129c7824 */ /* 0x000fc800078e0213 */
[----:B------:R-:W-:-:S04]  /*1590*/  IMAD R2, R70, 0x80, R156 ;  /* 0x0000008046027824 */ /* 0x000fc800078e029c */
[C---:B-1----:R-:W-:Y:S01]  /*15a0*/  IMAD.IADD R11, R2.reuse, 0x1, R166 ;  /* 0x00000001020b7824 */ /* 0x042fe200078e02a6 */
[----:B------:R-:W-:Y:S01]  /*15b0*/  ISETP.GE.AND P1, PT, R2, R233, PT ;  /* 0x000000e90200720c */ /* 0x000fe20003f26270 */
[----:B------:R-:W-:Y:S02]  /*15c0*/  IMAD R2, R3, c[0x0][0x2b0], RZ ;  /* 0x0000ac0003027a24 */ /* 0x000fe400078e02ff */
[----:B------:R-:W-:Y:S01]  /*15d0*/  @P3 IMAD.HI.U32 R3, R11, c[0x0][0x2bc], RZ ;  /* 0x0000af000b033a27 */ /* 0x000fe200078e00ff */
[----:B------:R-:W-:Y:S02]  /*15e0*/  ISETP.GT.OR P1, PT, R156, 0x7f, P1 ;  /* 0x0000007f9c00780c */ /* 0x000fe40000f24670 */
[----:B------:R-:W-:Y:S01]  /*15f0*/  MOV R10, R11 ;  /* 0x0000000b000a7202 */ /* 0x000fe20000000f00 */
[----:B------:R-:W-:Y:S01]  /*1600*/  IMAD R2, R0, c[0x0][0x2b4], R2 ;  /* 0x0000ad0000027a24 */ /* 0x000fe200078e0202 */
[----:B------:R-:W-:-:S03]  /*1610*/  @P3 SHF.R.U32.HI R10, RZ, c[0x0][0x2c0], R3 ;  /* 0x0000b000ff0a3a19 */ /* 0x000fc60000011603 */
[----:B------:R-:W-:Y:S02]  /*1620*/  IMAD.IADD R161, R165, 0x1, R2 ;  /* 0x00000001a5a17824 */ /* 0x000fe400078e0202 */
[----:B------:R-:W-:Y:S02]  /*1630*/  IMAD R5, R37, c[0x0][0x1b8], RZ ;  /* 0x00006e0025057a24 */ /* 0x000fe400078e02ff */
[----:B------:R-:W-:Y:S02]  /*1640*/  IMAD.IADD R4, R13, 0x1, R156 ;  /* 0x000000010d047824 */ /* 0x000fe400078e029c */
[----:B------:R-:W-:Y:S01]  /*1650*/  IMAD R157, R70, -0x80, R233 ;  /* 0xffffff80469d7824 */ /* 0x000fe200078e02e9 */
[----:B------:R-:W-:Y:S01]  /*1660*/  @!P1 IADD3 R0, P0, R10, R164, RZ ;  /* 0x000000a40a009210 */ /* 0x000fe20007f1e0ff */
[----:B------:R-:W-:Y:S01]  /*1670*/  IMAD.IADD R12, R19, 0x1, R13 ;  /* 0x00000001130c7824 */ /* 0x000fe200078e020d */
[----:B------:R-:W-:Y:S01]  /*1680*/  IADD3 R206, R71, 0x20, RZ ;  /* 0x0000002047ce7810 */ /* 0x000fe20007ffe0ff */
[----:B------:R-:W-:Y:S01]  /*1690*/  IMAD.WIDE.U32 R40, R42, c[0x0][0x210], RZ ;  /* 0x000084002a287a25 */ /* 0x000fe200078e00ff */
[----:B------:R-:W-:Y:S01]  /*16a0*/  @!P1 LEA.HI.X.SX32 R3, R10, R161, 0x1, P0 ;  /* 0x000000a10a039211 */ /* 0x000fe200000f0eff */
[----:B------:R-:W-:Y:S01]  /*16b0*/  STL [R1+0x34], R161 ;  /* 0x000034a101007387 */ /* 0x000fe20000100800 */
[----:B------:R-:W-:-:S04]  /*16c0*/  @!P1 LEA R2, P0, R0, c[0x0][0x2a0], 0x2 ;  /* 0x0000a80000029a11 */ /* 0x000fc800078010ff */
[----:B------:R-:W-:-:S05]  /*16d0*/  @!P1 LEA.HI.X R3, R0, c[0x0][0x2a4], R3, 0x2, P0 ;  /* 0x0000a90000039a11 */ /* 0x000fca00000f1403 */
[----:B------:R1:W2:Y:S01]  /*16e0*/  @!P1 LDG.E R238, [R2.64] ;  /* 0x0000000602ee9981 */ /* 0x0002a2000c1e1900 */
[----:B------:R-:W-:Y:S01]  /*16f0*/  IMAD R5, R42, c[0x0][0x1bc], R5 ;  /* 0x00006f002a057a24 */ /* 0x000fe200078e0205 */
[C---:B------:R-:W-:Y:S01]  /*1700*/  SHF.L.U64.HI R68, R241.reuse, 0x1, R39 ;  /* 0x00000001f1447819 */ /* 0x040fe20000010227 */
[----:B------:R-:W-:Y:S01]  /*1710*/  @P4 IMAD.HI.U32 R7, R4, c[0x0][0x2c8], RZ ;  /* 0x0000b20004074a27 */ /* 0x000fe200078e00ff */
[----:B------:R-:W-:Y:S01]  /*1720*/  STL.64 [R1+0x18], R162 ;  /* 0x000018a201007387 */ /* 0x000fe20000100a00 */
[C---:B------:R-:W-:Y:S01]  /*1730*/  SHF.L.U64.HI R69, R242.reuse, 0x1, R38 ;  /* 0x00000001f2457819 */ /* 0x040fe20000010226 */
[----:B------:R-:W-:Y:S01]  /*1740*/  BSSY B0, `(.L_x_75) ;  /* 0x0000272000007945 */ /* 0x000fe20003800000 */
[----:B------:R-:W-:Y:S01]  /*1750*/  IMAD.MOV.U32 R0, RZ, RZ, R4 ;  /* 0x000000ffff007224 */ /* 0x000fe200078e0004 */
[----:B------:R-:W-:Y:S01]  /*1760*/  @P4 SHF.R.U32.HI R0, RZ, c[0x0][0x2cc], R7 ;  /* 0x0000b300ff004a19 */ /* 0x000fe20000011607 */
[----:B------:R-:W-:Y:S02]  /*1770*/  IMAD.SHL.U32 R158, R241, 0x2, RZ ;  /* 0x00000002f19e7824 */ /* 0x000fe400078e00ff */
[----:B------:R-:W-:Y:S01]  /*1780*/  IMAD.SHL.U32 R159, R242, 0x2, RZ ;  /* 0x00000002f29f7824 */ /* 0x000fe200078e00ff */
[----:B------:R-:W-:Y:S01]  /*1790*/  SHF.R.S32.HI R7, RZ, 0x1f, R0 ;  /* 0x0000001fff077819 */ /* 0x000fe20000011400 */
[----:B-1----:R-:W-:-:S04]  /*17a0*/  IMAD.WIDE.U32 R2, R42, c[0x0][0x1b8], RZ ;  /* 0x00006e002a027a25 */ /* 0x002fc800078e00ff */
[----:B------:R-:W-:Y:S02]  /*17b0*/  IMAD.IADD R3, R3, 0x1, R5 ;  /* 0x0000000103037824 */ /* 0x000fe400078e0205 */
[----:B------:R-:W-:Y:S02]  /*17c0*/  IMAD R5, R6, c[0x0][0x1c0], RZ ;  /* 0x0000700006057a24 */ /* 0x000fe400078e02ff */
[----:B------:R-:W-:-:S04]  /*17d0*/  IMAD.WIDE.U32 R2, R14, c[0x0][0x1c0], R2 ;  /* 0x000070000e027a25 */ /* 0x000fc800078e0002 */
[----:B------:R-:W-:Y:S01]  /*17e0*/  IMAD R6, R14, c[0x0][0x1c4], R5 ;  /* 0x000071000e067a24 */ /* 0x000fe200078e0205 */
[----:B------:R-:W-:-:S03]  /*17f0*/  IADD3 R5, -R0, RZ, RZ ;  /* 0x000000ff00057210 */ /* 0x000fc60007ffe1ff */
[----:B------:R-:W-:Y:S02]  /*1800*/  IMAD.IADD R3, R3, 0x1, R6 ;  /* 0x0000000103037824 */ /* 0x000fe400078e0206 */
[----:B------:R-:W-:Y:S02]  /*1810*/  IMAD R4, R5, c[0x0][0x2c4], R4 ;  /* 0x0000b10005047a24 */ /* 0x000fe400078e0204 */
[----:B------:R-:W-:Y:S02]  /*1820*/  IMAD R5, R7, c[0x0][0x1b0], RZ ;  /* 0x00006c0007057a24 */ /* 0x000fe400078e02ff */
[----:B------:R-:W-:-:S04]  /*1830*/  IMAD.WIDE.U32 R2, R0, c[0x0][0x1b0], R2 ;  /* 0x00006c0000027a25 */ /* 0x000fc800078e0002 */
[----:B------:R-:W-:Y:S01]  /*1840*/  IMAD R6, R0, c[0x0][0x1b4], R5 ;  /* 0x00006d0000067a24 */ /* 0x000fe200078e0205 */
[----:B------:R-:W-:-:S03]  /*1850*/  SHF.R.S32.HI R5, RZ, 0x1f, R4 ;  /* 0x0000001fff057819 */ /* 0x000fc60000011404 */
[----:B------:R-:W-:Y:S01]  /*1860*/  IMAD.IADD R3, R3, 0x1, R6 ;  /* 0x0000000103037824 */ /* 0x000fe200078e0206 */
[----:B------:R-:W-:Y:S01]  /*1870*/  IADD3 R6, R12, 0x20, RZ ;  /* 0x000000200c067810 */ /* 0x000fe20007ffe0ff */
[----:B------:R-:W-:Y:S02]  /*1880*/  IMAD R0, R5, c[0x0][0x1a8], RZ ;  /* 0x00006a0005007a24 */ /* 0x000fe400078e02ff */
[----:B------:R-:W-:-:S04]  /*1890*/  IMAD.WIDE.U32 R2, R4, c[0x0][0x1a8], R2 ;  /* 0x00006a0004027a25 */ /* 0x000fc800078e0002 */
[----:B------:R-:W-:Y:S01]  /*18a0*/  IMAD R0, R4, c[0x0][0x1ac], R0 ;  /* 0x00006b0004007a24 */ /* 0x000fe200078e0200 */
[----:B------:R-:W-:-:S03]  /*18b0*/  LEA R9, P0, R2, c[0x0][0x160], 0x1 ;  /* 0x0000580002097a11 */ /* 0x000fc600078008ff */
[----:B------:R-:W-:Y:S02]  /*18c0*/  IMAD.IADD R8, R3, 0x1, R0 ;  /* 0x0000000103087824 */ /* 0x000fe400078e0200 */
[----:B------:R-:W1:Y:S03]  /*18d0*/  SHFL.IDX PT, R0, R9, RZ, 0x181f ;  /* 0x00181fff09007589 */ /* 0x000e6600000e0000 */
[----:B------:R-:W-:Y:S01]  /*18e0*/  LEA.HI.X R8, R2, c[0x0][0x164], R8, 0x1, P0 ;  /* 0x0000590002087a11 */ /* 0x000fe200000f0c08 */
[----:B------:R-:W-:Y:S01]  /*18f0*/  SHFL.IDX PT, R13, R9, 0x2, 0x181f ;  /* 0x00581f00090d7f89 */ /* 0x000fe200000e0000 */
[----:B------:R-:W-:Y:S02]  /*1900*/  ISETP.GE.AND P0, PT, R12, R16, PT ;  /* 0x000000100c00720c */ /* 0x000fe40003f06270 */
[----:B------:R-:W-:Y:S01]  /*1910*/  IADD3 R2, -R10, RZ, RZ ;  /* 0x000000ff0a027210 */ /* 0x000fe20007ffe1ff */
[----:B------:R-:W3:Y:S04]  /*1920*/  SHFL.IDX PT, R5, R8, RZ, 0x181f ;  /* 0x00181fff08057589 */ /* 0x000ee800000e0000 */
[----:B------:R-:W4:Y:S01]  /*1930*/  SHFL.IDX PT, R10, R9, 0x1, 0x181f ;  /* 0x00381f00090a7f89 */ /* 0x000f2200000e0000 */
[----:B------:R-:W-:-:S03]  /*1940*/  IMAD R239, R2, c[0x0][0x2b8], R11 ;  /* 0x0000ae0002ef7a24 */ /* 0x000fc600078e020b */
[----:B------:R-:W4:Y:S02]  /*1950*/  SHFL.IDX PT, R11, R8, 0x1, 0x181f ;  /* 0x00381f00080b7f89 */ /* 0x000f2400000e0000 */
[----:B------:R-:W-:Y:S02]  /*1960*/  SHF.R.S32.HI R36, RZ, 0x1f, R239 ;  /* 0x0000001fff247819 */ /* 0x000fe400000114ef */
[----:B------:R-:W4:Y:S01]  /*1970*/  SHFL.IDX PT, R14, R8, 0x2, 0x181f ;  /* 0x00581f00080e7f89 */ /* 0x000f2200000e0000 */
[----:B-1----:R-:W-:-:S03]  /*1980*/  @!P0 LEA R2, P5, R241, R0, 0x1 ;  /* 0x00000000f1028211 */ /* 0x002fc600078a08ff */
[----:B------:R-:W1:Y:S01]  /*1990*/  SHFL.IDX PT, R9, R9, 0x3, 0x181f ;  /* 0x00781f0009097f89 */ /* 0x000e6200000e0000 */
[----:B------:R-:W-:Y:S01]  /*19a0*/  @!P0 LEA R4, P1, R242, R0, 0x1 ;  /* 0x00000000f2048211 */ /* 0x000fe200078208ff */
[----:B------:R-:W-:Y:S02]  /*19b0*/  IMAD R0, R36, c[0x0][0x1e0], RZ ;  /* 0x0000780024007a24 */ /* 0x000fe400078e02ff */
[----:B------:R-:W1:Y:S02]  /*19c0*/  SHFL.IDX PT, R8, R8, 0x3, 0x181f ;  /* 0x00781f0008087f89 */ /* 0x000e6400000e0000 */
[----:B------:R-:W-:Y:S01]  /*19d0*/  IMAD R0, R239, c[0x0][0x1e4], R0 ;  /* 0x00007900ef007a24 */ /* 0x000fe200078e0200 */
[CC--:B---3--:R-:W-:Y:S02]  /*19e0*/  @!P0 LEA.HI.X R3, R241.reuse, R5.reuse, R39, 0x1, P5 ;  /* 0x00000005f1038211 */ /* 0x0c8fe400028f0c27 */
[----:B------:R-:W-:Y:S02]  /*19f0*/  @!P0 LEA.HI.X R5, R242, R5, R38, 0x1, P1 ;  /* 0x00000005f2058211 */ /* 0x000fe400008f0c26 */
[----:B------:R-:W-:Y:S01]  /*1a00*/  ISETP.GE.AND P1, PT, R6, R16, PT ;  /* 0x000000100600720c */ /* 0x000fe20003f26270 */
[----:B------:R3:W-:Y:S04]  /*1a10*/  @!P0 LDGSTS.E.BYPASS.LTC128B.128 [R227+0x100], [R2.64], !P2 ;  /* 0x0010000002e38fae */ /* 0x0007e8000d101d46 */
[----:B------:R1:W-:Y:S08]  /*1a20*/  @!P0 LDGSTS.E.BYPASS.LTC128B.128 [R227+0x4100], [R4.64], !P6 ;  /* 0x0410000004e38fae */ /* 0x0003f0000f101d46 */
[----:B----4-:R-:W-:-:S04]  /*1a30*/  @!P1 LEA R6, P0, R241, R10, 0x1 ;  /* 0x0000000af1069211 */ /* 0x010fc800078008ff */
[----:B------:R-:W-:-:S05]  /*1a40*/  @!P1 LEA.HI.X R7, R241, R11, R39, 0x1, P0 ;  /* 0x0000000bf1079211 */ /* 0x000fca00000f0c27 */
[----:B------:R4:W-:Y:S01]  /*1a50*/  @!P1 LDGSTS.E.BYPASS.LTC128B.128 [R227+0x1100], [R6.64], !P2 ;  /* 0x0110000006e39fae */ /* 0x0009e2000d101d46 */
[----:B---3--:R-:W-:Y:S01]  /*1a60*/  IMAD.WIDE.U32 R2, R239, c[0x0][0x1e0], RZ ;  /* 0x00007800ef027a25 */ /* 0x008fe200078e00ff */
[----:B-1----:R-:W-:-:S03]  /*1a70*/  IADD3 R4, R12, 0x40, RZ ;  /* 0x000000400c047810 */ /* 0x002fc60007ffe0ff */
[----:B------:R-:W-:Y:S01]  /*1a80*/  IMAD.IADD R3, R3, 0x1, R0 ;  /* 0x0000000103037824 */ /* 0x000fe200078e0200 */
[----:B------:R-:W-:Y:S01]  /*1a90*/  IADD3 R12, R12, 0x60, RZ ;  /* 0x000000600c0c7810 */ /* 0x000fe20007ffe0ff */
[----:B------:R-:W-:Y:S01]  /*1aa0*/  IMAD R0, R37, c[0x0][0x1e8], RZ ;  /* 0x00007a0025007a24 */ /* 0x000fe200078e02ff */
[----:B------:R-:W-:Y:S02]  /*1ab0*/  ISETP.GE.AND P5, PT, R4, R16, PT ;  /* 0x000000100400720c */ /* 0x000fe40003fa6270 */
[----:B------:R-:W-:Y:S01]  /*1ac0*/  @!P1 LEA R4, P0, R242, R10, 0x1 ;  /* 0x0000000af2049211 */ /* 0x000fe200078008ff */
[----:B------:R-:W-:-:S03]  /*1ad0*/  IMAD R0, R42, c[0x0][0x1ec], R0 ;  /* 0x00007b002a007a24 */ /* 0x000fc600078e0200 */
[----:B------:R-:W-:Y:S01]  /*1ae0*/  @!P1 LEA.HI.X R5, R242, R11, R38, 0x1, P0 ;  /* 0x0000000bf2059211 */ /* 0x000fe200000f0c26 */
[----:B------:R-:W-:-:S04]  /*1af0*/  IMAD.IADD R160, R163, 0x1, R0 ;  /* 0x00000001a3a07824 */ /* 0x000fc800078e0200 */
[----:B------:R1:W-:Y:S04]  /*1b00*/  @!P1 LDGSTS.E.BYPASS.LTC128B.128 [R227+0x5100], [R4.64], !P6 ;  /* 0x0510000004e39fae */ /* 0x0003e8000f101d46 */
[----:B------:R-:W-:Y:S04]  /*1b10*/  STL [R1+0x30], R160 ;  /* 0x000030a001007387 */ /* 0x000fe80000100800 */
[----:B------:R-:W-:Y:S01]  /*1b20*/  STL.64 [R1+0x28], R40 ;  /* 0x0000282801007387 */ /* 0x000fe20000100a00 */
[----:B-1----:R-:W-:-:S04]  /*1b30*/  @!P5 LEA R4, P1, R241, R13, 0x1 ;  /* 0x0000000df104d211 */ /* 0x002fc800078208ff */
[----:B------:R-:W-:-:S05]  /*1b40*/  @!P5 LEA.HI.X R5, R241, R14, R39, 0x1, P1 ;  /* 0x0000000ef105d211 */ /* 0x000fca00008f0c27 */
[----:B------:R1:W-:Y:S01]  /*1b50*/  @!P5 LDGSTS.E.BYPASS.LTC128B.128 [R227+0x2100], [R4.64], !P2 ;  /* 0x0210000004e3dfae */ /* 0x0003e2000d101d46 */
[----:B--2---:R-:W-:Y:S01]  /*1b60*/  SHF.R.S32.HI R15, RZ, 0x1f, R238 ;  /* 0x0000001fff0f7819 */ /* 0x004fe200000114ee */
[----:B------:R-:W-:-:S04]  /*1b70*/  IMAD.WIDE.U32 R2, R238, c[0x0][0x1f0], R2 ;  /* 0x00007c00ee027a25 */ /* 0x000fc800078e0002 */
[----:B----4-:R-:W-:Y:S01]  /*1b80*/  IMAD R7, R15, c[0x0][0x1f0], RZ ;  /* 0x00007c000f077a24 */ /* 0x010fe200078e02ff */
[----:B------:R-:W-:Y:S02]  /*1b90*/  IADD3 R6, P0, R2, R162, RZ ;  /* 0x000000a202067210 */ /* 0x000fe40007f1e0ff */
[----:B------:R-:W-:Y:S01]  /*1ba0*/  @!P5 LEA R2, P1, R242, R13, 0x1 ;  /* 0x0000000df202d211 */ /* 0x000fe200078208ff */
[----:B------:R-:W-:Y:S02]  /*1bb0*/  IMAD R7, R238, c[0x0][0x1f4], R7 ;  /* 0x00007d00ee077a24 */ /* 0x000fe400078e0207 */
[----:B------:R-:W-:-:S03]  /*1bc0*/  IMAD.IADD R13, R157, 0x1, -R19 ;  /* 0x000000019d0d7824 */ /* 0x000fc600078e0a13 */
[----:B------:R-:W-:Y:S02]  /*1bd0*/  IADD3.X R7, R160, R3, R7, P0, !PT ;  /* 0x00000003a0077210 */ /* 0x000fe400007fe407 */
[----:B------:R-:W-:Y:S02]  /*1be0*/  LEA R0, P0, R6, c[0x0][0x1c8], 0x1 ;  /* 0x0000720006007a11 */ /* 0x000fe400078008ff */
[----:B------:R-:W-:Y:S02]  /*1bf0*/  @!P5 LEA.HI.X R3, R242, R14, R38, 0x1, P1 ;  /* 0x0000000ef203d211 */ /* 0x000fe400008f0c26 */
[----:B------:R-:W-:Y:S01]  /*1c00*/  LEA.HI.X R14, R6, c[0x0][0x1cc], R7, 0x1, P0 ;  /* 0x00007300060e7a11 */ /* 0x000fe200000f0c07 */
[----:B------:R-:W-:Y:S01]  /*1c10*/  SHFL.IDX PT, R10, R0, 0x1, 0x181f ;  /* 0x00381f00000a7f89 */ /* 0x000fe200000e0000 */
[----:B------:R-:W-:-:S03]  /*1c20*/  ISETP.GE.AND P1, PT, R12, R16, PT ;  /* 0x000000100c00720c */ /* 0x000fc60003f26270 */
[----:B------:R-:W2:Y:S04]  /*1c30*/  SHFL.IDX PT, R6, R0, RZ, 0x181f ;  /* 0x00181fff00067589 */ /* 0x000ea800000e0000 */
[----:B------:R-:W3:Y:S04]  /*1c40*/  SHFL.IDX PT, R7, R14, RZ, 0x181f ;  /* 0x00181fff0e077589 */ /* 0x000ee800000e0000 */
[----:B------:R4:W-:Y:S01]  /*1c50*/  @!P5 LDGSTS.E.BYPASS.LTC128B.128 [R227+0x6100], [R2.64], !P6 ;  /* 0x0610000002e3dfae */ /* 0x0009e2000f101d46 */
[----:B------:R-:W-:-:S03]  /*1c60*/  ISETP.GE.AND P5, PT, R13, 0x1, PT ;  /* 0x000000010d00780c */ /* 0x000fc60003fa6270 */
[----:B------:R-:W1:Y:S04]  /*1c70*/  SHFL.IDX PT, R12, R14, 0x1, 0x181f ;  /* 0x00381f000e0c7f89 */ /* 0x000e6800000e0000 */
[----:B------:R-:W-:Y:S01]  /*1c80*/  SHFL.IDX PT, R11, R14, 0x2, 0x181f ;  /* 0x00581f000e0b7f89 */ /* 0x000fe200000e0000 */
[----:B----4-:R-:W-:-:S04]  /*1c90*/  @!P1 LEA R2, P0, R241, R9, 0x1 ;  /* 0x00000009f1029211 */ /* 0x010fc800078008ff */
[CC--:B------:R-:W-:Y:S02]  /*1ca0*/  @!P1 LEA.HI.X R3, R241.reuse, R8.reuse, R39, 0x1, P0 ;  /* 0x00000008f1039211 */ /* 0x0c0fe400000f0c27 */
[C---:B-1----:R-:W-:Y:S02]  /*1cb0*/  @!P1 LEA R4, P0, R242.reuse, R9, 0x1 ;  /* 0x00000009f2049211 */ /* 0x042fe400078008ff */
[----:B------:R-:W-:Y:S02]  /*1cc0*/  SHFL.IDX PT, R9, R14, 0x3, 0x181f ;  /* 0x00781f000e097f89 */ /* 0x000fe400000e0000 */
[----:B------:R-:W-:Y:S02]  /*1cd0*/  @!P1 LEA.HI.X R5, R242, R8, R38, 0x1, P0 ;  /* 0x00000008f2059211 */ /* 0x000fe400000f0c26 */
[----:B------:R2:W-:Y:S01]  /*1ce0*/  @!P1 LDGSTS.E.BYPASS.LTC128B.128 [R227+0x3100], [R2.64], !P2 ;  /* 0x0310000002e39fae */ /* 0x0005e2000d101d46 */
[----:B------:R-:W-:-:S03]  /*1cf0*/  @P5 ISETP.GE.AND P0, PT, R241, c[0x0][0x1d4], PT ;  /* 0x00007500f1005a0c */ /* 0x000fc60003f06270 */
[----:B------:R-:W1:Y:S04]  /*1d00*/  SHFL.IDX PT, R8, R0, 0x2, 0x181f ;  /* 0x00581f0000087f89 */ /* 0x000e6800000e0000 */
[----:B------:R4:W-:Y:S04]  /*1d10*/  @!P1 LDGSTS.E.BYPASS.LTC128B.128 [R227+0x7100], [R4.64], !P6 ;  /* 0x0710000004e39fae */ /* 0x0009e8000f101d46 */
[----:B------:R-:W0:Y:S04]  /*1d20*/  LDGDEPBAR ;  /* 0x00000000000079af */ /* 0x000e280000000000 */
[----:B------:R-:W1:Y:S01]  /*1d30*/  SHFL.IDX PT, R0, R0, 0x3, 0x181f ;  /* 0x00781f0000007f89 */ /* 0x000e6200000e0000 */
[----:B--2---:R-:W-:-:S04]  /*1d40*/  @P5 LEA R2, P2, R241, R6, 0x1 ;  /* 0x00000006f1025211 */ /* 0x004fc800078408ff */
[----:B---3--:R-:W-:Y:S02]  /*1d50*/  @P5 LEA.HI.X R3, R241, R7, R39, 0x1, P2 ;  /* 0x00000007f1035211 */ /* 0x008fe400010f0c27 */
[----:B------:R-:W-:-:S03]  /*1d60*/  ISETP.GE.AND P2, PT, R13, 0x21, PT ;  /* 0x000000210d00780c */ /* 0x000fc60003f46270 */
[----:B------:R2:W-:Y:S01]  /*1d70*/  @P5 LDGSTS.E.BYPASS.LTC128B.128 [R227+0x8100], [R2.64], !P0 ;  /* 0x0810000002e35fae */ /* 0x0005e2000c101d46 */
[C---:B------:R-:W-:Y:S02]  /*1d80*/  @P5 ISETP.GE.AND P0, PT, R242.reuse, c[0x0][0x1d4], PT ;  /* 0x00007500f2005a0c */ /* 0x040fe40003f06270 */
[----:B--2---:R-:W-:-:S07]  /*1d90*/  @P5 LEA R2, P1, R242, R6, 0x1 ;  /* 0x00000006f2025211 */ /* 0x004fce00078208ff */
[C---:B------:R-:W-:Y:S02]  /*1da0*/  @P2 LEA R6, P6, R241.reuse, R10, 0x1 ;  /* 0x0000000af1062211 */ /* 0x040fe400078c08ff */
[C---:B------:R-:W-:Y:S02]  /*1db0*/  @P5 LEA.HI.X R3, R242.reuse, R7, R38, 0x1, P1 ;  /* 0x00000007f2035211 */ /* 0x040fe400008f0c26 */
[----:B------:R-:W-:Y:S02]  /*1dc0*/  @P2 LEA.HI.X R7, R241, R12, R39, 0x1, P6 ;  /* 0x0000000cf1072211 */ /* 0x000fe400030f0c27 */
[----:B------:R-:W-:Y:S01]  /*1dd0*/  ISETP.GE.AND P6, PT, R13, 0x41, PT ;  /* 0x000000410d00780c */ /* 0x000fe20003fc6270 */
[----:B------:R1:W-:Y:S01]  /*1de0*/  @P5 LDGSTS.E.BYPASS.LTC128B.128 [R227+0xc100], [R2.64], !P0 ;  /* 0x0c10000002e35fae */ /* 0x0003e2000c101d46 */
[----:B------:R-:W-:Y:S02]  /*1df0*/  @P2 ISETP.GE.AND P1, PT, R241, c[0x0][0x1d4], PT ;  /* 0x00007500f1002a0c */ /* 0x000fe40003f26270 */
[----:B----4-:R-:W-:-:S04]  /*1e00*/  @P2 LEA R4, P0, R242, R10, 0x1 ;  /* 0x0000000af2042211 */ /* 0x010fc800078008ff */
[----:B------:R-:W-:-:S05]  /*1e10*/  @P2 LEA.HI.X R5, R242, R12, R38, 0x1, P0 ;  /* 0x0000000cf2052211 */ /* 0x000fca00000f0c26 */
[C---:B------:R-:W-:Y:S02]  /*1e20*/  @P6 ISETP.GE.AND P0, PT, R241.reuse, c[0x0][0x1d4], PT ;  /* 0x00007500f1006a0c */ /* 0x040fe40003f06270 */
[----:B------:R2:W-:Y:S01]  /*1e30*/  @P2 LDGSTS.E.BYPASS.LTC128B.128 [R227+0x9100], [R6.64], !P1 ;  /* 0x0910000006e32fae */ /* 0x0005e2000c901d46 */
[----:B------:R-:W-:Y:S02]  /*1e40*/  @P2 ISETP.GE.AND P1, PT, R242, c[0x0][0x1d4], PT ;  /* 0x00007500f2002a0c */ /* 0x000fe40003f26270 */
[----:B-1----:R-:W-:-:S11]  /*1e50*/  @P6 LEA R2, P5, R241, R8, 0x1 ;  /* 0x00000008f1026211 */ /* 0x002fd600078a08ff */
[----:B------:R1:W-:Y:S01]  /*1e60*/  @P2 LDGSTS.E.BYPASS.LTC128B.128 [R227+0xd100], [R4.64], !P1 ;  /* 0x0d10000004e32fae */ /* 0x0003e2000c901d46 */
[----:B------:R-:W-:Y:S02]  /*1e70*/  @P6 LEA.HI.X R3, R241, R11, R39, 0x1, P5 ;  /* 0x0000000bf1036211 */ /* 0x000fe400028f0c27 */
[----:B------:R-:W-:-:S03]  /*1e80*/  ISETP.GE.AND P5, PT, R13, 0x61, PT ;  /* 0x000000610d00780c */ /* 0x000fc60003fa6270 */
[----:B------:R3:W-:Y:S01]  /*1e90*/  @P6 LDGSTS.E.BYPASS.LTC128B.128 [R227+0xa100], [R2.64], !P0 ;  /* 0x0a10000002e36fae */ /* 0x0007e2000c101d46 */
[----:B--2---:R-:W-:-:S04]  /*1ea0*/  @P6 LEA R6, P2, R242, R8, 0x1 ;  /* 0x00000008f2066211 */ /* 0x004fc800078408ff */
[C---:B------:R-:W-:Y:S02]  /*1eb0*/  @P6 LEA.HI.X R7, R242.reuse, R11, R38, 0x1, P2 ;  /* 0x0000000bf2076211 */ /* 0x040fe400010f0c26 */
[----:B------:R-:W-:-:S03]  /*1ec0*/  @P6 ISETP.GE.AND P2, PT, R242, c[0x0][0x1d4], PT ;  /* 0x00007500f2006a0c */ /* 0x000fc60003f46270 */
[----:B-1----:R-:W-:-:S04]  /*1ed0*/  @P5 LEA R4, P1, R241, R0, 0x1 ;  /* 0x00000000f1045211 */ /* 0x002fc800078208ff */
[----:B------:R-:W-:-:S06]  /*1ee0*/  @P5 LEA.HI.X R5, R241, R9, R39, 0x1, P1 ;  /* 0x00000009f1055211 */ /* 0x000fcc00008f0c27 */
[----:B------:R1:W-:Y:S01]  /*1ef0*/  @P6 LDGSTS.E.BYPASS.LTC128B.128 [R227+0xe100], [R6.64], !P2 ;  /* 0x0e10000006e36fae */ /* 0x0003e2000d101d46 */
[----:B------:R-:W-:Y:S02]  /*1f00*/  @P5 ISETP.GE.AND P1, PT, R241, c[0x0][0x1d4], PT ;  /* 0x00007500f1005a0c */ /* 0x000fe40003f26270 */
[----:B---3--:R-:W-:Y:S01]  /*1f10*/  @P5 LEA R2, P0, R242, R0, 0x1 ;  /* 0x00000000f2025211 */ /* 0x008fe200078008ff */
[----:B------:R-:W-:-:S03]  /*1f20*/  IMAD R0, R36, c[0x0][0x208], RZ ;  /* 0x0000820024007a24 */ /* 0x000fc600078e02ff */
[C---:B------:R-:W-:Y:S01]  /*1f30*/  @P5 LEA.HI.X R3, R242.reuse, R9, R38, 0x1, P0 ;  /* 0x00000009f2035211 */ /* 0x040fe200000f0c26 */
[----:B------:R-:W-:Y:S01]  /*1f40*/  IMAD R0, R239, c[0x0][0x20c], R0 ;  /* 0x00008300ef007a24 */ /* 0x000fe200078e0200 */
[----:B------:R-:W-:-:S05]  /*1f50*/  @P5 ISETP.GE.AND P0, PT, R242, c[0x0][0x1d4], PT ;  /* 0x00007500f2005a0c */ /* 0x000fca0003f06270 */
[----:B------:R1:W-:Y:S08]  /*1f60*/  @P5 LDGSTS.E.BYPASS.LTC128B.128 [R227+0xb100], [R4.64], !P1 ;  /* 0x0b10000004e35fae */ /* 0x0003f0000c901d46 */
[----:B------:R2:W-:Y:S01]  /*1f70*/  @P5 LDGSTS.E.BYPASS.LTC128B.128 [R227+0xf100], [R2.64], !P0 ;  /* 0x0f10000002e35fae */ /* 0x0005e2000c101d46 */
[----:B------:R-:W-:Y:S02]  /*1f80*/  R2P PR, R18, 0x6 ;  /* 0x0000000612007804 */ /* 0x000fe40000000000 */
[----:B------:R-:W-:Y:S01]  /*1f90*/  ISETP.GE.AND P6, PT, R241, c[0x0][0x1d4], PT ;  /* 0x00007500f1007a0c */ /* 0x000fe20003fc6270 */
[----:B------:R-:W0:Y:S10]  /*1fa0*/  LDGDEPBAR ;  /* 0x00000000000079af */ /* 0x000e340000000000 */
[----:B------:R-:W-:-:S04]  /*1fb0*/  @P1 IADD3 R206, R71, -0x20, RZ ;  /* 0xffffffe047ce1810 */ /* 0x000fc80007ffe0ff */
[C---:B------:R-:W-:Y:S02]  /*1fc0*/  IADD3 R207, R206.reuse, 0x4000, RZ ;  /* 0x00004000cecf7810 */ /* 0x040fe40007ffe0ff */
[C---:B------:R-:W-:Y:S02]  /*1fd0*/  IADD3 R208, R206.reuse, 0x4800, RZ ;  /* 0x00004800ced07810 */ /* 0x040fe40007ffe0ff */
[C---:B------:R-:W-:Y:S02]  /*1fe0*/  IADD3 R209, R206.reuse, 0x5000, RZ ;  /* 0x00005000ced17810 */ /* 0x040fe40007ffe0ff */
[C---:B------:R-:W-:Y:S02]  /*1ff0*/  IADD3 R210, R206.reuse, 0x5800, RZ ;  /* 0x00005800ced27810 */ /* 0x040fe40007ffe0ff */
[----:B------:R-:W-:Y:S01]  /*2000*/  IADD3 R211, R206, 0x6000, RZ ;  /* 0x00006000ced37810 */ /* 0x000fe20007ffe0ff */
[----:B--2---:R-:W-:Y:S01]  /*2010*/  IMAD.WIDE.U32 R2, R239, c[0x0][0x208], RZ ;  /* 0x00008200ef027a25 */ /* 0x004fe200078e00ff */
[----:B------:R-:W-:-:S04]  /*2020*/  DEPBAR.LE SB0, 0x1 ;  /* 0x000080400000791a */ /* 0x000fc80000000000 */
[----:B------:R-:W-:Y:S01]  /*2030*/  BAR.SYNC.DEFER_BLOCKING 0x0 ;  /* 0x0000000000007b1d */ /* 0x000fe20000010000 */
[----:B------:R-:W-:Y:S01]  /*2040*/  IMAD.IADD R3, R3, 0x1, R0 ;  /* 0x0000000103037824 */ /* 0x000fe200078e0200 */
[C---:B------:R-:W-:Y:S01]  /*2050*/  IADD3 R212, R206.reuse, 0x6800, RZ ;  /* 0x00006800ced47810 */ /* 0x040fe20007ffe0ff */
[----:B------:R-:W-:Y:S01]  /*2060*/  IMAD R0, R37, c[0x0][0x210], RZ ;  /* 0x0000840025007a24 */ /* 0x000fe200078e02ff */
[----:B------:R-:W-:Y:S01]  /*2070*/  IADD3 R213, R206, 0x7000, RZ ;  /* 0x00007000ced57810 */ /* 0x000fe20007ffe0ff */
[----:B------:R-:W-:Y:S01]  /*2080*/  IMAD.WIDE.U32 R2, R238, c[0x0][0x218], R2 ;  /* 0x00008600ee027a25 */ /* 0x000fe200078e0002 */
[C---:B------:R-:W-:Y:S02]  /*2090*/  IADD3 R214, R206.reuse, 0x7800, RZ ;  /* 0x00007800ced67810 */ /* 0x040fe40007ffe0ff */
[----:B------:R-:W-:Y:S01]  /*20a0*/  IADD3 R222, R206, 0x3800, RZ ;  /* 0x00003800cede7810 */ /* 0x000fe20007ffe0ff */
[----:B------:R-:W-:Y:S01]  /*20b0*/  IMAD R0, R42, c[0x0][0x214], R0 ;  /* 0x000085002a007a24 */ /* 0x000fe200078e0200 */
[----:B------:R-:W-:-:S02]  /*20c0*/  IADD3 R2, P0, R2, R40, RZ ;  /* 0x0000002802027210 */ /* 0x000fc40007f1e0ff */
[C---:B------:R-:W-:Y:S02]  /*20d0*/  IADD3 R221, R206.reuse, 0x3000, RZ ;  /* 0x00003000cedd7810 */ /* 0x040fe40007ffe0ff */
[C---:B------:R-:W-:Y:S02]  /*20e0*/  IADD3 R220, R206.reuse, 0x2800, RZ ;  /* 0x00002800cedc7810 */ /* 0x040fe40007ffe0ff */
[C---:B------:R-:W-:Y:S02]  /*20f0*/  IADD3 R219, R206.reuse, 0x2000, RZ ;  /* 0x00002000cedb7810 */ /* 0x040fe40007ffe0ff */
[C---:B------:R-:W-:Y:S02]  /*2100*/  IADD3 R218, R206.reuse, 0x1800, RZ ;  /* 0x00001800ceda7810 */ /* 0x040fe40007ffe0ff */
[C---:B------:R-:W-:Y:S02]  /*2110*/  IADD3 R217, R206.reuse, 0x1000, RZ ;  /* 0x00001000ced97810 */ /* 0x040fe40007ffe0ff */
[----:B------:R-:W-:Y:S01]  /*2120*/  IADD3 R216, R206, 0x800, RZ ;  /* 0x00000800ced87810 */ /* 0x000fe20007ffe0ff */
[----:B------:R-:W-:Y:S04]  /*2130*/  LDSM.16.M88.4 R136, [R223] ;  /* 0x00000000df88783b */ /* 0x000fe80000000200 */
[----:B------:R-:W-:Y:S04]  /*2140*/  LDSM.16.M88.4 R140, [R224] ;  /* 0x00000000e08c783b */ /* 0x000fe80000000200 */
[----:B------:R-:W-:Y:S04]  /*2150*/  LDSM.16.M88.4 R176, [R226] ;  /* 0x00000000e2b0783b */ /* 0x000fe80000000200 */
[----:B------:R-:W-:Y:S04]  /*2160*/  LDSM.16.M88.4 R180, [R225] ;  /* 0x00000000e1b4783b */ /* 0x000fe80000000200 */
[----:B------:R-:W-:Y:S04]  /*2170*/  LDSM.16.M88.4 R184, [R223+0x4000] ;  /* 0x00400000dfb8783b */ /* 0x000fe80000000200 */
[----:B------:R-:W-:Y:S04]  /*2180*/  LDSM.16.M88.4 R188, [R224+0x4000] ;  /* 0x00400000e0bc783b */ /* 0x000fe80000000200 */
[----:B------:R-:W-:Y:S04]  /*2190*/  LDSM.16.M88.4 R192, [R226+0x4000] ;  /* 0x00400000e2c0783b */ /* 0x000fe80000000200 */
[----:B------:R-:W-:Y:S04]  /*21a0*/  LDSM.16.M88.4 R196, [R225+0x4000] ;  /* 0x00400000e1c4783b */ /* 0x000fe80000000200 */
[----:B------:R-:W-:Y:S06]  /*21b0*/  BAR.SYNC.DEFER_BLOCKING 0x0 ;  /* 0x0000000000007b1d */ /* 0x000fec0000010000 */
[----:B------:R-:W-:-:S04]  /*21c0*/  DEPBAR.LE SB0, 0x0 ;  /* 0x000080000000791a */ /* 0x000fc80000000000 */
[----:B------:R-:W-:Y:S06]  /*21d0*/  BAR.SYNC.DEFER_BLOCKING 0x0 ;  /* 0x0000000000007b1d */ /* 0x000fec0000010000 */
[----:B-1----:R-:W1:Y:S04]  /*21e0*/  LDSM.16.M88.4 R4, [R71] ;  /* 0x000000004704783b */ /* 0x002e680000000200 */
[----:B------:R-:W-:Y:S04]  /*21f0*/  LDSM.16.M88.4 R20, [R206] ;  /* 0x00000000ce14783b */ /* 0x000fe80000000200 */
[----:B------:R-:W2:Y:S04]  /*2200*/  LDSM.16.M88.4 R24, [R71+0x800] ;  /* 0x000800004718783b */ /* 0x000ea80000000200 */
[----:B------:R-:W3:Y:S04]  /*2210*/  LDSM.16.M88.4 R32, [R206+0x800] ;  /* 0x00080000ce20783b */ /* 0x000ee80000000200 */
[----:B------:R-:W4:Y:S04]  /*2220*/  LDSM.16.M88.4 R28, [R71+0x1000] ;  /* 0x00100000471c783b */ /* 0x000f280000000200 */
[----:B------:R-:W-:Y:S04]  /*2230*/  LDSM.16.M88.4 R52, [R206+0x2000] ;  /* 0x00200000ce34783b */ /* 0x000fe80000000200 */
[----:B------:R-:W-:Y:S04]  /*2240*/  LDSM.16.M88.4 R44, [R71+0x3000] ;  /* 0x00300000472c783b */ /* 0x000fe80000000200 */
[----:B------:R-:W-:Y:S04]  /*2250*/  LDSM.16.M88.4 R36, [R206+0x2800] ;  /* 0x00280000ce24783b */ /* 0x000fe80000000200 */
[----:B------:R-:W-:Y:S04]  /*2260*/  LDSM.16.M88.4 R48, [R206+0x3000] ;  /* 0x00300000ce30783b */ /* 0x000fe80000000200 */
[----:B------:R-:W-:Y:S01]  /*2270*/  LDSM.16.M88.4 R56, [R206+0x3800] ;  /* 0x00380000ce38783b */ /* 0x000fe20000000200 */
[C---:B-1----:R-:W-:Y:S08]  /*2280*/  HMMA.16816.F32 R8, R136.reuse, R6, RZ ;  /* 0x000000068808723c */ /* 0x042ff000000018ff */
[C---:B------:R-:W-:Y:S08]  /*2290*/  HMMA.16816.F32 R16, R136.reuse, R4, RZ ;  /* 0x000000048810723c */ /* 0x040ff000000018ff */
[----:B--2---:R-:W-:Y:S08]  /*22a0*/  HMMA.16816.F32 R4, R136, R24, RZ ;  /* 0x000000188804723c */ /* 0x004ff000000018ff */
[----:B------:R-:W-:Y:S08]  /*22b0*/  HMMA.16816.F32 R152, R140, R22, R8 ;  /* 0x000000168c98723c */ /* 0x000ff00000001808 */
[----:B------:R-:W-:Y:S01]  /*22c0*/  HMMA.16816.F32 R8, R136, R26, RZ ;  /* 0x0000001a8808723c */ /* 0x000fe200000018ff */
[----:B------:R-:W1:Y:S07]  /*22d0*/  LDSM.16.M88.4 R24, [R71+0x1800] ;  /* 0x001800004718783b */ /* 0x000e6e0000000200 */
[C---:B------:R-:W-:Y:S01]  /*22e0*/  HMMA.16816.F32 R104, R140.reuse, R20, R16 ;  /* 0x000000148c68723c */ /* 0x040fe20000001810 */
[----:B------:R-:W2:Y:S07]  /*22f0*/  LDSM.16.M88.4 R16, [R206+0x1000] ;  /* 0x00100000ce10783b */ /* 0x000eae0000000200 */
[C---:B---3--:R-:W-:Y:S08]  /*2300*/  HMMA.16816.F32 R60, R140.reuse, R32, R4 ;  /* 0x000000208c3c723c */ /* 0x048ff00000001804 */
[----:B------:R-:W-:Y:S01]  /*2310*/  HMMA.16816.F32 R148, R140, R34, R8 ;  /* 0x000000228c94723c */ /* 0x000fe20000001808 */
[----:B------:R-:W3:Y:S07]  /*2320*/  LDSM.16.M88.4 R32, [R71+0x2000] ;  /* 0x002000004720783b */ /* 0x000eee0000000200 */
[C---:B----4-:R-:W-:Y:S08]  /*2330*/  HMMA.16816.F32 R4, R136.reuse, R28, RZ ;  /* 0x0000001c8804723c */ /* 0x050ff000000018ff */
[C---:B------:R-:W-:Y:S01]  /*2340*/  HMMA.16816.F32 R20, R136.reuse, R30, RZ ;  /* 0x0000001e8814723c */ /* 0x040fe200000018ff */
[----:B------:R-:W4:Y:S07]  /*2350*/  LDSM.16.M88.4 R28, [R206+0x1800] ;  /* 0x00180000ce1c783b */ /* 0x000f2e0000000200 */
[----:B-1----:R-:W-:Y:S08]  /*2360*/  HMMA.16816.F32 R8, R136, R26, RZ ;  /* 0x0000001a8808723c */ /* 0x002ff000000018ff */
[C---:B--2---:R-:W-:Y:S07]  /*2370*/  HMMA.16816.F32 R144, R140.reuse, R16, R4 ;  /* 0x000000108c90723c */ /* 0x044fee0000001804 */
[----:B------:R-:W-:Y:S01]  /*2380*/  IMAD R4, R15, c[0x0][0x218], RZ ;  /* 0x000086000f047a24 */ /* 0x000fe200078e02ff */
[----:B------:R-:W-:Y:S01]  /*2390*/  IADD3 R5, R41, R0, RZ ;  /* 0x0000000029057210 */ /* 0x000fe20007ffe0ff */
[----:B------:R-:W-:Y:S01]  /*23a0*/  HMMA.16816.F32 R132, R140, R18, R20 ;  /* 0x000000128c84723c */ /* 0x000fe20000001814 */
[----:B------:R-:W-:Y:S01]  /*23b0*/  LDSM.16.M88.4 R40, [R71+0x3800] ;  /* 0x003800004728783b */ /* 0x000fe20000000200 */
[----:B------:R-:W-:-:S03]  /*23c0*/  IMAD R0, R238, c[0x0][0x21c], R4 ;  /* 0x00008700ee007a24 */ /* 0x000fc600078e0204 */
[----:B------:R-:W-:Y:S02]  /*23d0*/  STL [R1+0x38], R5 ;  /* 0x0000380501007387 */ /* 0x000fe40000100800 */
[----:B------:R-:W-:Y:S01]  /*23e0*/  IADD3.X R3, R5, R3, R0, P0, !PT ;  /* 0x0000000305037210 */ /* 0x000fe200007fe400 */
[----:B---3--:R-:W-:Y:S01]  /*23f0*/  HMMA.16816.F32 R16, R136, R32, RZ ;  /* 0x000000208810723c */ /* 0x008fe200000018ff */
[----:B------:R-:W-:-:S04]  /*2400*/  LEA R0, P0, R2, c[0x0][0x1f8], 0x1 ;  /* 0x00007e0002007a11 */ /* 0x000fc800078008ff */
[----:B------:R-:W-:Y:S01]  /*2410*/  LEA.HI.X R6, R2, c[0x0][0x1fc], R3, 0x1, P0 ;  /* 0x00007f0002067a11 */ /* 0x000fe200000f0c03 */
[----:B------:R-:W-:Y:S02]  /*2420*/  SHFL.IDX PT, R14, R0, 0x2, 0x181f ;  /* 0x00581f00000e7f89 */ /* 0x000fe400000e0000 */
[----:B----4-:R-:W-:Y:S02]  /*2430*/  HMMA.16816.F32 R124, R140, R30, R8 ;  /* 0x0000001e8c7c723c */ /* 0x010fe40000001808 */
[----:B------:R-:W1:Y:S04]  /*2440*/  SHFL.IDX PT, R2, R0, RZ, 0x181f ;  /* 0x00181fff00027589 */ /* 0x000e6800000e0000 */
[----:B------:R-:W-:Y:S02]  /*2450*/  SHFL.IDX PT, R3, R0, 0x1, 0x181f ;  /* 0x00381f0000037f89 */ /* 0x000fe400000e0000 */
[----:B------:R-:W-:Y:S02]  /*2460*/  HMMA.16816.F32 R20, R136, R24, RZ ;  /* 0x000000188814723c */ /* 0x000fe400000018ff */
[----:B------:R-:W2:Y:S04]  /*2470*/  SHFL.IDX PT, R4, R6, RZ, 0x181f ;  /* 0x00181fff06047589 */ /* 0x000ea800000e0000 */
[----:B------:R-:W3:Y:S02]  /*2480*/  SHFL.IDX PT, R5, R6, 0x1, 0x181f ;  /* 0x00381f0006057f89 */ /* 0x000ee400000e0000 */
[----:B------:R-:W-:Y:S02]  /*2490*/  HMMA.16816.F32 R100, R140, R52, R16 ;  /* 0x000000348c64723c */ /* 0x000fe40000001810 */
[----:B------:R-:W4:Y:S04]  /*24a0*/  SHFL.IDX PT, R12, R6, 0x2, 0x181f ;  /* 0x00581f00060c7f89 */ /* 0x000f2800000e0000 */
[----:B------:R-:W3:Y:S02]  /*24b0*/  SHFL.IDX PT, R0, R0, 0x3, 0x181f ;  /* 0x00781f0000007f89 */ /* 0x000ee400000e0000 */
[----:B------:R-:W-:Y:S02]  /*24c0*/  HMMA.16816.F32 R32, R136, R34, RZ ;  /* 0x000000228820723c */ /* 0x000fe400000018ff */
[----:B------:R3:W4:Y:S01]  /*24d0*/  SHFL.IDX PT, R18, R6, 0x3, 0x181f ;  /* 0x00781f0006127f89 */ /* 0x00072200000e0000 */
[----:B-1----:R-:W-:-:S02]  /*24e0*/  IADD3 R10, P0, R2, R158, RZ ;  /* 0x0000009e020a7210 */ /* 0x002fc40007f1e0ff */
[-C--:B------:R-:W-:Y:S01]  /*24f0*/  IADD3 R8, P1, R2, R159.reuse, RZ ;  /* 0x0000009f02087210 */ /* 0x080fe20007f3e0ff */
[----:B------:R-:W1:Y:S02]  /*2500*/  LDSM.16.M88.4 R24, [R71+0x2800] ;  /* 0x002800004718783b */ /* 0x000e640000000200 */
[----:B------:R-:W-:Y:S01]  /*2510*/  HMMA.16816.F32 R128, R140, R28, R20 ;  /* 0x0000001c8c80723c */ /* 0x000fe20000001814 */
[C---:B--2---:R-:W-:Y:S01]  /*2520*/  IMAD.X R11, R4.reuse, 0x1, R68, P0 ;  /* 0x00000001040b7824 */ /* 0x044fe200000e0644 */
[----:B------:R-:W-:Y:S01]  /*2530*/  ISETP.LT.OR P0, PT, R13, 0x1, P6 ;  /* 0x000000010d00780c */ /* 0x000fe20003701670 */
[----:B------:R-:W-:Y:S01]  /*2540*/  IMAD.X R9, R4, 0x1, R69, P1 ;  /* 0x0000000104097824 */ /* 0x000fe200008e0645 */
[----:B------:R-:W-:-:S04]  /*2550*/  IADD3 R4, P1, R3, R159, RZ ;  /* 0x0000009f03047210 */ /* 0x000fc80007f3e0ff */
[----:B------:R-:W-:Y:S07]  /*2560*/  HMMA.16816.F32 R20, R136, R44, RZ ;  /* 0x0000002c8814723c */ /* 0x000fee00000018ff */
[----:B------:R-:W-:Y:S01]  /*2570*/  @!PT LDS RZ, [RZ] ;  /* 0x00000000fffff984 */ /* 0x000fe20000000800 */
[----:B------:R-:W-:Y:S01]  /*2580*/  @!PT LDS RZ, [RZ] ;  /* 0x00000000fffff984 */ /* 0x000fe20000000800 */
[----:B------:R-:W-:Y:S01]  /*2590*/  @!PT LDS RZ, [RZ] ;  /* 0x00000000fffff984 */ /* 0x000fe20000000800 */
[----:B------:R2:W-:Y:S01]  /*25a0*/  LDGSTS.E.BYPASS.LTC128B.128 [R227+0x100], [R10.64], !P0 ;  /* 0x001000000ae37fae */ /* 0x0005e2000c101d46 */
[----:B---3--:R-:W-:Y:S01]  /*25b0*/  IADD3 R6, P5, R3, R158, RZ ;  /* 0x0000009e03067210 */ /* 0x008fe20007fbe0ff */
[----:B------:R-:W-:Y:S01]  /*25c0*/  HMMA.16816.F32 R120, R140, R54, R32 ;  /* 0x000000368c78723c */ /* 0x000fe20000001820 */
[----:B------:R-:W-:-:S02]  /*25d0*/  ISETP.LT.OR P0, PT, R13, 0x21, P6 ;  /* 0x000000210d00780c */ /* 0x000fc40003701670 */
[C---:B------:R-:W-:Y:S01]  /*25e0*/  IADD3.X R7, R5.reuse, R68, RZ, P5, !PT ;  /* 0x0000004405077210 */ /* 0x040fe20002ffe4ff */
[----:B------:R-:W-:Y:S01]  /*25f0*/  IMAD.X R5, R5, 0x1, R69, P1 ;  /* 0x0000000105057824 */ /* 0x000fe200008e0645 */
[C---:B------:R-:W-:Y:S02]  /*2600*/  IADD3 R2, P5, R14.reuse, R158, RZ ;  /* 0x0000009e0e027210 */ /* 0x040fe40007fbe0ff */
[----:B------:R-:W-:-:S03]  /*2610*/  IADD3 R14, P1, R14, R159, RZ ;  /* 0x0000009f0e0e7210 */ /* 0x000fc60007f3e0ff */
[--C-:B----4-:R-:W-:Y:S01]  /*2620*/  IMAD.X R3, R12, 0x1, R68.reuse, P5 ;  /* 0x000000010c037824 */ /* 0x110fe200028e0644 */
[----:B------:R-:W-:Y:S01]  /*2630*/  IADD3 R16, P5, R0, R158, RZ ;  /* 0x0000009e00107210 */ /* 0x000fe20007fbe0ff */
[----:B------:R-:W-:Y:S01]  /*2640*/  IMAD.X R15, R12, 0x1, R69, P1 ;  /* 0x000000010c0f7824 */ /* 0x000fe200008e0645 */
[----:B------:R-:W-:Y:S02]  /*2650*/  ISETP.GE.AND P1, PT, R242, c[0x0][0x1d4], PT ;  /* 0x00007500f2007a0c */ /* 0x000fe40003f26270 */
[----:B------:R-:W-:Y:S01]  /*2660*/  HMMA.16816.F32 R108, R140, R48, R20 ;  /* 0x000000308c6c723c */ /* 0x000fe20000001814 */
[----:B------:R-:W-:Y:S01]  /*2670*/  IMAD.X R17, R18, 0x1, R68, P5 ;  /* 0x0000000112117824 */ /* 0x000fe200028e0644 */
[----:B------:R-:W-:-:S06]  /*2680*/  ISETP.LT.OR P5, PT, R13, 0x1, P1 ;  /* 0x000000010d00780c */ /* 0x000fcc0000fa1670 */
[C---:B-1----:R-:W-:Y:S07]  /*2690*/  HMMA.16816.F32 R28, R136.reuse, R24, RZ ;  /* 0x00000018881c723c */ /* 0x042fee00000018ff */
[----:B------:R2:W-:Y:S01]  /*26a0*/  LDGSTS.E.BYPASS.LTC128B.128 [R227+0x4100], [R8.64], !P5 ;  /* 0x0410000008e37fae */ /* 0x0005e2000e901d46 */
[C---:B------:R-:W-:Y:S01]  /*26b0*/  ISETP.LT.OR P5, PT, R13.reuse, 0x21, P1 ;  /* 0x000000210d00780c */ /* 0x040fe20000fa1670 */
[----:B------:R-:W-:Y:S02]  /*26c0*/  HMMA.16816.F32 R24, R136, R26, RZ ;  /* 0x0000001a8818723c */ /* 0x000fe400000018ff */
[----:B------:R1:W-:Y:S01]  /*26d0*/  LDGSTS.E.BYPASS.LTC128B.128 [R227+0x1100], [R6.64], !P0 ;  /* 0x0110000006e37fae */ /* 0x0003e2000c101d46 */
[----:B------:R-:W-:-:S05]  /*26e0*/  ISETP.LT.OR P0, PT, R13, 0x41, P6 ;  /* 0x000000410d00780c */ /* 0x000fca0003701670 */
[----:B------:R-:W-:Y:S04]  /*26f0*/  HMMA.16816.F32 R20, R136, R46, RZ ;  /* 0x0000002e8814723c */ /* 0x000fe800000018ff */
[----:B------:R1:W-:Y:S01]  /*2700*/  LDGSTS.E.BYPASS.LTC128B.128 [R227+0x5100], [R4.64], !P5 ;  /* 0x0510000004e37fae */ /* 0x0003e2000e901d46 */
[C---:B------:R-:W-:Y:S02]  /*2710*/  ISETP.LT.OR P5, PT, R13.reuse, 0x61, P6 ;  /* 0x000000610d00780c */ /* 0x040fe400037a1670 */
[C---:B------:R-:W-:Y:S01]  /*2720*/  ISETP.LT.OR P6, PT, R13.reuse, 0x41, P1 ;  /* 0x000000410d00780c */ /* 0x040fe20000fc1670 */
[----:B------:R3:W-:Y:S01]  /*2730*/  LDGSTS.E.BYPASS.LTC128B.128 [R227+0x2100], [R2.64], !P0 ;  /* 0x0210000002e37fae */ /* 0x0007e2000c101d46 */
[----:B------:R-:W-:Y:S01]  /*2740*/  ISETP.LT.OR P1, PT, R13, 0x61, P1 ;  /* 0x000000610d00780c */ /* 0x000fe20000f21670 */
[C---:B------:R-:W-:Y:S08]  /*2750*/  HMMA.16816.F32 R116, R140.reuse, R36, R28 ;  /* 0x000000248c74723c */ /* 0x040ff0000000181c */
[C---:B------:R-:W-:Y:S02]  /*2760*/  HMMA.16816.F32 R112, R140.reuse, R38, R24 ;  /* 0x000000268c70723c */ /* 0x040fe40000001818 */
[----:B------:R4:W-:Y:S04]  /*2770*/  LDGSTS.E.BYPASS.LTC128B.128 [R227+0x6100], [R14.64], !P6 ;  /* 0x061000000ee37fae */ /* 0x0009e8000f101d46 */
[----:B------:R2:W-:Y:S02]  /*2780*/  LDGSTS.E.BYPASS.LTC128B.128 [R227+0x3100], [R16.64], !P5 ;  /* 0x0310000010e37fae */ /* 0x0005e4000e901d46 */
[----:B------:R-:W-:Y:S08]  /*2790*/  HMMA.16816.F32 R96, R140, R50, R20 ;  /* 0x000000328c60723c */ /* 0x000ff00000001814 */
[----:B-1----:R-:W-:Y:S01]  /*27a0*/  HMMA.16816.F32 R4, R136, R40, RZ ;  /* 0x000000288804723c */ /* 0x002fe200000018ff */
[----:B---3--:R-:W-:-:S02]  /*27b0*/  MOV R3, 0x40 ;  /* 0x0000004000037802 */ /* 0x008fc40000000f00 */
[----:B------:R-:W-:Y:S02]  /*27c0*/  IADD3 R2, P0, R0, R159, RZ ;  /* 0x0000009f00027210 */ /* 0x000fe40007f1e0ff */
[----:B------:R-:W-:-:S03]  /*27d0*/  SEL R0, R3, 0xffffffc0, !P2 ;  /* 0xffffffc003007807 */ /* 0x000fc60005000000 */
[----:B------:R-:W-:Y:S01]  /*27e0*/  IMAD.X R3, R18, 0x1, R69, P0 ;  /* 0x0000000112037824 */ /* 0x000fe200000e0645 */
[----:B------:R-:W-:Y:S01]  /*27f0*/  ISETP.GT.AND P0, PT, R70, R167, PT ;  /* 0x000000a74600720c */ /* 0x000fe20003f04270 */
[--C-:B------:R-:W-:Y:S02]  /*2800*/  IMAD.IADD R201, R71, 0x1, R0.reuse ;  /* 0x0000000147c97824 */ /* 0x100fe400078e0200 */
[----:B------:R-:W-:Y:S01]  /*2810*/  IMAD.IADD R200, R207, 0x1, R0 ;  /* 0x00000001cfc87824 */ /* 0x000fe200078e0200 */
[----:B------:R1:W-:Y:S01]  /*2820*/  LDGSTS.E.BYPASS.LTC128B.128 [R227+0x7100], [R2.64], !P1 ;  /* 0x0710000002e37fae */ /* 0x0003e2000c901d46 */
[----:B------:R-:W-:-:S03]  /*2830*/  ISETP.GT.AND P1, PT, R156, 0x7f, PT ;  /* 0x0000007f9c00780c */ /* 0x000fc60003f24270 */
[----:B----4-:R-:W3:Y:S01]  /*2840*/  LDSM.16.M88.4 R12, [R201] ;  /* 0x00000000c90c783b */ /* 0x010ee20000000200 */
[----:B--2---:R-:W-:Y:S03]  /*2850*/  HMMA.16816.F32 R16, R136, R42, RZ ;  /* 0x0000002a8810723c */ /* 0x004fe600000018ff */
[----:B------:R-:W2:Y:S04]  /*2860*/  LDSM.16.M88.4 R8, [R201+0x800] ;  /* 0x00080000c908783b */ /* 0x000ea80000000200 */
[----:B------:R-:W4:Y:S01]  /*2870*/  LDSM.16.M88.4 R28, [R201+0x1800] ;  /* 0x00180000c91c783b */ /* 0x000f220000000200 */
[C---:B------:R-:W-:Y:S03]  /*2880*/  HMMA.16816.F32 R80, R140.reuse, R56, R4 ;  /* 0x000000388c50723c */ /* 0x040fe60000001804 */
[----:B------:R-:W1:Y:S04]  /*2890*/  LDSM.16.M88.4 R32, [R201+0x2000] ;  /* 0x00200000c920783b */ /* 0x000e680000000200 */
[----:B------:R-:W1:Y:S04]  /*28a0*/  LDSM.16.M88.4 R24, [R201+0x1000] ;  /* 0x00100000c918783b */ /* 0x000e680000000200 */
[----:B------:R-:W1:Y:S04]  /*28b0*/  LDSM.16.M88.4 R64, [R200+-0x4000] ;  /* 0xffc00000c840783b */ /* 0x000e680000000200 */
[----:B------:R-:W1:Y:S01]  /*28c0*/  LDSM.16.M88.4 R36, [R201+0x2800] ;  /* 0x00280000c924783b */ /* 0x000e620000000200 */
[----:B------:R-:W-:Y:S03]  /*28d0*/  HMMA.16816.F32 R56, R140, R58, R16 ;  /* 0x0000003a8c38723c */ /* 0x000fe60000001810 */
[----:B------:R-:W1:Y:S04]  /*28e0*/  LDSM.16.M88.4 R76, [R201+0x3000] ;  /* 0x00300000c94c783b */ /* 0x000e680000000200 */
[----:B------:R-:W1:Y:S04]  /*28f0*/  LDSM.16.M88.4 R88, [R200+-0x2800] ;  /* 0xffd80000c858783b */ /* 0x000e680000000200 */
[----:B------:R-:W1:Y:S01]  /*2900*/  LDSM.16.M88.4 R72, [R201+0x3800] ;  /* 0x00380000c948783b */ /* 0x000e620000000200 */
[C---:B---3--:R-:W-:Y:S03]  /*2910*/  HMMA.16816.F32 R40, R176.reuse, R12, R104 ;  /* 0x0000000cb028723c */ /* 0x048fe60000001868 */
[----:B------:R-:W3:Y:S04]  /*2920*/  LDSM.16.M88.4 R104, [R200+-0x2000] ;  /* 0xffe00000c868783b */ /* 0x000ee80000000200 */
[----:B------:R-:W-:Y:S01]  /*2930*/  LDSM.16.M88.4 R84, [R200+-0x3800] ;  /* 0xffc80000c854783b */ /* 0x000fe20000000200 */
[C---:B------:R-:W-:Y:S03]  /*2940*/  HMMA.16816.F32 R48, R176.reuse, R14, R152 ;  /* 0x0000000eb030723c */ /* 0x040fe60000001898 */
[----:B------:R-:W-:Y:S04]  /*2950*/  LDSM.16.M88.4 R92, [R200+-0x3000] ;  /* 0xffd00000c85c783b */ /* 0x000fe80000000200 */
[----:B------:R-:W-:Y:S01]  /*2960*/  LDSM.16.M88.4 R52, [R200+-0x1800] ;  /* 0xffe80000c834783b */ /* 0x000fe20000000200 */
[C---:B--2---:R-:W-:Y:S03]  /*2970*/  HMMA.16816.F32 R60, R176.reuse, R8, R60 ;  /* 0x00000008b03c723c */ /* 0x044fe6000000183c */
[----:B------:R-:W0:Y:S05]  /*2980*/  LDGDEPBAR ;  /* 0x00000000000079af */ /* 0x000e2a0000000000 */
[C---:B------:R-:W-:Y:S08]  /*2990*/  HMMA.16816.F32 R44, R176.reuse, R10, R148 ;  /* 0x0000000ab02c723c */ /* 0x040ff00000001894 */
[C---:B----4-:R-:W-:Y:S08]  /*29a0*/  HMMA.16816.F32 R12, R176.reuse, R28, R128 ;  /* 0x0000001cb00c723c */ /* 0x050ff00000001880 */
[C---:B------:R-:W-:Y:S08]  /*29b0*/  HMMA.16816.F32 R8, R176.reuse, R30, R124 ;  /* 0x0000001eb008723c */ /* 0x040ff0000000187c */
[C---:B-1----:R-:W-:Y:S01]  /*29c0*/  HMMA.16816.F32 R4, R176.reuse, R32, R100 ;  /* 0x00000020b004723c */ /* 0x042fe20000001864 */
[----:B------:R-:W1:Y:S07]  /*29d0*/  LDSM.16.M88.4 R100, [R71+0x4000] ;  /* 0x004000004764783b */ /* 0x000e6e0000000200 */
[C---:B------:R-:W-:Y:S08]  /*29e0*/  HMMA.16816.F32 R20, R176.reuse, R24, R144 ;  /* 0x00000018b014723c */ /* 0x040ff00000001890 */
[----:B------:R-:W-:Y:S08]  /*29f0*/  HMMA.16816.F32 R16, R176, R26, R132 ;  /* 0x0000001ab010723c */ /* 0x000ff00000001884 */
[----:B------:R-:W-:Y:S08]  /*2a00*/  HMMA.16816.F32 R24, R180, R64, R40 ;  /* 0x00000040b418723c */ /* 0x000ff00000001828 */
[C---:B------:R-:W-:Y:S08]  /*2a10*/  HMMA.16816.F32 R28, R176.reuse, R36, R116 ;  /* 0x00000024b01c723c */ /* 0x040ff00000001874 */
[C---:B------:R-:W-:Y:S08]  /*2a20*/  HMMA.16816.F32 R36, R176.reuse, R38, R112 ;  /* 0x00000026b024723c */ /* 0x040ff00000001870 */
[C---:B------:R-:W-:Y:S08]  /*2a30*/  HMMA.16816.F32 R116, R176.reuse, R76, R108 ;  /* 0x0000004cb074723c */ /* 0x040ff0000000186c */
[----:B------:R-:W-:Y:S08]  /*2a40*/  HMMA.16816.F32 R112, R176, R78, R96 ;  /* 0x0000004eb070723c */ /* 0x000ff00000001860 */
[C---:B------:R-:W-:Y:S01]  /*2a50*/  HMMA.16816.F32 R76, R180.reuse, R88, R12 ;  /* 0x00000058b44c723c */ /* 0x040fe2000000180c */
[----:B------:R-:W-:Y:S07]  /*2a60*/  LDSM.16.M88.4 R12, [R200+-0x800] ;  /* 0xfff80000c80c783b */ /* 0x000fee0000000200 */
[C---:B------:R-:W-:Y:S01]  /*2a70*/  HMMA.16816.F32 R88, R180.reuse, R90, R8 ;  /* 0x0000005ab458723c */ /* 0x040fe20000001808 */
[----:B------:R-:W2:Y:S07]  /*2a80*/  LDSM.16.M88.4 R8, [R207] ;  /* 0x00000000cf08783b */ /* 0x000eae0000000200 */
[----:B------:R-:W-:Y:S01]  /*2a90*/  HMMA.16816.F32 R40, R180, R66, R48 ;  /* 0x00000042b428723c */ /* 0x000fe20000001830 */
[----:B------:R-:W4:Y:S07]  /*2aa0*/  LDSM.16.M88.4 R48, [R71+0x4800] ;  /* 0x004800004730783b */ /* 0x000f2e0000000200 */
[----:B------:R-:W-:Y:S08]  /*2ab0*/  HMMA.16816.F32 R108, R176, R72, R80 ;  /* 0x00000048b06c723c */ /* 0x000ff00000001850 */
[----:B---3--:R-:W-:Y:S08]  /*2ac0*/  HMMA.16816.F32 R80, R180, R104, R4 ;  /* 0x00000068b450723c */ /* 0x008ff00000001804 */
[----:B-1----:R-:W-:Y:S01]  /*2ad0*/  HMMA.16816.F32 R4, R184, R100, R24 ;  /* 0x00000064b804723c */ /* 0x002fe20000001818 */
[----:B------:R-:W-:Y:S07]  /*2ae0*/  LDSM.16.M88.4 R24, [R71+0x5800] ;  /* 0x005800004718783b */ /* 0x000fee0000000200 */
[C---:B------:R-:W-:Y:S08]  /*2af0*/  HMMA.16816.F32 R60, R180.reuse, R84, R60 ;  /* 0x00000054b43c723c */ /* 0x040ff0000000183c */
[----:B------:R-:W-:Y:S01]  /*2b00*/  HMMA.16816.F32 R84, R180, R86, R44 ;  /* 0x00000056b454723c */ /* 0x000fe2000000182c */
[----:B------:R-:W1:Y:S07]  /*2b10*/  LDSM.16.M88.4 R44, [R201+0x4000] ;  /* 0x00400000c92c783b */ /* 0x000e6e0000000200 */
[----:B------:R-:W-:Y:S01]  /*2b20*/  HMMA.16816.F32 R96, R176, R74, R56 ;  /* 0x0000004ab060723c */ /* 0x000fe20000001838 */
[----:B------:R-:W-:Y:S07]  /*2b30*/  LDSM.16.M88.4 R56, [R200] ;  /* 0x00000000c838783b */ /* 0x000fee0000000200 */
[----:B------:R-:W-:Y:S08]  /*2b40*/  HMMA.16816.F32 R72, R180, R94, R16 ;  /* 0x0000005eb448723c */ /* 0x000ff00000001810 */
[----:B------:R-:W-:Y:S08]  /*2b50*/  HMMA.16816.F32 R32, R176, R34, R120 ;  /* 0x00000022b020723c */ /* 0x000ff00000001878 */
[----:B------:R-:W-:Y:S01]  /*2b60*/  HMMA.16816.F32 R16, R184, R102, R40 ;  /* 0x00000066b810723c */ /* 0x000fe20000001828 */
[----:B------:R-:W3:Y:S07]  /*2b70*/  LDSM.16.M88.4 R40, [R208] ;  /* 0x00000000d028783b */ /* 0x000eee0000000200 */
[----:B--2---:R-:W-:Y:S08]  /*2b80*/  HMMA.16816.F32 R4, R188, R8, R4 ;  /* 0x00000008bc04723c */ /* 0x004ff00000001804 */
[C---:B------:R-:W-:Y:S08]  /*2b90*/  HMMA.16816.F32 R64, R180.reuse, R92, R20 ;  /* 0x0000005cb440723c */ /* 0x040ff00000001814 */
[C---:B------:R-:W-:Y:S01]  /*2ba0*/  HMMA.16816.F32 R120, R180.reuse, R54, R36 ;  /* 0x00000036b478723c */ /* 0x040fe20000001824 */
[----:B------:R-:W2:Y:S07]  /*2bb0*/  LDSM.16.M88.4 R36, [R200+-0x1000] ;  /* 0xfff00000c824783b */ /* 0x000eae0000000200 */
[----:B------:R-:W-:Y:S01]  /*2bc0*/  HMMA.16816.F32 R92, R180, R52, R28 ;  /* 0x00000034b45c723c */ /* 0x000fe2000000181c */
[----:B------:R-:W2:Y:S04]  /*2bd0*/  LDSM.16.M88.4 R28, [R71+0x5000] ;  /* 0x00500000471c783b */ /* 0x000ea80000000200 */
[----:B------:R-:W2:Y:S03]  /*2be0*/  LDSM.16.M88.4 R52, [R201+0x4800] ;  /* 0x00480000c934783b */ /* 0x000ea60000000200 */
[----:B----4-:R-:W-:Y:S01]  /*2bf0*/  HMMA.16816.F32 R20, R184, R48, R60 ;  /* 0x00000030b814723c */ /* 0x010fe2000000183c */
[----:B------:R-:W-:Y:S07]  /*2c00*/  LDSM.16.M88.4 R60, [R71+0x6000] ;  /* 0x00600000473c783b */ /* 0x000fee0000000200 */
[----:B------:R-:W-:Y:S08]  /*2c10*/  HMMA.16816.F32 R104, R180, R106, R32 ;  /* 0x0000006ab468723c */ /* 0x000ff00000001820 */
[----:B------:R-:W-:Y:S08]  /*2c20*/  HMMA.16816.F32 R32, R188, R10, R16 ;  /* 0x0000000abc20723c */ /* 0x000ff00000001810 */
[----:B-1----:R-:W-:Y:S08]  /*2c30*/  HMMA.16816.F32 R4, R192, R44, R4 ;  /* 0x0000002cc004723c */ /* 0x002ff00000001804 */
[----:B------:R-:W-:Y:S01]  /*2c40*/  HMMA.16816.F32 R8, R184, R50, R84 ;  /* 0x00000032b808723c */ /* 0x000fe20000001854 */
[----:B------:R-:W-:Y:S07]  /*2c50*/  LDSM.16.M88.4 R48, [R71+0x6800] ;  /* 0x006800004730783b */ /* 0x000fee0000000200 */
[----:B---3--:R-:W-:Y:S08]  /*2c60*/  HMMA.16816.F32 R16, R188, R40, R20 ;  /* 0x00000028bc10723c */ /* 0x008ff00000001814 */
[C---:B--2---:R-:W-:Y:S08]  /*2c70*/  HMMA.16816.F32 R116, R180.reuse, R36, R116 ;  /* 0x00000024b474723c */ /* 0x044ff00000001874 */
[C---:B------:R-:W-:Y:S01]  /*2c80*/  HMMA.16816.F32 R112, R180.reuse, R38, R112 ;  /* 0x00000026b470723c */ /* 0x040fe20000001870 */
[----:B------:R-:W1:Y:S07]  /*2c90*/  LDSM.16.M88.4 R36, [R200+0x800] ;  /* 0x00080000c824783b */ /* 0x000e6e0000000200 */
[C---:B------:R-:W-:Y:S08]  /*2ca0*/  HMMA.16816.F32 R108, R180.reuse, R12, R108 ;  /* 0x0000000cb46c723c */ /* 0x040ff0000000186c */
[----:B------:R-:W-:Y:S08]  /*2cb0*/  HMMA.16816.F32 R96, R180, R14, R96 ;  /* 0x0000000eb460723c */ /* 0x000ff00000001860 */
[C---:B------:R-:W-:Y:S08]  /*2cc0*/  HMMA.16816.F32 R64, R184.reuse, R28, R64 ;  /* 0x0000001cb840723c */ /* 0x040ff00000001840 */
[----:B------:R-:W-:Y:S01]  /*2cd0*/  HMMA.16816.F32 R72, R184, R30, R72 ;  /* 0x0000001eb848723c */ /* 0x000fe20000001848 */
[----:B------:R-:W2:Y:S07]  /*2ce0*/  LDSM.16.M88.4 R28, [R209] ;  /* 0x00000000d11c783b */ /* 0x000eae0000000200 */
[----:B------:R-:W-:Y:S01]  /*2cf0*/  HMMA.16816.F32 R12, R192, R46, R32 ;  /* 0x0000002ec00c723c */ /* 0x000fe20000001820 */
[----:B------:R-:W-:Y:S04]  /*2d00*/  LDSM.16.M88.4 R32, [R210] ;  /* 0x00000000d220783b */ /* 0x000fe80000000200 */
[----:B------:R-:W-:Y:S03]  /*2d10*/  LDSM.16.M88.4 R44, [R201+0x5800] ;  /* 0x00580000c92c783b */ /* 0x000fe60000000200 */
[----:B------:R-:W-:Y:S08]  /*2d20*/  HMMA.16816.F32 R20, R196, R56, R4 ;  /* 0x00000038c414723c */ /* 0x000ff00000001804 */
[----:B------:R-:W-:Y:S01]  /*2d30*/  HMMA.16816.F32 R8, R188, R42, R8 ;  /* 0x0000002abc08723c */ /* 0x000fe20000001808 */
[----:B------:R-:W-:Y:S07]  /*2d40*/  LDSM.16.M88.4 R40, [R200+0x1000] ;  /* 0x00100000c828783b */ /* 0x000fee0000000200 */
[----:B------:R-:W-:Y:S08]  /*2d50*/  HMMA.16816.F32 R4, R192, R52, R16 ;  /* 0x00000034c004723c */ /* 0x000ff00000001810 */
[----:B------:R-:W-:Y:S01]  /*2d60*/  HMMA.16816.F32 R76, R184, R24, R76 ;  /* 0x00000018b84c723c */ /* 0x000fe2000000184c */
[----:B------:R-:W-:-:S04]  /*2d70*/  FMUL.FTZ R0, R20, c[0x0][0x320] ;  /* 0x0000c80014007a20 */ /* 0x000fc80000410000 */
[----:B------:R3:W4:Y:S03]  /*2d80*/  MUFU.TANH R125, R0 ;  /* 0x00000000007d7308 */ /* 0x0007260000002400 */
[----:B------:R-:W-:Y:S01]  /*2d90*/  HMMA.16816.F32 R88, R184, R26, R88 ;  /* 0x0000001ab858723c */ /* 0x000fe20000001858 */
[----:B------:R-:W4:Y:S07]  /*2da0*/  LDSM.16.M88.4 R24, [R201+0x5000] ;  /* 0x00500000c918783b */ /* 0x000f2e0000000200 */
[----:B------:R-:W-:Y:S01]  /*2db0*/  HMMA.16816.F32 R16, R196, R58, R12 ;  /* 0x0000003ac410723c */ /* 0x000fe2000000180c */
[----:B------:R-:W-:Y:S01]  /*2dc0*/  LDSM.16.M88.4 R56, [R71+0x7800] ;  /* 0x007800004738783b */ /* 0x000fe20000000200 */
[----:B---3--:R-:W-:-:S06]  /*2dd0*/  FMUL.FTZ R0, R21, c[0x0][0x320] ;  /* 0x0000c80015007a20 */ /* 0x008fcc0000410000 */
[----:B------:R-:W-:Y:S01]  /*2de0*/  HMMA.16816.F32 R12, R192, R54, R8 ;  /* 0x00000036c00c723c */ /* 0x000fe20000001808 */
[----:B------:R3:W3:Y:S07]  /*2df0*/  MUFU.TANH R124, R0 ;  /* 0x00000000007c7308 */ /* 0x0006ee0000002400 */
[----:B-1----:R-:W-:Y:S08]  /*2e00*/  HMMA.16816.F32 R8, R196, R36, R4 ;  /* 0x00000024c408723c */ /* 0x002ff00000001804 */
[----:B--2---:R-:W-:Y:S01]  /*2e10*/  HMMA.16816.F32 R4, R188, R28, R64 ;  /* 0x0000001cbc04723c */ /* 0x004fe20000001840 */
[----:B---3--:R-:W-:-:S04]  /*2e20*/  FMUL.FTZ R0, R22, c[0x0][0x320] ;  /* 0x0000c80016007a20 */ /* 0x008fc80000410000 */
[----:B------:R1:W2:Y:S03]  /*2e30*/  MUFU.TANH R129, R0 ;  /* 0x0000000000817308 */ /* 0x0002a60000002400 */
[C---:B------:R-:W-:Y:S08]  /*2e40*/  HMMA.16816.F32 R80, R184.reuse, R60, R80 ;  /* 0x0000003cb850723c */ /* 0x040ff00000001850 */
[----:B------:R-:W-:Y:S01]  /*2e50*/  HMMA.16816.F32 R64, R184, R50, R120 ;  /* 0x00000032b840723c */ /* 0x000fe20000001878 */
[----:B-1----:R-:W-:-:S07]  /*2e60*/  FMUL.FTZ R0, R23, c[0x0][0x320] ;  /* 0x0000c80017007a20 */ /* 0x002fce0000410000 */
[----:B------:R-:W-:Y:S01]  /*2e70*/  HMMA.16816.F32 R20, R188, R30, R72 ;  /* 0x0000001ebc14723c */ /* 0x000fe20000001848 */
[----:B------:R1:W3:Y:S07]  /*2e80*/  MUFU.TANH R128, R0 ;  /* 0x0000000000807308 */ /* 0x0002ee0000002400 */
[----:B------:R-:W-:Y:S01]  /*2e90*/  HMMA.16816.F32 R28, R196, R38, R12 ;  /* 0x00000026c41c723c */ /* 0x000fe2000000180c */
[----:B------:R-:W2:Y:S07]  /*2ea0*/  LDSM.16.M88.4 R36, [R71+0x7000] ;  /* 0x007000004724783b */ /* 0x000eae0000000200 */
[----:B----4-:R-:W-:Y:S01]  /*2eb0*/  HMMA.16816.F32 R12, R192, R24, R4 ;  /* 0x00000018c00c723c */ /* 0x010fe20000001804 */
[----:B-1----:R-:W-:-:S04]  /*2ec0*/  FMUL.FTZ R0, R16, c[0x0][0x320] ;  /* 0x0000c80010007a20 */ /* 0x002fc80000410000 */
[----:B------:R1:W4:Y:S03]  /*2ed0*/  MUFU.TANH R103, R0 ;  /* 0x0000000000677308 */ /* 0x0003260000002400 */
[----:B------:R-:W-:Y:S01]  /*2ee0*/  HMMA.16816.F32 R72, R184, R48, R92 ;  /* 0x00000030b848723c */ /* 0x000fe2000000185c */
[----:B------:R-:W-:Y:S07]  /*2ef0*/  LDSM.16.M88.4 R48, [R201+0x6000] ;  /* 0x00600000c930783b */ /* 0x000fee0000000200 */
[----:B------:R-:W-:Y:S01]  /*2f00*/  HMMA.16816.F32 R4, R188, R32, R76 ;  /* 0x00000020bc04723c */ /* 0x000fe2000000184c */
[----:B-1----:R-:W-:-:S07]  /*2f10*/  FMUL.FTZ R0, R17, c[0x0][0x320] ;  /* 0x0000c80011007a20 */ /* 0x002fce0000410000 */
[C---:B------:R-:W-:Y:S01]  /*2f20*/  HMMA.16816.F32 R104, R184.reuse, R62, R104 ;  /* 0x0000003eb868723c */ /* 0x040fe20000001868 */
[----:B------:R1:W1:Y:S07]  /*2f30*/  MUFU.TANH R102, R0 ;  /* 0x0000000000667308 */ /* 0x00026e0000002400 */
[----:B--2---:R-:W-:Y:S01]  /*2f40*/  HMMA.16816.F32 R60, R184, R36, R116 ;  /* 0x00000024b83c723c */ /* 0x004fe20000001874 */
[----:B-1----:R-:W-:-:S07]  /*2f50*/  FMUL.FTZ R0, R18, c[0x0][0x320] ;  /* 0x0000c80012007a20 */ /* 0x002fce0000410000 */
[----:B------:R-:W-:Y:S01]  /*2f60*/  HMMA.16816.F32 R4, R192, R44, R4 ;  /* 0x0000002cc004723c */ /* 0x000fe20000001804 */
[----:B------:R1:W2:Y:S07]  /*2f70*/  MUFU.TANH R126, R0 ;  /* 0x00000000007e7308 */ /* 0x0002ae0000002400 */
[----:B------:R-:W-:Y:S01]  /*2f80*/  HMMA.16816.F32 R52, R184, R38, R112 ;  /* 0x00000026b834723c */ /* 0x000fe20000001870 */
[----:B------:R-:W-:Y:S01]  /*2f90*/  LDSM.16.M88.4 R36, [R213] ;  /* 0x00000000d524783b */ /* 0x000fe20000000200 */
[----:B-1----:R-:W-:-:S06]  /*2fa0*/  FMUL.FTZ R0, R19, c[0x0][0x320] ;  /* 0x0000c80013007a20 */ /* 0x002fcc0000410000 */
[----:B------:R-:W-:Y:S01]  /*2fb0*/  HMMA.16816.F32 R16, R196, R40, R12 ;  /* 0x00000028c410723c */ /* 0x000fe2000000180c */
[----:B------:R1:W1:Y:S02]  /*2fc0*/  MUFU.TANH R127, R0 ;  /* 0x00000000007f7308 */ /* 0x0002640000002400 */
[----:B-1----:R-:W-:-:S06]  /*2fd0*/  FMUL.FTZ R0, R8, c[0x0][0x320] ;  /* 0x0000c80008007a20 */ /* 0x002fcc0000410000 */
[----:B------:R1:W1:Y:S02]  /*2fe0*/  MUFU.TANH R101, R0 ;  /* 0x0000000000657308 */ /* 0x0002640000002400 */
[----:B-1----:R-:W-:-:S06]  /*2ff0*/  FMUL.FTZ R0, R9, c[0x0][0x320] ;  /* 0x0000c80009007a20 */ /* 0x002fcc0000410000 */
[----:B------:R1:W1:Y:S02]  /*3000*/  MUFU.TANH R100, R0 ;  /* 0x0000000000647308 */ /* 0x0002640000002400 */
[----:B-1----:R-:W-:-:S06]  /*3010*/  FMUL.FTZ R0, R10, c[0x0][0x320] ;  /* 0x0000c8000a007a20 */ /* 0x002fcc0000410000 */
[----:B------:R1:W1:Y:S02]  /*3020*/  MUFU.TANH R94, R0 ;  /* 0x00000000005e7308 */ /* 0x0002640000002400 */
[----:B-1----:R-:W-:Y:S02]  /*3030*/  FMUL.FTZ R0, R11, c[0x0][0x320] ;  /* 0x0000c8000b007a20 */ /* 0x002fe40000410000 */
[----:B------:R-:W-:Y:S01]  /*3040*/  HMMA.16816.F32 R8, R192, R26, R20 ;  /* 0x0000001ac008723c */ /* 0x000fe20000001814 */
[----:B------:R-:W1:Y:S03]  /*3050*/  LDSM.16.M88.4 R20, [R211] ;  /* 0x00000000d314783b */ /* 0x000e660000000200 */
[----:B------:R2:W1:Y:S04]  /*3060*/  MUFU.TANH R93, R0 ;  /* 0x00000000005d7308 */ /* 0x0004680000002400 */
[----:B------:R-:W-:Y:S01]  /*3070*/  HMMA.16816.F32 R24, R188, R34, R88 ;  /* 0x00000022bc18723c */ /* 0x000fe20000001858 */
[----:B------:R-:W3:Y:S01]  /*3080*/  LDSM.16.M88.4 R32, [R200+0x1800] ;  /* 0x00180000c820783b */ /* 0x000ee20000000200 */
[----:B--2---:R-:W-:-:S04]  /*3090*/  FMUL.FTZ R0, R28, c[0x0][0x320] ;  /* 0x0000c8001c007a20 */ /* 0x004fc80000410000 */
[----:B------:R2:W1:Y:S10]  /*30a0*/  MUFU.TANH R92, R0 ;  /* 0x00000000005c7308 */ /* 0x0004740000002400 */
[----:B------:R-:W-:Y:S01]  /*30b0*/  HMMA.16816.F32 R8, R196, R42, R8 ;  /* 0x0000002ac408723c */ /* 0x000fe20000001808 */
[----:B------:R-:W-:Y:S01]  /*30c0*/  LDSM.16.M88.4 R40, [R200+0x2000] ;  /* 0x00200000c828783b */ /* 0x000fe20000000200 */
[----:B--2---:R-:W-:-:S06]  /*30d0*/  FMUL.FTZ R0, R29, c[0x0][0x320] ;  /* 0x0000c8001d007a20 */ /* 0x004fcc0000410000 */
[C---:B-1----:R-:W-:Y:S01]  /*30e0*/  HMMA.16816.F32 R12, R188.reuse, R20, R80 ;  /* 0x00000014bc0c723c */ /* 0x042fe20000001850 */
[----:B------:R1:W2:Y:S07]  /*30f0*/  MUFU.TANH R86, R0 ;  /* 0x0000000000567308 */ /* 0x0002ae0000002400 */
[----:B------:R-:W-:Y:S01]  /*3100*/  HMMA.16816.F32 R20, R188, R22, R104 ;  /* 0x00000016bc14723c */ /* 0x000fe20000001868 */
[----:B-1----:R-:W-:-:S04]  /*3110*/  FMUL.FTZ R0, R30, c[0x0][0x320] ;  /* 0x0000c8001e007a20 */ /* 0x002fc80000410000 */
[----:B------:R1:W1:Y:S02]  /*3120*/  MUFU.TANH R89, R0 ;  /* 0x0000000000597308 */ /* 0x0002640000002400 */
[----:B-1----:R-:W-:Y:S02]  /*3130*/  FMUL.FTZ R0, R31, c[0x0][0x320] ;  /* 0x0000c8001f007a20 */ /* 0x002fe40000410000 */
[----:B------:R-:W1:Y:S04]  /*3140*/  LDSM.16.M88.4 R28, [R212] ;  /* 0x00000000d41c783b */ /* 0x000e680000000200 */
[----:B------:R2:W1:Y:S02]  /*3150*/  MUFU.TANH R88, R0 ;  /* 0x0000000000587308 */ /* 0x0004640000002400 */
[----:B--2---:R-:W-:-:S06]  /*3160*/  FMUL.FTZ R0, R16, c[0x0][0x320] ;  /* 0x0000c80010007a20 */ /* 0x004fcc0000410000 */
[----:B------:R2:W1:Y:S02]  /*3170*/  MUFU.TANH R85, R0 ;  /* 0x0000000000557308 */ /* 0x0004640000002400 */
[----:B--2---:R-:W-:-:S06]  /*3180*/  FMUL.FTZ R0, R17, c[0x0][0x320] ;  /* 0x0000c80011007a20 */ /* 0x004fcc0000410000 */
[----:B------:R2:W1:Y:S02]  /*3190*/  MUFU.TANH R84, R0 ;  /* 0x0000000000547308 */ /* 0x0004640000002400 */
[----:B--2---:R-:W-:-:S06]  /*31a0*/  FMUL.FTZ R0, R18, c[0x0][0x320] ;  /* 0x0000c80012007a20 */ /* 0x004fcc0000410000 */
[----:B------:R2:W1:Y:S02]  /*31b0*/  MUFU.TANH R87, R0 ;  /* 0x0000000000577308 */ /* 0x0004640000002400 */
[----:B--2---:R-:W-:Y:S02]  /*31c0*/  FMUL.FTZ R0, R19, c[0x0][0x320] ;  /* 0x0000c80013007a20 */ /* 0x004fe40000410000 */
[----:B---3--:R-:W-:Y:S04]  /*31d0*/  HMMA.16816.F32 R16, R196, R32, R4 ;  /* 0x00000020c410723c */ /* 0x008fe80000001804 */
[----:B------:R2:W3:Y:S04]  /*31e0*/  MUFU.TANH R83, R0 ;  /* 0x0000000000537308 */ /* 0x0004e80000002400 */
[----:B------:R-:W-:Y:S01]  /*31f0*/  HMMA.16816.F32 R4, R192, R46, R24 ;  /* 0x0000002ec004723c */ /* 0x000fe20000001818 */
[----:B------:R-:W-:Y:S01]  /*3200*/  LDSM.16.M88.4 R44, [R200+0x2800] ;  /* 0x00280000c82c783b */ /* 0x000fe20000000200 */
[----:B--2---:R-:W-:-:S04]  /*3210*/  FMUL.FTZ R0, R8, c[0x0][0x320] ;  /* 0x0000c80008007a20 */ /* 0x004fc80000410000 */
[----:B------:R2:W1:Y:S11]  /*3220*/  MUFU.TANH R80, R0 ;  /* 0x0000000000507308 */ /* 0x0004760000002400 */
[----:B------:R-:W-:Y:S07]  /*3230*/  @!UPT UIADD3 URZ, URZ, URZ, URZ ;  /* 0x0000003f3f3ff290 */ /* 0x000fee000fffe03f */
[----:B------:R-:W-:Y:S01]  /*3240*/  HMMA.16816.F32 R4, R196, R34, R4 ;  /* 0x00000022c404723c */ /* 0x000fe20000001804 */
[----:B------:R-:W1:Y:S01]  /*3250*/  LDSM.16.M88.4 R32, [R201+0x6800] ;  /* 0x00680000c920783b */ /* 0x000e620000000200 */
[----:B--2---:R-:W-:-:S04]  /*3260*/  FMUL.FTZ R0, R9, c[0x0][0x320] ;  /* 0x0000c80009007a20 */ /* 0x004fc80000410000 */
[----:B------:R2:W1:Y:S02]  /*3270*/  MUFU.TANH R78, R0 ;  /* 0x00000000004e7308 */ /* 0x0004640000002400 */
[----:B--2---:R-:W-:-:S06]  /*3280*/  FMUL.FTZ R0, R10, c[0x0][0x320] ;  /* 0x0000c8000a007a20 */ /* 0x004fcc0000410000 */
[----:B------:R2:W1:Y:S02]  /*3290*/  MUFU.TANH R82, R0 ;  /* 0x0000000000527308 */ /* 0x0004640000002400 */
[----:B--2---:R-:W-:Y:S02]  /*32a0*/  FMUL.FTZ R0, R11, c[0x0][0x320] ;  /* 0x0000c8000b007a20 */ /* 0x004fe40000410000 */
[----:B------:R-:W-:Y:S04]  /*32b0*/  HMMA.16816.F32 R8, R192, R48, R12 ;  /* 0x00000030c008723c */ /* 0x000fe8000000180c */
[----:B------:R2:W2:Y:S04]  /*32c0*/  MUFU.TANH R81, R0 ;  /* 0x0000000000517308 */ /* 0x0004a80000002400 */
[----:B-1----:R-:W-:Y:S01]  /*32d0*/  HMMA.16816.F32 R12, R188, R28, R72 ;  /* 0x0000001cbc0c723c */ /* 0x002fe20000001848 */
[----:B--2---:R-:W-:-:S04]  /*32e0*/  FMUL.FTZ R0, R16, c[0x0][0x320] ;  /* 0x0000c80010007a20 */ /* 0x004fc80000410000 */
[----:B------:R1:W2:Y:S11]  /*32f0*/  MUFU.TANH R77, R0 ;  /* 0x00000000004d7308 */ /* 0x0002b60000002400 */
[----:B------:R-:W-:Y:S08]  /*3300*/  HMMA.16816.F32 R24, R196, R40, R8 ;  /* 0x00000028c418723c */ /* 0x000ff00000001808 */
[----:B------:R-:W-:Y:S01]  /*3310*/  HMMA.16816.F32 R8, R192, R50, R20 ;  /* 0x00000032c008723c */ /* 0x000fe20000001814 */
[----:B-1----:R-:W-:-:S07]  /*3320*/  FMUL.FTZ R0, R17, c[0x0][0x320] ;  /* 0x0000c80011007a20 */ /* 0x002fce0000410000 */
[----:B------:R-:W-:Y:S01]  /*3330*/  HMMA.16816.F32 R20, R188, R30, R64 ;  /* 0x0000001ebc14723c */ /* 0x000fe20000001840 */
[----:B------:R-:W1:Y:S01]  /*3340*/  LDSM.16.M88.4 R28, [R201+0x7000] ;  /* 0x00700000c91c783b */ /* 0x000e620000000200 */
[----:B------:R2:W1:Y:S06]  /*3350*/  MUFU.TANH R76, R0 ;  /* 0x00000000004c7308 */ /* 0x00046c0000002400 */
[----:B------:R-:W-:Y:S01]  /*3360*/  HMMA.16816.F32 R48, R184, R56, R108 ;  /* 0x00000038b830723c */ /* 0x000fe2000000186c */
[----:B--2---:R-:W-:-:S04]  /*3370*/  FMUL.FTZ R0, R18, c[0x0][0x320] ;  /* 0x0000c80012007a20 */ /* 0x004fc80000410000 */
[----:B------:R2:W1:Y:S02]  /*3380*/  MUFU.TANH R79, R0 ;  /* 0x00000000004f7308 */ /* 0x0004640000002400 */
[----:B--2---:R-:W-:Y:S02]  /*3390*/  FMUL.FTZ R0, R19, c[0x0][0x320] ;  /* 0x0000c80013007a20 */ /* 0x004fe40000410000 */
[----:B------:R-:W-:Y:S04]  /*33a0*/  HMMA.16816.F32 R16, R192, R32, R12 ;  /* 0x00000020c010723c */ /* 0x000fe8000000180c */
[----:B------:R2:W1:Y:S04]  /*33b0*/  MUFU.TANH R75, R0 ;  /* 0x00000000004b7308 */ /* 0x0004680000002400 */
[----:B------:R-:W-:Y:S01]  /*33c0*/  HMMA.16816.F32 R12, R188, R36, R60 ;  /* 0x00000024bc0c723c */ /* 0x000fe2000000183c */
[----:B--2---:R-:W-:-:S04]  /*33d0*/  FMUL.FTZ R0, R4, c[0x0][0x320] ;  /* 0x0000c80004007a20 */ /* 0x004fc80000410000 */
[----:B------:R2:W1:Y:S02]  /*33e0*/  MUFU.TANH R73, R0 ;  /* 0x0000000000497308 */ /* 0x0004640000002400 */
[----:B--2---:R-:W-:-:S06]  /*33f0*/  FMUL.FTZ R0, R5, c[0x0][0x320] ;  /* 0x0000c80005007a20 */ /* 0x004fcc0000410000 */
[----:B------:R2:W1:Y:S02]  /*3400*/  MUFU.TANH R72, R0 ;  /* 0x0000000000487308 */ /* 0x0004640000002400 */
[----:B--2---:R-:W-:-:S06]  /*3410*/  FMUL.FTZ R0, R6, c[0x0][0x320] ;  /* 0x0000c80006007a20 */ /* 0x004fcc0000410000 */
[----:B------:R2:W1:Y:S02]  /*3420*/  MUFU.TANH R74, R0 ;  /* 0x00000000004a7308 */ /* 0x0004640000002400 */
[----:B--2---:R-:W-:Y:S02]  /*3430*/  FMUL.FTZ R0, R7, c[0x0][0x320] ;  /* 0x0000c80007007a20 */ /* 0x004fe40000410000 */
[----:B------:R-:W-:Y:S01]  /*3440*/  HMMA.16816.F32 R4, R196, R42, R8 ;  /* 0x0000002ac404723c */ /* 0x000fe20000001808 */
[----:B------:R-:W2:Y:S03]  /*3450*/  LDSM.16.M88.4 R40, [R214] ;  /* 0x00000000d628783b */ /* 0x000ea60000000200 */
[----:B------:R1:W1:Y:S04]  /*3460*/  MUFU.TANH R65, R0 ;  /* 0x0000000000417308 */ /* 0x0002680000002400 */
[----:B------:R-:W-:Y:S01]  /*3470*/  HMMA.16816.F32 R8, R192, R34, R20 ;  /* 0x00000022c008723c */ /* 0x000fe20000001814 */
[----:B------:R-:W3:Y:S07]  /*3480*/  LDSM.16.M88.4 R32, [R201+0x7800] ;  /* 0x00780000c920783b */ /* 0x000eee0000000200 */
[----:B------:R-:W-:Y:S01]  /*3490*/  HMMA.16816.F32 R20, R196, R44, R16 ;  /* 0x0000002cc414723c */ /* 0x000fe20000001810 */
[----:B-1----:R-:W-:-:S04]  /*34a0*/  FMUL.FTZ R0, R24, c[0x0][0x320] ;  /* 0x0000c80018007a20 */ /* 0x002fc80000410000 */
[----:B------:R1:W1:Y:S03]  /*34b0*/  MUFU.TANH R64, R0 ;  /* 0x0000000000407308 */ /* 0x0002660000002400 */
[----:B------:R-:W-:Y:S08]  /*34c0*/  HMMA.16816.F32 R16, R192, R28, R12 ;  /* 0x0000001cc010723c */ /* 0x000ff0000000180c */
[----:B------:R-:W-:Y:S01]  /*34d0*/  HMMA.16816.F32 R8, R196, R46, R8 ;  /* 0x0000002ec408723c */ /* 0x000fe20000001808 */
[----:B-1----:R-:W-:-:S07]  /*34e0*/  FMUL.FTZ R0, R25, c[0x0][0x320] ;  /* 0x0000c80019007a20 */ /* 0x002fce0000410000 */
[----:B------:R-:W-:Y:S01]  /*34f0*/  FMUL.FTZ R21, R21, c[0x0][0x320] ;  /* 0x0000c80015157a20 */ /* 0x000fe20000410000 */
[----:B--2---:R-:W-:Y:S01]  /*3500*/  HMMA.16816.F32 R12, R188, R40, R48 ;  /* 0x00000028bc0c723c */ /* 0x004fe20000001830 */
[----:B------:R1:W2:Y:S01]  /*3510*/  MUFU.TANH R57, R0 ;  /* 0x0000000000397308 */ /* 0x0002a20000002400 */
[----:B------:R-:W-:Y:S02]  /*3520*/  FMUL.FTZ R22, R22, c[0x0][0x320] ;  /* 0x0000c80016167a20 */ /* 0x000fe40000410000 */
[----:B------:R-:W-:-:S05]  /*3530*/  FMUL.FTZ R23, R23, c[0x0][0x320] ;  /* 0x0000c80017177a20 */ /* 0x000fca0000410000 */
[----:B------:R-:W2:Y:S06]  /*3540*/  MUFU.TANH R44, R21 ;  /* 0x00000015002c7308 */ /* 0x000eac0000002400 */
[----:B------:R-:W-:Y:S02]  /*3550*/  FMUL.FTZ R8, R8, c[0x0][0x320] ;  /* 0x0000c80008087a20 */ /* 0x000fe40000410000 */
[----:B-1----:R-:W-:Y:S01]  /*3560*/  FMUL.FTZ R0, R26, c[0x0][0x320] ;  /* 0x0000c8001a007a20 */ /* 0x002fe20000410000 */
[----:B------:R-:W1:Y:S01]  /*3570*/  MUFU.TANH R47, R22 ;  /* 0x00000016002f7308 */ /* 0x000e620000002400 */
[----:B------:R-:W-:-:S02]  /*3580*/  FMUL.FTZ R9, R9, c[0x0][0x320] ;  /* 0x0000c80009097a20 */ /* 0x000fc40000410000 */
[----:B------:R-:W-:Y:S02]  /*3590*/  FMUL.FTZ R10, R10, c[0x0][0x320] ;  /* 0x0000c8000a0a7a20 */ /* 0x000fe40000410000 */
[----:B------:R-:W-:Y:S01]  /*35a0*/  FMUL.FTZ R11, R11, c[0x0][0x320] ;  /* 0x0000c8000b0b7a20 */ /* 0x000fe20000410000 */
[----:B---3--:R-:W-:Y:S02]  /*35b0*/  HMMA.16816.F32 R12, R192, R32, R12 ;  /* 0x00000020c00c723c */ /* 0x008fe4000000180c */
[----:B------:R3:W1:Y:S08]  /*35c0*/  MUFU.TANH R61, R0 ;  /* 0x00000000003d7308 */ /* 0x0006700000002400 */
[----:B------:R-:W1:Y:S01]  /*35d0*/  MUFU.TANH R46, R23 ;  /* 0x00000017002e7308 */ /* 0x000e620000002400 */
[----:B---3--:R-:W-:-:S07]  /*35e0*/  FMUL.FTZ R0, R27, c[0x0][0x320] ;  /* 0x0000c8001b007a20 */ /* 0x008fce0000410000 */
[----:B------:R-:W3:Y:S01]  /*35f0*/  MUFU.TANH R40, R8 ;  /* 0x0000000800287308 */ /* 0x000ee20000002400 */
[----:B------:R-:W-:Y:S01]  /*3600*/  HMMA.16816.F32 R24, R188, R38, R52 ;  /* 0x00000026bc18723c */ /* 0x000fe20000001834 */
[----:B------:R-:W1:Y:S06]  /*3610*/  LDSM.16.M88.4 R36, [R200+0x3000] ;  /* 0x00300000c824783b */ /* 0x000e6c0000000200 */
[----:B------:R2:W1:Y:S08]  /*3620*/  MUFU.TANH R60, R0 ;  /* 0x00000000003c7308 */ /* 0x0004700000002400 */
[----:B------:R-:W1:Y:S01]  /*3630*/  MUFU.TANH R41, R11 ;  /* 0x0000000b00297308 */ /* 0x000e620000002400 */
[----:B--2---:R-:W-:-:S08]  /*3640*/  FMUL.FTZ R0, R4, c[0x0][0x320] ;  /* 0x0000c80004007a20 */ /* 0x004fd00000410000 */
[----:B------:R-:W-:Y:S01]  /*3650*/  HMMA.16816.F32 R24, R192, R30, R24 ;  /* 0x0000001ec018723c */ /* 0x000fe20000001818 */
[----:B------:R-:W2:Y:S01]  /*3660*/  LDSM.16.M88.4 R28, [R200+0x3800] ;  /* 0x00380000c81c783b */ /* 0x000ea20000000200 */
[----:B------:R-:W-:-:S04]  /*3670*/  DEPBAR.LE SB0, 0x0 ;  /* 0x000080000000791a */ /* 0x000fc80000000000 */
[----:B------:R1:W1:Y:S02]  /*3680*/  MUFU.TANH R56, R0 ;  /* 0x0000000000387308 */ /* 0x0002640000002400 */
[----:B-1----:R-:W-:-:S06]  /*3690*/  FMUL.FTZ R0, R5, c[0x0][0x320] ;  /* 0x0000c80005007a20 */ /* 0x002fcc0000410000 */
[----:B------:R1:W1:Y:S02]  /*36a0*/  MUFU.TANH R53, R0 ;  /* 0x0000000000357308 */ /* 0x0002640000002400 */
[----:B-1----:R-:W-:-:S06]  /*36b0*/  FMUL.FTZ R0, R6, c[0x0][0x320] ;  /* 0x0000c80006007a20 */ /* 0x002fcc0000410000 */
[----:B------:R1:W1:Y:S02]  /*36c0*/  MUFU.TANH R55, R0 ;  /* 0x0000000000377308 */ /* 0x0002640000002400 */
[----:B-1----:R-:W-:Y:S02]  /*36d0*/  FMUL.FTZ R0, R7, c[0x0][0x320] ;  /* 0x0000c80007007a20 */ /* 0x002fe40000410000 */
[----:B------:R-:W-:Y:S04]  /*36e0*/  HMMA.16816.F32 R4, R184, R58, R96 ;  /* 0x0000003ab804723c */ /* 0x000fe80000001860 */
[----:B------:R1:W1:Y:S02]  /*36f0*/  MUFU.TANH R54, R0 ;  /* 0x0000000000367308 */ /* 0x0002640000002400 */
[----:B-1----:R-:W-:-:S02]  /*3700*/  FMUL.FTZ R0, R20, c[0x0][0x320] ;  /* 0x0000c80014007a20 */ /* 0x002fc40000410000 */
[----:B------:R-:W-:Y:S04]  /*3710*/  HMMA.16816.F32 R20, R196, R36, R16 ;  /* 0x00000024c414723c */ /* 0x000fe80000001810 */
[----:B------:R-:W1:Y:S11]  /*3720*/  MUFU.TANH R37, R9 ;  /* 0x0000000900257308 */ /* 0x000e760000002400 */
[----:B------:R-:W-:Y:S01]  /*3730*/  @!UPT UIADD3 URZ, URZ, URZ, URZ ;  /* 0x0000003f3f3ff290 */ /* 0x000fe2000fffe03f */
[----:B------:R-:W-:Y:S01]  /*3740*/  HMMA.16816.F32 R4, R188, R42, R4 ;  /* 0x0000002abc04723c */ /* 0x000fe20000001804 */
[----:B------:R2:W1:Y:S07]  /*3750*/  MUFU.TANH R42, R10 ;  /* 0x0000000a002a7308 */ /* 0x00046e0000002400 */
[----:B------:R-:W-:Y:S01]  /*3760*/  HMMA.16816.F32 R16, R196, R38, R24 ;  /* 0x00000026c410723c */ /* 0x000fe20000001818 */
[----:B------:R1:W1:Y:S01]  /*3770*/  MUFU.TANH R45, R0 ;  /* 0x00000000002d7308 */ /* 0x0002620000002400 */
[----:B------:R-:W-:-:S06]  /*3780*/  FMUL.FTZ R20, R20, c[0x0][0x320] ;  /* 0x0000c80014147a20 */ /* 0x000fcc0000410000 */
[----:B--2---:R-:W-:Y:S01]  /*3790*/  HMMA.16816.F32 R8, R196, R28, R12 ;  /* 0x0000001cc408723c */ /* 0x004fe2000000180c */
[----:B------:R-:W-:Y:S02]  /*37a0*/  FMUL.FTZ R22, R22, c[0x0][0x320] ;  /* 0x0000c80016167a20 */ /* 0x000fe40000410000 */
[----:B------:R-:W-:Y:S01]  /*37b0*/  FMUL.FTZ R23, R23, c[0x0][0x320] ;  /* 0x0000c80017177a20 */ /* 0x000fe20000410000 */
[----:B------:R2:W1:Y:S01]  /*37c0*/  MUFU.TANH R25, R20 ;  /* 0x0000001400197308 */ /* 0x0004620000002400 */
[----:B------:R-:W-:-:S03]  /*37d0*/  FMUL.FTZ R21, R21, c[0x0][0x320] ;  /* 0x0000c80015157a20 */ /* 0x000fc60000410000 */
[----:B------:R-:W-:Y:S04]  /*37e0*/  HMMA.16816.F32 R4, R192, R34, R4 ;  /* 0x00000022c004723c */ /* 0x000fe80000001804 */
[----:B------:R2:W1:Y:S04]  /*37f0*/  MUFU.TANH R38, R22 ;  /* 0x0000001600267308 */ /* 0x0004680000002400 */
        /* <DEDUP_REMOVED lines=10> */
[----:B------:R-:W-:Y:S05]  /*38a0*/  HMMA.16816.F32 R4, R196, R30, R4 ;  /* 0x0000001ec404723c */ /* 0x000fea0000001804 */
[----:B------:R2:W1:Y:S08]  /*38b0*/  MUFU.TANH R24, R21 ;  /* 0x0000001500187308 */ /* 0x0004700000002400 */
[----:B------:R2:W1:Y:S08]  /*38c0*/  MUFU.TANH R23, R16 ;  /* 0x0000001000177308 */ /* 0x0004700000002400 */
[----:B------:R2:W1:Y:S03]  /*38d0*/  MUFU.TANH R22, R17 ;  /* 0x0000001100167308 */ /* 0x0004660000002400 */
[----:B------:R-:W-:-:S02]  /*38e0*/  FMUL.FTZ R4, R4, c[0x0][0x320] ;  /* 0x0000c80004047a20 */ /* 0x000fc40000410000 */
[----:B------:R-:W-:Y:S02]  /*38f0*/  FMUL.FTZ R5, R5, c[0x0][0x320] ;  /* 0x0000c80005057a20 */ /* 0x000fe40000410000 */
[----:B------:R-:W-:Y:S01]  /*3900*/  FMUL.FTZ R6, R6, c[0x0][0x320] ;  /* 0x0000c80006067a20 */ /* 0x000fe20000410000 */
[----:B------:R2:W1:Y:S01]  /*3910*/  MUFU.TANH R34, R18 ;  /* 0x0000001200227308 */ /* 0x0004620000002400 */
[----:B------:R-:W-:-:S07]  /*3920*/  FMUL.FTZ R7, R7, c[0x0][0x320] ;  /* 0x0000c80007077a20 */ /* 0x000fce0000410000 */
[----:B------:R2:W1:Y:S08]  /*3930*/  MUFU.TANH R20, R8 ;  /* 0x0000000800147308 */ /* 0x0004700000002400 */
[----:B------:R2:W1:Y:S08]  /*3940*/  MUFU.TANH R19, R9 ;  /* 0x0000000900137308 */ /* 0x0004700000002400 */
[----:B------:R2:W1:Y:S08]  /*3950*/  MUFU.TANH R29, R10 ;  /* 0x0000000a001d7308 */ /* 0x0004700000002400 */
[----:B------:R2:W1:Y:S08]  /*3960*/  MUFU.TANH R28, R11 ;  /* 0x0000000b001c7308 */ /* 0x0004700000002400 */
[----:B------:R2:W1:Y:S08]  /*3970*/  MUFU.TANH R15, R4 ;  /* 0x00000004000f7308 */ /* 0x0004700000002400 */
[----:B------:R2:W1:Y:S08]  /*3980*/  MUFU.TANH R14, R5 ;  /* 0x00000005000e7308 */ /* 0x0004700000002400 */
[----:B------:R2:W1:Y:S08]  /*3990*/  MUFU.TANH R27, R6 ;  /* 0x00000006001b7308 */ /* 0x0004700000002400 */
[----:B------:R2:W1:Y:S01]  /*39a0*/  MUFU.TANH R26, R7 ;  /* 0x00000007001a7308 */ /* 0x0004620000002400 */
[----:B------:R-:W-:Y:S06]  /*39b0*/  BAR.SYNC.DEFER_BLOCKING 0x0 ;  /* 0x0000000000007b1d */ /* 0x000fec0000010000 */
[----:B------:R-:W-:Y:S05]  /*39c0*/  @!P0 BRA `(.L_x_76) ;  /* 0x0000049000008947 */ /* 0x000fea0003800000 */
[----:B---34-:R-:W-:Y:S01]  /*39d0*/  IMAD R2, R70, 0x80, R166 ;  /* 0x0000008046027824 */ /* 0x018fe200078e02a6 */
[----:B------:R-:W-:-:S04]  /*39e0*/  MOV R238, RZ ;  /* 0x000000ff00ee7202 */ /* 0x000fc80000000f00 */
[----:B------:R-:W-:-:S05]  /*39f0*/  IADD3 R2, R2, -0x80, R156 ;  /* 0xffffff8002027810 */ /* 0x000fca0007ffe09c */
[----:B------:R-:W-:-:S04]  /*3a00*/  @P3 IMAD.HI.U32 R3, R2, c[0x0][0x2bc], RZ ;  /* 0x0000af0002033a27 */ /* 0x000fc800078e00ff */
[----:B-1----:R-:W-:Y:S01]  /*3a10*/  IMAD.MOV.U32 R0, RZ, RZ, R2 ;  /* 0x000000ffff007224 */ /* 0x002fe200078e0002 */
[----:B------:R-:W-:-:S04]  /*3a20*/  @P3 SHF.R.U32.HI R0, RZ, c[0x0][0x2c0], R3 ;  /* 0x0000b000ff003a19 */ /* 0x000fc80000011603 */
[----:B------:R-:W-:-:S04]  /*3a30*/  @!P1 IADD3 R3, P0, R0, R164, RZ ;  /* 0x000000a400039210 */ /* 0x000fc80007f1e0ff */
[----:B--2---:R-:W-:Y:S02]  /*3a40*/  @!P1 LEA.HI.X.SX32 R5, R0, R161, 0x1, P0 ;  /* 0x000000a100059211 */ /* 0x004fe400000f0eff */
[----:B------:R-:W-:-:S04]  /*3a50*/  @!P1 LEA R4, P0, R3, c[0x0][0x2a0], 0x2 ;  /* 0x0000a80003049a11 */ /* 0x000fc800078010ff */
[----:B------:R-:W-:-:S05]  /*3a60*/  @!P1 LEA.HI.X R5, R3, c[0x0][0x2a4], R5, 0x2, P0 ;  /* 0x0000a90003059a11 */ /* 0x000fca00000f1405 */
[----:B------:R-:W2:Y:S01]  /*3a70*/  @!P1 LDG.E R238, [R4.64] ;  /* 0x0000000604ee9981 */ /* 0x000ea2000c1e1900 */
[----:B------:R-:W-:-:S04]  /*3a80*/  IMAD.MOV R239, RZ, RZ, -R0 ;  /* 0x000000ffffef7224 */ /* 0x000fc800078e0a00 */
[----:B------:R-:W-:-:S04]  /*3a90*/  IMAD R239, R239, c[0x0][0x2b8], R2 ;  /* 0x0000ae00efef7a24 */ /* 0x000fc800078e0202 */
[----:B------:R-:W-:Y:S01]  /*3aa0*/  IMAD.WIDE.U32 R2, R239, c[0x0][0x1e0], RZ ;  /* 0x00007800ef027a25 */ /* 0x000fe200078e00ff */
[----:B------:R-:W-:-:S05]  /*3ab0*/  SHF.R.S32.HI R0, RZ, 0x1f, R239 ;  /* 0x0000001fff007819 */ /* 0x000fca00000114ef */
[----:B------:R-:W-:-:S04]  /*3ac0*/  IMAD R0, R0, c[0x0][0x1e0], RZ ;  /* 0x0000780000007a24 */ /* 0x000fc800078e02ff */
[----:B------:R-:W-:-:S05]  /*3ad0*/  IMAD R0, R239, c[0x0][0x1e4], R0 ;  /* 0x00007900ef007a24 */ /* 0x000fca00078e0200 */
[----:B------:R-:W-:Y:S02]  /*3ae0*/  IADD3 R3, R3, R0, RZ ;  /* 0x0000000003037210 */ /* 0x000fe40007ffe0ff */
[----:B--2---:R-:W-:-:S03]  /*3af0*/  SHF.R.S32.HI R4, RZ, 0x1f, R238 ;  /* 0x0000001fff047819 */ /* 0x004fc600000114ee */
[----:B------:R-:W-:-:S04]  /*3b00*/  IMAD.WIDE.U32 R2, R238, c[0x0][0x1f0], R2 ;  /* 0x00007c00ee027a25 */ /* 0x000fc800078e0002 */
[----:B------:R-:W-:Y:S01]  /*3b10*/  IMAD R4, R4, c[0x0][0x1f0], RZ ;  /* 0x00007c0004047a24 */ /* 0x000fe200078e02ff */
[----:B------:R-:W-:-:S03]  /*3b20*/  IADD3 R0, P2, R162, R2, RZ ;  /* 0x00000002a2007210 */ /* 0x000fc60007f5e0ff */
[----:B------:R-:W-:Y:S01]  /*3b30*/  IMAD R2, R238, c[0x0][0x1f4], R4 ;  /* 0x00007d00ee027a24 */ /* 0x000fe200078e0204 */
[----:B------:R-:W-:-:S04]  /*3b40*/  LEA R4, P0, R0, c[0x0][0x1c8], 0x1 ;  /* 0x0000720000047a11 */ /* 0x000fc800078008ff */
[----:B------:R-:W-:-:S04]  /*3b50*/  IADD3.X R2, R160, R3, R2, P2, !PT ;  /* 0x00000003a0027210 */ /* 0x000fc800017fe402 */
[----:B------:R-:W-:Y:S01]  /*3b60*/  LEA.HI.X R0, R0, c[0x0][0x1cc], R2, 0x1, P0 ;  /* 0x0000730000007a11 */ /* 0x000fe200000f0c02 */
[----:B------:R-:W-:Y:S05]  /*3b70*/  BRA.DIV ~URZ, `(.L_x_77) ;  /* 0x0000d9227f007947 */ /* 0x000fea000b800000 */
[----:B------:R1:W2:Y:S02]  /*3b80*/  SHFL.IDX PT, R5, R0, RZ, 0x181f ;  /* 0x00181fff00057589 */ /* 0x0002a400000e0000 */
.L_x_115:
[----:B------:R-:W-:Y:S05]  /*3b90*/  BRA.DIV ~URZ, `(.L_x_78) ;  /* 0x0000d9727f007947 */ /* 0x000fea000b800000 */
[----:B------:R-:W3:Y:S01]  /*3ba0*/  SHFL.IDX PT, R2, R4, RZ, 0x181f ;  /* 0x00181fff04027589 */ /* 0x000ee200000e0000 */
[----:B------:R-:W-:Y:S02]  /*3bb0*/  ISETP.GE.AND P2, PT, R241, c[0x0][0x1d4], PT ;  /* 0x00007500f1007a0c */ /* 0x000fe40003f46270 */
[----:B------:R-:W-:Y:S01]  /*3bc0*/  ISETP.GE.AND P0, PT, R242, c[0x0][0x1d4], PT ;  /* 0x00007500f2007a0c */ /* 0x000fe20003f06270 */
[----:B------:R-:W4:Y:S04]  /*3bd0*/  SHFL.IDX PT, R8, R4, 0x1, 0x181f ;  /* 0x00381f0004087f89 */ /* 0x000f2800000e0000 */
[----:B------:R-:W5:Y:S04]  /*3be0*/  SHFL.IDX PT, R9, R0, 0x1, 0x181f ;  /* 0x00381f0000097f89 */ /* 0x000f6800000e0000 */
[----:B------:R-:W1:Y:S04]  /*3bf0*/  SHFL.IDX PT, R12, R4, 0x2, 0x181f ;  /* 0x00581f00040c7f89 */ /* 0x000e6800000e0000 */
[----:B------:R-:W2:Y:S04]  /*3c00*/  SHFL.IDX PT, R13, R0, 0x2, 0x181f ;  /* 0x00581f00000d7f89 */ /* 0x000ea800000e0000 */
[----:B-1----:R-:W1:Y:S01]  /*3c10*/  SHFL.IDX PT, R0, R0, 0x3, 0x181f ;  /* 0x00781f0000007f89 */ /* 0x002e6200000e0000 */
[----:B---3--:R-:W-:-:S03]  /*3c20*/  IADD3 R6, P6, R2, R158, RZ ;  /* 0x0000009e02067210 */ /* 0x008fc60007fde0ff */
[----:B------:R-:W3:Y:S01]  /*3c30*/  SHFL.IDX PT, R4, R4, 0x3, 0x181f ;  /* 0x00781f0004047f89 */ /* 0x000ee200000e0000 */
[----:B------:R-:W-:Y:S01]  /*3c40*/  IADD3 R2, P5, R2, R159, RZ ;  /* 0x0000009f02027210 */ /* 0x000fe20007fbe0ff */
[----:B--2---:R-:W-:Y:S01]  /*3c50*/  IMAD.X R7, R5, 0x1, R68, P6 ;  /* 0x0000000105077824 */ /* 0x004fe200030e0644 */
[----:B----4-:R-:W-:-:S03]  /*3c60*/  IADD3 R10, P6, R8, R158, RZ ;  /* 0x0000009e080a7210 */ /* 0x010fc60007fde0ff */
[--C-:B------:R-:W-:Y:S01]  /*3c70*/  IMAD.X R3, R5, 0x1, R69.reuse, P5 ;  /* 0x0000000105037824 */ /* 0x100fe200028e0645 */
[-C--:B------:R-:W-:Y:S01]  /*3c80*/  IADD3 R8, P5, R8, R159.reuse, RZ ;  /* 0x0000009f08087210 */ /* 0x080fe20007fbe0ff */
[----:B------:R2:W-:Y:S01]  /*3c90*/  LDGSTS.E.BYPASS.LTC128B.128 [R227+0x8100], [R6.64], !P2 ;  /* 0x0810000006e37fae */ /* 0x0005e2000d101d46 */
[C---:B-----5:R-:W-:Y:S01]  /*3ca0*/  IMAD.X R11, R9.reuse, 0x1, R68, P6 ;  /* 0x00000001090b7824 */ /* 0x060fe200030e0644 */
[----:B------:R-:W-:Y:S02]  /*3cb0*/  SEL R5, RZ, 0x10, P0 ;  /* 0x00000010ff057807 */ /* 0x000fe40000000000 */
[----:B------:R-:W-:Y:S01]  /*3cc0*/  IMAD.X R9, R9, 0x1, R69, P5 ;  /* 0x0000000109097824 */ /* 0x000fe200028e0645 */
[----:B------:R4:W-:Y:S04]  /*3cd0*/  LDGSTS.E.BYPASS.LTC128B.128 [R227+0xc100], [R2.64], !P0 ;  /* 0x0c10000002e37fae */ /* 0x0009e8000c101d46 */
[----:B------:R1:W-:Y:S04]  /*3ce0*/  LDGSTS.E.BYPASS.LTC128B.128 [R227+0x9100], [R10.64], !P2 ;  /* 0x091000000ae37fae */ /* 0x0003e8000d101d46 */
[----:B------:R1:W-:Y:S01]  /*3cf0*/  LDGSTS.E.BYPASS.LTC128B.128 [R227+0xd100], [R8.64], !P0 ;  /* 0x0d10000008e37fae */ /* 0x0003e2000c101d46 */
[----:B--2---:R-:W-:-:S02]  /*3d00*/  IADD3 R6, P5, R12, R159, RZ ;  /* 0x0000009f0c067210 */ /* 0x004fc40007fbe0ff */
[----:B----4-:R-:W-:-:S03]  /*3d10*/  IADD3 R2, P6, R12, R158, RZ ;  /* 0x0000009e0c027210 */ /* 0x010fc60007fde0ff */
[C---:B------:R-:W-:Y:S02]  /*3d20*/  IMAD.X R7, R13.reuse, 0x1, R69, P5 ;  /* 0x000000010d077824 */ /* 0x040fe400028e0645 */
[----:B------:R-:W-:-:S05]  /*3d30*/  IMAD.X R3, R13, 0x1, R68, P6 ;  /* 0x000000010d037824 */ /* 0x000fca00030e0644 */
[----:B------:R2:W-:Y:S04]  /*3d40*/  LDGSTS.E.BYPASS.LTC128B.128 [R227+0xa100], [R2.64], !P2 ;  /* 0x0a10000002e37fae */ /* 0x0005e8000d101d46 */
[----:B------:R4:W-:Y:S02]  /*3d50*/  LDGSTS.E.BYPASS.LTC128B.128 [R227+0xe100], [R6.64], !P0 ;  /* 0x0e10000006e37fae */ /* 0x0009e4000c101d46 */
[----:B----4-:R-:W-:-:S04]  /*3d60*/  SEL R6, RZ, 0x10, P2 ;  /* 0x00000010ff067807 */ /* 0x010fc80001000000 */
.L_x_116:
[----:B-123--:R-:W-:Y:S02]  /*3d70*/  IADD3 R2, -R6, 0x10, RZ ;  /* 0x0000001006027810 */ /* 0x00efe40007ffe1ff */
[----:B------:R-:W-:Y:S02]  /*3d80*/  IADD3 R7, -R5, 0x10, RZ ;  /* 0x0000001005077810 */ /* 0x000fe40007ffe1ff */
[----:B------:R-:W-:-:S02]  /*3d90*/  LOP3.LUT R2, R2, 0xf, RZ, 0xc0, !PT ;  /* 0x0000000f02027812 */ /* 0x000fc400078ec0ff */
[----:B------:R-:W-:Y:S02]  /*3da0*/  ISETP.NE.U32.AND P6, PT, R6, RZ, PT ;  /* 0x000000ff0600720c */ /* 0x000fe40003fc5070 */
[----:B------:R-:W-:Y:S02]  /*3db0*/  IADD3 R2, P2, P0, R2, R4, R158 ;  /* 0x0000000402027210 */ /* 0x000fe4000785e09e */
[----:B------:R-:W-:Y:S02]  /*3dc0*/  LOP3.LUT R7, R7, 0xf, RZ, 0xc0, !PT ;  /* 0x0000000f07077812 */ /* 0x000fe400078ec0ff */
[----:B------:R-:W-:Y:S02]  /*3dd0*/  ISETP.NE.U32.AND P5, PT, R5, RZ, PT ;  /* 0x000000ff0500720c */ /* 0x000fe40003fa5070 */
[----:B------:R-:W-:Y:S02]  /*3de0*/  IADD3.X R3, RZ, R0, R68, P2, P0 ;  /* 0x00000000ff037210 */ /* 0x000fe400017e0444 */
[----:B------:R-:W-:-:S03]  /*3df0*/  IADD3 R4, P2, P0, R7, R4, R159 ;  /* 0x0000000407047210 */ /* 0x000fc6000785e09f */
[----:B------:R-:W-:Y:S01]  /*3e00*/  @!PT LDS RZ, [RZ] ;  /* 0x00000000fffff984 */ /* 0x000fe20000000800 */
[----:B------:R-:W-:Y:S01]  /*3e10*/  @!PT LDS RZ, [RZ] ;  /* 0x00000000fffff984 */ /* 0x000fe20000000800 */
[----:B------:R-:W-:Y:S01]  /*3e20*/  @!PT LDS RZ, [RZ] ;  /* 0x00000000fffff984 */ /* 0x000fe20000000800 */
[----:B------:R1:W-:Y:S01]  /*3e30*/  LDGSTS.E.BYPASS.LTC128B.128.ZFILL [R227+0xb100], [R2.64], P6 ;  /* 0x0b10000002e37fae */ /* 0x0003e2000b141d46 */
[----:B------:R-:W-:-:S05]  /*3e40*/  IADD3.X R5, RZ, R0, R69, P2, P0 ;  /* 0x00000000ff057210 */ /* 0x000fca00017e0445 */
[----:B------:R1:W-:Y:S04]  /*3e50*/  LDGSTS.E.BYPASS.LTC128B.128.ZFILL [R227+0xf100], [R4.64], P5 ;  /* 0x0f10000004e37fae */ /* 0x0003e8000a941d46 */
.L_x_76:
[----:B---34-:R-:W-:Y:S05]  /*3e60*/  BSYNC B0 ;  /* 0x0000000000007941 */ /* 0x018fea0003800000 */
.L_x_75:
[----:B-1----:R-:W3:Y:S04]  /*3e70*/  LDL R3, [R1+0x4c] ;  /* 0x00004c0001037983 */ /* 0x002ee80000100800 */
[----:B------:R-:W3:Y:S04]  /*3e80*/  LDL R2, [R1+0xcc] ;  /* 0x0000cc0001027983 */ /* 0x000ee80000100800 */
[----:B--2---:R-:W2:Y:S01]  /*3e90*/  LDL R5, [R1+0x3c] ;  /* 0x00003c0001057983 */ /* 0x004ea20000100800 */
[----:B------:R-:W-:-:S03]  /*3ea0*/  MOV R0, 0xffffff80 ;  /* 0xffffff8000007802 */ /* 0x000fc60000000f00 */
[----:B------:R-:W0:Y:S02]  /*3eb0*/  LDGDEPBAR ;  /* 0x00000000000079af */ /* 0x000e240000000000 */
[----:B------:R-:W-:Y:S01]  /*3ec0*/  IMAD R0, R70, R0, 0x1 ;  /* 0x0000000146007424 */ /* 0x000fe200078e0200 */
[----:B---3--:R-:W-:Y:S02]  /*3ed0*/  IADD3 R4, R2, R3, RZ ;  /* 0x0000000302047210 */ /* 0x008fe40007ffe0ff */
[----:B------:R-:W-:Y:S02]  /*3ee0*/  MOV R3, c[0x0][0x2ac] ;  /* 0x0000ab0000037a02 */ /* 0x000fe40000000f00 */
[----:B--2---:R-:W-:Y:S01]  /*3ef0*/  IADD3 R6, -R5, R157, RZ ;  /* 0x0000009d05067210 */ /* 0x004fe20007ffe1ff */
[----:B------:R-:W-:Y:S01]  /*3f00*/  @P4 IMAD.HI.U32 R2, R4, c[0x0][0x2c8], RZ ;  /* 0x0000b20004024a27 */ /* 0x000fe200078e00ff */
[----:B------:R1:W-:Y:S03]  /*3f10*/  STL [R1+0x8], R4 ;  /* 0x0000080401007387 */ /* 0x0003e60000100800 */
[----:B------:R-:W-:-:S05]  /*3f20*/  IMAD R0, R3, c[0x0][0x1d0], R0 ;  /* 0x0000740003007a24 */ /* 0x000fca00078e0200 */
[----:B------:R-:W-:Y:S02]  /*3f30*/  IADD3 R5, R0, -c[0x0][0x168], -R5 ;  /* 0x80005a0000057a10 */ /* 0x000fe40007ffe805 */
[----:B-1----:R-:W-:Y:S01]  /*3f40*/  @P4 SHF.R.U32.HI R4, RZ, c[0x0][0x2cc], R2 ;  /* 0x0000b300ff044a19 */ /* 0x002fe20000011602 */
[----:B------:R-:W-:Y:S05]  /*3f50*/  BRA.DIV ~URZ, `(.L_x_79) ;  /* 0x0000dae27f007947 */ /* 0x000fea000b800000 */
[----:B------:R1:W2:Y:S02]  /*3f60*/  SHFL.IDX PT, R52, R4, RZ, 0x1c1f ;  /* 0x001c1fff04347589 */ /* 0x0002a400000e0000 */
.L_x_117:
[----:B--2---:R-:W-:-:S05]  /*3f70*/  IMAD.IADD R0, R5, 0x1, R52 ;  /* 0x0000000105007824 */ /* 0x004fca00078e0234 */
[----:B------:R-:W-:-:S04]  /*3f80*/  IMNMX R0, R6, R0, PT ;  /* 0x0000000006007217 */ /* 0x000fc80003800200 */
[C---:B------:R-:W-:Y:S02]  /*3f90*/  ISETP.GT.AND P6, PT, R0.reuse, RZ, PT ;  /* 0x000000ff0000720c */ /* 0x040fe40003fc4270 */
[C---:B------:R-:W-:Y:S02]  /*3fa0*/  ISETP.GT.AND P5, PT, R0.reuse, 0x1, PT ;  /* 0x000000010000780c */ /* 0x040fe40003fa4270 */
[C---:B------:R-:W-:Y:S02]  /*3fb0*/  ISETP.GT.AND P2, PT, R0.reuse, 0x8, PT ;  /* 0x000000080000780c */ /* 0x040fe40003f44270 */
[----:B------:R-:W-:Y:S02]  /*3fc0*/  ISETP.GT.AND P0, PT, R0, 0x9, PT ;  /* 0x000000090000780c */ /* 0x000fe40003f04270 */
[----:B------:R-:W-:Y:S02]  /*3fd0*/  FSEL R7, R125, -INF , P6 ;  /* 0xff8000007d077808 */ /* 0x000fe40003000000 */
[----:B------:R-:W-:-:S02]  /*3fe0*/  FSEL R9, R124, -INF , P5 ;  /* 0xff8000007c097808 */ /* 0x000fc40002800000 */
[----:B------:R-:W-:Y:S02]  /*3ff0*/  FSEL R11, R103, -INF , P2 ;  /* 0xff800000670b7808 */ /* 0x000fe40001000000 */
[----:B------:R-:W-:Y:S02]  /*4000*/  FSEL R13, R102, -INF , P0 ;  /* 0xff800000660d7808 */ /* 0x000fe40000000000 */
[C---:B------:R-:W-:Y:S02]  /*4010*/  ISETP.GT.AND P6, PT, R0.reuse, 0x10, PT ;  /* 0x000000100000780c */ /* 0x040fe40003fc4270 */
[C---:B------:R-:W-:Y:S02]  /*4020*/  ISETP.GT.AND P5, PT, R0.reuse, 0x11, PT ;  /* 0x000000110000780c */ /* 0x040fe40003fa4270 */
[C---:B------:R-:W-:Y:S02]  /*4030*/  ISETP.GT.AND P2, PT, R0.reuse, 0x18, PT ;  /* 0x000000180000780c */ /* 0x040fe40003f44270 */
[----:B------:R-:W-:-:S02]  /*4040*/  ISETP.GT.AND P0, PT, R0, 0x19, PT ;  /* 0x000000190000780c */ /* 0x000fc40003f04270 */
[----:B------:R-:W-:Y:S02]  /*4050*/  FSEL R16, R101, -INF , P6 ;  /* 0xff80000065107808 */ /* 0x000fe40003000000 */
[----:B------:R-:W-:Y:S02]  /*4060*/  FSEL R17, R100, -INF , P5 ;  /* 0xff80000064117808 */ /* 0x000fe40002800000 */
[----:B------:R-:W-:Y:S02]  /*4070*/  FSEL R18, R92, -INF , P2 ;  /* 0xff8000005c127808 */ /* 0x000fe40001000000 */
[----:B------:R-:W-:Y:S02]  /*4080*/  FSEL R21, R86, -INF , P0 ;  /* 0xff80000056157808 */ /* 0x000fe40000000000 */
[C---:B------:R-:W-:Y:S02]  /*4090*/  ISETP.GT.AND P6, PT, R0.reuse, 0x20, PT ;  /* 0x000000200000780c */ /* 0x040fe40003fc4270 */
[----:B------:R-:W-:-:S02]  /*40a0*/  ISETP.GT.AND P5, PT, R0, 0x21, PT ;  /* 0x000000210000780c */ /* 0x000fc40003fa4270 */
[C---:B------:R-:W-:Y:S02]  /*40b0*/  ISETP.GT.AND P2, PT, R0.reuse, 0x28, PT ;  /* 0x000000280000780c */ /* 0x040fe40003f44270 */
[----:B------:R-:W-:Y:S02]  /*40c0*/  ISETP.GT.AND P0, PT, R0, 0x29, PT ;  /* 0x000000290000780c */ /* 0x000fe40003f04270 */
[----:B------:R-:W-:Y:S02]  /*40d0*/  FSEL R69, R85, -INF , P6 ;  /* 0xff80000055457808 */ /* 0x000fe40003000000 */
[----:B------:R-:W-:Y:S02]  /*40e0*/  FSEL R70, R84, -INF , P5 ;  /* 0xff80000054467808 */ /* 0x000fe40002800000 */
[----:B------:R-:W-:Y:S02]  /*40f0*/  FSEL R108, R80, -INF , P2 ;  /* 0xff800000506c7808 */ /* 0x000fe40001000000 */
[----:B------:R-:W-:-:S02]  /*4100*/  FSEL R109, R78, -INF , P0 ;  /* 0xff8000004e6d7808 */ /* 0x000fc40000000000 */
[C---:B------:R-:W-:Y:S02]  /*4110*/  ISETP.GT.AND P6, PT, R0.reuse, 0x30, PT ;  /* 0x000000300000780c */ /* 0x040fe40003fc4270 */
        /* <DEDUP_REMOVED lines=38> */
[----:B------:R-:W-:Y:S01]  /*4380*/  FSEL R167, R14, -INF , P0 ;  /* 0xff8000000ea77808 */ /* 0x000fe20000000000 */
[----:B------:R-:W-:Y:S05]  /*4390*/  BRA.DIV ~URZ, `(.L_x_80) ;  /* 0x0000d7027f007947 */ /* 0x000fea000b800000 */
[----:B------:R-:W2:Y:S01]  /*43a0*/  SHFL.IDX PT, R0, R4, 0x1, 0x1c1f ;  /* 0x003c1f0004007f89 */ /* 0x000ea200000e0000 */
[----:B------:R-:W-:-:S04]  /*43b0*/  FMNMX.FTZ R2, R7, R9, !PT ;  /* 0x0000000907027209 */ /* 0x000fc80007810000 */
[----:B------:R-:W-:-:S04]  /*43c0*/  FMNMX.FTZ R2, R11, R2, !PT ;  /* 0x000000020b027209 */ /* 0x000fc80007810000 */
[----:B------:R-:W-:-:S04]  /*43d0*/  FMNMX.FTZ R2, R13, R2, !PT ;  /* 0x000000020d027209 */ /* 0x000fc80007810000 */
[----:B------:R-:W-:-:S04]  /*43e0*/  FMNMX.FTZ R2, R16, R2, !PT ;  /* 0x0000000210027209 */ /* 0x000fc80007810000 */
[----:B------:R-:W-:-:S04]  /*43f0*/  FMNMX.FTZ R2, R17, R2, !PT ;  /* 0x0000000211027209 */ /* 0x000fc80007810000 */
[----:B------:R-:W-:Y:S01]  /*4400*/  FMNMX.FTZ R2, R18, R2, !PT ;  /* 0x0000000212027209 */ /* 0x000fe20007810000 */
[----:B--2---:R-:W-:-:S03]  /*4410*/  IMAD.IADD R0, R5, 0x1, R0 ;  /* 0x0000000105007824 */ /* 0x004fc600078e0200 */
[----:B------:R-:W-:Y:S02]  /*4420*/  FMNMX.FTZ R2, R21, R2, !PT ;  /* 0x0000000215027209 */ /* 0x000fe40007810000 */
[----:B------:R-:W-:Y:S02]  /*4430*/  IMNMX R0, R6, R0, PT ;  /* 0x0000000006007217 */ /* 0x000fe40003800200 */
[----:B------:R-:W-:Y:S02]  /*4440*/  FMNMX.FTZ R2, R69, R2, !PT ;  /* 0x0000000245027209 */ /* 0x000fe40007810000 */
[C---:B------:R-:W-:Y:S02]  /*4450*/  ISETP.GT.AND P5, PT, R0.reuse, RZ, PT ;  /* 0x000000ff0000720c */ /* 0x040fe40003fa4270 */
[C---:B------:R-:W-:Y:S02]  /*4460*/  ISETP.GT.AND P2, PT, R0.reuse, 0x1, PT ;  /* 0x000000010000780c */ /* 0x040fe40003f44270 */
[----:B------:R-:W-:-:S02]  /*4470*/  ISETP.GT.AND P0, PT, R0, 0x8, PT ;  /* 0x000000080000780c */ /* 0x000fc40003f04270 */
[----:B------:R-:W-:Y:S02]  /*4480*/  FSEL R5, R129, -INF , P5 ;  /* 0xff80000081057808 */ /* 0x000fe40002800000 */
[----:B------:R-:W-:Y:S02]  /*4490*/  FSEL R8, R128, -INF , P2 ;  /* 0xff80000080087808 */ /* 0x000fe40001000000 */
[----:B------:R-:W-:Y:S02]  /*44a0*/  ISETP.GT.AND P2, PT, R0, 0x9, PT ;  /* 0x000000090000780c */ /* 0x000fe40003f44270 */
[----:B------:R-:W-:Y:S02]  /*44b0*/  FSEL R10, R126, -INF , P0 ;  /* 0xff8000007e0a7808 */ /* 0x000fe40000000000 */
[----:B------:R-:W-:Y:S02]  /*44c0*/  FMNMX.FTZ R3, R5, R8, !PT ;  /* 0x0000000805037209 */ /* 0x000fe40007810000 */
[----:B------:R-:W-:-:S02]  /*44d0*/  ISETP.GT.AND P0, PT, R0, 0x10, PT ;  /* 0x000000100000780c */ /* 0x000fc40003f04270 */
[----:B------:R-:W-:Y:S02]  /*44e0*/  FSEL R15, R127, -INF , P2 ;  /* 0xff8000007f0f7808 */ /* 0x000fe40001000000 */
[----:B------:R-:W-:Y:S02]  /*44f0*/  FMNMX.FTZ R3, R10, R3, !PT ;  /* 0x000000030a037209 */ /* 0x000fe40007810000 */
[----:B------:R-:W-:Y:S02]  /*4500*/  ISETP.GT.AND P2, PT, R0, 0x11, PT ;  /* 0x000000110000780c */ /* 0x000fe40003f44270 */
[----:B------:R-:W-:Y:S02]  /*4510*/  FSEL R14, R94, -INF , P0 ;  /* 0xff8000005e0e7808 */ /* 0x000fe40000000000 */
[----:B------:R-:W-:Y:S02]  /*4520*/  FMNMX.FTZ R3, R15, R3, !PT ;  /* 0x000000030f037209 */ /* 0x000fe40007810000 */
[----:B------:R-:W-:-:S02]  /*4530*/  ISETP.GT.AND P0, PT, R0, 0x18, PT ;  /* 0x000000180000780c */ /* 0x000fc40003f04270 */
[----:B------:R-:W-:Y:S02]  /*4540*/  FSEL R19, R93, -INF , P2 ;  /* 0xff8000005d137808 */ /* 0x000fe40001000000 */
[----:B------:R-:W-:Y:S02]  /*4550*/  FMNMX.FTZ R3, R14, R3, !PT ;  /* 0x000000030e037209 */ /* 0x000fe40007810000 */
[C---:B------:R-:W-:Y:S02]  /*4560*/  ISETP.GT.AND P2, PT, R0.reuse, 0x19, PT ;  /* 0x000000190000780c */ /* 0x040fe40003f44270 */
        /* <DEDUP_REMOVED lines=8> */
[----:B------:R-:W-:-:S02]  /*45f0*/  FMNMX.FTZ R2, R70, R2, !PT ;  /* 0x0000000246027209 */ /* 0x000fc40007810000 */
[----:B------:R-:W-:Y:S02]  /*4600*/  ISETP.GT.AND P0, PT, R0, 0x28, PT ;  /* 0x000000280000780c */ /* 0x000fe40003f04270 */
[----:B------:R-:W-:Y:S02]  /*4610*/  FSEL R58, R83, -INF , P2 ;  /* 0xff800000533a7808 */ /* 0x000fe40001000000 */
[----:B------:R-:W-:Y:S02]  /*4620*/  FMNMX.FTZ R3, R59, R3, !PT ;  /* 0x000000033b037209 */ /* 0x000fe40007810000 */
[----:B------:R-:W-:Y:S02]  /*4630*/  FMNMX.FTZ R2, R108, R2, !PT ;  /* 0x000000026c027209 */ /* 0x000fe40007810000 */
[----:B------:R-:W-:Y:S02]  /*4640*/  ISETP.GT.AND P2, PT, R0, 0x29, PT ;  /* 0x000000290000780c */ /* 0x000fe40003f44270 */
[----:B------:R-:W-:-:S02]  /*4650*/  FSEL R57, R82, -INF , P0 ;  /* 0xff80000052397808 */ /* 0x000fc40000000000 */
[----:B------:R-:W-:Y:S02]  /*4660*/  FMNMX.FTZ R3, R58, R3, !PT ;  /* 0x000000033a037209 */ /* 0x000fe40007810000 */
        /* <DEDUP_REMOVED lines=17> */
[C---:B------:R-:W-:Y:S02]  /*4780*/  ISETP.GT.AND P0, PT, R0.reuse, 0x40, PT ;  /* 0x000000400000780c */ /* 0x040fe40003f04270 */
        /* <DEDUP_REMOVED lines=63> */
[----:B------:R-:W-:Y:S02]  /*4b80*/  FSEL R171, R26, -INF , P2 ;  /* 0xff8000001aab7808 */ /* 0x000fe40001000000 */
[----:B------:R-:W-:-:S02]  /*4b90*/  FMNMX.FTZ R2, R166, R3, !PT ;  /* 0x00000003a6027209 */ /* 0x000fc40007810000 */
[----:B------:R-:W2:Y:S02]  /*4ba0*/  SHFL.BFLY PT, R3, R0, 0x2, 0x1f ;  /* 0x0c401f0000037f89 */ /* 0x000ea400000e0000 */
[----:B------:R-:W-:-:S05]  /*4bb0*/  FMNMX.FTZ R2, R171, R2, !PT ;  /* 0x00000002ab027209 */ /* 0x000fca0007810000 */
[----:B------:R-:W3:Y:S01]  /*4bc0*/  SHFL.BFLY PT, R12, R2, 0x2, 0x1f ;  /* 0x0c401f00020c7f89 */ /* 0x000ee200000e0000 */
[----:B--2---:R-:W-:-:S05]  /*4bd0*/  FMNMX.FTZ R0, R3, R0, !PT ;  /* 0x0000000003007209 */ /* 0x004fca0007810000 */
[----:B------:R-:W2:Y:S01]  /*4be0*/  SHFL.BFLY PT, R68, R0, 0x1, 0x1f ;  /* 0x0c201f0000447f89 */ /* 0x000ea200000e0000 */
[----:B---3--:R-:W-:-:S05]  /*4bf0*/  FMNMX.FTZ R12, R2, R12, !PT ;  /* 0x0000000c020c7209 */ /* 0x008fca0007810000 */
[----:B------:R3:W4:Y:S01]  /*4c00*/  SHFL.BFLY PT, R3, R12, 0x1, 0x1f ;  /* 0x0c201f000c037f89 */ /* 0x00072200000e0000 */
[----:B--2---:R-:W-:-:S05]  /*4c10*/  FMNMX.FTZ R68, R0, R68, !PT ;  /* 0x0000004400447209 */ /* 0x004fca0007810000 */
.L_x_118:
[C---:B------:R-:W-:Y:S01]  /*4c20*/  FMUL.FTZ R2, R68.reuse, c[0x0][0x2d0] ;  /* 0x0000b40044027a20 */ /* 0x040fe20000410000 */
[----:B------:R-:W-:Y:S01]  /*4c30*/  FSETP.NEU.FTZ.AND P0, PT, R68, -INF , PT ;  /* 0xff8000004400780b */ /* 0x000fe20003f1d000 */
[----:B------:R-:W2:Y:S03]  /*4c40*/  LDL R235, [R1+0x4c] ;  /* 0x00004c0001eb7983 */ /* 0x000ea60000100800 */
[----:B------:R-:W-:Y:S01]  /*4c50*/  FSEL R2, R2, RZ, P0 ;  /* 0x000000ff02027208 */ /* 0x000fe20000000000 */
[----:B------:R-:W5:Y:S01]  /*4c60*/  LDL R234, [R1+0x4] ;  /* 0x0000040001ea7983 */ /* 0x000f620000100800 */
[----:B---34-:R-:W-:Y:S01]  /*4c70*/  FMNMX.FTZ R12, R3, R12, !PT ;  /* 0x0000000c030c7209 */ /* 0x018fe20007810000 */
[----:B------:R-:W-:Y:S01]  /*4c80*/  WARPSYNC 0xffffffff ;  /* 0xffffffff00007948 */ /* 0x000fe20003800000 */
[----:B------:R-:W-:Y:S01]  /*4c90*/  IADD3 R232, R232, -0x2, RZ ;  /* 0xfffffffee8e87810 */ /* 0x000fe20007ffe0ff */
[--C-:B------:R-:W-:Y:S01]  /*4ca0*/  FFMA.FTZ R0, R7, c[0x0][0x2d0], -R2.reuse ;  /* 0x0000b40007007a23 */ /* 0x100fe20000010802 */
[----:B------:R-:W-:Y:S01]  /*4cb0*/  FSETP.NEU.FTZ.AND P0, PT, R12, -INF , PT ;  /* 0xff8000000c00780b */ /* 0x000fe20003f1d000 */
[--C-:B------:R-:W-:Y:S01]  /*4cc0*/  FFMA.FTZ R3, R17, c[0x0][0x2d0], -R2.reuse ;  /* 0x0000b40011037a23 */ /* 0x100fe20000010802 */
[----:B------:R-:W-:Y:S01]  /*4cd0*/  LDSM.16.MT88.4 R36, [R204] ;  /* 0x00000000cc24783b */ /* 0x000fe20000004200 */
[----:B------:R3:W-:Y:S03]  /*4ce0*/  MUFU.EX2 R61, R0 ;  /* 0x00000000003d7308 */ /* 0x0007e60000000800 */
[----:B------:R-:W-:Y:S04]  /*4cf0*/  LDSM.16.MT88.4 R28, [R202+0x800] ;  /* 0x00080000ca1c783b */ /* 0x000fe80000004200 */
[----:B------:R-:W-:Y:S01]  /*4d00*/  LDSM.16.MT88.4 R40, [R203] ;  /* 0x00000000cb28783b */ /* 0x000fe20000004200 */
[----:B------:R4:W-:Y:S03]  /*4d10*/  MUFU.EX2 R73, R3 ;  /* 0x0000000300497308 */ /* 0x0009e60000000800 */
[----:B------:R-:W-:Y:S04]  /*4d20*/  LDSM.16.MT88.4 R52, [R204+0x800] ;  /* 0x00080000cc34783b */ /* 0x000fe80000004200 */
[----:B------:R-:W-:Y:S01]  /*4d30*/  LDSM.16.MT88.4 R48, [R215] ;  /* 0x00000000d730783b */ /* 0x000fe20000004200 */
[----:B---3--:R-:W-:-:S03]  /*4d40*/  FFMA.FTZ R0, R9, c[0x0][0x2d0], -R2 ;  /* 0x0000b40009007a23 */ /* 0x008fc60000010802 */
[----:B------:R-:W-:Y:S01]  /*4d50*/  LDSM.16.MT88.4 R44, [R205+0x800] ;  /* 0x00080000cd2c783b */ /* 0x000fe20000004200 */
[----:B------:R3:W1:Y:S01]  /*4d60*/  MUFU.EX2 R60, R0 ;  /* 0x00000000003c7308 */ /* 0x0006620000000800 */
[----:B----4-:R-:W-:-:S07]  /*4d70*/  FFMA.FTZ R3, R18, c[0x0][0x2d0], -R2 ;  /* 0x0000b40012037a23 */ /* 0x010fce0000010802 */
[----:B------:R-:W-:Y:S01]  /*4d80*/  MUFU.EX2 R75, R3 ;  /* 0x00000003004b7308 */ /* 0x000fe20000000800 */
[----:B---3--:R-:W-:-:S07]  /*4d90*/  FFMA.FTZ R0, R11, c[0x0][0x2d0], -R2 ;  /* 0x0000b4000b007a23 */ /* 0x008fce0000010802 */
[----:B------:R3:W-:Y:S02]  /*4da0*/  MUFU.EX2 R66, R0 ;  /* 0x0000000000427308 */ /* 0x0007e40000000800 */
[----:B---3--:R-:W-:-:S06]  /*4db0*/  FFMA.FTZ R0, R13, c[0x0][0x2d0], -R2 ;  /* 0x0000b4000d007a23 */ /* 0x008fcc0000010802 */
[----:B------:R3:W4:Y:S02]  /*4dc0*/  MUFU.EX2 R67, R0 ;  /* 0x0000000000437308 */ /* 0x0007240000000800 */
[----:B---3--:R-:W-:-:S06]  /*4dd0*/  FFMA.FTZ R0, R16, c[0x0][0x2d0], -R2 ;  /* 0x0000b40010007a23 */ /* 0x008fcc0000010802 */
[----:B------:R3:W-:Y:S02]  /*4de0*/  MUFU.EX2 R74, R0 ;  /* 0x00000000004a7308 */ /* 0x0007e40000000800 */
[----:B---3--:R-:W-:-:S05]  /*4df0*/  FMUL.FTZ R0, R12, c[0x0][0x2d0] ;  /* 0x0000b4000c007a20 */ /* 0x008fca0000410000 */
[----:B------:R-:W-:-:S05]  /*4e00*/  FSEL R0, R0, RZ, P0 ;  /* 0x000000ff00007208 */ /* 0x000fca0000000000 */
[--C-:B------:R-:W-:Y:S02]  /*4e10*/  FFMA.FTZ R3, R5, c[0x0][0x2d0], -R0.reuse ;  /* 0x0000b40005037a23 */ /* 0x100fe40000010800 */
[----:B-1----:R-:W1:Y:S02]  /*4e20*/  LDSM.16.MT88.4 R4, [R202] ;  /* 0x00000000ca04783b */ /* 0x002e640000004200 */
[----:B------:R3:W-:Y:S02]  /*4e30*/  MUFU.EX2 R64, R3 ;  /* 0x0000000300407308 */ /* 0x0007e40000000800 */
[----:B---3--:R-:W-:Y:S01]  /*4e40*/  FFMA.FTZ R3, R8, c[0x0][0x2d0], -R0 ;  /* 0x0000b40008037a23 */ /* 0x008fe20000010800 */
[----:B------:R-:W-:-:S05]  /*4e50*/  F2FP.PACK_AB R8, R60, R61 ;  /* 0x0000003d3c08723e */ /* 0x000fca00000000ff */
[----:B------:R3:W1:Y:S02]  /*4e60*/  MUFU.EX2 R13, R3 ;  /* 0x00000003000d7308 */ /* 0x0006640000000800 */
[----:B---3--:R-:W-:Y:S01]  /*4e70*/  FFMA.FTZ R3, R10, c[0x0][0x2d0], -R0 ;  /* 0x0000b4000a037a23 */ /* 0x008fe20000010800 */
[----:B----4-:R-:W-:Y:S02]  /*4e80*/  F2FP.PACK_AB R10, R67, R66 ;  /* 0x00000042430a723e */ /* 0x010fe400000000ff */
[----:B-1----:R-:W-:-:S03]  /*4e90*/  F2FP.PACK_AB R9, R13, R64 ;  /* 0x000000400d09723e */ /* 0x002fc600000000ff */
[----:B------:R1:W3:Y:S01]  /*4ea0*/  MUFU.EX2 R65, R3 ;  /* 0x0000000300417308 */ /* 0x0002e20000000800 */
[----:B------:R-:W-:Y:S02]  /*4eb0*/  FADD.FTZ R13, R64, R13 ;  /* 0x0000000d400d7221 */ /* 0x000fe40000010000 */
[----:B-1----:R-:W-:Y:S02]  /*4ec0*/  FFMA.FTZ R3, R15, c[0x0][0x2d0], -R0 ;  /* 0x0000b4000f037a23 */ /* 0x002fe40000010800 */
[----:B---3--:R-:W-:-:S03]  /*4ed0*/  FADD.FTZ R13, R65, R13 ;  /* 0x0000000d410d7221 */ /* 0x008fc60000010000 */
[----:B------:R1:W3:Y:S02]  /*4ee0*/  MUFU.EX2 R15, R3 ;  /* 0x00000003000f7308 */ /* 0x0002e40000000800 */
[----:B-1----:R-:W-:Y:S01]  /*4ef0*/  FFMA.FTZ R3, R21, c[0x0][0x2d0], -R2 ;  /* 0x0000b40015037a23 */ /* 0x002fe20000010802 */
[C---:B---3--:R-:W-:Y:S01]  /*4f00*/  F2FP.PACK_AB R11, R15.reuse, R65 ;  /* 0x000000410f0b723e */ /* 0x048fe200000000ff */
[----:B------:R-:W-:-:S04]  /*4f10*/  FADD.FTZ R13, R15, R13 ;  /* 0x0000000d0f0d7221 */ /* 0x000fc80000010000 */
[----:B------:R1:W-:Y:S02]  /*4f20*/  MUFU.EX2 R230, R3 ;  /* 0x0000000300e67308 */ /* 0x0003e40000000800 */
[----:B------:R-:W-:Y:S07]  /*4f30*/  HMMA.16816.F32 R24, R8, R4, RZ ;  /* 0x000000040818723c */ /* 0x000fee00000018ff */
[----:B------:R-:W-:Y:S01]  /*4f40*/  F2FP.PACK_AB R4, R73, R74 ;  /* 0x0000004a4904723e */ /* 0x000fe200000000ff */
[----:B-1----:R-:W-:-:S04]  /*4f50*/  FFMA.FTZ R3, R14, c[0x0][0x2d0], -R0 ;  /* 0x0000b4000e037a23 */ /* 0x002fc80000010800 */
[----:B------:R1:W3:Y:S02]  /*4f60*/  MUFU.EX2 R14, R3 ;  /* 0x00000003000e7308 */ /* 0x0002e40000000800 */
[----:B-1----:R-:W-:Y:S02]  /*4f70*/  FFMA.FTZ R3, R19, c[0x0][0x2d0], -R0 ;  /* 0x0000b40013037a23 */ /* 0x002fe40000010800 */
[----:B------:R-:W-:Y:S01]  /*4f80*/  HMMA.16816.F32 R16, R8, R36, RZ ;  /* 0x000000240810723c */ /* 0x000fe200000018ff */
[----:B---3--:R-:W-:-:S03]  /*4f90*/  FADD.FTZ R13, R14, R13 ;  /* 0x0000000d0e0d7221 */ /* 0x008fc60000010000 */
[----:B------:R1:W3:Y:S02]  /*4fa0*/  MUFU.EX2 R72, R3 ;  /* 0x0000000300487308 */ /* 0x0002e40000000800 */
[----:B-1----:R-:W-:Y:S01]  /*4fb0*/  FFMA.FTZ R3, R20, c[0x0][0x2d0], -R0 ;  /* 0x0000b40014037a23 */ /* 0x002fe20000010800 */
[C---:B---3--:R-:W-:Y:S01]  /*4fc0*/  F2FP.PACK_AB R5, R72.reuse, R14 ;  /* 0x0000000e4805723e */ /* 0x048fe200000000ff */
[----:B------:R-:W-:Y:S01]  /*4fd0*/  HMMA.16816.F32 R20, R8, R6, RZ ;  /* 0x000000060814723c */ /* 0x000fe200000018ff */
[----:B------:R-:W-:-:S03]  /*4fe0*/  FADD.FTZ R13, R72, R13 ;  /* 0x0000000d480d7221 */ /* 0x000fc60000010000 */
[----:B------:R1:W-:Y:S03]  /*4ff0*/  MUFU.EX2 R229, R3 ;  /* 0x0000000300e57308 */ /* 0x0003e60000000800 */
[----:B------:R-:W-:Y:S01]  /*5000*/  F2FP.PACK_AB R6, R230, R75 ;  /* 0x0000004be606723e */ /* 0x000fe200000000ff */
[----:B-1----:R-:W-:Y:S02]  /*5010*/  FFMA.FTZ R3, R32, c[0x0][0x2d0], -R0 ;  /* 0x0000b40020037a23 */ /* 0x002fe40000010800 */
[----:B------:R-:W1:Y:S02]  /*5020*/  LDSM.16.MT88.4 R32, [R203+0x800] ;  /* 0x00080000cb20783b */ /* 0x000e640000004200 */
[----:B------:R-:W3:Y:S02]  /*5030*/  MUFU.EX2 R228, R3 ;  /* 0x0000000300e47308 */ /* 0x000ee40000000800 */
[----:B---3--:R-:W-:Y:S01]  /*5040*/  F2FP.PACK_AB R7, R228, R229 ;  /* 0x000000e5e407723e */ /* 0x008fe200000000ff */
[----:B------:R-:W-:-:S04]  /*5050*/  FADD.FTZ R3, R61, R60 ;  /* 0x0000003c3d037221 */ /* 0x000fc80000010000 */
[----:B------:R-:W-:Y:S02]  /*5060*/  FADD.FTZ R3, R66, R3 ;  /* 0x0000000342037221 */ /* 0x000fe40000010000 */
[----:B------:R-:W-:Y:S02]  /*5070*/  HMMA.16816.F32 R116, R4, R28, R24 ;  /* 0x0000001c0474723c */ /* 0x000fe40000001818 */
[----:B------:R-:W-:-:S04]  /*5080*/  FADD.FTZ R3, R67, R3 ;  /* 0x0000000343037221 */ /* 0x000fc80000010000 */
[----:B------:R-:W-:Y:S02]  /*5090*/  FADD.FTZ R3, R74, R3 ;  /* 0x000000034a037221 */ /* 0x000fe40000010000 */
[----:B------:R-:W-:Y:S02]  /*50a0*/  HMMA.16816.F32 R104, R4, R30, R20 ;  /* 0x0000001e0468723c */ /* 0x000fe40000001814 */
[----:B------:R-:W-:-:S04]  /*50b0*/  FADD.FTZ R3, R73, R3 ;  /* 0x0000000349037221 */ /* 0x000fc80000010000 */
[----:B------:R-:W-:Y:S02]  /*50c0*/  FADD.FTZ R14, R75, R3 ;  /* 0x000000034b0e7221 */ /* 0x000fe40000010000 */
[----:B------:R-:W-:Y:S01]  /*50d0*/  HMMA.16816.F32 R28, R8, R38, RZ ;  /* 0x00000026081c723c */ /* 0x000fe200000018ff */
[----:B------:R-:W3:Y:S01]  /*50e0*/  LDSM.16.MT88.4 R36, [R202+0x4000] ;  /* 0x00400000ca24783b */ /* 0x000ee20000004200 */
[----:B------:R-:W-:-:S04]  /*50f0*/  FFMA.FTZ R3, R69, c[0x0][0x2d0], -R2 ;  /* 0x0000b40045037a23 */ /* 0x000fc80000010802 */
[----:B------:R4:W-:Y:S02]  /*5100*/  MUFU.EX2 R15, R3 ;  /* 0x00000003000f7308 */ /* 0x0009e40000000800 */
[----:B------:R-:W-:Y:S08]  /*5110*/  HMMA.16816.F32 R24, R8, R40, RZ ;  /* 0x000000280818723c */ /* 0x000ff000000018ff */
[----:B------:R-:W-:Y:S01]  /*5120*/  HMMA.16816.F32 R112, R4, R52, R16 ;  /* 0x000000340470723c */ /* 0x000fe20000001810 */
[----:B----4-:R-:W-:-:S07]  /*5130*/  FFMA.FTZ R3, R70, c[0x0][0x2d0], -R2 ;  /* 0x0000b40046037a23 */ /* 0x010fce0000010802 */
[----:B------:R-:W-:Y:S01]  /*5140*/  HMMA.16816.F32 R16, R8, R48, RZ ;  /* 0x000000300810723c */ /* 0x000fe200000018ff */
[----:B------:R4:W2:Y:S07]  /*5150*/  MUFU.EX2 R172, R3 ;  /* 0x0000000300ac7308 */ /* 0x0008ae0000000800 */
[----:B-1----:R-:W-:Y:S01]  /*5160*/  HMMA.16816.F32 R100, R4, R32, R24 ;  /* 0x000000200464723c */ /* 0x002fe20000001818 */
[----:B------:R-:W1:Y:S07]  /*5170*/  LDSM.16.MT88.4 R24, [R202+0x4800] ;  /* 0x00480000ca18783b */ /* 0x000e6e0000004200 */
[----:B------:R-:W-:Y:S01]  /*5180*/  HMMA.16816.F32 R20, R8, R42, RZ ;  /* 0x0000002a0814723c */ /* 0x000fe200000018ff */
[----:B----4-:R-:W-:-:S04]  /*5190*/  FFMA.FTZ R3, R108, c[0x0][0x2d0], -R2 ;  /* 0x0000b4006c037a23 */ /* 0x010fc80000010802 */
[----:B------:R4:W-:Y:S03]  /*51a0*/  MUFU.EX2 R108, R3 ;  /* 0x00000003006c7308 */ /* 0x0009e60000000800 */
[----:B------:R-:W-:Y:S08]  /*51b0*/  HMMA.16816.F32 R96, R4, R44, R16 ;  /* 0x0000002c0460723c */ /* 0x000ff00000001810 */
[----:B---3--:R-:W-:Y:S01]  /*51c0*/  HMMA.16816.F32 R16, R8, R36, RZ ;  /* 0x000000240810723c */ /* 0x008fe200000018ff */
[----:B----4-:R-:W-:-:S07]  /*51d0*/  FFMA.FTZ R3, R109, c[0x0][0x2d0], -R2 ;  /* 0x0000b4006d037a23 */ /* 0x010fce0000010802 */
[C---:B------:R-:W-:Y:S01]  /*51e0*/  HMMA.16816.F32 R84, R4.reuse, R34, R20 ;  /* 0x000000220454723c */ /* 0x040fe20000001814 */
[----:B------:R3:W4:Y:S07]  /*51f0*/  MUFU.EX2 R173, R3 ;  /* 0x0000000300ad7308 */ /* 0x00072e0000000800 */
[----:B------:R-:W-:Y:S01]  /*5200*/  HMMA.16816.F32 R92, R4, R54, R28 ;  /* 0x00000036045c723c */ /* 0x000fe2000000181c */
[----:B------:R-:W2:Y:S07]  /*5210*/  LDSM.16.MT88.4 R28, [R204+0x4000] ;  /* 0x00400000cc1c783b */ /* 0x000eae0000004200 */
[----:B------:R-:W-:Y:S01]  /*5220*/  HMMA.16816.F32 R20, R8, R50, RZ ;  /* 0x000000320814723c */ /* 0x000fe200000018ff */
[----:B---3--:R-:W-:-:S04]  /*5230*/  FFMA.FTZ R3, R59, c[0x0][0x2d0], -R0 ;  /* 0x0000b4003b037a23 */ /* 0x008fc80000010800 */
[----:B------:R3:W-:Y:S03]  /*5240*/  MUFU.EX2 R70, R3 ;  /* 0x0000000300467308 */ /* 0x0007e60000000800 */
[----:B-1----:R-:W-:Y:S08]  /*5250*/  HMMA.16816.F32 R80, R4, R24, R16 ;  /* 0x000000180450723c */ /* 0x002ff00000001810 */
[----:B------:R-:W-:Y:S01]  /*5260*/  HMMA.16816.F32 R16, R8, R38, RZ ;  /* 0x000000260810723c */ /* 0x000fe200000018ff */
[----:B---3--:R-:W-:-:S07]  /*5270*/  FFMA.FTZ R3, R58, c[0x0][0x2d0], -R0 ;  /* 0x0000b4003a037a23 */ /* 0x008fce0000010800 */
[C---:B------:R-:W-:Y:S01]  /*5280*/  HMMA.16816.F32 R52, R4.reuse, R46, R20 ;  /* 0x0000002e0434723c */ /* 0x040fe20000001814 */
[----:B------:R-:W1:Y:S01]  /*5290*/  LDSM.16.MT88.4 R20, [R204+0x4800] ;  /* 0x00480000cc14783b */ /* 0x000e620000004200 */
[----:B------:R3:W1:Y:S11]  /*52a0*/  MUFU.EX2 R69, R3 ;  /* 0x0000000300457308 */ /* 0x0006760000000800 */
[----:B------:R-:W-:Y:S03]  /*52b0*/  @!UPT UIADD3 URZ, URZ, URZ, URZ ;  /* 0x0000003f3f3ff290 */ /* 0x000fe6000fffe03f */
[----:B------:R-:W-:Y:S01]  /*52c0*/  HMMA.16816.F32 R60, R4, R26, R16 ;  /* 0x0000001a043c723c */ /* 0x000fe20000001810 */
[----:B------:R-:W4:Y:S01]  /*52d0*/  LDSM.16.MT88.4 R24, [R203+0x4000] ;  /* 0x00400000cb18783b */ /* 0x000f220000004200 */
[----:B---3--:R-:W-:-:S04]  /*52e0*/  FFMA.FTZ R3, R57, c[0x0][0x2d0], -R0 ;  /* 0x0000b40039037a23 */ /* 0x008fc80000010800 */
[----:B------:R3:W-:Y:S02]  /*52f0*/  MUFU.EX2 R174, R3 ;  /* 0x0000000300ae7308 */ /* 0x0007e40000000800 */
[----:B--2---:R-:W-:Y:S01]  /*5300*/  HMMA.16816.F32 R16, R8, R28, RZ ;  /* 0x0000001c0810723c */ /* 0x004fe200000018ff */
[----:B---3--:R-:W-:-:S05]  /*5310*/  FFMA.FTZ R3, R56, c[0x0][0x2d0], -R0 ;  /* 0x0000b40038037a23 */ /* 0x008fca0000010800 */
[----:B------:R2:W3:Y:S11]  /*5320*/  MUFU.EX2 R175, R3 ;  /* 0x0000000300af7308 */ /* 0x0004f60000000800 */
[----:B------:R-:W-:Y:S07]  /*5330*/  @!UPT UIADD3 URZ, URZ, URZ, URZ ;  /* 0x0000003f3f3ff290 */ /* 0x000fee000fffe03f */
[----:B-1----:R-:W-:Y:S08]  /*5340*/  HMMA.16816.F32 R88, R4, R20, R16 ;  /* 0x000000140458723c */ /* 0x002ff00000001810 */
[----:B------:R-:W-:Y:S01]  /*5350*/  HMMA.16816.F32 R16, R8, R30, RZ ;  /* 0x0000001e0810723c */ /* 0x000fe200000018ff */
[----:B--2---:R-:W-:-:S04]  /*5360*/  FFMA.FTZ R3, R122, c[0x0][0x2d0], -R2 ;  /* 0x0000b4007a037a23 */ /* 0x004fc80000010802 */
[----:B------:R1:W-:Y:S02]  /*5370*/  MUFU.EX2 R109, R3 ;  /* 0x00000003006d7308 */ /* 0x0003e40000000800 */
[----:B-1----:R-:W-:Y:S11]  /*5380*/  FFMA.FTZ R3, R123, c[0x0][0x2d0], -R2 ;  /* 0x0000b4007b037a23 */ /* 0x002ff60000010802 */
[----:B------:R-:W-:Y:S06]  /*5390*/  @!UPT UIADD3 URZ, URZ, URZ, URZ ;  /* 0x0000003f3f3ff290 */ /* 0x000fec000fffe03f */
[----:B------:R-:W-:Y:S01]  /*53a0*/  HMMA.16816.F32 R76, R4, R22, R16 ;  /* 0x00000016044c723c */ /* 0x000fe20000001810 */
[----:B------:R-:W1:Y:S07]  /*53b0*/  LDSM.16.MT88.4 R20, [R203+0x4800] ;  /* 0x00480000cb14783b */ /* 0x000e6e0000004200 */
[----:B----4-:R-:W-:Y:S11]  /*53c0*/  HMMA.16816.F32 R16, R8, R24, RZ ;  /* 0x000000180810723c */ /* 0x010ff600000018ff */
[----:B------:R-:W-:Y:S11]  /*53d0*/  @!UPT UIADD3 URZ, URZ, URZ, URZ ;  /* 0x0000003f3f3ff290 */ /* 0x000ff6000fffe03f */
[----:B------:R-:W-:Y:S02]  /*53e0*/  @!UPT UIADD3 URZ, URZ, URZ, URZ ;  /* 0x0000003f3f3ff290 */ /* 0x000fe4000fffe03f */
[----:B-1----:R-:W-:Y:S08]  /*53f0*/  HMMA.16816.F32 R72, R4, R20, R16 ;  /* 0x000000140448723c */ /* 0x002ff00000001810 */
[----:B------:R-:W-:Y:S11]  /*5400*/  HMMA.16816.F32 R16, R8, R26, RZ ;  /* 0x0000001a0810723c */ /* 0x000ff600000018ff */
[----:B------:R-:W-:Y:S11]  /*5410*/  @!UPT UIADD3 URZ, URZ, URZ, URZ ;  /* 0x0000003f3f3ff290 */ /* 0x000ff6000fffe03f */
[----:B------:R-:W-:Y:S02]  /*5420*/  @!UPT UIADD3 URZ, URZ, URZ, URZ ;  /* 0x0000003f3f3ff290 */ /* 0x000fe4000fffe03f */
[----:B------:R-:W-:Y:S01]  /*5430*/  HMMA.16816.F32 R64, R4, R22, R16 ;  /* 0x000000160440723c */ /* 0x000fe20000001810 */
[----:B------:R-:W1:Y:S07]  /*5440*/  LDSM.16.MT88.4 R16, [R205+0x4000] ;  /* 0x00400000cd10783b */ /* 0x000e6e0000004200 */
[C---:B-1----:R-:W-:Y:S08]  /*5450*/  HMMA.16816.F32 R20, R8.reuse, R16, RZ ;  /* 0x000000100814723c */ /* 0x042ff000000018ff */
[----:B------:R-:W-:Y:S01]  /*5460*/  HMMA.16816.F32 R8, R8, R18, RZ ;  /* 0x000000120808723c */ /* 0x000fe200000018ff */
[----:B------:R-:W1:Y:S11]  /*5470*/  LDSM.16.MT88.4 R16, [R205+0x4800] ;  /* 0x00480000cd10783b */ /* 0x000e760000004200 */
[----:B------:R-:W-:Y:S04]  /*5480*/  @!UPT UIADD3 URZ, URZ, URZ, URZ ;  /* 0x0000003f3f3ff290 */ /* 0x000fe8000fffe03f */
[C---:B-1----:R-:W-:Y:S08]  /*5490*/  HMMA.16816.F32 R48, R4.reuse, R16, R20 ;  /* 0x000000100430723c */ /* 0x042ff00000001814 */
[----:B------:R-:W-:Y:S01]  /*54a0*/  HMMA.16816.F32 R16, R4, R18, R8 ;  /* 0x000000120410723c */ /* 0x000fe20000001808 */
[----:B------:R-:W1:Y:S06]  /*54b0*/  LDSM.16.MT88.4 R8, [R202+0x1000] ;  /* 0x00100000ca08783b */ /* 0x000e6c0000004200 */
[----:B------:R-:W-:-:S02]  /*54c0*/  F2FP.PACK_AB R4, R172, R15 ;  /* 0x0000000fac04723e */ /* 0x000fc400000000ff */
[----:B------:R-:W-:Y:S02]  /*54d0*/  F2FP.PACK_AB R6, R173, R108 ;  /* 0x0000006cad06723e */ /* 0x000fe400000000ff */
[----:B------:R-:W-:Y:S02]  /*54e0*/  F2FP.PACK_AB R5, R69, R70 ;  /* 0x000000464505723e */ /* 0x000fe400000000ff */
[----:B---3--:R-:W-:-:S07]  /*54f0*/  F2FP.PACK_AB R7, R175, R174 ;  /* 0x000000aeaf07723e */ /* 0x008fce00000000ff */
[C---:B-1----:R-:W-:Y:S08]  /*5500*/  HMMA.16816.F32 R40, R4.reuse, R8, R116 ;  /* 0x000000080428723c */ /* 0x042ff00000001874 */
[----:B------:R-:W-:Y:S01]  /*5510*/  HMMA.16816.F32 R28, R4, R10, R104 ;  /* 0x0000000a041c723c */ /* 0x000fe20000001868 */
[----:B------:R-:W1:Y:S01]  /*5520*/  LDSM.16.MT88.4 R8, [R204+0x1000] ;  /* 0x00100000cc08783b */ /* 0x000e620000004200 */
[----:B------:R2:W3:Y:S02]  /*5530*/  MUFU.EX2 R107, R3 ;  /* 0x00000003006b7308 */ /* 0x0004e40000000800 */
[----:B--2---:R-:W-:-:S06]  /*5540*/  FFMA.FTZ R3, R125, c[0x0][0x2d0], -R2 ;  /* 0x0000b4007d037a23 */ /* 0x004fcc0000010802 */
[----:B------:R2:W-:Y:S02]  /*5550*/  MUFU.EX2 R106, R3 ;  /* 0x00000003006a7308 */ /* 0x0005e40000000800 */
[----:B--2---:R-:W-:Y:S01]  /*5560*/  FFMA.FTZ R3, R124, c[0x0][0x2d0], -R2 ;  /* 0x0000b4007c037a23 */ /* 0x004fe20000010802 */
[C---:B-1----:R-:W-:Y:S05]  /*5570*/  HMMA.16816.F32 R36, R4.reuse, R8, R112 ;  /* 0x000000080424723c */ /* 0x042fea0000001870 */
[----:B------:R1:W2:Y:S03]  /*5580*/  MUFU.EX2 R122, R3 ;  /* 0x00000003007a7308 */ /* 0x0002a60000000800 */
[----:B------:R-:W-:Y:S01]  /*5590*/  HMMA.16816.F32 R24, R4, R10, R92 ;  /* 0x0000000a0418723c */ /* 0x000fe2000000185c */
[----:B------:R-:W4:Y:S01]  /*55a0*/  LDSM.16.MT88.4 R8, [R203+0x1000] ;  /* 0x00100000cb08783b */ /* 0x000f220000004200 */
[----:B-1----:R-:W-:-:S04]  /*55b0*/  FFMA.FTZ R3, R121, c[0x0][0x2d0], -R0 ;  /* 0x0000b40079037a23 */ /* 0x002fc80000010800 */
[----:B------:R1:W-:Y:S02]  /*55c0*/  MUFU.EX2 R105, R3 ;  /* 0x0000000300697308 */ /* 0x0003e40000000800 */
[----:B-1----:R-:W-:-:S06]  /*55d0*/  FFMA.FTZ R3, R120, c[0x0][0x2d0], -R0 ;  /* 0x0000b40078037a23 */ /* 0x002fcc0000010800 */
[----:B------:R1:W1:Y:S01]  /*55e0*/  MUFU.EX2 R104, R3 ;  /* 0x0000000300687308 */ /* 0x0002620000000800 */
[C---:B----4-:R-:W-:Y:S08]  /*55f0*/  HMMA.16816.F32 R32, R4.reuse, R8, R100 ;  /* 0x000000080420723c */ /* 0x050ff00000001864 */
[----:B------:R-:W-:Y:S01]  /*5600*/  HMMA.16816.F32 R20, R4, R10, R84 ;  /* 0x0000000a0414723c */ /* 0x000fe20000001854 */
[----:B------:R-:W4:Y:S01]  /*5610*/  LDSM.16.MT88.4 R8, [R205+0x1000] ;  /* 0x00100000cd08783b */ /* 0x000f220000004200 */
[----:B-1----:R-:W-:-:S04]  /*5620*/  FFMA.FTZ R3, R111, c[0x0][0x2d0], -R0 ;  /* 0x0000b4006f037a23 */ /* 0x002fc80000010800 */
[----:B------:R1:W-:Y:S02]  /*5630*/  MUFU.EX2 R120, R3 ;  /* 0x0000000300787308 */ /* 0x0003e40000000800 */
[----:B-1----:R-:W-:-:S06]  /*5640*/  FFMA.FTZ R3, R110, c[0x0][0x2d0], -R0 ;  /* 0x0000b4006e037a23 */ /* 0x002fcc0000010800 */
[----:B------:R1:W1:Y:S01]  /*5650*/  MUFU.EX2 R121, R3 ;  /* 0x0000000300797308 */ /* 0x0002620000000800 */
[----:B----4-:R-:W-:Y:S01]  /*5660*/  HMMA.16816.F32 R44, R4, R8, R96 ;  /* 0x00000008042c723c */ /* 0x010fe20000001860 */
[----:B-1----:R-:W-:-:S06]  /*5670*/  FFMA.FTZ R3, R147, c[0x0][0x2d0], -R2 ;  /* 0x0000b40093037a23 */ /* 0x002fcc0000010802 */
[----:B------:R1:W-:Y:S01]  /*5680*/  MUFU.EX2 R113, R3 ;  /* 0x0000000300717308 */ /* 0x0003e20000000800 */
[----:B------:R-:W-:Y:S01]  /*5690*/  HMMA.16816.F32 R52, R4, R10, R52 ;  /* 0x0000000a0434723c */ /* 0x000fe20000001834 */
[----:B------:R-:W4:Y:S01]  /*56a0*/  LDSM.16.MT88.4 R8, [R202+0x5000] ;  /* 0x00500000ca08783b */ /* 0x000f220000004200 */
[----:B-1----:R-:W-:-:S05]  /*56b0*/  FFMA.FTZ R3, R146, c[0x0][0x2d0], -R2 ;  /* 0x0000b40092037a23 */ /* 0x002fca0000010802 */
[----:B------:R1:W-:Y:S02]  /*56c0*/  MUFU.EX2 R114, R3 ;  /* 0x0000000300727308 */ /* 0x0003e40000000800 */
[----:B-1----:R-:W-:-:S06]  /*56d0*/  FFMA.FTZ R3, R145, c[0x0][0x2d0], -R2 ;  /* 0x0000b40091037a23 */ /* 0x002fcc0000010802 */
[----:B------:R1:W-:Y:S01]  /*56e0*/  MUFU.EX2 R115, R3 ;  /* 0x0000000300737308 */ /* 0x0003e20000000800 */
[C---:B----4-:R-:W-:Y:S08]  /*56f0*/  HMMA.16816.F32 R56, R4.reuse, R8, R80 ;  /* 0x000000080438723c */ /* 0x050ff00000001850 */
[----:B------:R-:W-:Y:S01]  /*5700*/  HMMA.16816.F32 R60, R4, R10, R60 ;  /* 0x0000000a043c723c */ /* 0x000fe2000000183c */
[----:B------:R-:W4:Y:S01]  /*5710*/  LDSM.16.MT88.4 R8, [R204+0x5000] ;  /* 0x00500000cc08783b */ /* 0x000f220000004200 */
[----:B-1----:R-:W-:-:S04]  /*5720*/  FFMA.FTZ R3, R144, c[0x0][0x2d0], -R2 ;  /* 0x0000b40090037a23 */ /* 0x002fc80000010802 */
[----:B------:R1:W1:Y:S02]  /*5730*/  MUFU.EX2 R231, R3 ;  /* 0x0000000300e77308 */ /* 0x0002640000000800 */
[----:B-1----:R-:W-:Y:S01]  /*5740*/  FADD.FTZ R3, R230, R14 ;  /* 0x0000000ee6037221 */ /* 0x002fe20000010000 */
[C---:B----4-:R-:W-:Y:S08]  /*5750*/  HMMA.16816.F32 R88, R4.reuse, R8, R88 ;  /* 0x000000080458723c */ /* 0x050ff00000001858 */
[C---:B------:R-:W-:Y:S01]  /*5760*/  HMMA.16816.F32 R76, R4.reuse, R10, R76 ;  /* 0x0000000a044c723c */ /* 0x040fe2000000184c */
[----:B------:R-:W1:Y:S07]  /*5770*/  LDSM.16.MT88.4 R8, [R203+0x5000] ;  /* 0x00500000cb08783b */ /* 0x000e6e0000004200 */
[C---:B-1----:R-:W-:Y:S08]  /*5780*/  HMMA.16816.F32 R84, R4.reuse, R8, R72 ;  /* 0x000000080454723c */ /* 0x042ff00000001848 */
[C---:B------:R-:W-:Y:S01]  /*5790*/  HMMA.16816.F32 R72, R4.reuse, R10, R64 ;  /* 0x0000000a0448723c */ /* 0x040fe20000001840 */
[----:B------:R-:W1:Y:S07]  /*57a0*/  LDSM.16.MT88.4 R8, [R205+0x5000] ;  /* 0x00500000cd08783b */ /* 0x000e6e0000004200 */
[C---:B-1----:R-:W-:Y:S08]  /*57b0*/  HMMA.16816.F32 R80, R4.reuse, R8, R48 ;  /* 0x000000080450723c */ /* 0x042ff00000001830 */
[----:B------:R-:W-:Y:S01]  /*57c0*/  HMMA.16816.F32 R64, R4, R10, R16 ;  /* 0x0000000a0440723c */ /* 0x000fe20000001810 */
[----:B------:R-:W1:Y:S06]  /*57d0*/  LDSM.16.MT88.4 R8, [R202+0x1800] ;  /* 0x00180000ca08783b */ /* 0x000e6c0000004200 */
[----:B---3--:R-:W-:-:S02]  /*57e0*/  F2FP.PACK_AB R4, R107, R109 ;  /* 0x0000006d6b04723e */ /* 0x008fc400000000ff */
[----:B--2---:R-:W-:Y:S02]  /*57f0*/  F2FP.PACK_AB R6, R122, R106 ;  /* 0x0000006a7a06723e */ /* 0x004fe400000000ff */
[----:B------:R-:W-:Y:S02]  /*5800*/  F2FP.PACK_AB R5, R104, R105 ;  /* 0x000000696805723e */ /* 0x000fe400000000ff */
[----:B------:R-:W-:-:S07]  /*5810*/  F2FP.PACK_AB R7, R121, R120 ;  /* 0x000000787907723e */ /* 0x000fce00000000ff */
[C---:B-1----:R-:W-:Y:S08]  /*5820*/  HMMA.16816.F32 R132, R4.reuse, R8, R40 ;  /* 0x000000080484723c */ /* 0x042ff00000001828 */
[C---:B------:R-:W-:Y:S01]  /*5830*/  HMMA.16816.F32 R96, R4.reuse, R10, R28 ;  /* 0x0000000a0460723c */ /* 0x040fe2000000181c */
[----:B------:R-:W1:Y:S07]  /*5840*/  LDSM.16.MT88.4 R8, [R204+0x1800] ;  /* 0x00180000cc08783b */ /* 0x000e6e0000004200 */
        /* <DEDUP_REMOVED lines=21> */
[----:B------:R-:W-:Y:S01]  /*59a0*/  FFMA.FTZ R4, R129, c[0x0][0x2d0], -R0 ;  /* 0x0000b40081047a23 */ /* 0x000fe20000010800 */
[----:B------:R-:W-:Y:S01]  /*59b0*/  F2FP.PACK_AB R6, R231, R115 ;  /* 0x00000073e706723e */ /* 0x000fe200000000ff */
[----:B------:R-:W-:-:S02]  /*59c0*/  FADD.FTZ R5, R229, R13 ;  /* 0x0000000de5057221 */ /* 0x000fc40000010000 */
[----:B------:R2:W-:Y:S02]  /*59d0*/  MUFU.EX2 R112, R4 ;  /* 0x0000000400707308 */ /* 0x0005e40000000800 */
[----:B------:R-:W-:Y:S02]  /*59e0*/  FADD.FTZ R5, R228, R5 ;  /* 0x00000005e4057221 */ /* 0x000fe40000010000 */
[----:B--2---:R-:W-:Y:S02]  /*59f0*/  FADD.FTZ R4, R15, R3 ;  /* 0x000000030f047221 */ /* 0x004fe40000010000 */
[----:B------:R-:W-:Y:S02]  /*5a00*/  FFMA.FTZ R3, R128, c[0x0][0x2d0], -R0 ;  /* 0x0000b40080037a23 */ /* 0x000fe40000010800 */
[----:B------:R-:W-:Y:S02]  /*5a10*/  FFMA.FTZ R15, R170, c[0x0][0x2d0], -R2 ;  /* 0x0000b400aa0f7a23 */ /* 0x000fe40000010802 */
[----:B------:R2:W-:Y:S02]  /*5a20*/  MUFU.EX2 R228, R3 ;  /* 0x0000000300e47308 */ /* 0x0005e40000000800 */
[----:B--2---:R-:W-:-:S06]  /*5a30*/  FFMA.FTZ R3, R131, c[0x0][0x2d0], -R0 ;  /* 0x0000b40083037a23 */ /* 0x004fcc0000010800 */
[----:B------:R2:W-:Y:S02]  /*5a40*/  MUFU.EX2 R230, R3 ;  /* 0x0000000300e67308 */ /* 0x0005e40000000800 */
[----:B--2---:R-:W-:Y:S02]  /*5a50*/  FFMA.FTZ R3, R130, c[0x0][0x2d0], -R0 ;  /* 0x0000b40082037a23 */ /* 0x004fe40000010800 */
[----:B------:R-:W-:Y:S04]  /*5a60*/  LDSM.16.MT88.4 R128, [R202+0x3800] ;  /* 0x00380000ca80783b */ /* 0x000fe80000004200 */
[----:B------:R2:W3:Y:S02]  /*5a70*/  MUFU.EX2 R229, R3 ;  /* 0x0000000300e57308 */ /* 0x0004e40000000800 */
[----:B--2---:R-:W-:Y:S01]  /*5a80*/  FADD.FTZ R3, R172, R4 ;  /* 0x00000004ac037221 */ /* 0x004fe20000010000 */
[----:B---3--:R-:W-:Y:S01]  /*5a90*/  F2FP.PACK_AB R7, R229, R230 ;  /* 0x000000e6e507723e */ /* 0x008fe200000000ff */
[----:B------:R-:W-:Y:S01]  /*5aa0*/  FADD.FTZ R4, R70, R5 ;  /* 0x0000000546047221 */ /* 0x000fe20000010000 */
[----:B------:R-:W-:Y:S01]  /*5ab0*/  F2FP.PACK_AB R5, R228, R112 ;  /* 0x00000070e405723e */ /* 0x000fe200000000ff */
[----:B------:R-:W-:-:S02]  /*5ac0*/  FADD.FTZ R13, R108, R3 ;  /* 0x000000036c0d7221 */ /* 0x000fc40000010000 */
[----:B------:R-:W-:Y:S01]  /*5ad0*/  FADD.FTZ R14, R69, R4 ;  /* 0x00000004450e7221 */ /* 0x000fe20000010000 */
[----:B------:R-:W-:Y:S01]  /*5ae0*/  F2FP.PACK_AB R4, R114, R113 ;  /* 0x000000717204723e */ /* 0x000fe200000000ff */
[----:B------:R-:W-:-:S06]  /*5af0*/  FFMA.FTZ R3, R155, c[0x0][0x2d0], -R2 ;  /* 0x0000b4009b037a23 */ /* 0x000fcc0000010802 */
[C---:B-1----:R-:W-:Y:S08]  /*5b00*/  HMMA.16816.F32 R132, R4.reuse, R8, R132 ;  /* 0x000000080484723c */ /* 0x042ff00000001884 */
[----:B------:R-:W-:Y:S01]  /*5b10*/  HMMA.16816.F32 R76, R4, R10, R96 ;  /* 0x0000000a044c723c */ /* 0x000fe20000001860 */
[----:B------:R-:W1:Y:S01]  /*5b20*/  LDSM.16.MT88.4 R8, [R204+0x2000] ;  /* 0x00200000cc08783b */ /* 0x000e620000004200 */
[----:B------:R2:W-:Y:S02]  /*5b30*/  MUFU.EX2 R97, R3 ;  /* 0x0000000300617308 */ /* 0x0005e40000000800 */
[----:B--2---:R-:W-:-:S06]  /*5b40*/  FFMA.FTZ R3, R154, c[0x0][0x2d0], -R2 ;  /* 0x0000b4009a037a23 */ /* 0x004fcc0000010802 */
[----:B------:R2:W-:Y:S02]  /*5b50*/  MUFU.EX2 R98, R3 ;  /* 0x0000000300627308 */ /* 0x0005e40000000800 */
[--C-:B--2---:R-:W-:Y:S01]  /*5b60*/  FFMA.FTZ R3, R153, c[0x0][0x2d0], -R2.reuse ;  /* 0x0000b40099037a23 */ /* 0x104fe20000010802 */
[C---:B-1----:R-:W-:Y:S05]  /*5b70*/  HMMA.16816.F32 R124, R4.reuse, R8, R124 ;  /* 0x00000008047c723c */ /* 0x042fea000000187c */
[----:B------:R1:W-:Y:S03]  /*5b80*/  MUFU.EX2 R153, R3 ;  /* 0x0000000300997308 */ /* 0x0003e60000000800 */
[----:B------:R-:W-:Y:S01]  /*5b90*/  HMMA.16816.F32 R80, R4, R10, R92 ;  /* 0x0000000a0450723c */ /* 0x000fe2000000185c */
[----:B------:R-:W2:Y:S01]  /*5ba0*/  LDSM.16.MT88.4 R8, [R203+0x2000] ;  /* 0x00200000cb08783b */ /* 0x000ea20000004200 */
[----:B-1----:R-:W-:-:S04]  /*5bb0*/  FFMA.FTZ R3, R152, c[0x0][0x2d0], -R2 ;  /* 0x0000b40098037a23 */ /* 0x002fc80000010802 */
[----:B------:R1:W3:Y:S02]  /*5bc0*/  MUFU.EX2 R152, R3 ;  /* 0x0000000300987308 */ /* 0x0002e40000000800 */
[----:B-1----:R-:W-:-:S06]  /*5bd0*/  FFMA.FTZ R3, R150, c[0x0][0x2d0], -R0 ;  /* 0x0000b40096037a23 */ /* 0x002fcc0000010800 */
[----:B------:R1:W-:Y:S01]  /*5be0*/  MUFU.EX2 R96, R3 ;  /* 0x0000000300607308 */ /* 0x0003e20000000800 */
[C---:B--2---:R-:W-:Y:S08]  /*5bf0*/  HMMA.16816.F32 R100, R4.reuse, R8, R100 ;  /* 0x000000080464723c */ /* 0x044ff00000001864 */
[----:B------:R-:W-:Y:S01]  /*5c00*/  HMMA.16816.F32 R92, R4, R10, R24 ;  /* 0x0000000a045c723c */ /* 0x000fe20000001818 */
[----:B------:R-:W2:Y:S01]  /*5c10*/  LDSM.16.MT88.4 R8, [R205+0x2000] ;  /* 0x00200000cd08783b */ /* 0x000ea20000004200 */
[----:B-1----:R-:W-:-:S04]  /*5c20*/  FFMA.FTZ R3, R149, c[0x0][0x2d0], -R0 ;  /* 0x0000b40095037a23 */ /* 0x002fc80000010800 */
[----:B------:R1:W-:Y:S02]  /*5c30*/  MUFU.EX2 R149, R3 ;  /* 0x0000000300957308 */ /* 0x0003e40000000800 */
[----:B-1----:R-:W-:-:S06]  /*5c40*/  FFMA.FTZ R3, R148, c[0x0][0x2d0], -R0 ;  /* 0x0000b40094037a23 */ /* 0x002fcc0000010800 */
[----:B------:R1:W-:Y:S01]  /*5c50*/  MUFU.EX2 R147, R3 ;  /* 0x0000000300937308 */ /* 0x0003e20000000800 */
[----:B--2---:R-:W-:Y:S01]  /*5c60*/  HMMA.16816.F32 R88, R4, R8, R32 ;  /* 0x000000080458723c */ /* 0x004fe20000001820 */
[----:B-1----:R-:W-:-:S06]  /*5c70*/  FFMA.FTZ R3, R151, c[0x0][0x2d0], -R0 ;  /* 0x0000b40097037a23 */ /* 0x002fcc0000010800 */
[----:B------:R-:W1:Y:S01]  /*5c80*/  MUFU.EX2 R148, R3 ;  /* 0x0000000300947308 */ /* 0x000e620000000800 */
[C---:B------:R-:W-:Y:S01]  /*5c90*/  HMMA.16816.F32 R84, R4.reuse, R10, R20 ;  /* 0x0000000a0454723c */ /* 0x040fe20000001814 */
[----:B------:R-:W2:Y:S04]  /*5ca0*/  LDSM.16.MT88.4 R8, [R202+0x6000] ;  /* 0x00600000ca08783b */ /* 0x000ea80000004200 */
[----:B------:R-:W-:Y:S03]  /*5cb0*/  LDSM.16.MT88.4 R20, [R203+0x2800] ;  /* 0x00280000cb14783b */ /* 0x000fe60000004200 */
[C---:B--2---:R-:W-:Y:S08]  /*5cc0*/  HMMA.16816.F32 R56, R4.reuse, R8, R28 ;  /* 0x000000080438723c */ /* 0x044ff0000000181c */
[C---:B------:R-:W-:Y:S01]  /*5cd0*/  HMMA.16816.F32 R28, R4.reuse, R10, R16 ;  /* 0x0000000a041c723c */ /* 0x040fe20000001810 */
[----:B------:R-:W2:Y:S04]  /*5ce0*/  LDSM.16.MT88.4 R8, [R204+0x6000] ;  /* 0x00600000cc08783b */ /* 0x000ea80000004200 */
[----:B------:R-:W-:Y:S03]  /*5cf0*/  LDSM.16.MT88.4 R16, [R202+0x2800] ;  /* 0x00280000ca10783b */ /* 0x000fe60000004200 */
[C---:B--2---:R-:W-:Y:S08]  /*5d00*/  HMMA.16816.F32 R52, R4.reuse, R8, R40 ;  /* 0x000000080434723c */ /* 0x044ff00000001828 */
[C---:B------:R-:W-:Y:S01]  /*5d10*/  HMMA.16816.F32 R44, R4.reuse, R10, R36 ;  /* 0x0000000a042c723c */ /* 0x040fe20000001824 */
[----:B------:R-:W2:Y:S07]  /*5d20*/  LDSM.16.MT88.4 R8, [R203+0x6000] ;  /* 0x00600000cb08783b */ /* 0x000eae0000004200 */
[C---:B--2---:R-:W-:Y:S08]  /*5d30*/  HMMA.16816.F32 R40, R4.reuse, R8, R48 ;  /* 0x000000080428723c */ /* 0x044ff00000001830 */
[C---:B------:R-:W-:Y:S01]  /*5d40*/  HMMA.16816.F32 R36, R4.reuse, R10, R60 ;  /* 0x0000000a0424723c */ /* 0x040fe2000000183c */
[----:B------:R-:W2:Y:S07]  /*5d50*/  LDSM.16.MT88.4 R8, [R205+0x6000] ;  /* 0x00600000cd08783b */ /* 0x000eae0000004200 */
[C---:B--2---:R-:W-:Y:S08]  /*5d60*/  HMMA.16816.F32 R32, R4.reuse, R8, R72 ;  /* 0x000000080420723c */ /* 0x044ff00000001848 */
[----:B------:R-:W-:Y:S01]  /*5d70*/  HMMA.16816.F32 R24, R4, R10, R64 ;  /* 0x0000000a0418723c */ /* 0x000fe20000001840 */
[----:B------:R-:W2:Y:S06]  /*5d80*/  LDSM.16.MT88.4 R8, [R204+0x2800] ;  /* 0x00280000cc08783b */ /* 0x000eac0000004200 */
[----:B------:R-:W-:Y:S01]  /*5d90*/  FADD.FTZ R4, R173, R13 ;  /* 0x0000000dad047221 */ /* 0x000fe20000010000 */
[----:B---3--:R-:W-:Y:S01]  /*5da0*/  F2FP.PACK_AB R6, R152, R153 ;  /* 0x000000999806723e */ /* 0x008fe200000000ff */
[----:B------:R-:W-:Y:S01]  /*5db0*/  FADD.FTZ R5, R174, R14 ;  /* 0x0000000eae057221 */ /* 0x000fe20000010000 */
[----:B-1----:R-:W-:Y:S01]  /*5dc0*/  F2FP.PACK_AB R7, R148, R147 ;  /* 0x000000939407723e */ /* 0x002fe200000000ff */
[----:B------:R-:W-:-:S02]  /*5dd0*/  FADD.FTZ R3, R109, R4 ;  /* 0x000000046d037221 */ /* 0x000fc40000010000 */
[----:B------:R-:W-:Y:S01]  /*5de0*/  FADD.FTZ R4, R175, R5 ;  /* 0x00000005af047221 */ /* 0x000fe20000010000 */
[----:B------:R-:W-:Y:S01]  /*5df0*/  F2FP.PACK_AB R5, R149, R96 ;  /* 0x000000609505723e */ /* 0x000fe200000000ff */
[----:B------:R-:W-:Y:S02]  /*5e00*/  FADD.FTZ R3, R107, R3 ;  /* 0x000000036b037221 */ /* 0x000fe40000010000 */
[----:B------:R-:W-:Y:S02]  /*5e10*/  FADD.FTZ R4, R105, R4 ;  /* 0x0000000469047221 */ /* 0x000fe40000010000 */
[----:B------:R-:W-:Y:S02]  /*5e20*/  FADD.FTZ R13, R106, R3 ;  /* 0x000000036a0d7221 */ /* 0x000fe40000010000 */
[----:B------:R-:W-:Y:S01]  /*5e30*/  FADD.FTZ R14, R104, R4 ;  /* 0x00000004680e7221 */ /* 0x000fe20000010000 */
[----:B------:R-:W-:Y:S01]  /*5e40*/  F2FP.PACK_AB R4, R98, R97 ;  /* 0x000000616204723e */ /* 0x000fe200000000ff */
[----:B------:R-:W-:Y:S01]  /*5e50*/  FFMA.FTZ R3, R160, c[0x0][0x2d0], -R2 ;  /* 0x0000b400a0037a23 */ /* 0x000fe20000010802 */
[----:B------:R-:W-:Y:S05]  /*5e60*/  LDSM.16.MT88.4 R104, [R205+0x3800] ;  /* 0x00380000cd68783b */ /* 0x000fea0000004200 */
[C---:B------:R-:W-:Y:S08]  /*5e70*/  HMMA.16816.F32 R132, R4.reuse, R16, R132 ;  /* 0x000000100484723c */ /* 0x040ff00000001884 */
[C---:B------:R-:W-:Y:S01]  /*5e80*/  HMMA.16816.F32 R60, R4.reuse, R18, R76 ;  /* 0x00000012043c723c */ /* 0x040fe2000000184c */
[----:B------:R-:W1:Y:S07]  /*5e90*/  LDSM.16.MT88.4 R16, [R205+0x2800] ;  /* 0x00280000cd10783b */ /* 0x000e6e0000004200 */
[C---:B--2---:R-:W-:Y:S08]  /*5ea0*/  HMMA.16816.F32 R124, R4.reuse, R8, R124 ;  /* 0x00000008047c723c */ /* 0x044ff0000000187c */
[C---:B------:R-:W-:Y:S01]  /*5eb0*/  HMMA.16816.F32 R64, R4.reuse, R10, R80 ;  /* 0x0000000a0440723c */ /* 0x040fe20000001850 */
[----:B------:R-:W2:Y:S07]  /*5ec0*/  LDSM.16.MT88.4 R8, [R202+0x6800] ;  /* 0x00680000ca08783b */ /* 0x000eae0000004200 */
[C---:B------:R-:W-:Y:S08]  /*5ed0*/  HMMA.16816.F32 R76, R4.reuse, R22, R92 ;  /* 0x00000016044c723c */ /* 0x040ff0000000185c */
[C---:B------:R-:W-:Y:S01]  /*5ee0*/  HMMA.16816.F32 R116, R4.reuse, R20, R100 ;  /* 0x000000140474723c */ /* 0x040fe20000001864 */
[----:B------:R-:W3:Y:S07]  /*5ef0*/  LDSM.16.MT88.4 R20, [R204+0x6800] ;  /* 0x00680000cc14783b */ /* 0x000eee0000004200 */
[C---:B-1----:R-:W-:Y:S08]  /*5f00*/  HMMA.16816.F32 R108, R4.reuse, R16, R88 ;  /* 0x00000010046c723c */ /* 0x042ff00000001858 */
[C---:B------:R-:W-:Y:S01]  /*5f10*/  HMMA.16816.F32 R92, R4.reuse, R18, R84 ;  /* 0x00000012045c723c */ /* 0x040fe20000001854 */
[----:B------:R-:W1:Y:S07]  /*5f20*/  LDSM.16.MT88.4 R16, [R203+0x6800] ;  /* 0x00680000cb10783b */ /* 0x000e6e0000004200 */
[C---:B--2---:R-:W-:Y:S08]  /*5f30*/  HMMA.16816.F32 R88, R4.reuse, R8, R56 ;  /* 0x000000080458723c */ /* 0x044ff00000001838 */
[C---:B------:R-:W-:Y:S01]  /*5f40*/  HMMA.16816.F32 R84, R4.reuse, R10, R28 ;  /* 0x0000000a0454723c */ /* 0x040fe2000000181c */
[----:B------:R-:W2:Y:S04]  /*5f50*/  LDSM.16.MT88.4 R8, [R205+0x6800] ;  /* 0x00680000cd08783b */ /* 0x000ea80000004200 */
[----:B------:R-:W-:Y:S03]  /*5f60*/  LDSM.16.MT88.4 R28, [R205+0x7000] ;  /* 0x00700000cd1c783b */ /* 0x000fe60000004200 */
[C---:B---3--:R-:W-:Y:S08]  /*5f70*/  HMMA.16816.F32 R80, R4.reuse, R20, R52 ;  /* 0x000000140450723c */ /* 0x048ff00000001834 */
[C---:B------:R-:W-:Y:S01]  /*5f80*/  HMMA.16816.F32 R72, R4.reuse, R22, R44 ;  /* 0x000000160448723c */ /* 0x040fe2000000182c */
[----:B------:R-:W3:Y:S07]  /*5f90*/  LDSM.16.MT88.4 R20, [R202+0x3000] ;  /* 0x00300000ca14783b */ /* 0x000eee0000004200 */
[C---:B-1----:R-:W-:Y:S08]  /*5fa0*/  HMMA.16816.F32 R56, R4.reuse, R16, R40 ;  /* 0x000000100438723c */ /* 0x042ff00000001828 */
[C---:B------:R-:W-:Y:S01]  /*5fb0*/  HMMA.16816.F32 R48, R4.reuse, R18, R36 ;  /* 0x000000120430723c */ /* 0x040fe20000001824 */
[----:B------:R-:W1:Y:S07]  /*5fc0*/  LDSM.16.MT88.4 R16, [R204+0x3000] ;  /* 0x00300000cc10783b */ /* 0x000e6e0000004200 */
[C---:B--2---:R-:W-:Y:S01]  /*5fd0*/  HMMA.16816.F32 R40, R4.reuse, R8, R32 ;  /* 0x000000080428723c */ /* 0x044fe20000001820 */
[----:B------:R2:W-:Y:S07]  /*5fe0*/  MUFU.EX2 R35, R3 ;  /* 0x0000000300237308 */ /* 0x0005ee0000000800 */
[----:B------:R-:W-:Y:S01]  /*5ff0*/  HMMA.16816.F32 R36, R4, R10, R24 ;  /* 0x0000000a0424723c */ /* 0x000fe20000001818 */
[----:B------:R-:W4:Y:S04]  /*6000*/  LDSM.16.MT88.4 R8, [R203+0x3000] ;  /* 0x00300000cb08783b */ /* 0x000f280000004200 */
[----:B------:R-:W1:Y:S02]  /*6010*/  LDSM.16.MT88.4 R24, [R205+0x3000] ;  /* 0x00300000cd18783b */ /* 0x000e640000004200 */
[----:B------:R-:W-:-:S02]  /*6020*/  FFMA.FTZ R4, R156, c[0x0][0x2d0], -R0 ;  /* 0x0000b4009c047a23 */ /* 0x000fc40000010800 */
[----:B--2---:R-:W-:Y:S02]  /*6030*/  FFMA.FTZ R3, R161, c[0x0][0x2d0], -R2 ;  /* 0x0000b400a1037a23 */ /* 0x004fe40000010802 */
[----:B------:R2:W-:Y:S01]  /*6040*/  MUFU.EX2 R34, R4 ;  /* 0x0000000400227308 */ /* 0x0005e20000000800 */
[----:B------:R-:W-:Y:S02]  /*6050*/  FADD.FTZ R5, R120, R14 ;  /* 0x0000000e78057221 */ /* 0x000fe40000010000 */
[----:B------:R-:W-:-:S05]  /*6060*/  FFMA.FTZ R14, R169, c[0x0][0x2d0], -R2 ;  /* 0x0000b400a90e7a23 */ /* 0x000fca0000010802 */
[----:B------:R3:W-:Y:S01]  /*6070*/  MUFU.EX2 R144, R3 ;  /* 0x0000000300907308 */ /* 0x0007e20000000800 */
[----:B--2---:R-:W-:-:S07]  /*6080*/  FFMA.FTZ R4, R159, c[0x0][0x2d0], -R0 ;  /* 0x0000b4009f047a23 */ /* 0x004fce0000010800 */
[----:B------:R-:W-:Y:S01]  /*6090*/  MUFU.EX2 R246, R14 ;  /* 0x0000000e00f67308 */ /* 0x000fe20000000800 */
[----:B---3--:R-:W-:-:S07]  /*60a0*/  FFMA.FTZ R3, R162, c[0x0][0x2d0], -R2 ;  /* 0x0000b400a2037a23 */ /* 0x008fce0000010802 */
[----:B------:R2:W3:Y:S08]  /*60b0*/  MUFU.EX2 R70, R4 ;  /* 0x0000000400467308 */ /* 0x0004f00000000800 */
[----:B------:R1:W-:Y:S01]  /*60c0*/  MUFU.EX2 R145, R3 ;  /* 0x0000000300917308 */ /* 0x0003e20000000800 */
[----:B--2---:R-:W-:Y:S01]  /*60d0*/  FADD.FTZ R4, R121, R5 ;  /* 0x0000000579047221 */ /* 0x004fe20000010000 */
[----:B---3--:R-:W-:-:S03]  /*60e0*/  F2FP.PACK_AB R7, R70, R34 ;  /* 0x000000224607723e */ /* 0x008fc600000000ff */
[----:B------:R-:W-:Y:S01]  /*60f0*/  FADD.FTZ R32, R112, R4 ;  /* 0x0000000470207221 */ /* 0x000fe20000010000 */
[----:B------:R-:W-:Y:S01]  /*6100*/  F2FP.PACK_AB R4, R144, R35 ;  /* 0x000000239004723e */ /* 0x000fe200000000ff */
[----:B-1----:R-:W-:-:S04]  /*6110*/  FFMA.FTZ R3, R163, c[0x0][0x2d0], -R2 ;  /* 0x0000b400a3037a23 */ /* 0x002fc80000010802 */
[----:B------:R1:W2:Y:S02]  /*6120*/  MUFU.EX2 R146, R3 ;  /* 0x0000000300927308 */ /* 0x0002a40000000800 */
[----:B-1----:R-:W-:Y:S01]  /*6130*/  FFMA.FTZ R3, R158, c[0x0][0x2d0], -R0 ;  /* 0x0000b4009e037a23 */ /* 0x002fe20000010800 */
[----:B--2---:R-:W-:-:S05]  /*6140*/  F2FP.PACK_AB R6, R146, R145 ;  /* 0x000000919206723e */ /* 0x004fca00000000ff */
[----:B------:R1:W-:Y:S02]  /*6150*/  MUFU.EX2 R33, R3 ;  /* 0x0000000300217308 */ /* 0x0003e40000000800 */
[----:B-1----:R-:W-:-:S06]  /*6160*/  FFMA.FTZ R3, R157, c[0x0][0x2d0], -R0 ;  /* 0x0000b4009d037a23 */ /* 0x002fcc0000010800 */
[----:B------:R-:W1:Y:S02]  /*6170*/  MUFU.EX2 R69, R3 ;  /* 0x0000000300457308 */ /* 0x000e640000000800 */
[----:B-1----:R-:W-:Y:S01]  /*6180*/  F2FP.PACK_AB R5, R69, R33 ;  /* 0x000000214505723e */ /* 0x002fe200000000ff */
[----:B------:R-:W-:Y:S02]  /*6190*/  FADD.FTZ R3, R122, R13 ;  /* 0x0000000d7a037221 */ /* 0x000fe40000010000 */
[--C-:B------:R-:W-:Y:S01]  /*61a0*/  FFMA.FTZ R13, R168, c[0x0][0x2d0], -R2.reuse ;  /* 0x0000b400a80d7a23 */ /* 0x100fe20000010802 */
[----:B------:R-:W-:Y:S01]  /*61b0*/  LDSM.16.MT88.4 R120, [R204+0x3800] ;  /* 0x00380000cc78783b */ /* 0x000fe20000004200 */
[----:B------:R-:W-:Y:S02]  /*61c0*/  FFMA.FTZ R2, R167, c[0x0][0x2d0], -R2 ;  /* 0x0000b400a7027a23 */ /* 0x000fe40000010802 */
[----:B------:R-:W-:Y:S01]  /*61d0*/  HMMA.16816.F32 R132, R4, R20, R132 ;  /* 0x000000140484723c */ /* 0x000fe20000001884 */
[----:B------:R-:W-:-:S04]  /*61e0*/  FADD.FTZ R3, R113, R3 ;  /* 0x0000000371037221 */ /* 0x000fc80000010000 */
[----:B------:R-:W-:-:S03]  /*61f0*/  FADD.FTZ R3, R114, R3 ;  /* 0x0000000372037221 */ /* 0x000fc60000010000 */
[----:B------:R-:W-:Y:S01]  /*6200*/  HMMA.16816.F32 R44, R4, R22, R60 ;  /* 0x00000016042c723c */ /* 0x000fe2000000183c */
[----:B------:R-:W1:Y:S01]  /*6210*/  LDSM.16.MT88.4 R20, [R202+0x7000] ;  /* 0x00700000ca14783b */ /* 0x000e620000004200 */
[----:B------:R-:W-:-:S03]  /*6220*/  FADD.FTZ R3, R115, R3 ;  /* 0x0000000373037221 */ /* 0x000fc60000010000 */
[----:B------:R-:W-:Y:S01]  /*6230*/  LDSM.16.MT88.4 R112, [R203+0x3800] ;  /* 0x00380000cb70783b */ /* 0x000fe20000004200 */
[----:B------:R-:W-:Y:S02]  /*6240*/  FADD.FTZ R3, R231, R3 ;  /* 0x00000003e7037221 */ /* 0x000fe40000010000 */
[C---:B------:R-:W-:Y:S08]  /*6250*/  HMMA.16816.F32 R124, R4.reuse, R16, R124 ;  /* 0x00000010047c723c */ /* 0x040ff0000000187c */
[C---:B------:R-:W-:Y:S01]  /*6260*/  HMMA.16816.F32 R52, R4.reuse, R18, R64 ;  /* 0x000000120434723c */ /* 0x040fe20000001840 */
[----:B------:R-:W2:Y:S07]  /*6270*/  LDSM.16.MT88.4 R16, [R204+0x7000] ;  /* 0x00700000cc10783b */ /* 0x000eae0000004200 */
[C---:B----4-:R-:W-:Y:S08]  /*6280*/  HMMA.16816.F32 R116, R4.reuse, R8, R116 ;  /* 0x000000080474723c */ /* 0x050ff00000001874 */
[C---:B------:R-:W-:Y:S01]  /*6290*/  HMMA.16816.F32 R60, R4.reuse, R10, R76 ;  /* 0x0000000a043c723c */ /* 0x040fe2000000184c */
[----:B------:R-:W3:Y:S07]  /*62a0*/  LDSM.16.MT88.4 R8, [R203+0x7000] ;  /* 0x00700000cb08783b */ /* 0x000eee0000004200 */
[C---:B------:R-:W-:Y:S08]  /*62b0*/  HMMA.16816.F32 R108, R4.reuse, R24, R108 ;  /* 0x00000018046c723c */ /* 0x040ff0000000186c */
[C---:B-1----:R-:W-:Y:S01]  /*62c0*/  HMMA.16816.F32 R100, R4.reuse, R20, R88 ;  /* 0x000000140464723c */ /* 0x042fe20000001858 */
[----:B------:R-:W1:Y:S01]  /*62d0*/  MUFU.EX2 R20, R15 ;  /* 0x0000000f00147308 */ /* 0x000e620000000800 */
[----:B------:R-:W4:Y:S06]  /*62e0*/  LDSM.16.MT88.4 R88, [R204+0x7800] ;  /* 0x00780000cc58783b */ /* 0x000f2c0000004200 */
[C---:B------:R-:W-:Y:S01]  /*62f0*/  HMMA.16816.F32 R24, R4.reuse, R26, R92 ;  /* 0x0000001a0418723c */ /* 0x040fe2000000185c */
[----:B------:R1:W-:Y:S07]  /*6300*/  MUFU.EX2 R15, R2 ;  /* 0x00000002000f7308 */ /* 0x0003ee0000000800 */
[C---:B--2---:R-:W-:Y:S01]  /*6310*/  HMMA.16816.F32 R92, R4.reuse, R16, R80 ;  /* 0x00000010045c723c */ /* 0x044fe20000001850 */
[----:B------:R-:W2:Y:S01]  /*6320*/  MUFU.EX2 R21, R13 ;  /* 0x0000000d00157308 */ /* 0x000ea20000000800 */
[----:B------:R-:W-:Y:S06]  /*6330*/  LDSM.16.MT88.4 R80, [R203+0x7800] ;  /* 0x00780000cb50783b */ /* 0x000fec0000004200 */
[----:B------:R-:W-:Y:S01]  /*6340*/  HMMA.16816.F32 R84, R4, R22, R84 ;  /* 0x000000160454723c */ /* 0x000fe20000001854 */
[----:B-1----:R-:W-:-:S04]  /*6350*/  FFMA.FTZ R2, R164, c[0x0][0x2d0], -R0 ;  /* 0x0000b400a4027a23 */ /* 0x002fc80000010800 */
[----:B------:R1:W-:Y:S03]  /*6360*/  MUFU.EX2 R14, R2 ;  /* 0x00000002000e7308 */ /* 0x0003e60000000800 */
[C---:B------:R-:W-:Y:S07]  /*6370*/  HMMA.16816.F32 R16, R4.reuse, R18, R72 ;  /* 0x000000120410723c */ /* 0x040fee0000001848 */
[----:B------:R-:W-:Y:S01]  /*6380*/  F2FP.PACK_AB R72, R246, R20 ;  /* 0x00000014f648723e */ /* 0x000fe200000000ff */
[----:B---3--:R-:W-:Y:S01]  /*6390*/  HMMA.16816.F32 R56, R4, R8, R56 ;  /* 0x000000080438723c */ /* 0x008fe20000001838 */
[----:B--2---:R-:W-:Y:S01]  /*63a0*/  F2FP.PACK_AB R74, R15, R21 ;  /* 0x000000150f4a723e */ /* 0x004fe200000000ff */
[----:B-1----:R-:W-:-:S06]  /*63b0*/  FFMA.FTZ R2, R165, c[0x0][0x2d0], -R0 ;  /* 0x0000b400a5027a23 */ /* 0x002fcc0000010800 */
[C---:B------:R-:W-:Y:S01]  /*63c0*/  HMMA.16816.F32 R48, R4.reuse, R10, R48 ;  /* 0x0000000a0430723c */ /* 0x040fe20000001830 */
[----:B------:R1:W2:Y:S01]  /*63d0*/  MUFU.EX2 R13, R2 ;  /* 0x00000002000d7308 */ /* 0x0002a20000000800 */
[----:B------:R-:W-:Y:S06]  /*63e0*/  LDSM.16.MT88.4 R8, [R205+0x7800] ;  /* 0x00780000cd08783b */ /* 0x000fec0000004200 */
[C---:B------:R-:W-:Y:S08]  /*63f0*/  HMMA.16816.F32 R40, R4.reuse, R28, R40 ;  /* 0x0000001c0428723c */ /* 0x040ff00000001828 */
[----:B------:R-:W-:Y:S01]  /*6400*/  HMMA.16816.F32 R36, R4, R30, R36 ;  /* 0x0000001e0424723c */ /* 0x000fe20000001824 */
[----:B-1----:R-:W-:Y:S01]  /*6410*/  FFMA.FTZ R2, R166, c[0x0][0x2d0], -R0 ;  /* 0x0000b400a6027a23 */ /* 0x002fe20000010800 */
[----:B--2---:R-:W-:-:S03]  /*6420*/  F2FP.PACK_AB R73, R13, R14 ;  /* 0x0000000e0d49723e */ /* 0x004fc600000000ff */
[----:B------:R1:W-:Y:S02]  /*6430*/  MUFU.EX2 R7, R2 ;  /* 0x0000000200077308 */ /* 0x0003e40000000800 */
[----:B------:R-:W-:-:S04]  /*6440*/  @P4 IMAD.HI.U32 R4, R235, c[0x0][0x2c8], RZ ;  /* 0x0000b200eb044a27 */ /* 0x000fc800078e00ff */
[----:B-1----:R-:W-:Y:S02]  /*6450*/  FFMA.FTZ R2, R171, c[0x0][0x2d0], -R0 ;  /* 0x0000b400ab027a23 */ /* 0x002fe40000010800 */
[----:B------:R-:W-:Y:S02]  /*6460*/  FADD.FTZ R0, R228, R32 ;  /* 0x00000020e4007221 */ /* 0x000fe40000010000 */
[----:B------:R1:W2:Y:S02]  /*6470*/  MUFU.EX2 R6, R2 ;  /* 0x0000000200067308 */ /* 0x0002a40000000800 */
[----:B------:R-:W-:-:S04]  /*6480*/  FADD.FTZ R0, R230, R0 ;  /* 0x00000000e6007221 */ /* 0x000fc80000010000 */
[----:B------:R-:W-:-:S04]  /*6490*/  FADD.FTZ R0, R229, R0 ;  /* 0x00000000e5007221 */ /* 0x000fc80000010000 */
[----:B------:R-:W-:-:S04]  /*64a0*/  FADD.FTZ R0, R96, R0 ;  /* 0x0000000060007221 */ /* 0x000fc80000010000 */
[----:B------:R-:W-:Y:S02]  /*64b0*/  FADD.FTZ R0, R149, R0 ;  /* 0x0000000095007221 */ /* 0x000fe40000010000 */
[----:B-1----:R-:W-:Y:S01]  /*64c0*/  FADD.FTZ R2, R97, R3 ;  /* 0x0000000361027221 */ /* 0x002fe20000010000 */
[----:B--2---:R-:W-:-:S03]  /*64d0*/  F2FP.PACK_AB R75, R6, R7 ;  /* 0x00000007064b723e */ /* 0x004fc600000000ff */
[----:B------:R-:W-:Y:S02]  /*64e0*/  FADD.FTZ R2, R98, R2 ;  /* 0x0000000262027221 */ /* 0x000fe40000010000 */
[----:B------:R-:W1:Y:S02]  /*64f0*/  LDSM.16.MT88.4 R96, [R202+0x7800] ;  /* 0x00780000ca60783b */ /* 0x000e640000004200 */
[----:B------:R-:W-:Y:S01]  /*6500*/  FADD.FTZ R3, R153, R2 ;  /* 0x0000000299037221 */ /* 0x000fe20000010000 */
[----:B----4-:R-:W-:Y:S01]  /*6510*/  HMMA.16816.F32 R92, R72, R88, R92 ;  /* 0x00000058485c723c */ /* 0x010fe2000000185c */
[----:B------:R-:W-:Y:S01]  /*6520*/  FADD.FTZ R2, R147, R0 ;  /* 0x0000000093027221 */ /* 0x000fe20000010000 */
[----:B------:R-:W-:Y:S01]  /*6530*/  MOV R0, R235 ;  /* 0x000000eb00007202 */ /* 0x000fe20000000f00 */
[----:B------:R-:W-:Y:S01]  /*6540*/  FADD.FTZ R3, R152, R3 ;  /* 0x0000000398037221 */ /* 0x000fe20000010000 */
[----:B------:R-:W-:Y:S01]  /*6550*/  @P4 SHF.R.U32.HI R0, RZ, c[0x0][0x2cc], R4 ;  /* 0x0000b300ff004a19 */ /* 0x000fe20000011604 */
[----:B------:R-:W-:-:S02]  /*6560*/  FADD.FTZ R2, R148, R2 ;  /* 0x0000000294027221 */ /* 0x000fc40000010000 */
[----:B------:R-:W-:Y:S01]  /*6570*/  FADD.FTZ R3, R35, R3 ;  /* 0x0000000323037221 */ /* 0x000fe20000010000 */
[----:B------:R-:W-:Y:S01]  /*6580*/  IADD3 R0, R0, -c[0x0][0x168], R233 ;  /* 0x80005a0000007a10 */ /* 0x000fe20007ffe0e9 */
[----:B------:R-:W-:Y:S01]  /*6590*/  FADD.FTZ R2, R33, R2 ;  /* 0x0000000221027221 */ /* 0x000fe20000010000 */
[C---:B------:R-:W-:Y:S01]  /*65a0*/  HMMA.16816.F32 R88, R72.reuse, R90, R16 ;  /* 0x0000005a4858723c */ /* 0x040fe20000001810 */
[----:B------:R-:W-:Y:S01]  /*65b0*/  FADD.FTZ R3, R144, R3 ;  /* 0x0000000390037221 */ /* 0x000fe20000010000 */
[----:B------:R-:W-:Y:S01]  /*65c0*/  SHF.R.S32.HI R5, RZ, 0x1f, R0 ;  /* 0x0000001fff057819 */ /* 0x000fe20000011400 */
[----:B------:R-:W-:Y:S02]  /*65d0*/  FADD.FTZ R2, R69, R2 ;  /* 0x0000000245027221 */ /* 0x000fe40000010000 */
[----:B------:R-:W-:Y:S01]  /*65e0*/  FADD.FTZ R4, R145, R3 ;  /* 0x0000000391047221 */ /* 0x000fe20000010000 */
[----:B------:R-:W-:Y:S01]  /*65f0*/  LEA.HI R5, R5, R0, RZ, 0x7 ;  /* 0x0000000005057211 */ /* 0x000fe200078f38ff */
[----:B------:R-:W-:Y:S01]  /*6600*/  FADD.FTZ R3, R34, R2 ;  /* 0x0000000222037221 */ /* 0x000fe20000010000 */
[----:B------:R-:W-:Y:S01]  /*6610*/  HMMA.16816.F32 R132, R72, R128, R132 ;  /* 0x000000804884723c */ /* 0x000fe20000001884 */
[----:B------:R-:W-:-:S02]  /*6620*/  FADD.FTZ R2, R146, R4 ;  /* 0x0000000492027221 */ /* 0x000fc40000010000 */
[----:B------:R-:W-:Y:S01]  /*6630*/  FADD.FTZ R0, R70, R3 ;  /* 0x0000000346007221 */ /* 0x000fe20000010000 */
[----:B------:R-:W-:Y:S01]  /*6640*/  SHF.R.S32.HI R3, RZ, 0x7, R5 ;  /* 0x00000007ff037819 */ /* 0x000fe20000011405 */
[----:B------:R-:W-:Y:S02]  /*6650*/  FADD.FTZ R2, R20, R2 ;  /* 0x0000000214027221 */ /* 0x000fe40000010000 */
[----:B------:R-:W-:Y:S01]  /*6660*/  FADD.FTZ R0, R14, R0 ;  /* 0x000000000e007221 */ /* 0x000fe20000010000 */
[----:B-----5:R-:W-:Y:S01]  /*6670*/  IMNMX R16, R234, R3, !PT ;  /* 0x00000003ea107217 */ /* 0x020fe20007800200 */
[----:B------:R-:W-:Y:S01]  /*6680*/  FADD.FTZ R246, R246, R2 ;  /* 0x00000002f6f67221 */ /* 0x000fe20000010000 */
[----:B------:R-:W-:Y:S01]  /*6690*/  HMMA.16816.F32 R124, R72, R120, R124 ;  /* 0x00000078487c723c */ /* 0x000fe2000000187c */
[----:B------:R-:W-:Y:S01]  /*66a0*/  FADD.FTZ R0, R13, R0 ;  /* 0x000000000d007221 */ /* 0x000fe20000010000 */
[----:B------:R-:W-:Y:S01]  /*66b0*/  ISETP.GE.AND P0, PT, R232, R16, PT ;  /* 0x00000010e800720c */ /* 0x000fe20003f06270 */
[----:B------:R2:W-:Y:S01]  /*66c0*/  STL [R1+0xc], R16 ;  /* 0x00000c1001007387 */ /* 0x0005e20000100800 */
[----:B------:R-:W-:-:S02]  /*66d0*/  FADD.FTZ R246, R21, R246 ;  /* 0x000000f615f67221 */ /* 0x000fc40000010000 */
[----:B------:R-:W-:Y:S02]  /*66e0*/  FADD.FTZ R0, R7, R0 ;  /* 0x0000000007007221 */ /* 0x000fe40000010000 */
[----:B------:R-:W-:Y:S01]  /*66f0*/  HMMA.16816.F32 R116, R72, R112, R116 ;  /* 0x000000704874723c */ /* 0x000fe20000001874 */
[----:B------:R-:W-:Y:S02]  /*6700*/  FADD.FTZ R246, R15, R246 ;  /* 0x000000f60ff67221 */ /* 0x000fe40000010000 */
[----:B------:R-:W-:-:S05]  /*6710*/  FADD.FTZ R0, R6, R0 ;  /* 0x0000000006007221 */ /* 0x000fca0000010000 */
[----:B------:R2:W-:Y:S01]  /*6720*/  STL [R1], R0 ;  /* 0x0000000001007387 */ /* 0x0005e20000100800 */
[C---:B-1----:R-:W-:Y:S08]  /*6730*/  HMMA.16816.F32 R100, R72.reuse, R96, R100 ;  /* 0x000000604864723c */ /* 0x042ff00000001864 */
        /* <DEDUP_REMOVED lines=9> */
[----:B------:R-:W-:Y:S01]  /*67d0*/  HMMA.16816.F32 R72, R72, R10, R36 ;  /* 0x0000000a4848723c */ /* 0x000fe20000001824 */
[----:B------:R-:W-:Y:S01]  /*67e0*/  @!UPT UIADD3 URZ, URZ, URZ, URZ ;  /* 0x0000003f3f3ff290 */ /* 0x000fe2000fffe03f */
[----:B------:R-:W-:Y:S11]  /*67f0*/  @!P0 BRA `(.L_x_81) ;  /* 0x00004d5000008947 */ /* 0x000ff60003800000 */
[----:B--2---:R-:W-:Y:S02]  /*6800*/  MOV R70, R12 ;  /* 0x0000000c00467202 */ /* 0x004fe40000000f00 */
[----:B------:R-:W-:-:S02]  /*6810*/  MOV R69, R68 ;  /* 0x0000004400457202 */ /* 0x000fc40000000f00 */
[----:B------:R-:W-:-:S07]  /*6820*/  MOV R240, R232 ;  /* 0x000000e800f07202 */ /* 0x000fce0000000f00 */
.L_x_92:
[----:B------:R-:W2:Y:S01]  /*6830*/  LDL R0, [R1+0x4] ;  /* 0x0000040001007983 */ /* 0x000ea20000100800 */
[----:B------:R-:W-:Y:S04]  /*6840*/  DEPBAR.LE SB0, 0x0 ;  /* 0x000080000000791a */ /* 0x000fe80000000000 */
[----:B------:R-:W-:Y:S01]  /*6850*/  WARPSYNC 0xffffffff ;  /* 0xffffffff00007948 */ /* 0x000fe20003800000 */
[----:B------:R-:W-:Y:S06]  /*6860*/  BAR.SYNC.DEFER_BLOCKING 0x0 ;  /* 0x0000000000007b1d */ /* 0x000fec0000010000 */
[----:B------:R1:W3:Y:S01]  /*6870*/  LDSM.16.M88.4 R8, [R71] ;  /* 0x000000004708783b */ /* 0x0002e20000000200 */
[----:B------:R-:W-:Y:S03]  /*6880*/  BSSY B0, `(.L_x_82) ;  /* 0x0000058000007945 */ /* 0x000fe60003800000 */
[----:B------:R1:W4:Y:S04]  /*6890*/  LDSM.16.M88.4 R16, [R71+0x800] ;  /* 0x000800004710783b */ /* 0x0003280000000200 */
[----:B------:R1:W1:Y:S04]  /*68a0*/  LDSM.16.M88.4 R24, [R71+0x1000] ;  /* 0x001000004718783b */ /* 0x0002680000000200 */
[----:B------:R1:W1:Y:S04]  /*68b0*/  LDSM.16.M88.4 R32, [R71+0x1800] ;  /* 0x001800004720783b */ /* 0x0002680000000200 */
[----:B------:R1:W1:Y:S04]  /*68c0*/  LDSM.16.M88.4 R40, [R71+0x2000] ;  /* 0x002000004728783b */ /* 0x0002680000000200 */
        /* <DEDUP_REMOVED lines=8> */
[----:B------:R1:W1:Y:S04]  /*6950*/  LDSM.16.M88.4 R164, [R220] ;  /* 0x00000000dca4783b */ /* 0x0002680000000200 */
[----:B------:R1:W1:Y:S04]  /*6960*/  LDSM.16.M88.4 R168, [R221] ;  /* 0x00000000dda8783b */ /* 0x0002680000000200 */
[----:B------:R1:W1:Y:S01]  /*6970*/  LDSM.16.M88.4 R172, [R222] ;  /* 0x00000000deac783b */ /* 0x0002620000000200 */
[----:B--2---:R-:W-:Y:S11]  /*6980*/  ISETP.GT.AND P0, PT, R0, R240, PT ;  /* 0x000000f00000720c */ /* 0x004ff60003f04270 */
[----:B------:R-:W-:Y:S02]  /*6990*/  @!UPT UIADD3 URZ, URZ, URZ, URZ ;  /* 0x0000003f3f3ff290 */ /* 0x000fe4000fffe03f */
[----:B------:R-:W-:-:S05]  /*69a0*/  @P0 BRA `(.L_x_83) ;  /* 0x0000045000000947 */ /* 0x000fca0003800000 */
[----:B-1-34-:R-:W-:Y:S01]  /*69b0*/  IMAD.WIDE.U32 R2, R239, c[0x0][0x208], RZ ;  /* 0x00008200ef027a25 */ /* 0x01afe200078e00ff */
[----:B------:R-:W-:Y:S01]  /*69c0*/  SHF.R.S32.HI R0, RZ, 0x1f, R239 ;  /* 0x0000001fff007819 */ /* 0x000fe200000114ef */
[----:B------:R-:W2:Y:S02]  /*69d0*/  LDL.64 R6, [R1+0x28] ;  /* 0x0000280001067983 */ /* 0x000ea40000100a00 */
[----:B------:R-:W-:Y:S02]  /*69e0*/  IMAD.SHL.U32 R21, R242, 0x2, RZ ;  /* 0x00000002f2157824 */ /* 0x000fe400078e00ff */
[----:B------:R-:W-:Y:S02]  /*69f0*/  IMAD R0, R0, c[0x0][0x208], RZ ;  /* 0x0000820000007a24 */ /* 0x000fe400078e02ff */
[----:B------:R-:W3:Y:S01]  /*6a00*/  LDL R5, [R1+0x38] ;  /* 0x0000380001057983 */ /* 0x000ee20000100800 */
[----:B------:R-:W-:Y:S02]  /*6a10*/  IMAD.SHL.U32 R20, R241, 0x2, RZ ;  /* 0x00000002f1147824 */ /* 0x000fe400078e00ff */
[----:B------:R-:W-:Y:S04]  /*6a20*/  IMAD R0, R239, c[0x0][0x20c], R0 ;  /* 0x00008300ef007a24 */ /* 0x000fe800078e0200 */
[----:B------:R-:W-:Y:S01]  /*6a30*/  IMAD.IADD R3, R3, 0x1, R0 ;  /* 0x0000000103037824 */ /* 0x000fe200078e0200 */
[----:B------:R-:W-:Y:S03]  /*6a40*/  SHF.R.S32.HI R0, RZ, 0x1f, R238 ;  /* 0x0000001fff007819 */ /* 0x000fe600000114ee */
[----:B------:R-:W-:Y:S04]  /*6a50*/  IMAD.WIDE.U32 R2, R238, c[0x0][0x218], R2 ;  /* 0x00008600ee027a25 */ /* 0x000fe800078e0002 */
[----:B------:R-:W-:Y:S04]  /*6a60*/  IMAD R4, R0, c[0x0][0x218], RZ ;  /* 0x0000860000047a24 */ /* 0x000fe800078e02ff */
[----:B------:R-:W-:Y:S01]  /*6a70*/  IMAD R4, R238, c[0x0][0x21c], R4 ;  /* 0x00008700ee047a24 */ /* 0x000fe200078e0204 */
[----:B--2---:R-:W-:Y:S02]  /*6a80*/  IADD3 R0, P0, R6, R2, RZ ;  /* 0x0000000206007210 */ /* 0x004fe40007f1e0ff */
[----:B------:R-:W-:Y:S02]  /*6a90*/  SHF.R.S32.HI R6, RZ, 0x1f, R242 ;  /* 0x0000001fff067819 */ /* 0x000fe400000114f2 */
[----:B---3--:R-:W-:Y:S02]  /*6aa0*/  IADD3.X R2, R5, R3, R4, P0, !PT ;  /* 0x0000000305027210 */ /* 0x008fe400007fe404 */
[C---:B------:R-:W-:Y:S02]  /*6ab0*/  LEA R4, P0, R0.reuse, c[0x0][0x1f8], 0x1 ;  /* 0x00007e0000047a11 */ /* 0x040fe400078008ff */
[----:B------:R-:W-:Y:S02]  /*6ac0*/  SHF.R.S32.HI R5, RZ, 0x1f, R241 ;  /* 0x0000001fff057819 */ /* 0x000fe400000114f1 */
[----:B------:R-:W-:Y:S02]  /*6ad0*/  LEA.HI.X R0, R0, c[0x0][0x1fc], R2, 0x1, P0 ;  /* 0x00007f0000007a11 */ /* 0x000fe400000f0c02 */
[----:B------:R-:W-:Y:S02]  /*6ae0*/  SHF.L.U64.HI R6, R242, 0x1, R6 ;  /* 0x00000001f2067819 */ /* 0x000fe40000010206 */
[----:B------:R-:W-:Y:S01]  /*6af0*/  SHF.L.U64.HI R5, R241, 0x1, R5 ;  /* 0x00000001f1057819 */ /* 0x000fe20000010205 */
[----:B------:R-:W-:-:S05]  /*6b00*/  BRA.DIV ~URZ, `(.L_x_84) ;  /* 0x0000b9327f007947 */ /* 0x000fca000b800000 */
[----:B------:R1:W2:Y:S02]  /*6b10*/  SHFL.IDX PT, R7, R0, RZ, 0x181f ;  /* 0x00181fff00077589 */ /* 0x0002a400000e0000 */
.L_x_119:
[----:B------:R-:W-:-:S05]  /*6b20*/  BRA.DIV ~URZ, `(.L_x_85) ;  /* 0x0000b9827f007947 */ /* 0x000fca000b800000 */
[----:B------:R-:W3:Y:S01]  /*6b30*/  SHFL.IDX PT, R14, R4, RZ, 0x181f ;  /* 0x00181fff040e7589 */ /* 0x000ee200000e0000 */
[----:B------:R-:W-:Y:S02]  /*6b40*/  ISETP.GE.AND P2, PT, R241, c[0x0][0x1d4], PT ;  /* 0x00007500f1007a0c */ /* 0x000fe40003f46270 */
[CC--:B---3--:R-:W-:Y:S02]  /*6b50*/  IADD3 R2, P0, R14.reuse, R20.reuse, RZ ;  /* 0x000000140e027210 */ /* 0x0c8fe40007f1e0ff */
[-C--:B------:R-:W-:Y:S03]  /*6b60*/  IADD3 R14, P5, R14, R21.reuse, RZ ;  /* 0x000000150e0e7210 */ /* 0x080fe60007fbe0ff */
[C-C-:B--2---:R-:W-:Y:S01]  /*6b70*/  IMAD.X R3, R7.reuse, 0x1, R5.reuse, P0 ;  /* 0x0000000107037824 */ /* 0x144fe200000e0605 */
[----:B------:R-:W-:Y:S01]  /*6b80*/  ISETP.GE.AND P0, PT, R242, c[0x0][0x1d4], PT ;  /* 0x00007500f2007a0c */ /* 0x000fe20003f06270 */
[--C-:B------:R-:W-:Y:S02]  /*6b90*/  IMAD.X R15, R7, 0x1, R6.reuse, P5 ;  /* 0x00000001070f7824 */ /* 0x100fe400028e0606 */
[----:B------:R-:W-:Y:S04]  /*6ba0*/  SHFL.IDX PT, R7, R4, 0x2, 0x181f ;  /* 0x00581f0004077f89 */ /* 0x000fe800000e0000 */
[----:B------:R-:W-:Y:S01]  /*6bb0*/  @!PT LDS RZ, [RZ] ;  /* 0x00000000fffff984 */ /* 0x000fe20000000800 */
[----:B------:R2:W-:Y:S06]  /*6bc0*/  LDGSTS.E.BYPASS.LTC128B.128 [R227+0x100], [R2.64], !P2 ;  /* 0x0010000002e37fae */ /* 0x0005ec000d101d46 */
[----:B------:R3:W-:Y:S04]  /*6bd0*/  LDGSTS.E.BYPASS.LTC128B.128 [R227+0x4100], [R14.64], !P0 ;  /* 0x041000000ee37fae */ /* 0x0007e8000c101d46 */
[----:B--2---:R-:W2:Y:S04]  /*6be0*/  SHFL.IDX PT, R2, R4, 0x1, 0x181f ;  /* 0x00381f0004027f89 */ /* 0x004ea800000e0000 */
[----:B------:R-:W4:Y:S04]  /*6bf0*/  SHFL.IDX PT, R3, R0, 0x1, 0x181f ;  /* 0x00381f0000037f89 */ /* 0x000f2800000e0000 */
[----:B------:R-:W-:Y:S01]  /*6c00*/  SHFL.IDX PT, R4, R4, 0x3, 0x181f ;  /* 0x00781f0004047f89 */ /* 0x000fe200000e0000 */
[CC--:B--2---:R-:W-:Y:S02]  /*6c10*/  IADD3 R12, P6, R2.reuse, R20.reuse, RZ ;  /* 0x00000014020c7210 */ /* 0x0c4fe40007fde0ff */
[-C--:B------:R-:W-:Y:S03]  /*6c20*/  IADD3 R2, P5, R2, R21.reuse, RZ ;  /* 0x0000001502027210 */ /* 0x080fe60007fbe0ff */
[C-C-:B----4-:R-:W-:Y:S02]  /*6c30*/  IMAD.X R13, R3.reuse, 0x1, R5.reuse, P6 ;  /* 0x00000001030d7824 */ /* 0x150fe400030e0605 */
[--C-:B------:R-:W-:Y:S03]  /*6c40*/  IMAD.X R3, R3, 0x1, R6.reuse, P5 ;  /* 0x0000000103037824 */ /* 0x100fe600028e0606 */
[----:B------:R2:W-:Y:S04]  /*6c50*/  LDGSTS.E.BYPASS.LTC128B.128 [R227+0x1100], [R12.64], !P2 ;  /* 0x011000000ce37fae */ /* 0x0005e8000d101d46 */
[----:B------:R4:W-:Y:S04]  /*6c60*/  LDGSTS.E.BYPASS.LTC128B.128 [R227+0x5100], [R2.64], !P0 ;  /* 0x0510000002e37fae */ /* 0x0009e8000c101d46 */
[----:B--2---:R-:W2:Y:S04]  /*6c70*/  SHFL.IDX PT, R12, R0, 0x2, 0x181f ;  /* 0x00581f00000c7f89 */ /* 0x004ea800000e0000 */
[----:B-1----:R-:W1:Y:S01]  /*6c80*/  SHFL.IDX PT, R0, R0, 0x3, 0x181f ;  /* 0x00781f0000007f89 */ /* 0x002e6200000e0000 */
[C---:B----4-:R-:W-:Y:S05]  /*6c90*/  IADD3 R2, P5, R7.reuse, R20, RZ ;  /* 0x0000001407027210 */ /* 0x050fea0007fbe0ff */
[C---:B--2---:R-:W-:Y:S05]  /*6ca0*/  IMAD.X R3, R12.reuse, 0x1, R5, P5 ;  /* 0x000000010c037824 */ /* 0x044fea00028e0605 */
[----:B------:R2:W-:Y:S02]  /*6cb0*/  LDGSTS.E.BYPASS.LTC128B.128 [R227+0x2100], [R2.64], !P2 ;  /* 0x0210000002e37fae */ /* 0x0005e4000d101d46 */
[----:B--2---:R-:W-:Y:S02]  /*6cc0*/  IADD3 R2, P5, R7, R21, RZ ;  /* 0x0000001507027210 */ /* 0x004fe40007fbe0ff */
[----:B------:R-:W-:Y:S03]  /*6cd0*/  SEL R7, RZ, 0x10, P2 ;  /* 0x00000010ff077807 */ /* 0x000fe60001000000 */
[----:B------:R-:W-:Y:S01]  /*6ce0*/  IMAD.X R3, R12, 0x1, R6, P5 ;  /* 0x000000010c037824 */ /* 0x000fe200028e0606 */
[----:B------:R-:W-:Y:S04]  /*6cf0*/  SEL R12, RZ, 0x10, P0 ;  /* 0x00000010ff0c7807 */ /* 0x000fe80000000000 */
[----:B------:R3:W-:Y:S03]  /*6d00*/  LDGSTS.E.BYPASS.LTC128B.128 [R227+0x6100], [R2.64], !P0 ;  /* 0x0610000002e37fae */ /* 0x0007e6000c101d46 */
.L_x_120:
[C---:B-1----:R-:W-:Y:S02]  /*6d10*/  ISETP.NE.U32.AND P5, PT, R7.reuse, RZ, PT ;  /* 0x000000ff0700720c */ /* 0x042fe40003fa5070 */
[----:B------:R-:W-:Y:S04]  /*6d20*/  IADD3 R7, -R7, 0x10, RZ ;  /* 0x0000001007077810 */ /* 0x000fe80007ffe1ff */
[----:B------:R-:W-:Y:S04]  /*6d30*/  LOP3.LUT R7, R7, 0xf, RZ, 0xc0, !PT ;  /* 0x0000000f07077812 */ /* 0x000fe800078ec0ff */
[----:B---3--:R-:W-:Y:S04]  /*6d40*/  IADD3 R2, P2, P0, R7, R4, R20 ;  /* 0x0000000407027210 */ /* 0x008fe8000785e014 */
[----:B------:R-:W-:Y:S05]  /*6d50*/  IADD3.X R3, RZ, R0, R5, P2, P0 ;  /* 0x00000000ff037210 */ /* 0x000fea00017e0405 */
[----:B------:R-:W-:Y:S01]  /*6d60*/  @!PT LDS RZ, [RZ] ;  /* 0x00000000fffff984 */ /* 0x000fe20000000800 */
[----:B------:R-:W-:Y:S01]  /*6d70*/  @!PT LDS RZ, [RZ] ;  /* 0x00000000fffff984 */ /* 0x000fe20000000800 */
[----:B------:R-:W-:Y:S01]  /*6d80*/  @!PT LDS RZ, [RZ] ;  /* 0x00000000fffff984 */ /* 0x000fe20000000800 */
[----:B------:R1:W-:Y:S01]  /*6d90*/  LDGSTS.E.BYPASS.LTC128B.128.ZFILL [R227+0x3100], [R2.64], P5 ;  /* 0x0310000002e37fae */ /* 0x0003e2000a941d46 */
[C---:B------:R-:W-:Y:S02]  /*6da0*/  ISETP.NE.U32.AND P5, PT, R12.reuse, RZ, PT ;  /* 0x000000ff0c00720c */ /* 0x040fe40003fa5070 */
[----:B------:R-:W-:Y:S04]  /*6db0*/  IADD3 R12, -R12, 0x10, RZ ;  /* 0x000000100c0c7810 */ /* 0x000fe80007ffe1ff */
[----:B------:R-:W-:Y:S04]  /*6dc0*/  LOP3.LUT R12, R12, 0xf, RZ, 0xc0, !PT ;  /* 0x0000000f0c0c7812 */ /* 0x000fe800078ec0ff */
[----:B-1----:R-:W-:Y:S04]  /*6dd0*/  IADD3 R2, P2, P0, R12, R4, R21 ;  /* 0x000000040c027210 */ /* 0x002fe8000785e015 */
[----:B------:R-:W-:Y:S05]  /*6de0*/  IADD3.X R3, RZ, R0, R6, P2, P0 ;  /* 0x00000000ff037210 */ /* 0x000fea00017e0406 */
[----:B------:R1:W-:Y:S04]  /*6df0*/  LDGSTS.E.BYPASS.LTC128B.128.ZFILL [R227+0x7100], [R2.64], P5 ;  /* 0x0710000002e37fae */ /* 0x0003e8000a941d46 */
.L_x_83:
[----:B-1-34-:R-:W-:Y:S05]  /*6e00*/  BSYNC B0 ;  /* 0x0000000000007941 */ /* 0x01afea0003800000 */
.L_x_82:
[----:B------:R-:W0:Y:S01]  /*6e10*/  LDGDEPBAR ;  /* 0x00000000000079af */ /* 0x000e220000000000 */
[----:B------:R-:W-:Y:S01]  /*6e20*/  WARPSYNC 0xffffffff ;  /* 0xffffffff00007948 */ /* 0x000fe20003800000 */
[C---:B------:R-:W-:Y:S01]  /*6e30*/  HMMA.16816.F32 R4, R136.reuse, R8, RZ ;  /* 0x000000088804723c */ /* 0x040fe200000018ff */
[----:B------:R-:W-:Y:S05]  /*6e40*/  BSSY B0, `(.L_x_86) ;  /* 0x0000193000007945 */ /* 0x000fea0003800000 */
[----:B------:R-:W2:Y:S02]  /*6e50*/  LDL R0, [R1+0x4] ;  /* 0x0000040001007983 */ /* 0x000ea40000100800 */
[C---:B------:R-:W-:Y:S08]  /*6e60*/  HMMA.16816.F32 R8, R136.reuse, R10, RZ ;  /* 0x0000000a8808723c */ /* 0x040ff000000018ff */
        /* <DEDUP_REMOVED lines=13> */
[----:B------:R-:W-:Y:S08]  /*6f40*/  HMMA.16816.F32 R64, R136, R66, RZ ;  /* 0x000000428840723c */ /* 0x000ff000000018ff */
[C---:B------:R-:W-:Y:S08]  /*6f50*/  HMMA.16816.F32 R4, R140.reuse, R144, R4 ;  /* 0x000000908c04723c */ /* 0x040ff00000001804 */
[C---:B------:R-:W-:Y:S01]  /*6f60*/  HMMA.16816.F32 R8, R140.reuse, R146, R8 ;  /* 0x000000928c08723c */ /* 0x040fe20000001808 */
[----:B------:R-:W1:Y:S07]  /*6f70*/  LDSM.16.M88.4 R144, [R201] ;  /* 0x00000000c990783b */ /* 0x000e6e0000000200 */
[C---:B------:R-:W-:Y:S08]  /*6f80*/  HMMA.16816.F32 R12, R140.reuse, R148, R12 ;  /* 0x000000948c0c723c */ /* 0x040ff0000000180c */
[C---:B------:R-:W-:Y:S01]  /*6f90*/  HMMA.16816.F32 R16, R140.reuse, R150, R16 ;  /* 0x000000968c10723c */ /* 0x040fe20000001810 */
[----:B------:R-:W3:Y:S07]  /*6fa0*/  LDSM.16.M88.4 R148, [R201+0x800] ;  /* 0x00080000c994783b */ /* 0x000eee0000000200 */
[C---:B------:R-:W-:Y:S08]  /*6fb0*/  HMMA.16816.F32 R20, R140.reuse, R152, R20 ;  /* 0x000000988c14723c */ /* 0x040ff00000001814 */
[C---:B------:R-:W-:Y:S01]  /*6fc0*/  HMMA.16816.F32 R24, R140.reuse, R154, R24 ;  /* 0x0000009a8c18723c */ /* 0x040fe20000001818 */
[----:B------:R-:W4:Y:S07]  /*6fd0*/  LDSM.16.M88.4 R152, [R201+0x1000] ;  /* 0x00100000c998783b */ /* 0x000f2e0000000200 */
        /* <DEDUP_REMOVED lines=11> */
[----:B------:R-:W-:Y:S07]  /*7090*/  LDSM.16.M88.4 R168, [R200+-0x3000] ;  /* 0xffd00000c8a8783b */ /* 0x000fee0000000200 */
[C---:B------:R-:W-:Y:S08]  /*70a0*/  HMMA.16816.F32 R60, R140.reuse, R172, R60 ;  /* 0x000000ac8c3c723c */ /* 0x040ff0000000183c */
[----:B------:R-:W-:Y:S08]  /*70b0*/  HMMA.16816.F32 R64, R140, R174, R64 ;  /* 0x000000ae8c40723c */ /* 0x000ff00000001840 */
[C---:B-1----:R-:W-:Y:S08]  /*70c0*/  HMMA.16816.F32 R4, R176.reuse, R144, R4 ;  /* 0x00000090b004723c */ /* 0x042ff00000001804 */
[C---:B------:R-:W-:Y:S01]  /*70d0*/  HMMA.16816.F32 R8, R176.reuse, R146, R8 ;  /* 0x00000092b008723c */ /* 0x040fe20000001808 */
[----:B------:R-:W1:Y:S07]  /*70e0*/  LDSM.16.M88.4 R144, [R201+0x3000] ;  /* 0x00300000c990783b */ /* 0x000e6e0000000200 */
[C---:B---3--:R-:W-:Y:S08]  /*70f0*/  HMMA.16816.F32 R12, R176.reuse, R148, R12 ;  /* 0x00000094b00c723c */ /* 0x048ff0000000180c */
[C---:B------:R-:W-:Y:S01]  /*7100*/  HMMA.16816.F32 R16, R176.reuse, R150, R16 ;  /* 0x00000096b010723c */ /* 0x040fe20000001810 */
[----:B------:R-:W3:Y:S07]  /*7110*/  LDSM.16.M88.4 R148, [R201+0x3800] ;  /* 0x00380000c994783b */ /* 0x000eee0000000200 */
[C---:B----4-:R-:W-:Y:S08]  /*7120*/  HMMA.16816.F32 R20, R176.reuse, R152, R20 ;  /* 0x00000098b014723c */ /* 0x050ff00000001814 */
[C---:B------:R-:W-:Y:S01]  /*7130*/  HMMA.16816.F32 R24, R176.reuse, R154, R24 ;  /* 0x0000009ab018723c */ /* 0x040fe20000001818 */
[----:B------:R-:W4:Y:S07]  /*7140*/  LDSM.16.M88.4 R152, [R200+-0x4000] ;  /* 0xffc00000c898783b */ /* 0x000f2e0000000200 */
[C---:B-----5:R-:W-:Y:S03]  /*7150*/  HMMA.16816.F32 R28, R176.reuse, R156, R28 ;  /* 0x0000009cb01c723c */ /* 0x060fe6000000181c */
[----:B--2---:R-:W-:Y:S05]  /*7160*/  ISETP.GT.AND P0, PT, R240, R0, PT ;  /* 0x00000000f000720c */ /* 0x004fea0003f04270 */
[C---:B------:R-:W-:Y:S01]  /*7170*/  HMMA.16816.F32 R32, R176.reuse, R158, R32 ;  /* 0x0000009eb020723c */ /* 0x040fe20000001820 */
[----:B------:R-:W2:Y:S07]  /*7180*/  LDSM.16.M88.4 R156, [R200+-0x3800] ;  /* 0xffc80000c89c783b */ /* 0x000eae0000000200 */
[C---:B------:R-:W-:Y:S08]  /*7190*/  HMMA.16816.F32 R36, R176.reuse, R160, R36 ;  /* 0x000000a0b024723c */ /* 0x040ff00000001824 */
[C---:B------:R-:W-:Y:S01]  /*71a0*/  HMMA.16816.F32 R40, R176.reuse, R162, R40 ;  /* 0x000000a2b028723c */ /* 0x040fe20000001828 */
[----:B------:R-:W5:Y:S07]  /*71b0*/  LDSM.16.M88.4 R160, [R200+-0x2800] ;  /* 0xffd80000c8a0783b */ /* 0x000f6e0000000200 */
[C---:B------:R-:W-:Y:S08]  /*71c0*/  HMMA.16816.F32 R44, R176.reuse, R164, R44 ;  /* 0x000000a4b02c723c */ /* 0x040ff0000000182c */
[C---:B------:R-:W-:Y:S01]  /*71d0*/  HMMA.16816.F32 R48, R176.reuse, R166, R48 ;  /* 0x000000a6b030723c */ /* 0x040fe20000001830 */
[----:B------:R-:W2:Y:S07]  /*71e0*/  LDSM.16.M88.4 R164, [R200+-0x2000] ;  /* 0xffe00000c8a4783b */ /* 0x000eae0000000200 */
[C---:B-1----:R-:W-:Y:S08]  /*71f0*/  HMMA.16816.F32 R52, R176.reuse, R144, R52 ;  /* 0x00000090b034723c */ /* 0x042ff00000001834 */
[C---:B------:R-:W-:Y:S01]  /*7200*/  HMMA.16816.F32 R56, R176.reuse, R146, R56 ;  /* 0x00000092b038723c */ /* 0x040fe20000001838 */
[----:B------:R-:W1:Y:S07]  /*7210*/  LDSM.16.M88.4 R144, [R200+-0x1800] ;  /* 0xffe80000c890783b */ /* 0x000e6e0000000200 */
[C---:B---3--:R-:W-:Y:S08]  /*7220*/  HMMA.16816.F32 R60, R176.reuse, R148, R60 ;  /* 0x00000094b03c723c */ /* 0x048ff0000000183c */
[----:B------:R-:W-:Y:S01]  /*7230*/  HMMA.16816.F32 R64, R176, R150, R64 ;  /* 0x00000096b040723c */ /* 0x000fe20000001840 */
[----:B------:R-:W3:Y:S07]  /*7240*/  LDSM.16.M88.4 R148, [R200+-0x1000] ;  /* 0xfff00000c894783b */ /* 0x000eee0000000200 */
[C---:B----4-:R-:W-:Y:S08]  /*7250*/  HMMA.16816.F32 R4, R180.reuse, R152, R4 ;  /* 0x00000098b404723c */ /* 0x050ff00000001804 */
[C---:B------:R-:W-:Y:S01]  /*7260*/  HMMA.16816.F32 R8, R180.reuse, R154, R8 ;  /* 0x0000009ab408723c */ /* 0x040fe20000001808 */
[----:B------:R-:W4:Y:S07]  /*7270*/  LDSM.16.M88.4 R152, [R200+-0x800] ;  /* 0xfff80000c898783b */ /* 0x000f2e0000000200 */
[C---:B--2---:R-:W-:Y:S08]  /*7280*/  HMMA.16816.F32 R12, R180.reuse, R156, R12 ;  /* 0x0000009cb40c723c */ /* 0x044ff0000000180c */
[C---:B------:R-:W-:Y:S01]  /*7290*/  HMMA.16816.F32 R16, R180.reuse, R158, R16 ;  /* 0x0000009eb410723c */ /* 0x040fe20000001810 */
[----:B------:R-:W2:Y:S07]  /*72a0*/  LDSM.16.M88.4 R156, [R71+0x4000] ;  /* 0x00400000479c783b */ /* 0x000eae0000000200 */
[C---:B------:R-:W-:Y:S08]  /*72b0*/  HMMA.16816.F32 R20, R180.reuse, R168, R20 ;  /* 0x000000a8b414723c */ /* 0x040ff00000001814 */
[C---:B------:R-:W-:Y:S01]  /*72c0*/  HMMA.16816.F32 R24, R180.reuse, R170, R24 ;  /* 0x000000aab418723c */ /* 0x040fe20000001818 */
[----:B------:R-:W-:Y:S07]  /*72d0*/  LDSM.16.M88.4 R168, [R71+0x5000] ;  /* 0x0050000047a8783b */ /* 0x000fee0000000200 */
[C---:B-----5:R-:W-:Y:S08]  /*72e0*/  HMMA.16816.F32 R28, R180.reuse, R160, R28 ;  /* 0x000000a0b41c723c */ /* 0x060ff0000000181c */
[C---:B------:R-:W-:Y:S01]  /*72f0*/  HMMA.16816.F32 R32, R180.reuse, R162, R32 ;  /* 0x000000a2b420723c */ /* 0x040fe20000001820 */
[----:B------:R-:W5:Y:S07]  /*7300*/  LDSM.16.M88.4 R160, [R71+0x4800] ;  /* 0x0048000047a0783b */ /* 0x000f6e0000000200 */
[C---:B------:R-:W-:Y:S08]  /*7310*/  HMMA.16816.F32 R36, R180.reuse, R164, R36 ;  /* 0x000000a4b424723c */ /* 0x040ff00000001824 */
[C---:B------:R-:W-:Y:S01]  /*7320*/  HMMA.16816.F32 R40, R180.reuse, R166, R40 ;  /* 0x000000a6b428723c */ /* 0x040fe20000001828 */
[----:B------:R-:W2:Y:S07]  /*7330*/  LDSM.16.M88.4 R164, [R71+0x5800] ;  /* 0x0058000047a4783b */ /* 0x000eae0000000200 */
[C---:B-1----:R-:W-:Y:S08]  /*7340*/  HMMA.16816.F32 R44, R180.reuse, R144, R44 ;  /* 0x00000090b42c723c */ /* 0x042ff0000000182c */
[C---:B------:R-:W-:Y:S01]  /*7350*/  HMMA.16816.F32 R48, R180.reuse, R146, R48 ;  /* 0x00000092b430723c */ /* 0x040fe20000001830 */
[----:B------:R-:W1:Y:S07]  /*7360*/  LDSM.16.M88.4 R144, [R71+0x6000] ;  /* 0x006000004790783b */ /* 0x000e6e0000000200 */
[C---:B---3--:R-:W-:Y:S08]  /*7370*/  HMMA.16816.F32 R52, R180.reuse, R148, R52 ;  /* 0x00000094b434723c */ /* 0x048ff00000001834 */
[C---:B------:R-:W-:Y:S01]  /*7380*/  HMMA.16816.F32 R56, R180.reuse, R150, R56 ;  /* 0x00000096b438723c */ /* 0x040fe20000001838 */
[----:B------:R-:W3:Y:S07]  /*7390*/  LDSM.16.M88.4 R148, [R71+0x6800] ;  /* 0x006800004794783b */ /* 0x000eee0000000200 */
[C---:B----4-:R-:W-:Y:S08]  /*73a0*/  HMMA.16816.F32 R60, R180.reuse, R152, R60 ;  /* 0x00000098b43c723c */ /* 0x050ff0000000183c */
[----:B------:R-:W-:Y:S01]  /*73b0*/  HMMA.16816.F32 R64, R180, R154, R64 ;  /* 0x0000009ab440723c */ /* 0x000fe20000001840 */
[----:B------:R-:W4:Y:S07]  /*73c0*/  LDSM.16.M88.4 R152, [R71+0x7000] ;  /* 0x007000004798783b */ /* 0x000f2e0000000200 */
[C---:B--2---:R-:W-:Y:S08]  /*73d0*/  HMMA.16816.F32 R4, R184.reuse, R156, R4 ;  /* 0x0000009cb804723c */ /* 0x044ff00000001804 */
[C---:B------:R-:W-:Y:S01]  /*73e0*/  HMMA.16816.F32 R8, R184.reuse, R158, R8 ;  /* 0x0000009eb808723c */ /* 0x040fe20000001808 */
[----:B------:R-:W2:Y:S07]  /*73f0*/  LDSM.16.M88.4 R156, [R71+0x7800] ;  /* 0x00780000479c783b */ /* 0x000eae0000000200 */
[C---:B-----5:R-:W-:Y:S08]  /*7400*/  HMMA.16816.F32 R12, R184.reuse, R160, R12 ;  /* 0x000000a0b80c723c */ /* 0x060ff0000000180c */
[C---:B------:R-:W-:Y:S01]  /*7410*/  HMMA.16816.F32 R16, R184.reuse, R162, R16 ;  /* 0x000000a2b810723c */ /* 0x040fe20000001810 */
[----:B------:R-:W5:Y:S07]  /*7420*/  LDSM.16.M88.4 R160, [R207] ;  /* 0x00000000cfa0783b */ /* 0x000f6e0000000200 */
[C---:B------:R-:W-:Y:S08]  /*7430*/  HMMA.16816.F32 R20, R184.reuse, R168, R20 ;  /* 0x000000a8b814723c */ /* 0x040ff00000001814 */
[C---:B------:R-:W-:Y:S01]  /*7440*/  HMMA.16816.F32 R24, R184.reuse, R170, R24 ;  /* 0x000000aab818723c */ /* 0x040fe20000001818 */
[----:B------:R-:W2:Y:S07]  /*7450*/  LDSM.16.M88.4 R168, [R208] ;  /* 0x00000000d0a8783b */ /* 0x000eae0000000200 */
[C---:B------:R-:W-:Y:S08]  /*7460*/  HMMA.16816.F32 R28, R184.reuse, R164, R28 ;  /* 0x000000a4b81c723c */ /* 0x040ff0000000181c */
[C---:B------:R-:W-:Y:S01]  /*7470*/  HMMA.16816.F32 R32, R184.reuse, R166, R32 ;  /* 0x000000a6b820723c */ /* 0x040fe20000001820 */
[----:B------:R-:W2:Y:S07]  /*7480*/  LDSM.16.M88.4 R164, [R209] ;  /* 0x00000000d1a4783b */ /* 0x000eae0000000200 */
[C---:B-1----:R-:W-:Y:S08]  /*7490*/  HMMA.16816.F32 R36, R184.reuse, R144, R36 ;  /* 0x00000090b824723c */ /* 0x042ff00000001824 */
[C---:B------:R-:W-:Y:S01]  /*74a0*/  HMMA.16816.F32 R40, R184.reuse, R146, R40 ;  /* 0x00000092b828723c */ /* 0x040fe20000001828 */
[----:B------:R-:W1:Y:S07]  /*74b0*/  LDSM.16.M88.4 R144, [R210] ;  /* 0x00000000d290783b */ /* 0x000e6e0000000200 */
[C---:B---3--:R-:W-:Y:S08]  /*74c0*/  HMMA.16816.F32 R44, R184.reuse, R148, R44 ;  /* 0x00000094b82c723c */ /* 0x048ff0000000182c */
[C---:B------:R-:W-:Y:S01]  /*74d0*/  HMMA.16816.F32 R48, R184.reuse, R150, R48 ;  /* 0x00000096b830723c */ /* 0x040fe20000001830 */
[----:B------:R-:W3:Y:S07]  /*74e0*/  LDSM.16.M88.4 R148, [R211] ;  /* 0x00000000d394783b */ /* 0x000eee0000000200 */
[C---:B----4-:R-:W-:Y:S08]  /*74f0*/  HMMA.16816.F32 R52, R184.reuse, R152, R52 ;  /* 0x00000098b834723c */ /* 0x050ff00000001834 */
[C---:B------:R-:W-:Y:S01]  /*7500*/  HMMA.16816.F32 R56, R184.reuse, R154, R56 ;  /* 0x0000009ab838723c */ /* 0x040fe20000001838 */
[----:B------:R-:W4:Y:S07]  /*7510*/  LDSM.16.M88.4 R152, [R212] ;  /* 0x00000000d498783b */ /* 0x000f2e0000000200 */
[C---:B--2---:R-:W-:Y:S08]  /*7520*/  HMMA.16816.F32 R60, R184.reuse, R156, R60 ;  /* 0x0000009cb83c723c */ /* 0x044ff0000000183c */
[----:B------:R-:W-:Y:S01]  /*7530*/  HMMA.16816.F32 R64, R184, R158, R64 ;  /* 0x0000009eb840723c */ /* 0x000fe20000001840 */
[----:B------:R-:W2:Y:S07]  /*7540*/  LDSM.16.M88.4 R156, [R213] ;  /* 0x00000000d59c783b */ /* 0x000eae0000000200 */
[C---:B-----5:R-:W-:Y:S08]  /*7550*/  HMMA.16816.F32 R4, R188.reuse, R160, R4 ;  /* 0x000000a0bc04723c */ /* 0x060ff00000001804 */
[C---:B------:R-:W-:Y:S01]  /*7560*/  HMMA.16816.F32 R8, R188.reuse, R162, R8 ;  /* 0x000000a2bc08723c */ /* 0x040fe20000001808 */
[----:B------:R-:W5:Y:S07]  /*7570*/  LDSM.16.M88.4 R160, [R214] ;  /* 0x00000000d6a0783b */ /* 0x000f6e0000000200 */
        /* <DEDUP_REMOVED lines=15> */
[C---:B--2---:R-:W-:Y:S08]  /*7670*/  HMMA.16816.F32 R52, R188.reuse, R156, R52 ;  /* 0x0000009cbc34723c */ /* 0x044ff00000001834 */
[C---:B------:R-:W-:Y:S01]  /*7680*/  HMMA.16816.F32 R56, R188.reuse, R158, R56 ;  /* 0x0000009ebc38723c */ /* 0x040fe20000001838 */
[----:B------:R-:W2:Y:S07]  /*7690*/  LDSM.16.M88.4 R156, [R201+0x6800] ;  /* 0x00680000c99c783b */ /* 0x000eae0000000200 */
[C---:B-----5:R-:W-:Y:S08]  /*76a0*/  HMMA.16816.F32 R60, R188.reuse, R160, R60 ;  /* 0x000000a0bc3c723c */ /* 0x060ff0000000183c */
[----:B------:R-:W-:Y:S01]  /*76b0*/  HMMA.16816.F32 R64, R188, R162, R64 ;  /* 0x000000a2bc40723c */ /* 0x000fe20000001840 */
[----:B------:R-:W5:Y:S07]  /*76c0*/  LDSM.16.M88.4 R160, [R201+0x7000] ;  /* 0x00700000c9a0783b */ /* 0x000f6e0000000200 */
[C---:B------:R-:W-:Y:S08]  /*76d0*/  HMMA.16816.F32 R4, R192.reuse, R168, R4 ;  /* 0x000000a8c004723c */ /* 0x040ff00000001804 */
[C---:B------:R-:W-:Y:S01]  /*76e0*/  HMMA.16816.F32 R8, R192.reuse, R170, R8 ;  /* 0x000000aac008723c */ /* 0x040fe20000001808 */
[----:B------:R-:W2:Y:S07]  /*76f0*/  LDSM.16.M88.4 R168, [R201+0x7800] ;  /* 0x00780000c9a8783b */ /* 0x000eae0000000200 */
[C---:B------:R-:W-:Y:S08]  /*7700*/  HMMA.16816.F32 R12, R192.reuse, R164, R12 ;  /* 0x000000a4c00c723c */ /* 0x040ff0000000180c */
[C---:B------:R-:W-:Y:S01]  /*7710*/  HMMA.16816.F32 R16, R192.reuse, R166, R16 ;  /* 0x000000a6c010723c */ /* 0x040fe20000001810 */
[----:B------:R-:W2:Y:S07]  /*7720*/  LDSM.16.M88.4 R164, [R200] ;  /* 0x00000000c8a4783b */ /* 0x000eae0000000200 */
[C---:B-1----:R-:W-:Y:S08]  /*7730*/  HMMA.16816.F32 R20, R192.reuse, R144, R20 ;  /* 0x00000090c014723c */ /* 0x042ff00000001814 */
[C---:B------:R-:W-:Y:S01]  /*7740*/  HMMA.16816.F32 R24, R192.reuse, R146, R24 ;  /* 0x00000092c018723c */ /* 0x040fe20000001818 */
[----:B------:R-:W1:Y:S07]  /*7750*/  LDSM.16.M88.4 R144, [R200+0x800] ;  /* 0x00080000c890783b */ /* 0x000e6e0000000200 */
[C---:B---3--:R-:W-:Y:S08]  /*7760*/  HMMA.16816.F32 R28, R192.reuse, R148, R28 ;  /* 0x00000094c01c723c */ /* 0x048ff0000000181c */
[C---:B------:R-:W-:Y:S08]  /*7770*/  HMMA.16816.F32 R32, R192.reuse, R150, R32 ;  /* 0x00000096c020723c */ /* 0x040ff00000001820 */
[C---:B----4-:R-:W-:Y:S08]  /*7780*/  HMMA.16816.F32 R36, R192.reuse, R152, R36 ;  /* 0x00000098c024723c */ /* 0x050ff00000001824 */
[C---:B------:R-:W-:Y:S08]  /*7790*/  HMMA.16816.F32 R40, R192.reuse, R154, R40 ;  /* 0x0000009ac028723c */ /* 0x040ff00000001828 */
[C---:B--2---:R-:W-:Y:S08]  /*77a0*/  HMMA.16816.F32 R44, R192.reuse, R156, R44 ;  /* 0x0000009cc02c723c */ /* 0x044ff0000000182c */
[C---:B------:R-:W-:Y:S08]  /*77b0*/  HMMA.16816.F32 R48, R192.reuse, R158, R48 ;  /* 0x0000009ec030723c */ /* 0x040ff00000001830 */
[C---:B-----5:R-:W-:Y:S08]  /*77c0*/  HMMA.16816.F32 R52, R192.reuse, R160, R52 ;  /* 0x000000a0c034723c */ /* 0x060ff00000001834 */
[C---:B------:R-:W-:Y:S08]  /*77d0*/  HMMA.16816.F32 R56, R192.reuse, R162, R56 ;  /* 0x000000a2c038723c */ /* 0x040ff00000001838 */
[C---:B------:R-:W-:Y:S08]  /*77e0*/  HMMA.16816.F32 R60, R192.reuse, R168, R60 ;  /* 0x000000a8c03c723c */ /* 0x040ff0000000183c */
[----:B------:R-:W-:Y:S08]  /*77f0*/  HMMA.16816.F32 R64, R192, R170, R64 ;  /* 0x000000aac040723c */ /* 0x000ff00000001840 */
[C---:B------:R-:W-:Y:S08]  /*7800*/  HMMA.16816.F32 R4, R196.reuse, R164, R4 ;  /* 0x000000a4c404723c */ /* 0x040ff00000001804 */
[C---:B------:R-:W-:Y:S08]  /*7810*/  HMMA.16816.F32 R8, R196.reuse, R166, R8 ;  /* 0x000000a6c408723c */ /* 0x040ff00000001808 */
[C---:B-1----:R-:W-:Y:S08]  /*7820*/  HMMA.16816.F32 R12, R196.reuse, R144, R12 ;  /* 0x00000090c40c723c */ /* 0x042ff0000000180c */
[----:B------:R-:W-:Y:S01]  /*7830*/  FMUL.FTZ R4, R4, c[0x0][0x320] ;  /* 0x0000c80004047a20 */ /* 0x000fe20000410000 */
[C---:B------:R-:W-:Y:S03]  /*7840*/  HMMA.16816.F32 R16, R196.reuse, R146, R16 ;  /* 0x00000092c410723c */ /* 0x040fe60000001810 */
[----:B------:R-:W1:Y:S01]  /*7850*/  MUFU.TANH R231, R4 ;  /* 0x0000000400e77308 */ /* 0x000e620000002400 */
[----:B------:R-:W-:Y:S02]  /*7860*/  FMUL.FTZ R5, R5, c[0x0][0x320] ;  /* 0x0000c80005057a20 */ /* 0x000fe40000410000 */
[----:B------:R-:W-:Y:S02]  /*7870*/  FMUL.FTZ R6, R6, c[0x0][0x320] ;  /* 0x0000c80006067a20 */ /* 0x000fe40000410000 */
[----:B------:R-:W-:Y:S04]  /*7880*/  FMUL.FTZ R7, R7, c[0x0][0x320] ;  /* 0x0000c80007077a20 */ /* 0x000fe80000410000 */
[----:B------:R-:W-:Y:S01]  /*7890*/  FMUL.FTZ R8, R8, c[0x0][0x320] ;  /* 0x0000c80008087a20 */ /* 0x000fe20000410000 */
[----:B------:R-:W2:Y:S01]  /*78a0*/  MUFU.TANH R230, R5 ;  /* 0x0000000500e67308 */ /* 0x000ea20000002400 */
[----:B------:R-:W-:Y:S02]  /*78b0*/  FMUL.FTZ R9, R9, c[0x0][0x320] ;  /* 0x0000c80009097a20 */ /* 0x000fe40000410000 */
[----:B------:R-:W-:Y:S02]  /*78c0*/  FMUL.FTZ R10, R10, c[0x0][0x320] ;  /* 0x0000c8000a0a7a20 */ /* 0x000fe40000410000 */
[----:B------:R-:W-:Y:S02]  /*78d0*/  FMUL.FTZ R11, R11, c[0x0][0x320] ;  /* 0x0000c8000b0b7a20 */ /* 0x000fe40000410000 */
[----:B------:R-:W-:Y:S02]  /*78e0*/  FMUL.FTZ R12, R12, c[0x0][0x320] ;  /* 0x0000c8000c0c7a20 */ /* 0x000fe40000410000 */
        /* <DEDUP_REMOVED lines=11> */
[----:B----4-:R-:W4:Y:S09]  /*79a0*/  LDSM.16.M88.4 R4, [R200+0x1000] ;  /* 0x00100000c804783b */ /* 0x010f320000000200 */
[----:B------:R-:W1:Y:S10]  /*79b0*/  MUFU.TANH R235, R10 ;  /* 0x0000000a00eb7308 */ /* 0x000e740000002400 */
[----:B------:R5:W1:Y:S10]  /*79c0*/  MUFU.TANH R234, R11 ;  /* 0x0000000b00ea7308 */ /* 0x000a740000002400 */
[----:B------:R1:W1:Y:S10]  /*79d0*/  MUFU.TANH R171, R12 ;  /* 0x0000000c00ab7308 */ /* 0x0002740000002400 */
[----:B------:R-:W1:Y:S01]  /*79e0*/  MUFU.TANH R170, R13 ;  /* 0x0000000d00aa7308 */ /* 0x000e620000002400 */
[----:B-----5:R-:W5:Y:S01]  /*79f0*/  LDSM.16.M88.4 R8, [R200+0x1800] ;  /* 0x00180000c808783b */ /* 0x020f620000000200 */
[C---:B----4-:R-:W-:Y:S08]  /*7a00*/  HMMA.16816.F32 R20, R196.reuse, R4, R20 ;  /* 0x00000004c414723c */ /* 0x050ff00000001814 */
[----:B------:R-:W4:Y:S01]  /*7a10*/  MUFU.TANH R233, R14 ;  /* 0x0000000e00e97308 */ /* 0x000f220000002400 */
[C---:B------:R-:W-:Y:S01]  /*7a20*/  HMMA.16816.F32 R24, R196.reuse, R6, R24 ;  /* 0x00000006c418723c */ /* 0x040fe20000001818 */
[----:B------:R-:W1:Y:S08]  /*7a30*/  LDSM.16.M88.4 R4, [R200+0x2000] ;  /* 0x00200000c804783b */ /* 0x000e700000000200 */
[----:B------:R-:W1:Y:S06]  /*7a40*/  MUFU.TANH R232, R15 ;  /* 0x0000000f00e87308 */ /* 0x000e6c0000002400 */
[----:B------:R-:W-:Y:S04]  /*7a50*/  FMUL.FTZ R20, R20, c[0x0][0x320] ;  /* 0x0000c80014147a20 */ /* 0x000fe80000410000 */
[----:B------:R-:W1:Y:S01]  /*7a60*/  MUFU.TANH R169, R16 ;  /* 0x0000001000a97308 */ /* 0x000e620000002400 */
[----:B------:R-:W-:Y:S02]  /*7a70*/  FMUL.FTZ R21, R21, c[0x0][0x320] ;  /* 0x0000c80015157a20 */ /* 0x000fe40000410000 */
[----:B------:R-:W-:Y:S02]  /*7a80*/  FMUL.FTZ R22, R22, c[0x0][0x320] ;  /* 0x0000c80016167a20 */ /* 0x000fe40000410000 */
[----:B------:R-:W-:Y:S02]  /*7a90*/  FMUL.FTZ R23, R23, c[0x0][0x320] ;  /* 0x0000c80017177a20 */ /* 0x000fe40000410000 */
[----:B------:R-:W-:Y:S02]  /*7aa0*/  FMUL.FTZ R25, R25, c[0x0][0x320] ;  /* 0x0000c80019197a20 */ /* 0x000fe40000410000 */
[----:B------:R-:W-:Y:S01]  /*7ab0*/  FMUL.FTZ R26, R26, c[0x0][0x320] ;  /* 0x0000c8001a1a7a20 */ /* 0x000fe20000410000 */
[----:B------:R-:W2:Y:S01]  /*7ac0*/  MUFU.TANH R166, R17 ;  /* 0x0000001100a67308 */ /* 0x000ea20000002400 */
[----:B------:R-:W-:Y:S02]  /*7ad0*/  FMUL.FTZ R27, R27, c[0x0][0x320] ;  /* 0x0000c8001b1b7a20 */ /* 0x000fe40000410000 */
[----:B------:R-:W-:Y:S01]  /*7ae0*/  FMUL.FTZ R24, R24, c[0x0][0x320] ;  /* 0x0000c80018187a20 */ /* 0x000fe20000410000 */
[C---:B-----5:R-:W-:Y:S06]  /*7af0*/  HMMA.16816.F32 R28, R196.reuse, R8, R28 ;  /* 0x00000008c41c723c */ /* 0x060fec000000181c */
[----:B------:R-:W2:Y:S02]  /*7b00*/  MUFU.TANH R228, R18 ;  /* 0x0000001200e47308 */ /* 0x000ea40000002400 */
[C---:B------:R-:W-:Y:S01]  /*7b10*/  HMMA.16816.F32 R32, R196.reuse, R10, R32 ;  /* 0x0000000ac420723c */ /* 0x040fe20000001820 */
[----:B------:R-:W5:Y:S07]  /*7b20*/  LDSM.16.M88.4 R8, [R200+0x2800] ;  /* 0x00280000c808783b */ /* 0x000f6e0000000200 */
[----:B------:R-:W2:Y:S01]  /*7b30*/  MUFU.TANH R175, R19 ;  /* 0x0000001300af7308 */ /* 0x000ea20000002400 */
[C---:B-1----:R-:W-:Y:S07]  /*7b40*/  HMMA.16816.F32 R36, R196.reuse, R4, R36 ;  /* 0x00000004c424723c */ /* 0x042fee0000001824 */
[----:B------:R-:W-:Y:S01]  /*7b50*/  FMUL.FTZ R28, R28, c[0x0][0x320] ;  /* 0x0000c8001c1c7a20 */ /* 0x000fe20000410000 */
[C---:B------:R-:W-:Y:S01]  /*7b60*/  HMMA.16816.F32 R40, R196.reuse, R6, R40 ;  /* 0x00000006c428723c */ /* 0x040fe20000001828 */
[----:B------:R-:W1:Y:S01]  /*7b70*/  MUFU.TANH R163, R20 ;  /* 0x0000001400a37308 */ /* 0x000e620000002400 */
[----:B------:R-:W1:Y:S02]  /*7b80*/  LDSM.16.M88.4 R4, [R200+0x3000] ;  /* 0x00300000c804783b */ /* 0x000e640000000200 */
[----:B------:R-:W-:Y:S02]  /*7b90*/  FMUL.FTZ R29, R29, c[0x0][0x320] ;  /* 0x0000c8001d1d7a20 */ /* 0x000fe40000410000 */
        /* <DEDUP_REMOVED lines=8> */
[----:B------:R-:W2:Y:S01]  /*7c20*/  MUFU.TANH R173, R22 ;  /* 0x0000001600ad7308 */ /* 0x000ea20000002400 */
[----:B------:R-:W-:Y:S01]  /*7c30*/  FMUL.FTZ R37, R37, c[0x0][0x320] ;  /* 0x0000c80025257a20 */ /* 0x000fe20000410000 */
[C---:B-----5:R-:W-:Y:S03]  /*7c40*/  HMMA.16816.F32 R44, R196.reuse, R8, R44 ;  /* 0x00000008c42c723c */ /* 0x060fe6000000182c */
[----:B------:R-:W-:Y:S02]  /*7c50*/  FMUL.FTZ R43, R43, c[0x0][0x320] ;  /* 0x0000c8002b2b7a20 */ /* 0x000fe40000410000 */
[----:B------:R-:W-:Y:S03]  /*7c60*/  FMUL.FTZ R38, R38, c[0x0][0x320] ;  /* 0x0000c80026267a20 */ /* 0x000fe60000410000 */
[----:B------:R5:W2:Y:S01]  /*7c70*/  MUFU.TANH R151, R43 ;  /* 0x0000002b00977308 */ /* 0x000aa20000002400 */
[C---:B------:R-:W-:Y:S01]  /*7c80*/  HMMA.16816.F32 R48, R196.reuse, R10, R48 ;  /* 0x0000000ac430723c */ /* 0x040fe20000001830 */
[----:B------:R-:W2:Y:S01]  /*7c90*/  LDSM.16.M88.4 R8, [R200+0x3800] ;  /* 0x00380000c808783b */ /* 0x000ea20000000200 */
[----:B------:R-:W-:Y:S04]  /*7ca0*/  DEPBAR.LE SB0, 0x0 ;  /* 0x000080000000791a */ /* 0x000fe80000000000 */
[----:B------:R-:W-:Y:S02]  /*7cb0*/  FMUL.FTZ R39, R39, c[0x0][0x320] ;  /* 0x0000c80027277a20 */ /* 0x000fe40000410000 */
[----:B------:R-:W-:Y:S01]  /*7cc0*/  FMUL.FTZ R40, R40, c[0x0][0x320] ;  /* 0x0000c80028287a20 */ /* 0x000fe20000410000 */
[----:B------:R2:W2:Y:S01]  /*7cd0*/  MUFU.TANH R172, R23 ;  /* 0x0000001700ac7308 */ /* 0x0004a20000002400 */
[----:B------:R-:W-:Y:S01]  /*7ce0*/  BAR.SYNC.DEFER_BLOCKING 0x0 ;  /* 0x0000000000007b1d */ /* 0x000fe20000010000 */
[C---:B-1----:R-:W-:Y:S05]  /*7cf0*/  HMMA.16816.F32 R52, R196.reuse, R4, R52 ;  /* 0x00000004c434723c */ /* 0x042fea0000001834 */
        /* <DEDUP_REMOVED lines=13> */
[----:B------:R-:W-:Y:S01]  /*7dd0*/  FMUL.FTZ R51, R51, c[0x0][0x320] ;  /* 0x0000c80033337a20 */ /* 0x000fe20000410000 */
[C---:B--2---:R-:W-:Y:S03]  /*7de0*/  HMMA.16816.F32 R60, R196.reuse, R8, R60 ;  /* 0x00000008c43c723c */ /* 0x044fe6000000183c */
[----:B------:R-:W-:Y:S02]  /*7df0*/  FMUL.FTZ R52, R52, c[0x0][0x320] ;  /* 0x0000c80034347a20 */ /* 0x000fe40000410000 */
[----:B------:R-:W-:Y:S02]  /*7e00*/  FMUL.FTZ R53, R53, c[0x0][0x320] ;  /* 0x0000c80035357a20 */ /* 0x000fe40000410000 */
[----:B------:R-:W-:Y:S01]  /*7e10*/  FMUL.FTZ R54, R54, c[0x0][0x320] ;  /* 0x0000c80036367a20 */ /* 0x000fe20000410000 */
[----:B------:R2:W1:Y:S01]  /*7e20*/  MUFU.TANH R167, R27 ;  /* 0x0000001b00a77308 */ /* 0x0004620000002400 */
[----:B------:R-:W-:Y:S03]  /*7e30*/  HMMA.16816.F32 R64, R196, R10, R64 ;  /* 0x0000000ac440723c */ /* 0x000fe60000001840 */
        /* <DEDUP_REMOVED lines=12> */
[----:B-----5:R-:W-:Y:S02]  /*7f00*/  FMUL.FTZ R43, R65, c[0x0][0x320] ;  /* 0x0000c800412b7a20 */ /* 0x020fe40000410000 */
[----:B------:R-:W-:Y:S01]  /*7f10*/  FMUL.FTZ R66, R66, c[0x0][0x320] ;  /* 0x0000c80042427a20 */ /* 0x000fe20000410000 */
[----:B------:R2:W1:Y:S01]  /*7f20*/  MUFU.TANH R165, R30 ;  /* 0x0000001e00a57308 */ /* 0x0004620000002400 */
[----:B------:R-:W-:Y:S09]  /*7f30*/  FMUL.FTZ R67, R67, c[0x0][0x320] ;  /* 0x0000c80043437a20 */ /* 0x000ff20000410000 */
        /* <DEDUP_REMOVED lines=32> */
[----:B------:R-:W1:Y:S10]  /*8140*/  MUFU.TANH R12, R12 ;  /* 0x0000000c000c7308 */ /* 0x000e740000002400 */
[----:B------:R-:W1:Y:S10]  /*8150*/  MUFU.TANH R43, R43 ;  /* 0x0000002b002b7308 */ /* 0x000e740000002400 */
[----:B------:R2:W1:Y:S10]  /*8160*/  MUFU.TANH R150, R66 ;  /* 0x0000004200967308 */ /* 0x0004740000002400 */
[----:B------:R2:W1:Y:S01]  /*8170*/  MUFU.TANH R149, R67 ;  /* 0x0000004300957308 */ /* 0x0004620000002400 */
[----:B------:R-:W-:-:S05]  /*8180*/  @!P0 BRA `(.L_x_87) ;  /* 0x000005e000008947 */ /* 0x000fca0003800000 */
[----:B---34-:R-:W-:Y:S01]  /*8190*/  SHF.R.S32.HI R6, RZ, 0x1f, R242 ;  /* 0x0000001fff067819 */ /* 0x018fe200000114f2 */
[----:B------:R-:W3:Y:S01]  /*81a0*/  LDL R2, [R1+0x10] ;  /* 0x0000100001027983 */ /* 0x000ee20000100800 */
[----:B------:R-:W-:Y:S01]  /*81b0*/  SHF.R.S32.HI R7, RZ, 0x1f, R241 ;  /* 0x0000001fff077819 */ /* 0x000fe200000114f1 */
[----:B------:R-:W-:Y:S01]  /*81c0*/  IMAD.MOV.U32 R238, RZ, RZ, RZ ;  /* 0x000000ffffee7224 */ /* 0x000fe200078e00ff */
[C---:B------:R-:W-:Y:S01]  /*81d0*/  SHF.L.U64.HI R6, R242.reuse, 0x1, R6 ;  /* 0x00000001f2067819 */ /* 0x040fe20000010206 */
[----:B------:R-:W4:Y:S01]  /*81e0*/  LDL.64 R248, [R1+0x20] ;  /* 0x0000200001f87983 */ /* 0x000f220000100a00 */
[----:B-1----:R-:W-:Y:S02]  /*81f0*/  IMAD.SHL.U32 R24, R242, 0x2, RZ ;  /* 0x00000002f2187824 */ /* 0x002fe400078e00ff */
[----:B------:R-:W-:Y:S03]  /*8200*/  IMAD.SHL.U32 R23, R241, 0x2, RZ ;  /* 0x00000002f1177824 */ /* 0x000fe600078e00ff */
[----:B------:R-:W5:Y:S04]  /*8210*/  LDL R247, [R1+0x34] ;  /* 0x0000340001f77983 */ /* 0x000f680000100800 */
[----:B------:R-:W1:Y:S08]  /*8220*/  S2R R243, SR_TID.X ;  /* 0x0000000000f37919 */ /* 0x000e700000002100 */
[----:B--2---:R-:W2:Y:S01]  /*8230*/  LDL.64 R244, [R1+0x18] ;  /* 0x0000180001f47983 */ /* 0x004ea20000100a00 */
[--C-:B-1----:R-:W-:Y:S02]  /*8240*/  SHF.R.S32.HI R0, RZ, 0x1f, R243.reuse ;  /* 0x0000001fff007819 */ /* 0x102fe400000114f3 */
[----:B------:R-:W-:Y:S02]  /*8250*/  SHF.R.S32.HI R3, RZ, 0x1f, R243 ;  /* 0x0000001fff037819 */ /* 0x000fe400000114f3 */
[-C--:B------:R-:W-:Y:S02]  /*8260*/  LEA.HI R0, R0, R243.reuse, RZ, 0x3 ;  /* 0x000000f300007211 */ /* 0x080fe400078f18ff */
[----:B------:R-:W-:Y:S02]  /*8270*/  LEA.HI R3, R3, R243, RZ, 0x3 ;  /* 0x000000f303037211 */ /* 0x000fe400078f18ff */
[----:B------:R-:W-:Y:S02]  /*8280*/  LOP3.LUT R0, R0, 0xfffffff8, RZ, 0xc0, !PT ;  /* 0xfffffff800007812 */ /* 0x000fe400078ec0ff */
[----:B------:R-:W-:Y:S03]  /*8290*/  SHF.R.S32.HI R3, RZ, 0x3, R3 ;  /* 0x00000003ff037819 */ /* 0x000fe60000011403 */
[----:B------:R-:W-:Y:S02]  /*82a0*/  IMAD.IADD R0, R243, 0x1, -R0 ;  /* 0x00000001f3007824 */ /* 0x000fe400078e0a00 */
[----:B------:R-:W2:Y:S02]  /*82b0*/  LDL R243, [R1+0x30] ;  /* 0x0000300001f37983 */ /* 0x000ea40000100800 */
[----:B------:R-:W-:Y:S02]  /*82c0*/  IMAD R0, R0, 0x20, R3 ;  /* 0x0000002000007824 */ /* 0x000fe400078e0203 */
[----:B---3--:R-:W-:Y:S05]  /*82d0*/  IMAD R2, R240, 0x80, R2 ;  /* 0x00000080f0027824 */ /* 0x008fea00078e0202 */
[----:B------:R-:W-:Y:S05]  /*82e0*/  IADD3 R2, R2, -0x80, R0 ;  /* 0xffffff8002027810 */ /* 0x000fea0007ffe000 */
[----:B------:R-:W-:Y:S04]  /*82f0*/  @P3 IMAD.HI.U32 R3, R2, c[0x0][0x2bc], RZ ;  /* 0x0000af0002033a27 */ /* 0x000fe800078e00ff */
[----:B------:R-:W-:Y:S01]  /*8300*/  IMAD.MOV.U32 R0, RZ, RZ, R2 ;  /* 0x000000ffff007224 */ /* 0x000fe200078e0002 */
[----:B------:R-:W-:Y:S04]  /*8310*/  @P3 SHF.R.U32.HI R0, RZ, c[0x0][0x2c0], R3 ;  /* 0x0000b000ff003a19 */ /* 0x000fe80000011603 */
[C---:B----4-:R-:W-:Y:S04]  /*8320*/  @!P1 IADD3 R3, P0, R0.reuse, R248, RZ ;  /* 0x000000f800039210 */ /* 0x050fe80007f1e0ff */
[----:B-----5:R-:W-:Y:S01]  /*8330*/  @!P1 LEA.HI.X.SX32 R5, R0, R247, 0x1, P0 ;  /* 0x000000f700059211 */ /* 0x020fe200000f0eff */
[----:B------:R-:W-:Y:S01]  /*8340*/  IMAD.MOV R0, RZ, RZ, -R0 ;  /* 0x000000ffff007224 */ /* 0x000fe200078e0a00 */
[C---:B------:R-:W-:Y:S03]  /*8350*/  @!P1 LEA R4, P0, R3.reuse, c[0x0][0x2a0], 0x2 ;  /* 0x0000a80003049a11 */ /* 0x040fe600078010ff */
[----:B------:R-:W-:Y:S01]  /*8360*/  IMAD R239, R0, c[0x0][0x2b8], R2 ;  /* 0x0000ae0000ef7a24 */ /* 0x000fe200078e0202 */
[----:B------:R-:W-:Y:S03]  /*8370*/  @!P1 LEA.HI.X R5, R3, c[0x0][0x2a4], R5, 0x2, P0 ;  /* 0x0000a90003059a11 */ /* 0x000fe600000f1405 */
[C---:B------:R-:W-:Y:S01]  /*8380*/  IMAD.WIDE.U32 R2, R239.reuse, c[0x0][0x1e0], RZ ;  /* 0x00007800ef027a25 */ /* 0x040fe200078e00ff */
[----:B------:R-:W-:Y:S01]  /*8390*/  SHF.R.S32.HI R0, RZ, 0x1f, R239 ;  /* 0x0000001fff007819 */ /* 0x000fe200000114ef */
[----:B------:R1:W3:Y:S04]  /*83a0*/  @!P1 LDG.E R238, [R4.64] ;  /* 0x0000000604ee9981 */ /* 0x0002e8000c1e1900 */
[----:B------:R-:W-:Y:S04]  /*83b0*/  IMAD R0, R0, c[0x0][0x1e0], RZ ;  /* 0x0000780000007a24 */ /* 0x000fe800078e02ff */
[----:B------:R-:W-:Y:S04]  /*83c0*/  IMAD R0, R239, c[0x0][0x1e4], R0 ;  /* 0x00007900ef007a24 */ /* 0x000fe800078e0200 */
[----:B------:R-:W-:Y:S01]  /*83d0*/  IMAD.IADD R3, R3, 0x1, R0 ;  /* 0x0000000103037824 */ /* 0x000fe200078e0200 */
[----:B-1----:R-:W-:Y:S02]  /*83e0*/  SHF.L.U64.HI R5, R241, 0x1, R7 ;  /* 0x00000001f1057819 */ /* 0x002fe40000010207 */
[----:B---3--:R-:W-:Y:S01]  /*83f0*/  SHF.R.S32.HI R4, RZ, 0x1f, R238 ;  /* 0x0000001fff047819 */ /* 0x008fe200000114ee */
[----:B------:R-:W-:Y:S04]  /*8400*/  IMAD.WIDE.U32 R2, R238, c[0x0][0x1f0], R2 ;  /* 0x00007c00ee027a25 */ /* 0x000fe800078e0002 */
[----:B------:R-:W-:Y:S01]  /*8410*/  IMAD R4, R4, c[0x0][0x1f0], RZ ;  /* 0x00007c0004047a24 */ /* 0x000fe200078e02ff */
[----:B--2---:R-:W-:Y:S03]  /*8420*/  IADD3 R0, P0, R244, R2, RZ ;  /* 0x00000002f4007210 */ /* 0x004fe60007f1e0ff */
[----:B------:R-:W-:Y:S05]  /*8430*/  IMAD R4, R238, c[0x0][0x1f4], R4 ;  /* 0x00007d00ee047a24 */ /* 0x000fea00078e0204 */
[----:B------:R-:W-:Y:S02]  /*8440*/  IADD3.X R2, R243, R3, R4, P0, !PT ;  /* 0x00000003f3027210 */ /* 0x000fe400007fe404 */
[C---:B------:R-:W-:Y:S04]  /*8450*/  LEA R4, P0, R0.reuse, c[0x0][0x1c8], 0x1 ;  /* 0x0000720000047a11 */ /* 0x040fe800078008ff */
[----:B------:R-:W-:Y:S01]  /*8460*/  LEA.HI.X R0, R0, c[0x0][0x1cc], R2, 0x1, P0 ;  /* 0x0000730000007a11 */ /* 0x000fe200000f0c02 */
[----:B------:R-:W-:-:S06]  /*8470*/  BRA.DIV ~URZ, `(.L_x_88) ;  /* 0x0000a5627f007947 */ /* 0x000fcc000b800000 */
[----:B------:R1:W2:Y:S02]  /*8480*/  SHFL.IDX PT, R7, R0, RZ, 0x181f ;  /* 0x00181fff00077589 */ /* 0x0002a400000e0000 */
.L_x_121:
        /* <DEDUP_REMOVED lines=31> */
.L_x_122:
        /* <DEDUP_REMOVED lines=15> */
.L_x_87:
[----:B---34-:R-:W-:Y:S05]  /*8770*/  BSYNC B0 ;  /* 0x0000000000007941 */ /* 0x018fea0003800000 */
.L_x_86:
[----:B------:R-:W-:Y:S01]  /*8780*/  MOV R5, 0xffffff80 ;  /* 0xffffff8000057802 */ /* 0x000fe20000000f00 */
[----:B-1----:R-:W3:Y:S04]  /*8790*/  LDL R3, [R1+0x8] ;  /* 0x0000080001037983 */ /* 0x002ee80000100800 */
[----:B------:R-:W4:Y:S01]  /*87a0*/  LDL R2, [R1+0x3c] ;  /* 0x00003c0001027983 */ /* 0x000f220000100800 */
[----:B------:R-:W-:Y:S03]  /*87b0*/  IMAD R5, R240, R5, 0x1 ;  /* 0x00000001f0057424 */ /* 0x000fe600078e0205 */
[----:B------:R-:W0:Y:S01]  /*87c0*/  LDGDEPBAR ;  /* 0x00000000000079af */ /* 0x000e220000000000 */
[----:B---3--:R-:W-:Y:S01]  /*87d0*/  MOV R4, R3 ;  /* 0x0000000300047202 */ /* 0x008fe20000000f00 */
[----:B------:R-:W-:Y:S01]  /*87e0*/  @P4 IMAD.HI.U32 R0, R3, c[0x0][0x2c8], RZ ;  /* 0x0000b20003004a27 */ /* 0x000fe200078e00ff */
[----:B----4-:R-:W-:Y:S04]  /*87f0*/  IADD3 R5, -R2, R5, RZ ;  /* 0x0000000502057210 */ /* 0x010fe80007ffe1ff */
[----:B------:R-:W-:Y:S02]  /*8800*/  @P4 SHF.R.U32.HI R4, RZ, c[0x0][0x2cc], R0 ;  /* 0x0000b300ff044a19 */ /* 0x000fe40000011600 */
[----:B------:R-:W-:Y:S05]  /*8810*/  MOV R0, c[0x0][0x2ac] ;  /* 0x0000ab0000007a02 */ /* 0x000fea0000000f00 */
[----:B------:R-:W-:Y:S05]  /*8820*/  IMAD R5, R0, c[0x0][0x1d0], R5 ;  /* 0x0000740000057a24 */ /* 0x000fea00078e0205 */
[----:B------:R-:W-:Y:S01]  /*8830*/  IADD3 R5, R5, -c[0x0][0x168], RZ ;  /* 0x80005a0005057a10 */ /* 0x000fe20007ffe0ff */
[----:B------:R-:W-:-:S05]  /*8840*/  BRA.DIV ~URZ, `(.L_x_90) ;  /* 0x0000a7327f007947 */ /* 0x000fca000b800000 */
[----:B------:R1:W3:Y:S02]  /*8850*/  SHFL.IDX PT, R0, R4, RZ, 0x1c1f ;  /* 0x001c1fff04007589 */ /* 0x0002e400000e0000 */
.L_x_123:
[----:B---3--:R-:W-:Y:S05]  /*8860*/  IMAD.IADD R0, R5, 0x1, R0 ;  /* 0x0000000105007824 */ /* 0x008fea00078e0200 */
[C---:B------:R-:W-:Y:S02]  /*8870*/  ISETP.GT.AND P6, PT, R0.reuse, RZ, PT ;  /* 0x000000ff0000720c */ /* 0x040fe40003fc4270 */
[C---:B------:R-:W-:Y:S02]  /*8880*/  ISETP.GT.AND P5, PT, R0.reuse, 0x1, PT ;  /* 0x000000010000780c */ /* 0x040fe40003fa4270 */
[C---:B------:R-:W-:Y:S02]  /*8890*/  ISETP.GT.AND P2, PT, R0.reuse, 0x8, PT ;  /* 0x000000080000780c */ /* 0x040fe40003f44270 */
[C---:B------:R-:W-:Y:S02]  /*88a0*/  ISETP.GT.AND P0, PT, R0.reuse, 0x9, PT ;  /* 0x000000090000780c */ /* 0x040fe40003f04270 */
[----:B------:R-:W-:Y:S02]  /*88b0*/  FSEL R6, R231, -INF , P6 ;  /* 0xff800000e7067808 */ /* 0x000fe40003000000 */
[----:B------:R-:W-:Y:S02]  /*88c0*/  ISETP.GT.AND P6, PT, R0, 0x10, PT ;  /* 0x000000100000780c */ /* 0x000fe40003fc4270 */
[----:B--2---:R-:W-:Y:S02]  /*88d0*/  FSEL R42, R230, -INF , P5 ;  /* 0xff800000e62a7808 */ /* 0x004fe40002800000 */
[C---:B------:R-:W-:Y:S02]  /*88e0*/  ISETP.GT.AND P5, PT, R0.reuse, 0x11, PT ;  /* 0x000000110000780c */ /* 0x040fe40003fa4270 */
[----:B------:R-:W-:Y:S02]  /*88f0*/  FSEL R41, R229, -INF , P2 ;  /* 0xff800000e5297808 */ /* 0x000fe40001000000 */
[----:B------:R-:W-:Y:S02]  /*8900*/  ISETP.GT.AND P2, PT, R0, 0x18, PT ;  /* 0x000000180000780c */ /* 0x000fe40003f44270 */
[----:B------:R-:W-:Y:S02]  /*8910*/  FSEL R40, R174, -INF , P0 ;  /* 0xff800000ae287808 */ /* 0x000fe40000000000 */
        /* <DEDUP_REMOVED lines=50> */
[----:B------:R-:W-:Y:S02]  /*8c40*/  FSEL R13, R13, -INF , P5 ;  /* 0xff8000000d0d7808 */ /* 0x000fe40002800000 */
[----:B------:R-:W-:Y:S02]  /*8c50*/  FSEL R12, R12, -INF , P2 ;  /* 0xff8000000c0c7808 */ /* 0x000fe40001000000 */
[----:B------:R-:W-:Y:S01]  /*8c60*/  FSEL R11, R43, -INF , P0 ;  /* 0xff8000002b0b7808 */ /* 0x000fe20000000000 */
[----:B------:R-:W-:-:S05]  /*8c70*/  BRA.DIV ~URZ, `(.L_x_91) ;  /* 0x0000a3727f007947 */ /* 0x000fca000b800000 */
[----:B------:R-:W2:Y:S02]  /*8c80*/  SHFL.IDX PT, R0, R4, 0x1, 0x1c1f ;  /* 0x003c1f0004007f89 */ /* 0x000ea400000e0000 */
[----:B--2---:R-:W-:Y:S05]  /*8c90*/  IMAD.IADD R0, R5, 0x1, R0 ;  /* 0x0000000105007824 */ /* 0x004fea00078e0200 */
[C---:B------:R-:W-:Y:S02]  /*8ca0*/  ISETP.GT.AND P6, PT, R0.reuse, RZ, PT ;  /* 0x000000ff0000720c */ /* 0x040fe40003fc4270 */
[C---:B------:R-:W-:Y:S02]  /*8cb0*/  ISETP.GT.AND P5, PT, R0.reuse, 0x1, PT ;  /* 0x000000010000780c */ /* 0x040fe40003fa4270 */
[C---:B------:R-:W-:Y:S02]  /*8cc0*/  ISETP.GT.AND P2, PT, R0.reuse, 0x8, PT ;  /* 0x000000080000780c */ /* 0x040fe40003f44270 */
        /* <DEDUP_REMOVED lines=54> */
[----:B------:R-:W-:Y:S02]  /*9030*/  ISETP.GT.AND P2, PT, R0, 0x78, PT ;  /* 0x000000780000780c */ /* 0x000fe40003f44270 */
[----:B------:R-:W-:Y:S02]  /*9040*/  FSEL R36, R68, -INF , P0 ;  /* 0xff80000044247808 */ /* 0x000fe40000000000 */
[----:B------:R-:W-:Y:S02]  /*9050*/  ISETP.GT.AND P0, PT, R0, 0x79, PT ;  /* 0x000000790000780c */ /* 0x000fe40003f04270 */
[----:B------:R-:W-:Y:S02]  /*9060*/  FMNMX.FTZ R0, R6, R69, !PT ;  /* 0x0000004506007209 */ /* 0x000fe40007810000 */
[----:B------:R-:W-:Y:S02]  /*9070*/  FSEL R10, R154, -INF , P6 ;  /* 0xff8000009a0a7808 */ /* 0x000fe40003000000 */
[----:B------:R-:W-:Y:S02]  /*9080*/  FMNMX.FTZ R0, R42, R0, !PT ;  /* 0x000000002a007209 */ /* 0x000fe40007810000 */
[----:B------:R-:W-:Y:S02]  /*9090*/  FSEL R9, R153, -INF , P5 ;  /* 0xff80000099097808 */ /* 0x000fe40002800000 */
[----:B------:R-:W-:Y:S02]  /*90a0*/  FMNMX.FTZ R0, R41, R0, !PT ;  /* 0x0000000029007209 */ /* 0x000fe40007810000 */
[----:B------:R-:W-:Y:S02]  /*90b0*/  FSEL R8, R150, -INF , P2 ;  /* 0xff80000096087808 */ /* 0x000fe40001000000 */
[----:B------:R-:W-:Y:S02]  /*90c0*/  FMNMX.FTZ R0, R40, R0, !PT ;  /* 0x0000000028007209 */ /* 0x000fe40007810000 */
[----:B------:R-:W-:Y:S02]  /*90d0*/  FSEL R7, R149, -INF , P0 ;  /* 0xff80000095077808 */ /* 0x000fe40000000000 */
[----:B------:R-:W-:Y:S04]  /*90e0*/  FMNMX.FTZ R0, R39, R0, !PT ;  /* 0x0000000027007209 */ /* 0x000fe80007810000 */
        /* <DEDUP_REMOVED lines=26> */
[----:B------:R-:W-:Y:S05]  /*9290*/  FMNMX.FTZ R0, R11, R0, !PT ;  /* 0x000000000b007209 */ /* 0x000fea0007810000 */
[----:B------:R-:W2:Y:S02]  /*92a0*/  SHFL.BFLY PT, R2, R0, 0x2, 0x1f ;  /* 0x0c401f0000027f89 */ /* 0x000ea400000e0000 */
[----:B--2---:R-:W-:Y:S06]  /*92b0*/  FMNMX.FTZ R0, R2, R0, !PT ;  /* 0x0000000002007209 */ /* 0x004fec0007810000 */
[----:B------:R-:W2:Y:S02]  /*92c0*/  SHFL.BFLY PT, R68, R0, 0x1, 0x1f ;  /* 0x0c201f0000447f89 */ /* 0x000ea400000e0000 */
[----:B--2---:R-:W-:Y:S02]  /*92d0*/  FMNMX.FTZ R68, R0, R68, !PT ;  /* 0x0000004400447209 */ /* 0x004fe40007810000 */
        /* <DEDUP_REMOVED lines=30> */
[----:B-1----:R-:W-:Y:S04]  /*94c0*/  FMNMX.FTZ R4, R8, R0, !PT ;  /* 0x0000000008047209 */ /* 0x002fe80007810000 */
[----:B------:R-:W-:Y:S05]  /*94d0*/  FMNMX.FTZ R4, R7, R4, !PT ;  /* 0x0000000407047209 */ /* 0x000fea0007810000 */
[----:B------:R-:W1:Y:S02]  /*94e0*/  SHFL.BFLY PT, R0, R4, 0x2, 0x1f ;  /* 0x0c401f0004007f89 */ /* 0x000e6400000e0000 */
[----:B-1----:R-:W-:Y:S06]  /*94f0*/  FMNMX.FTZ R4, R4, R0, !PT ;  /* 0x0000000004047209 */ /* 0x002fec0007810000 */
[----:B------:R1:W2:Y:S02]  /*9500*/  SHFL.BFLY PT, R0, R4, 0x1, 0x1f ;  /* 0x0c201f0004007f89 */ /* 0x0002a400000e0000 */
.L_x_124:
[----:B------:R-:W3:Y:S01]  /*9510*/  LDL.LU R146, [R1] ;  /* 0x0000000001927983 */ /* 0x000ee20000300800 */
[C---:B------:R-:W-:Y:S01]  /*9520*/  FSETP.NEU.FTZ.AND P0, PT, R68.reuse, -INF , PT ;  /* 0xff8000004400780b */ /* 0x040fe20003f1d000 */
[----:B------:R-:W-:Y:S01]  /*9530*/  FMUL.FTZ R2, R68, c[0x0][0x2d0] ;  /* 0x0000b40044027a20 */ /* 0x000fe20000410000 */
[----:B--2---:R-:W-:Y:S01]  /*9540*/  FMNMX.FTZ R3, R0, R4, !PT ;  /* 0x0000000400037209 */ /* 0x004fe20007810000 */
[----:B------:R-:W-:Y:S01]  /*9550*/  WARPSYNC 0xffffffff ;  /* 0xffffffff00007948 */ /* 0x000fe20003800000 */
[----:B------:R-:W-:Y:S02]  /*9560*/  FSEL R0, R68, RZ, P0 ;  /* 0x000000ff44007208 */ /* 0x000fe40000000000 */
[----:B------:R-:W-:Y:S01]  /*9570*/  FSEL R2, R2, RZ, P0 ;  /* 0x000000ff02027208 */ /* 0x000fe20000000000 */
[C---:B-1----:R-:W-:Y:S01]  /*9580*/  FMUL.FTZ R4, R3.reuse, c[0x0][0x2d0] ;  /* 0x0000b40003047a20 */ /* 0x042fe20000410000 */
[----:B------:R-:W-:Y:S01]  /*9590*/  FSETP.NEU.FTZ.AND P0, PT, R3, -INF , PT ;  /* 0xff8000000300780b */ /* 0x000fe20003f1d000 */
[----:B------:R-:W-:Y:S02]  /*95a0*/  FADD.FTZ R0, -R0, R69 ;  /* 0x0000004500007221 */ /* 0x000fe40000010100 */
[--C-:B------:R-:W-:Y:S01]  /*95b0*/  FFMA.FTZ R6, R6, c[0x0][0x2d0], -R2.reuse ;  /* 0x0000b40006067a23 */ /* 0x100fe20000010802 */
[----:B------:R-:W-:Y:S01]  /*95c0*/  FSEL R4, R4, RZ, P0 ;  /* 0x000000ff04047208 */ /* 0x000fe20000000000 */
        /* <DEDUP_REMOVED lines=8> */
[----:B------:R-:W1:Y:S01]  /*9650*/  MUFU.EX2 R0, R0 ;  /* 0x0000000000007308 */ /* 0x000e620000000800 */
        /* <DEDUP_REMOVED lines=8> */
[--C-:B------:R-:W-:Y:S02]  /*96e0*/  FFMA.FTZ R15, R15, c[0x0][0x2d0], -R2.reuse ;  /* 0x0000b4000f0f7a23 */ /* 0x100fe40000010802 */
[--C-:B------:R-:W-:Y:S02]  /*96f0*/  FFMA.FTZ R37, R12, c[0x0][0x2d0], -R2.reuse ;  /* 0x0000b4000c257a23 */ /* 0x100fe40000010802 */
[--C-:B------:R-:W-:Y:S02]  /*9700*/  FFMA.FTZ R11, R11, c[0x0][0x2d0], -R2.reuse ;  /* 0x0000b4000b0b7a23 */ /* 0x100fe40000010802 */
[--C-:B------:R-:W-:Y:S02]  /*9710*/  FFMA.FTZ R41, R41, c[0x0][0x2d0], -R2.reuse ;  /* 0x0000b40029297a23 */ /* 0x100fe40000010802 */
[--C-:B------:R-:W-:Y:S02]  /*9720*/  FFMA.FTZ R155, R38, c[0x0][0x2d0], -R2.reuse ;  /* 0x0000b400269b7a23 */ /* 0x100fe40000010802 */
[--C-:B------:R-:W-:Y:S02]  /*9730*/  FFMA.FTZ R153, R35, c[0x0][0x2d0], -R2.reuse ;  /* 0x0000b40023997a23 */ /* 0x100fe40000010802 */
[--C-:B------:R-:W-:Y:S01]  /*9740*/  FFMA.FTZ R35, R13, c[0x0][0x2d0], -R2.reuse ;  /* 0x0000b4000d237a23 */ /* 0x100fe20000010802 */
[----:B------:R-:W4:Y:S01]  /*9750*/  MUFU.EX2 R41, R41 ;  /* 0x0000002900297308 */ /* 0x000f220000000800 */
        /* <DEDUP_REMOVED lines=10> */
[----:B------:R-:W-:Y:S02]  /*9800*/  FFMA.FTZ R40, R40, c[0x0][0x2d0], -R2 ;  /* 0x0000b40028287a23 */ /* 0x000fe40000010802 */
[--C-:B------:R-:W-:Y:S02]  /*9810*/  FFMA.FTZ R5, R5, c[0x0][0x2d0], -R4.reuse ;  /* 0x0000b40005057a23 */ /* 0x100fe40000010804 */
[--C-:B------:R-:W-:Y:S02]  /*9820*/  FFMA.FTZ R69, R67, c[0x0][0x2d0], -R4.reuse ;  /* 0x0000b40043457a23 */ /* 0x100fe40000010804 */
[--C-:B------:R-:W-:Y:S01]  /*9830*/  FFMA.FTZ R150, R65, c[0x0][0x2d0], -R4.reuse ;  /* 0x0000b40041967a23 */ /* 0x100fe20000010804 */
[----:B------:R-:W5:Y:S01]  /*9840*/  MUFU.EX2 R40, R40 ;  /* 0x0000002800287308 */ /* 0x000f620000000800 */
[--C-:B------:R-:W-:Y:S02]  /*9850*/  FFMA.FTZ R149, R64, c[0x0][0x2d0], -R4.reuse ;  /* 0x0000b40040957a23 */ /* 0x100fe40000010804 */
        /* <DEDUP_REMOVED lines=30> */
[----:B------:R-:W-:Y:S07]  /*9a40*/  FFMA.FTZ R247, R44, c[0x0][0x2d0], -R4 ;  /* 0x0000b4002cf77a23 */ /* 0x000fee0000010804 */
[----:B------:R-:W-:Y:S10]  /*9a50*/  MUFU.EX2 R160, R160 ;  /* 0x000000a000a07308 */ /* 0x000ff40000000800 */
        /* <DEDUP_REMOVED lines=10> */
[----:B------:R-:W-:Y:S01]  /*9b00*/  MUFU.EX2 R235, R235 ;  /* 0x000000eb00eb7308 */ /* 0x000fe20000000800 */
[----:B-1----:R-:W-:Y:S01]  /*9b10*/  FFMA.FTZ R2, R0, R246, R144 ;  /* 0x000000f600027223 */ /* 0x002fe20000010090 */
[----:B--2---:R-:W-:Y:S01]  /*9b20*/  F2FP.PACK_AB R144, R42, R144 ;  /* 0x000000902a90723e */ /* 0x004fe200000000ff */
[----:B------:R-:W-:Y:S02]  /*9b30*/  FMUL.FTZ R64, R0, R72 ;  /* 0x0000004800407220 */ /* 0x000fe40000410000 */
[----:B------:R-:W-:Y:S01]  /*9b40*/  FADD.FTZ R6, R42, R2 ;  /* 0x000000022a067221 */ /* 0x000fe20000010000 */
[----:B------:R-:W-:Y:S01]  /*9b50*/  FSEL R2, R3, RZ, P0 ;  /* 0x000000ff03027208 */ /* 0x000fe20000000000 */
[C---:B------:R-:W-:Y:S02]  /*9b60*/  FMUL.FTZ R65, R0.reuse, R73 ;  /* 0x0000004900417220 */ /* 0x040fe40000410000 */
[----:B------:R-:W-:Y:S02]  /*9b70*/  FMUL.FTZ R20, R0, R116 ;  /* 0x0000007400147220 */ /* 0x000fe40000410000 */
[----:B------:R-:W-:Y:S02]  /*9b80*/  FADD.FTZ R2, -R2, R70 ;  /* 0x0000004602027221 */ /* 0x000fe40000010100 */
[--C-:B------:R-:W-:Y:S02]  /*9b90*/  FFMA.FTZ R70, R66, c[0x0][0x2d0], -R4.reuse ;  /* 0x0000b40042467a23 */ /* 0x100fe40000010804 */
[----:B------:R-:W-:Y:S02]  /*9ba0*/  FMUL.FTZ R2, R2, c[0x0][0x2d0] ;  /* 0x0000b40002027a20 */ /* 0x000fe40000410000 */
[C---:B------:R-:W-:Y:S01]  /*9bb0*/  FMUL.FTZ R33, R0.reuse, R105 ;  /* 0x0000006900217220 */ /* 0x040fe20000410000 */
[----:B------:R-:W-:Y:S01]  /*9bc0*/  MUFU.EX2 R116, R70 ;  /* 0x0000004600747308 */ /* 0x000fe20000000800 */
[----:B------:R-:W-:Y:S02]  /*9bd0*/  FFMA.FTZ R246, R45, c[0x0][0x2d0], -R4 ;  /* 0x0000b4002df67a23 */ /* 0x000fe40000010804 */
[----:B----4-:R-:W-:Y:S02]  /*9be0*/  FADD.FTZ R4, R41, R6 ;  /* 0x0000000629047221 */ /* 0x010fe40000010000 */
[----:B------:R-:W-:Y:S01]  /*9bf0*/  FMUL.FTZ R8, R0, R128 ;  /* 0x0000008000087220 */ /* 0x000fe20000410000 */
[----:B------:R-:W-:Y:S01]  /*9c00*/  MOV R128, R39 ;  /* 0x0000002700807202 */ /* 0x000fe20000000f00 */
[----:B-----5:R-:W-:Y:S02]  /*9c10*/  FADD.FTZ R148, R40, R4 ;  /* 0x0000000428947221 */ /* 0x020fe40000010000 */
[C---:B------:R-:W-:Y:S01]  /*9c20*/  FMUL.FTZ R4, R0.reuse, R132 ;  /* 0x0000008400047220 */ /* 0x040fe20000410000 */
[----:B------:R-:W1:Y:S01]  /*9c30*/  MUFU.EX2 R2, R2 ;  /* 0x0000000200027308 */ /* 0x000e620000000800 */
[C---:B------:R-:W-:Y:S01]  /*9c40*/  FMUL.FTZ R9, R0.reuse, R129 ;  /* 0x0000008100097220 */ /* 0x040fe20000410000 */
[----:B------:R-:W-:Y:S01]  /*9c50*/  MOV R129, R38 ;  /* 0x0000002600817202 */ /* 0x000fe20000000f00 */
[C---:B------:R-:W-:Y:S01]  /*9c60*/  FMUL.FTZ R12, R0.reuse, R124 ;  /* 0x0000007c000c7220 */ /* 0x040fe20000410000 */
[----:B------:R-:W-:Y:S01]  /*9c70*/  MOV R124, R10 ;  /* 0x0000000a007c7202 */ /* 0x000fe20000000f00 */
[C---:B------:R-:W-:Y:S01]  /*9c80*/  FMUL.FTZ R13, R0.reuse, R125 ;  /* 0x0000007d000d7220 */ /* 0x040fe20000410000 */
[----:B------:R-:W-:Y:S01]  /*9c90*/  MOV R125, R11 ;  /* 0x0000000b007d7202 */ /* 0x000fe20000000f00 */
[C---:B------:R-:W-:Y:S01]  /*9ca0*/  FMUL.FTZ R21, R0.reuse, R117 ;  /* 0x0000007500157220 */ /* 0x040fe20000410000 */
[----:B------:R-:W-:Y:S01]  /*9cb0*/  MOV R117, R14 ;  /* 0x0000000e00757202 */ /* 0x000fe20000000f00 */
[C---:B------:R-:W-:Y:S01]  /*9cc0*/  FMUL.FTZ R24, R0.reuse, R112 ;  /* 0x0000007000187220 */ /* 0x040fe20000410000 */
[----:B------:R-:W2:Y:S01]  /*9cd0*/  MUFU.EX2 R105, R69 ;  /* 0x0000004500697308 */ /* 0x000ea20000000800 */
[----:B------:R-:W-:Y:S01]  /*9ce0*/  MOV R112, R15 ;  /* 0x0000000f00707202 */ /* 0x000fe20000000f00 */
[C---:B------:R-:W-:Y:S01]  /*9cf0*/  FMUL.FTZ R16, R0.reuse, R120 ;  /* 0x0000007800107220 */ /* 0x040fe20000410000 */
[----:B------:R-:W-:Y:S01]  /*9d00*/  MOV R120, R37 ;  /* 0x0000002500787202 */ /* 0x000fe20000000f00 */
[C---:B------:R-:W-:Y:S01]  /*9d10*/  FMUL.FTZ R17, R0.reuse, R121 ;  /* 0x0000007900117220 */ /* 0x040fe20000410000 */
[----:B------:R-:W-:Y:S01]  /*9d20*/  MOV R121, R35 ;  /* 0x0000002300797202 */ /* 0x000fe20000000f00 */
[C---:B------:R-:W-:Y:S02]  /*9d30*/  FMUL.FTZ R25, R0.reuse, R113 ;  /* 0x0000007100197220 */ /* 0x040fe40000410000 */
[C---:B------:R-:W-:Y:S02]  /*9d40*/  FMUL.FTZ R28, R0.reuse, R108 ;  /* 0x0000006c001c7220 */ /* 0x040fe40000410000 */
[C---:B------:R-:W-:Y:S01]  /*9d50*/  FMUL.FTZ R29, R0.reuse, R109 ;  /* 0x0000006d001d7220 */ /* 0x040fe20000410000 */
[----:B------:R4:W5:Y:S01]  /*9d60*/  MUFU.EX2 R69, R156 ;  /* 0x0000009c00457308 */ /* 0x0009620000000800 */
[----:B------:R-:W-:Y:S02]  /*9d70*/  FMUL.FTZ R32, R0, R104 ;  /* 0x0000006800207220 */ /* 0x000fe40000410000 */
[C---:B-1----:R-:W-:Y:S02]  /*9d80*/  FMUL.FTZ R66, R2.reuse, R74 ;  /* 0x0000004a02427220 */ /* 0x042fe40000410000 */
[C---:B------:R-:W-:Y:S02]  /*9d90*/  FMUL.FTZ R67, R2.reuse, R75 ;  /* 0x0000004b02437220 */ /* 0x040fe40000410000 */
[----:B------:R-:W1:Y:S01]  /*9da0*/  LDSM.16.MT88.4 R72, [R202] ;  /* 0x00000000ca48783b */ /* 0x000e620000004200 */
[----:B---3--:R-:W-:Y:S01]  /*9db0*/  FFMA.FTZ R5, R2, R146, R7 ;  /* 0x0000009202057223 */ /* 0x008fe20000010007 */
[----:B------:R-:W-:Y:S01]  /*9dc0*/  F2FP.PACK_AB R146, R40, R41 ;  /* 0x000000292892723e */ /* 0x000fe200000000ff */
[----:B------:R-:W-:Y:S01]  /*9dd0*/  FMUL.FTZ R10, R2, R130 ;  /* 0x00000082020a7220 */ /* 0x000fe20000410000 */
[----:B------:R-:W-:Y:S01]  /*9de0*/  MUFU.EX2 R104, R252 ;  /* 0x000000fc00687308 */ /* 0x000fe20000000800 */
[C---:B------:R-:W-:Y:S01]  /*9df0*/  FADD.FTZ R6, R145.reuse, R5 ;  /* 0x0000000591067221 */ /* 0x040fe20000010000 */
[----:B------:R-:W-:Y:S01]  /*9e00*/  F2FP.PACK_AB R145, R145, R7 ;  /* 0x000000079191723e */ /* 0x000fe200000000ff */
[----:B------:R-:W-:Y:S01]  /*9e10*/  FMUL.FTZ R5, R0, R133 ;  /* 0x0000008500057220 */ /* 0x000fe20000410000 */
[----:B------:R-:W-:Y:S01]  /*9e20*/  MOV R133, R147 ;  /* 0x0000009300857202 */ /* 0x000fe20000000f00 */
[----:B------:R-:W-:Y:S01]  /*9e30*/  FMUL.FTZ R7, R2, R135 ;  /* 0x0000008702077220 */ /* 0x000fe20000410000 */
[----:B--2---:R-:W-:Y:S01]  /*9e40*/  F2FP.PACK_AB R147, R116, R105 ;  /* 0x000000697493723e */ /* 0x004fe200000000ff */
[C---:B------:R-:W-:Y:S01]  /*9e50*/  FMUL.FTZ R11, R2.reuse, R131 ;  /* 0x00000083020b7220 */ /* 0x040fe20000410000 */
[----:B------:R-:W-:Y:S01]  /*9e60*/  MOV R132, R6 ;  /* 0x0000000600847202 */ /* 0x000fe20000000f00 */
[C---:B------:R-:W-:Y:S01]  /*9e70*/  FMUL.FTZ R6, R2.reuse, R134 ;  /* 0x0000008602067220 */ /* 0x040fe20000410000 */
[----:B------:R-:W-:Y:S01]  /*9e80*/  MUFU.EX2 R70, R153 ;  /* 0x0000009900467308 */ /* 0x000fe20000000800 */
[C---:B------:R-:W-:Y:S01]  /*9e90*/  FMUL.FTZ R18, R2.reuse, R122 ;  /* 0x0000007a02127220 */ /* 0x040fe20000410000 */
[----:B----4-:R-:W2:Y:S01]  /*9ea0*/  LDL R156, [R1+0xc] ;  /* 0x00000c00019c7983 */ /* 0x010ea20000100800 */
[C---:B------:R-:W-:Y:S02]  /*9eb0*/  FMUL.FTZ R19, R2.reuse, R123 ;  /* 0x0000007b02137220 */ /* 0x040fe40000410000 */
[C---:B------:R-:W-:Y:S02]  /*9ec0*/  FMUL.FTZ R26, R2.reuse, R114 ;  /* 0x00000072021a7220 */ /* 0x040fe40000410000 */
[C---:B------:R-:W-:Y:S02]  /*9ed0*/  FMUL.FTZ R27, R2.reuse, R115 ;  /* 0x00000073021b7220 */ /* 0x040fe40000410000 */
[C---:B------:R-:W-:Y:S01]  /*9ee0*/  FMUL.FTZ R34, R2.reuse, R106 ;  /* 0x0000006a02227220 */ /* 0x040fe20000410000 */
[----:B------:R-:W-:Y:S01]  /*9ef0*/  MUFU.EX2 R153, R247 ;  /* 0x000000f700997308 */ /* 0x000fe20000000800 */
[----:B------:R-:W-:Y:S02]  /*9f00*/  FMUL.FTZ R35, R2, R107 ;  /* 0x0000006b02237220 */ /* 0x000fe40000410000 */
[C---:B------:R-:W-:Y:S02]  /*9f10*/  FMUL.FTZ R36, R0.reuse, R100 ;  /* 0x0000006400247220 */ /* 0x040fe40000410000 */
[----:B------:R-:W-:Y:S02]  /*9f20*/  FMUL.FTZ R37, R0, R101 ;  /* 0x0000006500257220 */ /* 0x000fe40000410000 */
[C---:B------:R-:W-:Y:S02]  /*9f30*/  FMUL.FTZ R38, R2.reuse, R102 ;  /* 0x0000006602267220 */ /* 0x040fe40000410000 */
[----:B------:R-:W-:Y:S01]  /*9f40*/  FMUL.FTZ R39, R2, R103 ;  /* 0x0000006702277220 */ /* 0x000fe20000410000 */
[----:B------:R-:W-:Y:S01]  /*9f50*/  MUFU.EX2 R109, R151 ;  /* 0x00000097006d7308 */ /* 0x000fe20000000800 */
[----:B------:R-:W-:Y:S01]  /*9f60*/  LDSM.16.MT88.4 R100, [R202+0x7000] ;  /* 0x00700000ca64783b */ /* 0x000fe20000004200 */
[----:B------:R-:W-:Y:S02]  /*9f70*/  FMUL.FTZ R41, R0, R97 ;  /* 0x0000006100297220 */ /* 0x000fe40000410000 */
[C---:B------:R-:W-:Y:S01]  /*9f80*/  FMUL.FTZ R42, R2.reuse, R98 ;  /* 0x00000062022a7220 */ /* 0x040fe20000410000 */
[C---:B-1----:R-:W-:Y:S05]  /*9f90*/  HMMA.16816.F32 R4, R144.reuse, R72, R4 ;  /* 0x000000489004723c */ /* 0x042fea0000001804 */
[----:B------:R-:W-:Y:S01]  /*9fa0*/  FMUL.FTZ R43, R2, R99 ;  /* 0x00000063022b7220 */ /* 0x000fe20000410000 */
[----:B------:R-:W-:Y:S01]  /*9fb0*/  MUFU.EX2 R151, R251 ;  /* 0x000000fb00977308 */ /* 0x000fe20000000800 */
[----:B------:R-:W-:Y:S01]  /*9fc0*/  FMUL.FTZ R45, R0, R93 ;  /* 0x0000005d002d7220 */ /* 0x000fe20000410000 */
[C---:B------:R-:W-:Y:S01]  /*9fd0*/  HMMA.16816.F32 R8, R144.reuse, R74, R8 ;  /* 0x0000004a9008723c */ /* 0x040fe20000001808 */
[----:B------:R-:W1:Y:S03]  /*9fe0*/  LDSM.16.MT88.4 R72, [R204] ;  /* 0x00000000cc48783b */ /* 0x000e660000004200 */
[C---:B------:R-:W-:Y:S02]  /*9ff0*/  FMUL.FTZ R14, R2.reuse, R126 ;  /* 0x0000007e020e7220 */ /* 0x040fe40000410000 */
[C---:B------:R-:W-:Y:S02]  /*a000*/  FMUL.FTZ R15, R2.reuse, R127 ;  /* 0x0000007f020f7220 */ /* 0x040fe40000410000 */
[C---:B------:R-:W-:Y:S01]  /*a010*/  FMUL.FTZ R46, R2.reuse, R94 ;  /* 0x0000005e022e7220 */ /* 0x040fe20000410000 */
[----:B------:R-:W-:Y:S03]  /*a020*/  MUFU.EX2 R108, R152 ;  /* 0x00000098006c7308 */ /* 0x000fe60000000800 */
[----:B------:R-:W-:Y:S02]  /*a030*/  FMUL.FTZ R47, R2, R95 ;  /* 0x0000005f022f7220 */ /* 0x000fe40000410000 */
[C---:B------:R-:W-:Y:S02]  /*a040*/  FMUL.FTZ R48, R0.reuse, R88 ;  /* 0x0000005800307220 */ /* 0x040fe40000410000 */
[----:B------:R-:W-:Y:S02]  /*a050*/  FMUL.FTZ R49, R0, R89 ;  /* 0x0000005900317220 */ /* 0x000fe40000410000 */
[C---:B------:R-:W-:Y:S01]  /*a060*/  FMUL.FTZ R50, R2.reuse, R90 ;  /* 0x0000005a02327220 */ /* 0x040fe20000410000 */
[----:B------:R-:W-:Y:S01]  /*a070*/  MUFU.EX2 R152, R249 ;  /* 0x000000f900987308 */ /* 0x000fe20000000800 */
[----:B------:R-:W-:Y:S02]  /*a080*/  FMUL.FTZ R51, R2, R91 ;  /* 0x0000005b02337220 */ /* 0x000fe40000410000 */
[----:B------:R-:W-:Y:S01]  /*a090*/  LDSM.16.MT88.4 R88, [R204+0x1800] ;  /* 0x00180000cc58783b */ /* 0x000fe20000004200 */
[----:B------:R-:W-:Y:S02]  /*a0a0*/  FMUL.FTZ R53, R0, R85 ;  /* 0x0000005500357220 */ /* 0x000fe40000410000 */
[C---:B------:R-:W-:Y:S02]  /*a0b0*/  FMUL.FTZ R54, R2.reuse, R86 ;  /* 0x0000005602367220 */ /* 0x040fe40000410000 */
[----:B------:R-:W-:Y:S02]  /*a0c0*/  FMUL.FTZ R55, R2, R87 ;  /* 0x0000005702377220 */ /* 0x000fe40000410000 */
[----:B------:R-:W-:Y:S02]  /*a0d0*/  FMUL.FTZ R57, R0, R81 ;  /* 0x0000005100397220 */ /* 0x000fe40000410000 */
[C---:B------:R-:W-:Y:S02]  /*a0e0*/  FMUL.FTZ R58, R2.reuse, R82 ;  /* 0x00000052023a7220 */ /* 0x040fe40000410000 */
[C---:B------:R-:W-:Y:S02]  /*a0f0*/  FMUL.FTZ R59, R2.reuse, R83 ;  /* 0x00000053023b7220 */ /* 0x040fe40000410000 */
[C---:B------:R-:W-:Y:S02]  /*a100*/  FMUL.FTZ R62, R2.reuse, R78 ;  /* 0x0000004e023e7220 */ /* 0x040fe40000410000 */
[----:B------:R-:W-:Y:S02]  /*a110*/  FMUL.FTZ R63, R2, R79 ;  /* 0x0000004f023f7220 */ /* 0x000fe40000410000 */
[C---:B------:R-:W-:Y:S01]  /*a120*/  FMUL.FTZ R60, R0.reuse, R76 ;  /* 0x0000004c003c7220 */ /* 0x040fe20000410000 */
[C---:B-1----:R-:W-:Y:S03]  /*a130*/  HMMA.16816.F32 R12, R144.reuse, R72, R12 ;  /* 0x00000048900c723c */ /* 0x042fe6000000180c */
[----:B------:R-:W-:Y:S02]  /*a140*/  FMUL.FTZ R61, R0, R77 ;  /* 0x0000004d003d7220 */ /* 0x000fe40000410000 */
[----:B------:R-:W-:Y:S01]  /*a150*/  LDSM.16.MT88.4 R76, [R202+0x800] ;  /* 0x00080000ca4c783b */ /* 0x000fe20000004200 */
[C---:B------:R-:W-:Y:S02]  /*a160*/  FMUL.FTZ R22, R2.reuse, R118 ;  /* 0x0000007602167220 */ /* 0x040fe40000410000 */
[C---:B------:R-:W-:Y:S04]  /*a170*/  HMMA.16816.F32 R16, R144.reuse, R74, R16 ;  /* 0x0000004a9010723c */ /* 0x040fe80000001810 */
[C---:B------:R-:W-:Y:S01]  /*a180*/  FMUL.FTZ R23, R2.reuse, R119 ;  /* 0x0000007702177220 */ /* 0x040fe20000410000 */
[----:B------:R-:W1:Y:S01]  /*a190*/  LDSM.16.MT88.4 R72, [R203] ;  /* 0x00000000cb48783b */ /* 0x000e620000004200 */
[C---:B------:R-:W-:Y:S02]  /*a1a0*/  FMUL.FTZ R30, R2.reuse, R110 ;  /* 0x0000006e021e7220 */ /* 0x040fe40000410000 */
[----:B------:R-:W-:Y:S01]  /*a1b0*/  FMUL.FTZ R31, R2, R111 ;  /* 0x0000006f021f7220 */ /* 0x000fe20000410000 */
[----:B------:R-:W-:Y:S03]  /*a1c0*/  MUFU.EX2 R110, R149 ;  /* 0x00000095006e7308 */ /* 0x000fe60000000800 */
[C---:B------:R-:W-:Y:S02]  /*a1d0*/  FMUL.FTZ R40, R0.reuse, R96 ;  /* 0x0000006000287220 */ /* 0x040fe40000410000 */
[C---:B------:R-:W-:Y:S02]  /*a1e0*/  FMUL.FTZ R44, R0.reuse, R92 ;  /* 0x0000005c002c7220 */ /* 0x040fe40000410000 */
[C---:B------:R-:W-:Y:S02]  /*a1f0*/  FMUL.FTZ R52, R0.reuse, R84 ;  /* 0x0000005400347220 */ /* 0x040fe40000410000 */
[----:B------:R-:W-:Y:S01]  /*a200*/  FMUL.FTZ R56, R0, R80 ;  /* 0x0000005000387220 */ /* 0x000fe20000410000 */
[----:B------:R-:W-:Y:S01]  /*a210*/  MUFU.EX2 R84, R162 ;  /* 0x000000a200547308 */ /* 0x000fe20000000800 */
[----:B-----5:R-:W-:Y:S09]  /*a220*/  FADD.FTZ R0, R69, R148 ;  /* 0x0000009445007221 */ /* 0x020ff20000010000 */
[----:B------:R-:W-:Y:S10]  /*a230*/  MUFU.EX2 R80, R154 ;  /* 0x0000009a00507308 */ /* 0x000ff40000000800 */
[----:B------:R-:W-:Y:S01]  /*a240*/  MUFU.EX2 R92, R170 ;  /* 0x000000aa005c7308 */ /* 0x000fe20000000800 */
[C---:B-1----:R-:W-:Y:S09]  /*a250*/  HMMA.16816.F32 R20, R144.reuse, R72, R20 ;  /* 0x000000489014723c */ /* 0x042ff20000001814 */
[----:B------:R-:W-:Y:S01]  /*a260*/  MUFU.EX2 R149, R129 ;  /* 0x0000008100957308 */ /* 0x000fe20000000800 */
[C---:B------:R-:W-:Y:S01]  /*a270*/  HMMA.16816.F32 R24, R144.reuse, R74, R24 ;  /* 0x0000004a9018723c */ /* 0x040fe20000001818 */
[----:B------:R-:W1:Y:S08]  /*a280*/  LDSM.16.MT88.4 R72, [R215] ;  /* 0x00000000d748783b */ /* 0x000e700000004200 */
[----:B------:R3:W-:Y:S10]  /*a290*/  MUFU.EX2 R148, R128 ;  /* 0x0000008000947308 */ /* 0x0007f40000000800 */
[----:B------:R-:W-:Y:S10]  /*a2a0*/  MUFU.EX2 R96, R230 ;  /* 0x000000e600607308 */ /* 0x000ff40000000800 */
[----:B------:R-:W-:Y:S01]  /*a2b0*/  MUFU.EX2 R154, R246 ;  /* 0x000000f6009a7308 */ /* 0x000fe20000000800 */
[----:B---3--:R-:W-:Y:S09]  /*a2c0*/  LDSM.16.MT88.4 R128, [R202+0x3800] ;  /* 0x00380000ca80783b */ /* 0x008ff20000004200 */
[----:B------:R-:W3:Y:S01]  /*a2d0*/  MUFU.EX2 R2, R155 ;  /* 0x0000009b00027308 */ /* 0x000ee20000000800 */
[C---:B-1----:R-:W-:Y:S09]  /*a2e0*/  HMMA.16816.F32 R28, R144.reuse, R72, R28 ;  /* 0x00000048901c723c */ /* 0x042ff2000000181c */
[----:B------:R-:W-:Y:S01]  /*a2f0*/  MUFU.EX2 R155, R236 ;  /* 0x000000ec009b7308 */ /* 0x000fe20000000800 */
[C---:B------:R-:W-:Y:S01]  /*a300*/  HMMA.16816.F32 R32, R144.reuse, R74, R32 ;  /* 0x0000004a9020723c */ /* 0x040fe20000001820 */
[----:B------:R-:W1:Y:S08]  /*a310*/  LDSM.16.MT88.4 R72, [R202+0x4000] ;  /* 0x00400000ca48783b */ /* 0x000e700000004200 */
[----:B------:R-:W4:Y:S03]  /*a320*/  MUFU.EX2 R111, R150 ;  /* 0x00000096006f7308 */ /* 0x000f260000000800 */
[----:B---3--:R-:W-:Y:S04]  /*a330*/  FADD.FTZ R0, R2, R0 ;  /* 0x0000000002007221 */ /* 0x008fe80000010000 */
[----:B------:R-:W-:Y:S03]  /*a340*/  FADD.FTZ R0, R80, R0 ;  /* 0x0000000050007221 */ /* 0x000fe60000010000 */
[----:B------:R-:W3:Y:S01]  /*a350*/  MUFU.EX2 R150, R124 ;  /* 0x0000007c00967308 */ /* 0x000ee20000000800 */
[----:B------:R-:W-:Y:S01]  /*a360*/  FADD.FTZ R0, R70, R0 ;  /* 0x0000000046007221 */ /* 0x000fe20000010000 */
[C---:B-1----:R-:W-:Y:S08]  /*a370*/  HMMA.16816.F32 R36, R144.reuse, R72, R36 ;  /* 0x000000489024723c */ /* 0x042ff00000001824 */
[C---:B------:R-:W-:Y:S01]  /*a380*/  HMMA.16816.F32 R40, R144.reuse, R74, R40 ;  /* 0x0000004a9028723c */ /* 0x040fe20000001828 */
[----:B------:R-:W1:Y:S07]  /*a390*/  LDSM.16.MT88.4 R72, [R204+0x4000] ;  /* 0x00400000cc48783b */ /* 0x000e6e0000004200 */
[C---:B-1----:R-:W-:Y:S08]  /*a3a0*/  HMMA.16816.F32 R44, R144.reuse, R72, R44 ;  /* 0x00000048902c723c */ /* 0x042ff0000000182c */
[C---:B------:R-:W-:Y:S01]  /*a3b0*/  HMMA.16816.F32 R48, R144.reuse, R74, R48 ;  /* 0x0000004a9030723c */ /* 0x040fe20000001830 */
[----:B------:R-:W1:Y:S02]  /*a3c0*/  LDSM.16.MT88.4 R72, [R203+0x4000] ;  /* 0x00400000cb48783b */ /* 0x000e640000004200 */
[----:B--2---:R-:W-:Y:S05]  /*a3d0*/  ISETP.GT.AND P0, PT, R240, R156, PT ;  /* 0x0000009cf000720c */ /* 0x004fea0003f04270 */
[C---:B-1----:R-:W-:Y:S08]  /*a3e0*/  HMMA.16816.F32 R52, R144.reuse, R72, R52 ;  /* 0x000000489034723c */ /* 0x042ff00000001834 */
[C---:B------:R-:W-:Y:S01]  /*a3f0*/  HMMA.16816.F32 R56, R144.reuse, R74, R56 ;  /* 0x0000004a9038723c */ /* 0x040fe20000001838 */
[----:B------:R-:W1:Y:S07]  /*a400*/  LDSM.16.MT88.4 R72, [R205+0x4000] ;  /* 0x00400000cd48783b */ /* 0x000e6e0000004200 */
[C---:B-1----:R-:W-:Y:S07]  /*a410*/  HMMA.16816.F32 R60, R144.reuse, R72, R60 ;  /* 0x00000048903c723c */ /* 0x042fee000000183c */
[----:B------:R-:W-:Y:S01]  /*a420*/  F2FP.PACK_AB R72, R2, R69 ;  /* 0x000000450248723e */ /* 0x000fe200000000ff */
[----:B------:R-:W-:Y:S01]  /*a430*/  HMMA.16816.F32 R64, R144, R74, R64 ;  /* 0x0000004a9040723c */ /* 0x000fe20000001840 */
[----:B------:R-:W-:Y:S03]  /*a440*/  MUFU.EX2 R144, R121 ;  /* 0x0000007900907308 */ /* 0x000fe60000000800 */
[----:B----4-:R-:W-:Y:S03]  /*a450*/  F2FP.PACK_AB R73, R110, R111 ;  /* 0x0000006f6e49723e */ /* 0x010fe600000000ff */
[----:B------:R-:W-:Y:S02]  /*a460*/  F2FP.PACK_AB R74, R70, R80 ;  /* 0x00000050464a723e */ /* 0x000fe400000000ff */
[----:B------:R-:W1:Y:S02]  /*a470*/  LDSM.16.MT88.4 R80, [R204+0x800] ;  /* 0x00080000cc50783b */ /* 0x000e640000004200 */
[----:B------:R-:W2:Y:S01]  /*a480*/  MUFU.EX2 R69, R164 ;  /* 0x000000a400457308 */ /* 0x000ea20000000800 */
[----:B------:R-:W-:Y:S02]  /*a490*/  F2FP.PACK_AB R75, R108, R109 ;  /* 0x0000006d6c4b723e */ /* 0x000fe400000000ff */
[----:B---3--:R-:W-:Y:S05]  /*a4a0*/  F2FP.PACK_AB R145, R149, R150 ;  /* 0x000000969591723e */ /* 0x008fea00000000ff */
[C---:B------:R-:W-:Y:S02]  /*a4b0*/  HMMA.16816.F32 R4, R72.reuse, R76, R4 ;  /* 0x0000004c4804723c */ /* 0x040fe40000001804 */
[----:B------:R-:W3:Y:S06]  /*a4c0*/  MUFU.EX2 R2, R163 ;  /* 0x000000a300027308 */ /* 0x000eec0000000800 */
[C---:B------:R-:W-:Y:S01]  /*a4d0*/  HMMA.16816.F32 R8, R72.reuse, R78, R8 ;  /* 0x0000004e4808723c */ /* 0x040fe20000001808 */
[----:B------:R-:W4:Y:S03]  /*a4e0*/  LDSM.16.MT88.4 R76, [R203+0x800] ;  /* 0x00080000cb4c783b */ /* 0x000f260000004200 */
[----:B------:R-:W5:Y:S01]  /*a4f0*/  MUFU.EX2 R70, R161 ;  /* 0x000000a100467308 */ /* 0x000f620000000800 */
[----:B--2---:R-:W-:Y:S09]  /*a500*/  FADD.FTZ R0, R69, R0 ;  /* 0x0000000045007221 */ /* 0x004ff20000010000 */
[----:B------:R-:W-:Y:S01]  /*a510*/  MUFU.EX2 R146, R125 ;  /* 0x0000007d00927308 */ /* 0x000fe20000000800 */
[----:B---3--:R-:W-:Y:S01]  /*a520*/  FADD.FTZ R0, R2, R0 ;  /* 0x0000000002007221 */ /* 0x008fe20000010000 */
[C---:B-1----:R-:W-:Y:S03]  /*a530*/  HMMA.16816.F32 R12, R72.reuse, R80, R12 ;  /* 0x00000050480c723c */ /* 0x042fe6000000180c */
[----:B------:R-:W-:Y:S04]  /*a540*/  FADD.FTZ R0, R84, R0 ;  /* 0x0000000054007221 */ /* 0x000fe80000010000 */
[C---:B-----5:R-:W-:Y:S01]  /*a550*/  FADD.FTZ R0, R70.reuse, R0 ;  /* 0x0000000046007221 */ /* 0x060fe20000010000 */
[C---:B------:R-:W-:Y:S01]  /*a560*/  HMMA.16816.F32 R16, R72.reuse, R82, R16 ;  /* 0x000000524810723c */ /* 0x040fe20000001810 */
[----:B------:R-:W1:Y:S07]  /*a570*/  LDSM.16.MT88.4 R80, [R205+0x800] ;  /* 0x00080000cd50783b */ /* 0x000e6e0000004200 */
[C---:B----4-:R-:W-:Y:S08]  /*a580*/  HMMA.16816.F32 R20, R72.reuse, R76, R20 ;  /* 0x0000004c4814723c */ /* 0x050ff00000001814 */
[C---:B------:R-:W-:Y:S01]  /*a590*/  HMMA.16816.F32 R24, R72.reuse, R78, R24 ;  /* 0x0000004e4818723c */ /* 0x040fe20000001818 */
[----:B------:R-:W2:Y:S07]  /*a5a0*/  LDSM.16.MT88.4 R76, [R202+0x4800] ;  /* 0x00480000ca4c783b */ /* 0x000eae0000004200 */
[C---:B-1----:R-:W-:Y:S08]  /*a5b0*/  HMMA.16816.F32 R28, R72.reuse, R80, R28 ;  /* 0x00000050481c723c */ /* 0x042ff0000000181c */
[C---:B------:R-:W-:Y:S01]  /*a5c0*/  HMMA.16816.F32 R32, R72.reuse, R82, R32 ;  /* 0x000000524820723c */ /* 0x040fe20000001820 */
[----:B------:R-:W1:Y:S07]  /*a5d0*/  LDSM.16.MT88.4 R80, [R204+0x4800] ;  /* 0x00480000cc50783b */ /* 0x000e6e0000004200 */
[C---:B--2---:R-:W-:Y:S08]  /*a5e0*/  HMMA.16816.F32 R36, R72.reuse, R76, R36 ;  /* 0x0000004c4824723c */ /* 0x044ff00000001824 */
        /* <DEDUP_REMOVED lines=9> */
[----:B------:R-:W-:Y:S01]  /*a680*/  HMMA.16816.F32 R64, R72, R82, R64 ;  /* 0x000000524840723c */ /* 0x000fe20000001840 */
[----:B------:R-:W1:Y:S06]  /*a690*/  LDSM.16.MT88.4 R80, [R204+0x1000] ;  /* 0x00100000cc50783b */ /* 0x000e6c0000004200 */
[----:B------:R-:W-:Y:S02]  /*a6a0*/  F2FP.PACK_AB R74, R70, R84 ;  /* 0x00000054464a723e */ /* 0x000fe400000000ff */
[----:B------:R-:W3:Y:S01]  /*a6b0*/  LDSM.16.MT88.4 R84, [R203+0x1000] ;  /* 0x00100000cb54783b */ /* 0x000ee20000004200 */
[----:B------:R-:W-:Y:S02]  /*a6c0*/  MUFU.EX2 R70, R169 ;  /* 0x000000a900467308 */ /* 0x000fe40000000800 */
[----:B------:R-:W-:Y:S02]  /*a6d0*/  F2FP.PACK_AB R72, R2, R69 ;  /* 0x000000450248723e */ /* 0x000fe400000000ff */
[----:B------:R-:W-:Y:S02]  /*a6e0*/  F2FP.PACK_AB R73, R157, R158 ;  /* 0x0000009e9d49723e */ /* 0x000fe400000000ff */
[----:B------:R-:W-:Y:S04]  /*a6f0*/  F2FP.PACK_AB R75, R160, R159 ;  /* 0x0000009fa04b723e */ /* 0x000fe800000000ff */
[----:B------:R-:W4:Y:S03]  /*a700*/  MUFU.EX2 R69, R172 ;  /* 0x000000ac00457308 */ /* 0x000f260000000800 */
[C---:B--2---:R-:W-:Y:S07]  /*a710*/  HMMA.16816.F32 R4, R72.reuse, R76, R4 ;  /* 0x0000004c4804723c */ /* 0x044fee0000001804 */
[----:B------:R-:W2:Y:S01]  /*a720*/  MUFU.EX2 R2, R171 ;  /* 0x000000ab00027308 */ /* 0x000ea20000000800 */
[C---:B------:R-:W-:Y:S01]  /*a730*/  HMMA.16816.F32 R8, R72.reuse, R78, R8 ;  /* 0x0000004e4808723c */ /* 0x040fe20000001808 */
[----:B------:R-:W5:Y:S07]  /*a740*/  LDSM.16.MT88.4 R76, [R205+0x1000] ;  /* 0x00100000cd4c783b */ /* 0x000f6e0000004200 */
[C---:B-1----:R-:W-:Y:S04]  /*a750*/  HMMA.16816.F32 R12, R72.reuse, R80, R12 ;  /* 0x00000050480c723c */ /* 0x042fe8000000180c */
[----:B----4-:R-:W-:Y:S04]  /*a760*/  FADD.FTZ R0, R69, R0 ;  /* 0x0000000045007221 */ /* 0x010fe80000010000 */
[C---:B------:R-:W-:Y:S01]  /*a770*/  HMMA.16816.F32 R16, R72.reuse, R82, R16 ;  /* 0x000000524810723c */ /* 0x040fe20000001810 */
[----:B------:R-:W1:Y:S03]  /*a780*/  LDSM.16.MT88.4 R80, [R202+0x5000] ;  /* 0x00500000ca50783b */ /* 0x000e660000004200 */
[----:B--2---:R-:W-:Y:S04]  /*a790*/  FADD.FTZ R0, R2, R0 ;  /* 0x0000000002007221 */ /* 0x004fe80000010000 */
[C---:B---3--:R-:W-:Y:S04]  /*a7a0*/  HMMA.16816.F32 R20, R72.reuse, R84, R20 ;  /* 0x000000544814723c */ /* 0x048fe80000001814 */
[----:B------:R-:W-:Y:S04]  /*a7b0*/  FADD.FTZ R0, R92, R0 ;  /* 0x000000005c007221 */ /* 0x000fe80000010000 */
[C---:B------:R-:W-:Y:S01]  /*a7c0*/  HMMA.16816.F32 R24, R72.reuse, R86, R24 ;  /* 0x000000564818723c */ /* 0x040fe20000001818 */
[----:B------:R-:W2:Y:S03]  /*a7d0*/  LDSM.16.MT88.4 R84, [R204+0x5000] ;  /* 0x00500000cc54783b */ /* 0x000ea60000004200 */
[----:B------:R-:W-:Y:S04]  /*a7e0*/  FADD.FTZ R0, R70, R0 ;  /* 0x0000000046007221 */ /* 0x000fe80000010000 */
        /* <DEDUP_REMOVED lines=9> */
[C---:B---3--:R-:W-:Y:S07]  /*a880*/  HMMA.16816.F32 R52, R72.reuse, R76, R52 ;  /* 0x0000004c4834723c */ /* 0x048fee0000001834 */
[----:B------:R-:W-:Y:S01]  /*a890*/  F2FP.PACK_AB R76, R2, R69 ;  /* 0x00000045024c723e */ /* 0x000fe200000000ff */
[C---:B------:R-:W-:Y:S01]  /*a8a0*/  HMMA.16816.F32 R56, R72.reuse, R78, R56 ;  /* 0x0000004e4838723c */ /* 0x040fe20000001838 */
[----:B------:R-:W3:Y:S03]  /*a8b0*/  MUFU.EX2 R69, R232 ;  /* 0x000000e800457308 */ /* 0x000ee60000000800 */
[----:B------:R-:W-:Y:S03]  /*a8c0*/  F2FP.PACK_AB R77, R165, R166 ;  /* 0x000000a6a54d723e */ /* 0x000fe600000000ff */
[----:B------:R-:W-:Y:S01]  /*a8d0*/  F2FP.PACK_AB R78, R70, R92 ;  /* 0x0000005c464e723e */ /* 0x000fe200000000ff */
[C---:B-1----:R-:W-:Y:S01]  /*a8e0*/  HMMA.16816.F32 R60, R72.reuse, R80, R60 ;  /* 0x00000050483c723c */ /* 0x042fe2000000183c */
[----:B------:R-:W-:Y:S02]  /*a8f0*/  LDSM.16.MT88.4 R92, [R204+0x2000] ;  /* 0x00200000cc5c783b */ /* 0x000fe40000004200 */
[----:B------:R-:W1:Y:S01]  /*a900*/  MUFU.EX2 R2, R231 ;  /* 0x000000e700027308 */ /* 0x000e620000000800 */
[----:B------:R-:W-:Y:S04]  /*a910*/  F2FP.PACK_AB R79, R168, R167 ;  /* 0x000000a7a84f723e */ /* 0x000fe800000000ff */
[----:B------:R-:W-:Y:S01]  /*a920*/  HMMA.16816.F32 R64, R72, R82, R64 ;  /* 0x000000524840723c */ /* 0x000fe20000001840 */
[----:B------:R-:W4:Y:S04]  /*a930*/  LDSM.16.MT88.4 R72, [R203+0x1800] ;  /* 0x00180000cb48783b */ /* 0x000f280000004200 */
[----:B------:R-:W5:Y:S03]  /*a940*/  MUFU.EX2 R70, R229 ;  /* 0x000000e500467308 */ /* 0x000f660000000800 */
[C---:B--2---:R-:W-:Y:S01]  /*a950*/  HMMA.16816.F32 R4, R76.reuse, R84, R4 ;  /* 0x000000544c04723c */ /* 0x044fe20000001804 */
[----:B------:R-:W2:Y:S04]  /*a960*/  LDSM.16.MT88.4 R80, [R205+0x1800] ;  /* 0x00180000cd50783b */ /* 0x000ea80000004200 */
[----:B---3--:R-:W-:Y:S01]  /*a970*/  FADD.FTZ R0, R69, R0 ;  /* 0x0000000045007221 */ /* 0x008fe20000010000 */
[----:B------:R-:W-:Y:S02]  /*a980*/  IADD3 R232, R240, -0x1, RZ ;  /* 0xfffffffff0e87810 */ /* 0x000fe40007ffe0ff */
[C---:B------:R-:W-:Y:S01]  /*a990*/  HMMA.16816.F32 R8, R76.reuse, R86, R8 ;  /* 0x000000564c08723c */ /* 0x040fe20000001808 */
[----:B------:R-:W3:Y:S03]  /*a9a0*/  LDSM.16.MT88.4 R84, [R202+0x5800] ;  /* 0x00580000ca54783b */ /* 0x000ee60000004200 */
[----:B-1----:R-:W-:Y:S01]  /*a9b0*/  FADD.FTZ R0, R2, R0 ;  /* 0x0000000002007221 */ /* 0x002fe20000010000 */
[----:B------:R-:W-:Y:S03]  /*a9c0*/  MOV R240, R232 ;  /* 0x000000e800f07202 */ /* 0x000fe60000000f00 */
[C---:B------:R-:W-:Y:S04]  /*a9d0*/  HMMA.16816.F32 R12, R76.reuse, R88, R12 ;  /* 0x000000584c0c723c */ /* 0x040fe8000000180c */
[----:B------:R-:W-:Y:S04]  /*a9e0*/  FADD.FTZ R0, R96, R0 ;  /* 0x0000000060007221 */ /* 0x000fe80000010000 */
[C---:B------:R-:W-:Y:S01]  /*a9f0*/  HMMA.16816.F32 R16, R76.reuse, R90, R16 ;  /* 0x0000005a4c10723c */ /* 0x040fe20000001810 */
[----:B------:R-:W-:Y:S03]  /*aa00*/  LDSM.16.MT88.4 R88, [R203+0x5800] ;  /* 0x00580000cb58783b */ /* 0x000fe60000004200 */
[----:B-----5:R-:W-:Y:S04]  /*aa10*/  FADD.FTZ R0, R70, R0 ;  /* 0x0000000046007221 */ /* 0x020fe80000010000 */
[C---:B----4-:R-:W-:Y:S08]  /*aa20*/  HMMA.16816.F32 R20, R76.reuse, R72, R20 ;  /* 0x000000484c14723c */ /* 0x050ff00000001814 */
[C---:B------:R-:W-:Y:S01]  /*aa30*/  HMMA.16816.F32 R24, R76.reuse, R74, R24 ;  /* 0x0000004a4c18723c */ /* 0x040fe20000001818 */
[----:B------:R-:W1:Y:S07]  /*aa40*/  LDSM.16.MT88.4 R72, [R204+0x5800] ;  /* 0x00580000cc48783b */ /* 0x000e6e0000004200 */
[C---:B--2---:R-:W-:Y:S08]  /*aa50*/  HMMA.16816.F32 R28, R76.reuse, R80, R28 ;  /* 0x000000504c1c723c */ /* 0x044ff0000000181c */
[C---:B------:R-:W-:Y:S01]  /*aa60*/  HMMA.16816.F32 R32, R76.reuse, R82, R32 ;  /* 0x000000524c20723c */ /* 0x040fe20000001820 */
[----:B------:R-:W2:Y:S07]  /*aa70*/  LDSM.16.MT88.4 R80, [R205+0x5800] ;  /* 0x00580000cd50783b */ /* 0x000eae0000004200 */
[C---:B---3--:R-:W-:Y:S08]  /*aa80*/  HMMA.16816.F32 R36, R76.reuse, R84, R36 ;  /* 0x000000544c24723c */ /* 0x048ff00000001824 */
[C---:B------:R-:W-:Y:S01]  /*aa90*/  HMMA.16816.F32 R40, R76.reuse, R86, R40 ;  /* 0x000000564c28723c */ /* 0x040fe20000001828 */
[----:B------:R-:W3:Y:S07]  /*aaa0*/  LDSM.16.MT88.4 R84, [R202+0x2000] ;  /* 0x00200000ca54783b */ /* 0x000eee0000004200 */
[C---:B-1----:R-:W-:Y:S07]  /*aab0*/  HMMA.16816.F32 R44, R76.reuse, R72, R44 ;  /* 0x000000484c2c723c */ /* 0x042fee000000182c */
[----:B------:R-:W-:Y:S01]  /*aac0*/  F2FP.PACK_AB R72, R2, R69 ;  /* 0x000000450248723e */ /* 0x000fe200000000ff */
[C---:B------:R-:W-:Y:S01]  /*aad0*/  HMMA.16816.F32 R48, R76.reuse, R74, R48 ;  /* 0x0000004a4c30723c */ /* 0x040fe20000001830 */
[----:B------:R-:W-:Y:S03]  /*aae0*/  MUFU.EX2 R69, R244 ;  /* 0x000000f400457308 */ /* 0x000fe60000000800 */
[----:B------:R-:W-:Y:S03]  /*aaf0*/  F2FP.PACK_AB R73, R174, R173 ;  /* 0x000000adae49723e */ /* 0x000fe600000000ff */
[----:B------:R-:W-:Y:S01]  /*ab00*/  F2FP.PACK_AB R74, R70, R96 ;  /* 0x00000060464a723e */ /* 0x000fe200000000ff */
[C---:B------:R-:W-:Y:S03]  /*ab10*/  HMMA.16816.F32 R52, R76.reuse, R88, R52 ;  /* 0x000000584c34723c */ /* 0x040fe60000001834 */
[----:B------:R-:W1:Y:S01]  /*ab20*/  MUFU.EX2 R96, R243 ;  /* 0x000000f300607308 */ /* 0x000e620000000800 */
[----:B------:R-:W-:Y:S04]  /*ab30*/  F2FP.PACK_AB R75, R228, R175 ;  /* 0x000000afe44b723e */ /* 0x000fe800000000ff */
[C---:B------:R-:W-:Y:S01]  /*ab40*/  HMMA.16816.F32 R56, R76.reuse, R90, R56 ;  /* 0x0000005a4c38723c */ /* 0x040fe20000001838 */
[----:B------:R-:W4:Y:S04]  /*ab50*/  LDSM.16.MT88.4 R88, [R203+0x2000] ;  /* 0x00200000cb58783b */ /* 0x000f280000004200 */
[----:B------:R-:W5:Y:S03]  /*ab60*/  MUFU.EX2 R70, R237 ;  /* 0x000000ed00467308 */ /* 0x000f660000000800 */
[C---:B--2---:R-:W-:Y:S07]  /*ab70*/  HMMA.16816.F32 R60, R76.reuse, R80, R60 ;  /* 0x000000504c3c723c */ /* 0x044fee000000183c */
[----:B------:R-:W2:Y:S01]  /*ab80*/  MUFU.EX2 R2, R245 ;  /* 0x000000f500027308 */ /* 0x000ea20000000800 */
[----:B------:R-:W-:Y:S01]  /*ab90*/  HMMA.16816.F32 R64, R76, R82, R64 ;  /* 0x000000524c40723c */ /* 0x000fe20000001840 */
[----:B------:R-:W4:Y:S03]  /*aba0*/  LDSM.16.MT88.4 R76, [R205+0x2000] ;  /* 0x00200000cd4c783b */ /* 0x000f260000004200 */
[----:B-1----:R-:W-:Y:S04]  /*abb0*/  FADD.FTZ R0, R96, R0 ;  /* 0x0000000060007221 */ /* 0x002fe80000010000 */
[C---:B---3--:R-:W-:Y:S01]  /*abc0*/  HMMA.16816.F32 R4, R72.reuse, R84, R4 ;  /* 0x000000544804723c */ /* 0x048fe20000001804 */
[----:B------:R-:W1:Y:S04]  /*abd0*/  LDSM.16.MT88.4 R80, [R202+0x6000] ;  /* 0x00600000ca50783b */ /* 0x000e680000004200 */
[----:B-----5:R-:W-:Y:S03]  /*abe0*/  FADD.FTZ R0, R70, R0 ;  /* 0x0000000046007221 */ /* 0x020fe60000010000 */
[C---:B------:R-:W-:Y:S01]  /*abf0*/  HMMA.16816.F32 R8, R72.reuse, R86, R8 ;  /* 0x000000564808723c */ /* 0x040fe20000001808 */
[----:B------:R-:W3:Y:S03]  /*ac00*/  LDSM.16.MT88.4 R84, [R204+0x6000] ;  /* 0x00600000cc54783b */ /* 0x000ee60000004200 */
[----:B------:R-:W-:Y:S04]  /*ac10*/  FADD.FTZ R0, R69, R0 ;  /* 0x0000000045007221 */ /* 0x000fe80000010000 */
[C---:B------:R-:W-:Y:S04]  /*ac20*/  HMMA.16816.F32 R12, R72.reuse, R92, R12 ;  /* 0x0000005c480c723c */ /* 0x040fe8000000180c */
[----:B--2---:R-:W-:Y:S04]  /*ac30*/  FADD.FTZ R0, R2, R0 ;  /* 0x0000000002007221 */ /* 0x004fe80000010000 */
[C---:B------:R-:W-:Y:S01]  /*ac40*/  HMMA.16816.F32 R16, R72.reuse, R94, R16 ;  /* 0x0000005e4810723c */ /* 0x040fe20000001810 */
[----:B------:R-:W2:Y:S07]  /*ac50*/  LDSM.16.MT88.4 R92, [R203+0x6000] ;  /* 0x00600000cb5c783b */ /* 0x000eae0000004200 */
[C---:B----4-:R-:W-:Y:S08]  /*ac60*/  HMMA.16816.F32 R20, R72.reuse, R88, R20 ;  /* 0x000000584814723c */ /* 0x050ff00000001814 */
[C---:B------:R-:W-:Y:S01]  /*ac70*/  HMMA.16816.F32 R24, R72.reuse, R90, R24 ;  /* 0x0000005a4818723c */ /* 0x040fe20000001818 */
[----:B------:R-:W4:Y:S07]  /*ac80*/  LDSM.16.MT88.4 R88, [R205+0x6000] ;  /* 0x00600000cd58783b */ /* 0x000f2e0000004200 */
[C---:B------:R-:W-:Y:S07]  /*ac90*/  HMMA.16816.F32 R28, R72.reuse, R76, R28 ;  /* 0x0000004c481c723c */ /* 0x040fee000000181c */
[----:B------:R-:W-:Y:S01]  /*aca0*/  F2FP.PACK_AB R76, R70, R96 ;  /* 0x00000060464c723e */ /* 0x000fe200000000ff */
[C---:B------:R-:W-:Y:S01]  /*acb0*/  HMMA.16816.F32 R32, R72.reuse, R78, R32 ;  /* 0x0000004e4820723c */ /* 0x040fe20000001820 */
[----:B------:R-:W-:Y:S01]  /*acc0*/  LDSM.16.MT88.4 R96, [R204+0x6800] ;  /* 0x00680000cc60783b */ /* 0x000fe20000004200 */
[----:B------:R-:W5:Y:S02]  /*acd0*/  MUFU.EX2 R70, R248 ;  /* 0x000000f800467308 */ /* 0x000f640000000800 */
[----:B------:R-:W-:Y:S03]  /*ace0*/  F2FP.PACK_AB R77, R234, R233 ;  /* 0x000000e9ea4d723e */ /* 0x000fe600000000ff */
[----:B------:R-:W-:Y:S01]  /*acf0*/  F2FP.PACK_AB R78, R2, R69 ;  /* 0x00000045024e723e */ /* 0x000fe200000000ff */
[C---:B-1----:R-:W-:Y:S04]  /*ad00*/  HMMA.16816.F32 R36, R72.reuse, R80, R36 ;  /* 0x000000504824723c */ /* 0x042fe80000001824 */
[----:B------:R-:W-:Y:S01]  /*ad10*/  F2FP.PACK_AB R79, R155, R235 ;  /* 0x000000eb9b4f723e */ /* 0x000fe200000000ff */
[----:B------:R1:W-:Y:S03]  /*ad20*/  MUFU.EX2 R2, R112 ;  /* 0x0000007000027308 */ /* 0x0003e60000000800 */
[C---:B------:R-:W-:Y:S01]  /*ad30*/  HMMA.16816.F32 R40, R72.reuse, R82, R40 ;  /* 0x000000524828723c */ /* 0x040fe20000001828 */
[----:B------:R-:W4:Y:S06]  /*ad40*/  LDSM.16.MT88.4 R80, [R202+0x2800] ;  /* 0x00280000ca50783b */ /* 0x000f2c0000004200 */
[----:B------:R-:W1:Y:S01]  /*ad50*/  MUFU.EX2 R69, R250 ;  /* 0x000000fa00457308 */ /* 0x000e620000000800 */
[C---:B---3--:R-:W-:Y:S04]  /*ad60*/  HMMA.16816.F32 R44, R72.reuse, R84, R44 ;  /* 0x00000054482c723c */ /* 0x048fe8000000182c */
[----:B-----5:R-:W-:Y:S04]  /*ad70*/  FADD.FTZ R0, R70, R0 ;  /* 0x0000000046007221 */ /* 0x020fe80000010000 */
[C---:B------:R-:W-:Y:S01]  /*ad80*/  HMMA.16816.F32 R48, R72.reuse, R86, R48 ;  /* 0x000000564830723c */ /* 0x040fe20000001830 */
[----:B------:R-:W3:Y:S07]  /*ad90*/  LDSM.16.MT88.4 R84, [R204+0x2800] ;  /* 0x00280000cc54783b */ /* 0x000eee0000004200 */
[C---:B--2---:R-:W-:Y:S01]  /*ada0*/  HMMA.16816.F32 R52, R72.reuse, R92, R52 ;  /* 0x0000005c4834723c */ /* 0x044fe20000001834 */
[----:B-1----:R-:W-:Y:S03]  /*adb0*/  LDSM.16.MT88.4 R112, [R203+0x3800] ;  /* 0x00380000cb70783b */ /* 0x002fe60000004200 */
[C---:B------:R-:W-:Y:S04]  /*adc0*/  FADD.FTZ R0, R69.reuse, R0 ;  /* 0x0000000045007221 */ /* 0x040fe80000010000 */
[C---:B------:R-:W-:Y:S01]  /*add0*/  HMMA.16816.F32 R56, R72.reuse, R94, R56 ;  /* 0x0000005e4838723c */ /* 0x040fe20000001838 */
[----:B------:R-:W1:Y:S03]  /*ade0*/  LDSM.16.MT88.4 R92, [R203+0x2800] ;  /* 0x00280000cb5c783b */ /* 0x000e660000004200 */
[----:B------:R-:W-:Y:S04]  /*adf0*/  FADD.FTZ R0, R104, R0 ;  /* 0x0000000068007221 */ /* 0x000fe80000010000 */
[C---:B----4-:R-:W-:Y:S04]  /*ae00*/  HMMA.16816.F32 R60, R72.reuse, R88, R60 ;  /* 0x00000058483c723c */ /* 0x050fe8000000183c */
[C---:B------:R-:W-:Y:S04]  /*ae10*/  FADD.FTZ R0, R2.reuse, R0 ;  /* 0x0000000002007221 */ /* 0x040fe80000010000 */
[----:B------:R-:W-:Y:S01]  /*ae20*/  HMMA.16816.F32 R64, R72, R90, R64 ;  /* 0x0000005a4840723c */ /* 0x000fe20000001840 */
[----:B------:R-:W2:Y:S07]  /*ae30*/  LDSM.16.MT88.4 R72, [R205+0x2800] ;  /* 0x00280000cd48783b */ /* 0x000eae0000004200 */
[C---:B------:R-:W-:Y:S01]  /*ae40*/  HMMA.16816.F32 R4, R76.reuse, R80, R4 ;  /* 0x000000504c04723c */ /* 0x040fe20000001804 */
[----:B------:R-:W4:Y:S07]  /*ae50*/  LDSM.16.MT88.4 R88, [R202+0x6800] ;  /* 0x00680000ca58783b */ /* 0x000f2e0000004200 */
[C---:B------:R-:W-:Y:S01]  /*ae60*/  HMMA.16816.F32 R8, R76.reuse, R82, R8 ;  /* 0x000000524c08723c */ /* 0x040fe20000001808 */
[----:B------:R-:W5:Y:S07]  /*ae70*/  LDSM.16.MT88.4 R80, [R203+0x6800] ;  /* 0x00680000cb50783b */ /* 0x000f6e0000004200 */
[C---:B---3--:R-:W-:Y:S08]  /*ae80*/  HMMA.16816.F32 R12, R76.reuse, R84, R12 ;  /* 0x000000544c0c723c */ /* 0x048ff0000000180c */
[C---:B------:R-:W-:Y:S01]  /*ae90*/  HMMA.16816.F32 R16, R76.reuse, R86, R16 ;  /* 0x000000564c10723c */ /* 0x040fe20000001810 */
[----:B------:R-:W3:Y:S07]  /*aea0*/  LDSM.16.MT88.4 R84, [R205+0x6800] ;  /* 0x00680000cd54783b */ /* 0x000eee0000004200 */
[C---:B-1----:R-:W-:Y:S08]  /*aeb0*/  HMMA.16816.F32 R20, R76.reuse, R92, R20 ;  /* 0x0000005c4c14723c */ /* 0x042ff00000001814 */
[C---:B------:R-:W-:Y:S01]  /*aec0*/  HMMA.16816.F32 R24, R76.reuse, R94, R24 ;  /* 0x0000005e4c18723c */ /* 0x040fe20000001818 */
[----:B------:R-:W-:Y:S07]  /*aed0*/  LDSM.16.MT88.4 R92, [R204+0x3000] ;  /* 0x00300000cc5c783b */ /* 0x000fee0000004200 */
[C---:B--2---:R-:W-:Y:S07]  /*aee0*/  HMMA.16816.F32 R28, R76.reuse, R72, R28 ;  /* 0x000000484c1c723c */ /* 0x044fee000000181c */
[----:B------:R-:W-:Y:S01]  /*aef0*/  F2FP.PACK_AB R72, R69, R70 ;  /* 0x000000464548723e */ /* 0x000fe200000000ff */
[C---:B------:R-:W-:Y:S01]  /*af00*/  HMMA.16816.F32 R32, R76.reuse, R74, R32 ;  /* 0x0000004a4c20723c */ /* 0x040fe20000001820 */
[----:B------:R1:W-:Y:S03]  /*af10*/  MUFU.EX2 R69, R120 ;  /* 0x0000007800457308 */ /* 0x0003e60000000800 */
[----:B------:R-:W-:Y:S03]  /*af20*/  F2FP.PACK_AB R73, R153, R154 ;  /* 0x0000009a9949723e */ /* 0x000fe600000000ff */
[----:B------:R-:W-:Y:S01]  /*af30*/  F2FP.PACK_AB R74, R2, R104 ;  /* 0x00000068024a723e */ /* 0x000fe200000000ff */
[C---:B----4-:R-:W-:Y:S03]  /*af40*/  HMMA.16816.F32 R36, R76.reuse, R88, R36 ;  /* 0x000000584c24723c */ /* 0x050fe60000001824 */
[----:B------:R-:W2:Y:S01]  /*af50*/  MUFU.EX2 R2, R117 ;  /* 0x0000007500027308 */ /* 0x000ea20000000800 */
[----:B------:R-:W-:Y:S04]  /*af60*/  F2FP.PACK_AB R75, R151, R152 ;  /* 0x00000098974b723e */ /* 0x000fe800000000ff */
[C---:B------:R-:W-:Y:S01]  /*af70*/  HMMA.16816.F32 R40, R76.reuse, R90, R40 ;  /* 0x0000005a4c28723c */ /* 0x040fe20000001828 */
[----:B------:R-:W4:Y:S04]  /*af80*/  LDSM.16.MT88.4 R88, [R202+0x3000] ;  /* 0x00300000ca58783b */ /* 0x000f280000004200 */
[----:B------:R-:W3:Y:S03]  /*af90*/  MUFU.EX2 R70, R133 ;  /* 0x0000008500467308 */ /* 0x000ee60000000800 */
[C---:B------:R-:W-:Y:S01]  /*afa0*/  HMMA.16816.F32 R44, R76.reuse, R96, R44 ;  /* 0x000000604c2c723c */ /* 0x040fe2000000182c */
[----:B-1----:R-:W-:Y:S07]  /*afb0*/  LDSM.16.MT88.4 R120, [R204+0x3800] ;  /* 0x00380000cc78783b */ /* 0x002fee0000004200 */
[C---:B------:R-:W-:Y:S01]  /*afc0*/  HMMA.16816.F32 R48, R76.reuse, R98, R48 ;  /* 0x000000624c30723c */ /* 0x040fe20000001830 */
[----:B------:R-:W-:Y:S03]  /*afd0*/  LDSM.16.MT88.4 R96, [R205+0x3000] ;  /* 0x00300000cd60783b */ /* 0x000fe60000004200 */
[----:B--2---:R-:W-:Y:S04]  /*afe0*/  FADD.FTZ R0, R2, R0 ;  /* 0x0000000002007221 */ /* 0x004fe80000010000 */
[C---:B-----5:R-:W-:Y:S04]  /*aff0*/  HMMA.16816.F32 R52, R76.reuse, R80, R52 ;  /* 0x000000504c34723c */ /* 0x060fe80000001834 */
[C---:B------:R-:W-:Y:S01]  /*b000*/  FADD.FTZ R0, R144.reuse, R0 ;  /* 0x0000000090007221 */ /* 0x040fe20000010000 */
[----:B------:R-:W-:Y:S01]  /*b010*/  F2FP.PACK_AB R144, R144, R2 ;  /* 0x000000029090723e */ /* 0x000fe200000000ff */
[----:B------:R-:W-:Y:S01]  /*b020*/  FADD.FTZ R2, R105, R132 ;  /* 0x0000008469027221 */ /* 0x000fe20000010000 */
[----:B---3--:R-:W-:Y:S01]  /*b030*/  F2FP.PACK_AB R147, R70, R148 ;  /* 0x000000944693723e */ /* 0x008fe200000000ff */
[C---:B------:R-:W-:Y:S01]  /*b040*/  HMMA.16816.F32 R56, R76.reuse, R82, R56 ;  /* 0x000000524c38723c */ /* 0x040fe20000001838 */
[----:B------:R-:W1:Y:S03]  /*b050*/  LDSM.16.MT88.4 R80, [R203+0x3000] ;  /* 0x00300000cb50783b */ /* 0x000e660000004200 */
[----:B------:R-:W-:Y:S04]  /*b060*/  FADD.FTZ R0, R69, R0 ;  /* 0x0000000045007221 */ /* 0x000fe80000010000 */
[C---:B------:R-:W-:Y:S01]  /*b070*/  HMMA.16816.F32 R60, R76.reuse, R84, R60 ;  /* 0x000000544c3c723c */ /* 0x040fe2000000183c */
[----:B------:R-:W-:Y:S03]  /*b080*/  LDSM.16.MT88.4 R104, [R205+0x3800] ;  /* 0x00380000cd68783b */ /* 0x000fe60000004200 */
[C---:B------:R-:W-:Y:S01]  /*b090*/  FADD.FTZ R246, R146.reuse, R0 ;  /* 0x0000000092f67221 */ /* 0x040fe20000010000 */
[----:B------:R-:W-:Y:S01]  /*b0a0*/  F2FP.PACK_AB R146, R146, R69 ;  /* 0x000000459292723e */ /* 0x000fe200000000ff */
[----:B------:R-:W-:Y:S01]  /*b0b0*/  FADD.FTZ R0, R116, R2 ;  /* 0x0000000274007221 */ /* 0x000fe20000010000 */
[----:B------:R-:W-:Y:S01]  /*b0c0*/  MOV R69, R68 ;  /* 0x0000004400457202 */ /* 0x000fe20000000f00 */
[----:B------:R-:W-:Y:S01]  /*b0d0*/  HMMA.16816.F32 R64, R76, R86, R64 ;  /* 0x000000564c40723c */ /* 0x000fe20000001840 */
[----:B------:R-:W2:Y:S03]  /*b0e0*/  LDSM.16.MT88.4 R76, [R204+0x7000] ;  /* 0x00700000cc4c783b */ /* 0x000ea60000004200 */
[----:B------:R-:W-:Y:S04]  /*b0f0*/  FADD.FTZ R0, R111, R0 ;  /* 0x000000006f007221 */ /* 0x000fe80000010000 */
[C---:B----4-:R-:W-:Y:S01]  /*b100*/  HMMA.16816.F32 R4, R72.reuse, R88, R4 ;  /* 0x000000584804723c */ /* 0x050fe20000001804 */
[----:B------:R-:W3:Y:S04]  /*b110*/  LDSM.16.MT88.4 R84, [R203+0x7000] ;  /* 0x00700000cb54783b */ /* 0x000ee80000004200 */
[----:B------:R-:W-:Y:S03]  /*b120*/  FADD.FTZ R0, R110, R0 ;  /* 0x000000006e007221 */ /* 0x000fe60000010000 */
[C---:B------:R-:W-:Y:S01]  /*b130*/  HMMA.16816.F32 R8, R72.reuse, R90, R8 ;  /* 0x0000005a4808723c */ /* 0x040fe20000001808 */
[----:B------:R-:W-:Y:S03]  /*b140*/  LDSM.16.MT88.4 R88, [R204+0x7800] ;  /* 0x00780000cc58783b */ /* 0x000fe60000004200 */
[----:B------:R-:W-:Y:S04]  /*b150*/  FADD.FTZ R0, R109, R0 ;  /* 0x000000006d007221 */ /* 0x000fe80000010000 */
[C---:B------:R-:W-:Y:S04]  /*b160*/  HMMA.16816.F32 R12, R72.reuse, R92, R12 ;  /* 0x0000005c480c723c */ /* 0x040fe8000000180c */
[----:B------:R-:W-:Y:S04]  /*b170*/  FADD.FTZ R0, R108, R0 ;  /* 0x000000006c007221 */ /* 0x000fe80000010000 */
[C---:B------:R-:W-:Y:S04]  /*b180*/  HMMA.16816.F32 R16, R72.reuse, R94, R16 ;  /* 0x0000005e4810723c */ /* 0x040fe80000001810 */
[----:B------:R-:W-:Y:S04]  /*b190*/  FADD.FTZ R0, R158, R0 ;  /* 0x000000009e007221 */ /* 0x000fe80000010000 */
[C---:B-1----:R-:W-:Y:S04]  /*b1a0*/  HMMA.16816.F32 R20, R72.reuse, R80, R20 ;  /* 0x000000504814723c */ /* 0x042fe80000001814 */
[----:B------:R-:W-:Y:S04]  /*b1b0*/  FADD.FTZ R0, R157, R0 ;  /* 0x000000009d007221 */ /* 0x000fe80000010000 */
[C---:B------:R-:W-:Y:S01]  /*b1c0*/  HMMA.16816.F32 R24, R72.reuse, R82, R24 ;  /* 0x000000524818723c */ /* 0x040fe20000001818 */
[----:B------:R-:W1:Y:S03]  /*b1d0*/  LDSM.16.MT88.4 R80, [R205+0x7000] ;  /* 0x00700000cd50783b */ /* 0x000e660000004200 */
[----:B------:R-:W-:Y:S04]  /*b1e0*/  FADD.FTZ R0, R159, R0 ;  /* 0x000000009f007221 */ /* 0x000fe80000010000 */
[C---:B------:R-:W-:Y:S04]  /*b1f0*/  HMMA.16816.F32 R28, R72.reuse, R96, R28 ;  /* 0x00000060481c723c */ /* 0x040fe8000000181c */
[----:B------:R-:W-:Y:S04]  /*b200*/  FADD.FTZ R0, R160, R0 ;  /* 0x00000000a0007221 */ /* 0x000fe80000010000 */
[C---:B------:R-:W-:Y:S01]  /*b210*/  HMMA.16816.F32 R32, R72.reuse, R98, R32 ;  /* 0x000000624820723c */ /* 0x040fe20000001820 */
[----:B------:R-:W4:Y:S03]  /*b220*/  LDSM.16.MT88.4 R96, [R202+0x7800] ;  /* 0x00780000ca60783b */ /* 0x000f260000004200 */
[----:B------:R-:W-:Y:S04]  /*b230*/  FADD.FTZ R0, R166, R0 ;  /* 0x00000000a6007221 */ /* 0x000fe80000010000 */
[C---:B------:R-:W-:Y:S04]  /*b240*/  HMMA.16816.F32 R36, R72.reuse, R100, R36 ;  /* 0x000000644824723c */ /* 0x040fe80000001824 */
[----:B------:R-:W-:Y:S04]  /*b250*/  FADD.FTZ R0, R165, R0 ;  /* 0x00000000a5007221 */ /* 0x000fe80000010000 */
[C---:B------:R-:W-:Y:S04]  /*b260*/  HMMA.16816.F32 R40, R72.reuse, R102, R40 ;  /* 0x000000664828723c */ /* 0x040fe80000001828 */
[----:B------:R-:W-:Y:S04]  /*b270*/  FADD.FTZ R0, R167, R0 ;  /* 0x00000000a7007221 */ /* 0x000fe80000010000 */
[C---:B--2---:R-:W-:Y:S04]  /*b280*/  HMMA.16816.F32 R44, R72.reuse, R76, R44 ;  /* 0x0000004c482c723c */ /* 0x044fe8000000182c */
[----:B------:R-:W-:Y:S04]  /*b290*/  FADD.FTZ R0, R168, R0 ;  /* 0x00000000a8007221 */ /* 0x000fe80000010000 */
[C---:B------:R-:W-:Y:S04]  /*b2a0*/  HMMA.16816.F32 R48, R72.reuse, R78, R48 ;  /* 0x0000004e4830723c */ /* 0x040fe80000001830 */
[----:B------:R-:W-:Y:S04]  /*b2b0*/  FADD.FTZ R0, R173, R0 ;  /* 0x00000000ad007221 */ /* 0x000fe80000010000 */
[C---:B---3--:R-:W-:Y:S04]  /*b2c0*/  HMMA.16816.F32 R52, R72.reuse, R84, R52 ;  /* 0x000000544834723c */ /* 0x048fe80000001834 */
[----:B------:R-:W-:Y:S04]  /*b2d0*/  FADD.FTZ R0, R174, R0 ;  /* 0x00000000ae007221 */ /* 0x000fe80000010000 */
[C---:B------:R-:W-:Y:S04]  /*b2e0*/  HMMA.16816.F32 R56, R72.reuse, R86, R56 ;  /* 0x000000564838723c */ /* 0x040fe80000001838 */
[----:B------:R-:W-:Y:S04]  /*b2f0*/  FADD.FTZ R0, R175, R0 ;  /* 0x00000000af007221 */ /* 0x000fe80000010000 */
[C---:B-1----:R-:W-:Y:S04]  /*b300*/  HMMA.16816.F32 R60, R72.reuse, R80, R60 ;  /* 0x00000050483c723c */ /* 0x042fe8000000183c */
[----:B------:R-:W-:Y:S04]  /*b310*/  FADD.FTZ R0, R228, R0 ;  /* 0x00000000e4007221 */ /* 0x000fe80000010000 */
[----:B------:R-:W-:Y:S01]  /*b320*/  HMMA.16816.F32 R64, R72, R82, R64 ;  /* 0x000000524840723c */ /* 0x000fe20000001840 */
[----:B------:R-:W1:Y:S03]  /*b330*/  LDSM.16.MT88.4 R80, [R203+0x7800] ;  /* 0x00780000cb50783b */ /* 0x000e660000004200 */
[----:B------:R-:W-:Y:S04]  /*b340*/  FADD.FTZ R0, R233, R0 ;  /* 0x00000000e9007221 */ /* 0x000fe80000010000 */
[C---:B------:R-:W-:Y:S01]  /*b350*/  HMMA.16816.F32 R132, R144.reuse, R128, R4 ;  /* 0x000000809084723c */ /* 0x040fe20000001804 */
[----:B------:R-:W2:Y:S04]  /*b360*/  LDSM.16.MT88.4 R72, [R205+0x7800] ;  /* 0x00780000cd48783b */ /* 0x000ea80000004200 */
[----:B------:R-:W-:Y:S03]  /*b370*/  FADD.FTZ R0, R234, R0 ;  /* 0x00000000ea007221 */ /* 0x000fe60000010000 */
[C---:B------:R-:W-:Y:S04]  /*b380*/  HMMA.16816.F32 R128, R144.reuse, R130, R8 ;  /* 0x000000829080723c */ /* 0x040fe80000001808 */
[----:B------:R-:W-:Y:S04]  /*b390*/  FADD.FTZ R0, R235, R0 ;  /* 0x00000000eb007221 */ /* 0x000fe80000010000 */
[C---:B------:R-:W-:Y:S04]  /*b3a0*/  HMMA.16816.F32 R124, R144.reuse, R120, R12 ;  /* 0x00000078907c723c */ /* 0x040fe8000000180c */
[----:B------:R-:W-:Y:S03]  /*b3b0*/  FADD.FTZ R0, R155, R0 ;  /* 0x000000009b007221 */ /* 0x000fe60000010000 */
[-C--:B------:R-:W-:Y:S01]  /*b3c0*/  MOV R12, R3.reuse ;  /* 0x00000003000c7202 */ /* 0x080fe20000000f00 */
[C---:B------:R-:W-:Y:S04]  /*b3d0*/  HMMA.16816.F32 R120, R144.reuse, R122, R16 ;  /* 0x0000007a9078723c */ /* 0x040fe80000001810 */
[----:B------:R-:W-:Y:S04]  /*b3e0*/  FADD.FTZ R0, R154, R0 ;  /* 0x000000009a007221 */ /* 0x000fe80000010000 */
        /* <DEDUP_REMOVED lines=8> */
[C---:B----4-:R-:W-:Y:S04]  /*b470*/  HMMA.16816.F32 R100, R144.reuse, R96, R36 ;  /* 0x000000609064723c */ /* 0x050fe80000001824 */
[----:B------:R-:W-:Y:S04]  /*b480*/  FADD.FTZ R0, R149, R0 ;  /* 0x0000000095007221 */ /* 0x000fe80000010000 */
[C---:B------:R-:W-:Y:S04]  /*b490*/  HMMA.16816.F32 R96, R144.reuse, R98, R40 ;  /* 0x000000629060723c */ /* 0x040fe80000001828 */
[----:B------:R-:W-:Y:S04]  /*b4a0*/  FADD.FTZ R0, R148, R0 ;  /* 0x0000000094007221 */ /* 0x000fe80000010000 */
[C---:B------:R-:W-:Y:S04]  /*b4b0*/  HMMA.16816.F32 R92, R144.reuse, R88, R44 ;  /* 0x00000058905c723c */ /* 0x040fe8000000182c */
[----:B------:R-:W-:Y:S01]  /*b4c0*/  FADD.FTZ R0, R70, R0 ;  /* 0x0000000046007221 */ /* 0x000fe20000010000 */
[----:B------:R-:W-:Y:S03]  /*b4d0*/  MOV R70, R3 ;  /* 0x0000000300467202 */ /* 0x000fe60000000f00 */
[C---:B------:R-:W-:Y:S01]  /*b4e0*/  HMMA.16816.F32 R88, R144.reuse, R90, R48 ;  /* 0x0000005a9058723c */ /* 0x040fe20000001830 */
[----:B------:R3:W-:Y:S07]  /*b4f0*/  STL [R1], R0 ;  /* 0x0000000001007387 */ /* 0x0007ee0000100800 */
[C---:B-1----:R-:W-:Y:S08]  /*b500*/  HMMA.16816.F32 R84, R144.reuse, R80, R52 ;  /* 0x000000509054723c */ /* 0x042ff00000001834 */
[C---:B------:R-:W-:Y:S08]  /*b510*/  HMMA.16816.F32 R80, R144.reuse, R82, R56 ;  /* 0x000000529050723c */ /* 0x040ff00000001838 */
[C---:B--2---:R-:W-:Y:S08]  /*b520*/  HMMA.16816.F32 R76, R144.reuse, R72, R60 ;  /* 0x00000048904c723c */ /* 0x044ff0000000183c */
[----:B------:R-:W-:Y:S01]  /*b530*/  HMMA.16816.F32 R72, R144, R74, R64 ;  /* 0x0000004a9048723c */ /* 0x000fe20000001840 */
[----:B---3--:R-:W-:-:S07]  /*b540*/  @P0 BRA `(.L_x_92) ;  /* 0xffffb2e000000947 */ /* 0x008fce000383ffff */
.L_x_81:
[----:B--2---:R-:W2:Y:S02]  /*b550*/  LDL R0, [R1+0x4] ;  /* 0x0000040001007983 */ /* 0x004ea40000100800 */
[----:B--2---:R-:W-:-:S13]  /*b560*/  ISETP.GE.AND P0, PT, R232, R0, PT ;  /* 0x00000000e800720c */ /* 0x004fda0003f06270 */
[----:B------:R-:W-:Y:S05]  /*b570*/  @!P0 BRA `(.L_x_93) ;  /* 0x000042e000008947 */ /* 0x000fea0003800000 */
[----:B------:R-:W-:Y:S02]  /*b580*/  MOV R70, R12 ;  /* 0x0000000c00467202 */ /* 0x000fe40000000f00 */
[----:B------:R-:W-:Y:S02]  /*b590*/  MOV R69, R68 ;  /* 0x0000004400457202 */ /* 0x000fe40000000f00 */
.L_x_100:
[----:B------:R-:W2:Y:S01]  /*b5a0*/  LDL.64 R6, [R1+0x28] ;  /* 0x0000280001067983 */ /* 0x000ea20000100a00 */
[----:B------:R-:W-:Y:S04]  /*b5b0*/  DEPBAR.LE SB0, 0x0 ;  /* 0x000080000000791a */ /* 0x000fe80000000000 */
[----:B------:R-:W3:Y:S01]  /*b5c0*/  LDL R5, [R1+0x38] ;  /* 0x0000380001057983 */ /* 0x000ee20000100800 */
[----:B------:R-:W-:Y:S01]  /*b5d0*/  WARPSYNC 0xffffffff ;  /* 0xffffffff00007948 */ /* 0x000fe20003800000 */
[----:B------:R-:W-:Y:S01]  /*b5e0*/  SHF.R.S32.HI R0, RZ, 0x1f, R239 ;  /* 0x0000001fff007819 */ /* 0x000fe200000114ef */
[C---:B------:R-:W-:Y:S01]  /*b5f0*/  IMAD.WIDE.U32 R2, R239.reuse, c[0x0][0x208], RZ ;  /* 0x00008200ef027a25 */ /* 0x040fe200078e00ff */
[----:B------:R-:W-:Y:S01]  /*b600*/  BAR.SYNC.DEFER_BLOCKING 0x0 ;  /* 0x0000000000007b1d */ /* 0x000fe20000010000 */
[----:B------:R-:W-:Y:S02]  /*b610*/  SHF.R.S32.HI R4, RZ, 0x1f, R238 ;  /* 0x0000001fff047819 */ /* 0x000fe400000114ee */
[----:B------:R-:W-:Y:S02]  /*b620*/  IMAD R0, R0, c[0x0][0x208], RZ ;  /* 0x0000820000007a24 */ /* 0x000fe400078e02ff */
[----:B------:R-:W-:Y:S02]  /*b630*/  IMAD.SHL.U32 R63, R242, 0x2, RZ ;  /* 0x00000002f23f7824 */ /* 0x000fe400078e00ff */
[----:B------:R-:W-:Y:S02]  /*b640*/  IMAD R0, R239, c[0x0][0x20c], R0 ;  /* 0x00008300ef007a24 */ /* 0x000fe400078e0200 */
[----:B------:R-:W-:Y:S02]  /*b650*/  IMAD R4, R4, c[0x0][0x218], RZ ;  /* 0x0000860004047a24 */ /* 0x000fe400078e02ff */
[----:B------:R-:W-:Y:S02]  /*b660*/  IMAD.IADD R3, R3, 0x1, R0 ;  /* 0x0000000103037824 */ /* 0x000fe400078e0200 */
[C---:B------:R-:W-:Y:S02]  /*b670*/  IMAD R4, R238.reuse, c[0x0][0x21c], R4 ;  /* 0x00008700ee047a24 */ /* 0x040fe400078e0204 */
[----:B------:R-:W-:Y:S04]  /*b680*/  IMAD.WIDE.U32 R2, R238, c[0x0][0x218], R2 ;  /* 0x00008600ee027a25 */ /* 0x000fe800078e0002 */
[----:B------:R-:W-:Y:S01]  /*b690*/  IMAD.SHL.U32 R55, R241, 0x2, RZ ;  /* 0x00000002f1377824 */ /* 0x000fe200078e00ff */
[----:B------:R1:W4:Y:S04]  /*b6a0*/  LDSM.16.M88.4 R8, [R71] ;  /* 0x000000004708783b */ /* 0x0003280000000200 */
[----:B------:R1:W1:Y:S04]  /*b6b0*/  LDSM.16.M88.4 R16, [R71+0x800] ;  /* 0x000800004710783b */ /* 0x0002680000000200 */
        /* <DEDUP_REMOVED lines=23> */
[----:B-1--4-:R1:W2:Y:S02]  /*b830*/  SHFL.IDX PT, R28, R36, RZ, 0x181f ;  /* 0x00181fff241c7589 */ /* 0x0122a400000e0000 */
.L_x_125:
[C---:B------:R-:W-:Y:S01]  /*b840*/  HMMA.16816.F32 R4, R136.reuse, R8, RZ ;  /* 0x000000088804723c */ /* 0x040fe200000018ff */
[----:B------:R-:W3:Y:S01]  /*b850*/  SHFL.IDX PT, R38, R0, RZ, 0x181f ;  /* 0x00181fff00267589 */ /* 0x000ee200000e0000 */
[----:B------:R-:W-:Y:S01]  /*b860*/  BSSY B0, `(.L_x_95) ;  /* 0x00001b8000007945 */ /* 0x000fe20003800000 */
[----:B------:R-:W-:Y:S02]  /*b870*/  ISETP.GE.AND P2, PT, R241, c[0x0][0x1d4], PT ;  /* 0x00007500f1007a0c */ /* 0x000fe40003f46270 */
[----:B------:R-:W-:Y:S02]  /*b880*/  ISETP.GE.AND P0, PT, R242, c[0x0][0x1d4], PT ;  /* 0x00007500f2007a0c */ /* 0x000fe40003f06270 */
[----:B------:R-:W-:Y:S01]  /*b890*/  SEL R68, RZ, 0x10, P2 ;  /* 0x00000010ff447807 */ /* 0x000fe20001000000 */
[C---:B------:R-:W-:Y:S01]  /*b8a0*/  HMMA.16816.F32 R8, R136.reuse, R10, RZ ;  /* 0x0000000a8808723c */ /* 0x040fe200000018ff */
[----:B------:R-:W4:Y:S02]  /*b8b0*/  SHFL.IDX PT, R46, R0, 0x1, 0x181f ;  /* 0x00381f00002e7f89 */ /* 0x000f2400000e0000 */
[----:B------:R-:W-:Y:S02]  /*b8c0*/  ISETP.NE.U32.AND P6, PT, R68, RZ, PT ;  /* 0x000000ff4400720c */ /* 0x000fe40003fc5070 */
[----:B------:R-:W-:Y:S03]  /*b8d0*/  SEL R62, RZ, 0x10, P0 ;  /* 0x00000010ff3e7807 */ /* 0x000fe60000000000 */
[C---:B------:R-:W-:Y:S01]  /*b8e0*/  HMMA.16816.F32 R12, R136.reuse, R16, RZ ;  /* 0x00000010880c723c */ /* 0x040fe200000018ff */
[----:B------:R-:W5:Y:S07]  /*b8f0*/  SHFL.IDX PT, R37, R36, 0x1, 0x181f ;  /* 0x00381f0024257f89 */ /* 0x000f6e00000e0000 */
[C---:B------:R-:W-:Y:S01]  /*b900*/  HMMA.16816.F32 R16, R136.reuse, R18, RZ ;  /* 0x000000128810723c */ /* 0x040fe200000018ff */
[----:B------:R-:W1:Y:S07]  /*b910*/  SHFL.IDX PT, R45, R0, 0x2, 0x181f ;  /* 0x00581f00002d7f89 */ /* 0x000e6e00000e0000 */
[C---:B------:R-:W-:Y:S01]  /*b920*/  HMMA.16816.F32 R20, R136.reuse, R24, RZ ;  /* 0x000000188814723c */ /* 0x040fe200000018ff */
[----:B------:R-:W3:Y:S07]  /*b930*/  SHFL.IDX PT, R54, R36, 0x2, 0x181f ;  /* 0x00581f0024367f89 */ /* 0x000eee00000e0000 */
[C---:B------:R-:W-:Y:S01]  /*b940*/  HMMA.16816.F32 R24, R136.reuse, R26, RZ ;  /* 0x0000001a8818723c */ /* 0x040fe200000018ff */
[----:B------:R-:W1:Y:S08]  /*b950*/  SHFL.IDX PT, R0, R0, 0x3, 0x181f ;  /* 0x00781f0000007f89 */ /* 0x000e7000000e0000 */
[----:B------:R1:W1:Y:S08]  /*b960*/  SHFL.IDX PT, R61, R36, 0x3, 0x181f ;  /* 0x00781f00243d7f89 */ /* 0x00027000000e0000 */
[----:B------:R-:W2:Y:S01]  /*b970*/  LDL R233, [R1+0x4] ;  /* 0x0000040001e97983 */ /* 0x000ea20000100800 */
[C---:B---3--:R-:W-:Y:S02]  /*b980*/  IADD3 R2, P4, R38.reuse, R55, RZ ;  /* 0x0000003726027210 */ /* 0x048fe40007f9e0ff */
[----:B------:R-:W-:Y:S02]  /*b990*/  IADD3 R38, P5, R38, R63, RZ ;  /* 0x0000003f26267210 */ /* 0x000fe40007fbe0ff */
[C---:B--2---:R-:W-:Y:S02]  /*b9a0*/  IADD3.X R3, R28.reuse, R44, RZ, P4, !PT ;  /* 0x0000002c1c037210 */ /* 0x044fe400027fe4ff */
[----:B------:R-:W-:Y:S02]  /*b9b0*/  IADD3.X R39, R28, R60, RZ, P5, !PT ;  /* 0x0000003c1c277210 */ /* 0x000fe40002ffe4ff */
[C---:B------:R-:W-:Y:S01]  /*b9c0*/  HMMA.16816.F32 R28, R136.reuse, R32, RZ ;  /* 0x00000020881c723c */ /* 0x040fe200000018ff */
[----:B------:R1:W-:Y:S01]  /*b9d0*/  LDGSTS.E.BYPASS.LTC128B.128 [R227+0x100], [R2.64], !P2 ;  /* 0x0010000002e37fae */ /* 0x0003e2000d101d46 */
[C---:B----4-:R-:W-:Y:S02]  /*b9e0*/  IADD3 R52, P4, R46.reuse, R55, RZ ;  /* 0x000000372e347210 */ /* 0x050fe40007f9e0ff */
[----:B------:R-:W-:Y:S02]  /*b9f0*/  IADD3 R46, P5, R46, R63, RZ ;  /* 0x0000003f2e2e7210 */ /* 0x000fe40007fbe0ff */
[C---:B-----5:R-:W-:Y:S02]  /*ba00*/  IADD3.X R53, R37.reuse, R44, RZ, P4, !PT ;  /* 0x0000002c25357210 */ /* 0x060fe400027fe4ff */
[C---:B------:R-:W-:Y:S01]  /*ba10*/  HMMA.16816.F32 R32, R136.reuse, R34, RZ ;  /* 0x000000228820723c */ /* 0x040fe200000018ff */
[----:B------:R2:W-:Y:S03]  /*ba20*/  LDGSTS.E.BYPASS.LTC128B.128 [R227+0x4100], [R38.64], !P0 ;  /* 0x0410000026e37fae */ /* 0x0005e6000c101d46 */
[----:B------:R-:W-:Y:S02]  /*ba30*/  IADD3.X R47, R37, R60, RZ, P5, !PT ;  /* 0x0000003c252f7210 */ /* 0x000fe40002ffe4ff */
[C---:B------:R-:W-:Y:S02]  /*ba40*/  ISETP.NE.U32.AND P5, PT, R62.reuse, RZ, PT ;  /* 0x000000ff3e00720c */ /* 0x040fe40003fa5070 */
[----:B------:R-:W-:Y:S01]  /*ba50*/  IADD3 R62, -R62, 0x10, RZ ;  /* 0x000000103e3e7810 */ /* 0x000fe20007ffe1ff */
[----:B------:R3:W-:Y:S03]  /*ba60*/  LDGSTS.E.BYPASS.LTC128B.128 [R227+0x1100], [R52.64], !P2 ;  /* 0x0110000034e37fae */ /* 0x0007e6000d101d46 */
[----:B------:R-:W-:Y:S05]  /*ba70*/  LOP3.LUT R62, R62, 0xf, RZ, 0xc0, !PT ;  /* 0x0000000f3e3e7812 */ /* 0x000fea00078ec0ff */
[----:B------:R4:W-:Y:S01]  /*ba80*/  LDGSTS.E.BYPASS.LTC128B.128 [R227+0x5100], [R46.64], !P0 ;  /* 0x051000002ee37fae */ /* 0x0009e2000c101d46 */
[C---:B-1----:R-:W-:Y:S04]  /*ba90*/  IADD3 R2, P4, R45.reuse, R55, RZ ;  /* 0x000000372d027210 */ /* 0x042fe80007f9e0ff */
[----:B------:R-:W-:Y:S01]  /*baa0*/  IADD3.X R3, R54, R44, RZ, P4, !PT ;  /* 0x0000002c36037210 */ /* 0x000fe200027fe4ff */
[C---:B--2---:R-:W-:Y:S04]  /*bab0*/  HMMA.16816.F32 R36, R136.reuse, R40, RZ ;  /* 0x000000288824723c */ /* 0x044fe800000018ff */
[----:B------:R1:W-:Y:S04]  /*bac0*/  LDGSTS.E.BYPASS.LTC128B.128 [R227+0x2100], [R2.64], !P2 ;  /* 0x0210000002e37fae */ /* 0x0003e8000d101d46 */
[C---:B------:R-:W-:Y:S01]  /*bad0*/  HMMA.16816.F32 R40, R136.reuse, R42, RZ ;  /* 0x0000002a8828723c */ /* 0x040fe200000018ff */
[----:B---3--:R-:W-:Y:S04]  /*bae0*/  IADD3 R52, -R68, 0x10, RZ ;  /* 0x0000001044347810 */ /* 0x008fe80007ffe1ff */
[----:B------:R-:W-:Y:S02]  /*baf0*/  LOP3.LUT R52, R52, 0xf, RZ, 0xc0, !PT ;  /* 0x0000000f34347812 */ /* 0x000fe400078ec0ff */
[----:B-1----:R-:W-:Y:S05]  /*bb00*/  IADD3 R2, P2, R45, R63, RZ ;  /* 0x0000003f2d027210 */ /* 0x002fea0007f5e0ff */
[----:B------:R-:W-:Y:S02]  /*bb10*/  IADD3.X R3, R54, R60, RZ, P2, !PT ;  /* 0x0000003c36037210 */ /* 0x000fe400017fe4ff */
[-C--:B------:R-:W-:Y:S03]  /*bb20*/  IADD3 R52, P4, P2, R52, R0.reuse, R55 ;  /* 0x0000000034347210 */ /* 0x080fe60007a9e037 */
[----:B------:R1:W-:Y:S01]  /*bb30*/  LDGSTS.E.BYPASS.LTC128B.128 [R227+0x6100], [R2.64], !P0 ;  /* 0x0610000002e37fae */ /* 0x0003e2000c101d46 */
[-C--:B------:R-:W-:Y:S02]  /*bb40*/  IADD3.X R53, RZ, R61.reuse, R44, P4, P2 ;  /* 0x0000003dff357210 */ /* 0x080fe400027e442c */
[C---:B----4-:R-:W-:Y:S01]  /*bb50*/  HMMA.16816.F32 R44, R136.reuse, R48, RZ ;  /* 0x00000030882c723c */ /* 0x050fe200000018ff */
[----:B------:R-:W-:Y:S04]  /*bb60*/  IADD3 R62, P4, P2, R62, R0, R63 ;  /* 0x000000003e3e7210 */ /* 0x000fe80007a9e03f */
[----:B------:R2:W-:Y:S01]  /*bb70*/  LDGSTS.E.BYPASS.LTC128B.128.ZFILL [R227+0x3100], [R52.64], P6 ;  /* 0x0310000034e37fae */ /* 0x0005e2000b141d46 */
[----:B------:R-:W-:Y:S02]  /*bb80*/  IADD3.X R63, RZ, R61, R60, P4, P2 ;  /* 0x0000003dff3f7210 */ /* 0x000fe400027e443c */
[C---:B------:R-:W-:Y:S05]  /*bb90*/  HMMA.16816.F32 R48, R136.reuse, R50, RZ ;  /* 0x000000328830723c */ /* 0x040fea00000018ff */
[----:B------:R3:W-:Y:S08]  /*bba0*/  LDGSTS.E.BYPASS.LTC128B.128.ZFILL [R227+0x7100], [R62.64], P5 ;  /* 0x071000003ee37fae */ /* 0x0007f0000a941d46 */
[----:B------:R-:W0:Y:S01]  /*bbb0*/  LDGDEPBAR ;  /* 0x00000000000079af */ /* 0x000e220000000000 */
[C---:B--2---:R-:W-:Y:S08]  /*bbc0*/  HMMA.16816.F32 R52, R136.reuse, R56, RZ ;  /* 0x000000388834723c */ /* 0x044ff000000018ff */
[C---:B------:R-:W-:Y:S08]  /*bbd0*/  HMMA.16816.F32 R56, R136.reuse, R58, RZ ;  /* 0x0000003a8838723c */ /* 0x040ff000000018ff */
[C---:B---3--:R-:W-:Y:S08]  /*bbe0*/  HMMA.16816.F32 R60, R136.reuse, R64, RZ ;  /* 0x00000040883c723c */ /* 0x048ff000000018ff */
[----:B------:R-:W-:Y:S08]  /*bbf0*/  HMMA.16816.F32 R64, R136, R66, RZ ;  /* 0x000000428840723c */ /* 0x000ff000000018ff */
[C---:B------:R-:W-:Y:S08]  /*bc00*/  HMMA.16816.F32 R4, R140.reuse, R144, R4 ;  /* 0x000000908c04723c */ /* 0x040ff00000001804 */
[C---:B------:R-:W-:Y:S01]  /*bc10*/  HMMA.16816.F32 R8, R140.reuse, R146, R8 ;  /* 0x000000928c08723c */ /* 0x040fe20000001808 */
[----:B------:R-:W2:Y:S07]  /*bc20*/  LDSM.16.M88.4 R144, [R201] ;  /* 0x00000000c990783b */ /* 0x000eae0000000200 */
        /* <DEDUP_REMOVED lines=15> */
[C---:B------:R-:W-:Y:S08]  /*bd20*/  HMMA.16816.F32 R52, R140.reuse, R168, R52 ;  /* 0x000000a88c34723c */ /* 0x040ff00000001834 */
[C---:B------:R-:W-:Y:S01]  /*bd30*/  HMMA.16816.F32 R56, R140.reuse, R170, R56 ;  /* 0x000000aa8c38723c */ /* 0x040fe20000001838 */
[----:B------:R-:W-:Y:S07]  /*bd40*/  LDSM.16.M88.4 R168, [R200+-0x3000] ;  /* 0xffd00000c8a8783b */ /* 0x000fee0000000200 */
[C---:B------:R-:W-:Y:S08]  /*bd50*/  HMMA.16816.F32 R60, R140.reuse, R172, R60 ;  /* 0x000000ac8c3c723c */ /* 0x040ff0000000183c */
[----:B------:R-:W-:Y:S08]  /*bd60*/  HMMA.16816.F32 R64, R140, R174, R64 ;  /* 0x000000ae8c40723c */ /* 0x000ff00000001840 */
[C---:B--2---:R-:W-:Y:S08]  /*bd70*/  HMMA.16816.F32 R4, R176.reuse, R144, R4 ;  /* 0x00000090b004723c */ /* 0x044ff00000001804 */
[C---:B------:R-:W-:Y:S01]  /*bd80*/  HMMA.16816.F32 R8, R176.reuse, R146, R8 ;  /* 0x00000092b008723c */ /* 0x040fe20000001808 */
[----:B------:R-:W2:Y:S07]  /*bd90*/  LDSM.16.M88.4 R144, [R201+0x3000] ;  /* 0x00300000c990783b */ /* 0x000eae0000000200 */
[C---:B---3--:R-:W-:Y:S03]  /*bda0*/  HMMA.16816.F32 R12, R176.reuse, R148, R12 ;  /* 0x00000094b00c723c */ /* 0x048fe6000000180c */
[----:B------:R-:W-:Y:S05]  /*bdb0*/  ISETP.GT.AND P2, PT, R232, R233, PT ;  /* 0x000000e9e800720c */ /* 0x000fea0003f44270 */
[C---:B------:R-:W-:Y:S01]  /*bdc0*/  HMMA.16816.F32 R16, R176.reuse, R150, R16 ;  /* 0x00000096b010723c */ /* 0x040fe20000001810 */
[----:B------:R-:W3:Y:S07]  /*bdd0*/  LDSM.16.M88.4 R148, [R201+0x3800] ;  /* 0x00380000c994783b */ /* 0x000eee0000000200 */
[C---:B----4-:R-:W-:Y:S08]  /*bde0*/  HMMA.16816.F32 R20, R176.reuse, R152, R20 ;  /* 0x00000098b014723c */ /* 0x050ff00000001814 */
[C---:B------:R-:W-:Y:S01]  /*bdf0*/  HMMA.16816.F32 R24, R176.reuse, R154, R24 ;  /* 0x0000009ab018723c */ /* 0x040fe20000001818 */
[----:B------:R-:W4:Y:S07]  /*be00*/  LDSM.16.M88.4 R152, [R200+-0x4000] ;  /* 0xffc00000c898783b */ /* 0x000f2e0000000200 */
[C---:B-----5:R-:W-:Y:S08]  /*be10*/  HMMA.16816.F32 R28, R176.reuse, R156, R28 ;  /* 0x0000009cb01c723c */ /* 0x060ff0000000181c */
[C---:B------:R-:W-:Y:S01]  /*be20*/  HMMA.16816.F32 R32, R176.reuse, R158, R32 ;  /* 0x0000009eb020723c */ /* 0x040fe20000001820 */
[----:B------:R-:W5:Y:S07]  /*be30*/  LDSM.16.M88.4 R156, [R200+-0x3800] ;  /* 0xffc80000c89c783b */ /* 0x000f6e0000000200 */
[C---:B-1----:R-:W-:Y:S08]  /*be40*/  HMMA.16816.F32 R36, R176.reuse, R160, R36 ;  /* 0x000000a0b024723c */ /* 0x042ff00000001824 */
[C---:B------:R-:W-:Y:S01]  /*be50*/  HMMA.16816.F32 R40, R176.reuse, R162, R40 ;  /* 0x000000a2b028723c */ /* 0x040fe20000001828 */
[----:B------:R-:W1:Y:S07]  /*be60*/  LDSM.16.M88.4 R160, [R200+-0x2800] ;  /* 0xffd80000c8a0783b */ /* 0x000e6e0000000200 */
[C---:B------:R-:W-:Y:S08]  /*be70*/  HMMA.16816.F32 R44, R176.reuse, R164, R44 ;  /* 0x000000a4b02c723c */ /* 0x040ff0000000182c */
[C---:B------:R-:W-:Y:S01]  /*be80*/  HMMA.16816.F32 R48, R176.reuse, R166, R48 ;  /* 0x000000a6b030723c */ /* 0x040fe20000001830 */
[----:B------:R-:W1:Y:S07]  /*be90*/  LDSM.16.M88.4 R164, [R200+-0x2000] ;  /* 0xffe00000c8a4783b */ /* 0x000e6e0000000200 */
[C---:B--2---:R-:W-:Y:S08]  /*bea0*/  HMMA.16816.F32 R52, R176.reuse, R144, R52 ;  /* 0x00000090b034723c */ /* 0x044ff00000001834 */
[C---:B------:R-:W-:Y:S01]  /*beb0*/  HMMA.16816.F32 R56, R176.reuse, R146, R56 ;  /* 0x00000092b038723c */ /* 0x040fe20000001838 */
[----:B------:R-:W2:Y:S07]  /*bec0*/  LDSM.16.M88.4 R144, [R200+-0x1800] ;  /* 0xffe80000c890783b */ /* 0x000eae0000000200 */
[C---:B---3--:R-:W-:Y:S08]  /*bed0*/  HMMA.16816.F32 R60, R176.reuse, R148, R60 ;  /* 0x00000094b03c723c */ /* 0x048ff0000000183c */
[----:B------:R-:W-:Y:S01]  /*bee0*/  HMMA.16816.F32 R64, R176, R150, R64 ;  /* 0x00000096b040723c */ /* 0x000fe20000001840 */
[----:B------:R-:W3:Y:S07]  /*bef0*/  LDSM.16.M88.4 R148, [R200+-0x1000] ;  /* 0xfff00000c894783b */ /* 0x000eee0000000200 */
[C---:B----4-:R-:W-:Y:S08]  /*bf00*/  HMMA.16816.F32 R4, R180.reuse, R152, R4 ;  /* 0x00000098b404723c */ /* 0x050ff00000001804 */
[C---:B------:R-:W-:Y:S01]  /*bf10*/  HMMA.16816.F32 R8, R180.reuse, R154, R8 ;  /* 0x0000009ab408723c */ /* 0x040fe20000001808 */
[----:B------:R-:W4:Y:S07]  /*bf20*/  LDSM.16.M88.4 R152, [R200+-0x800] ;  /* 0xfff80000c898783b */ /* 0x000f2e0000000200 */
[C---:B-----5:R-:W-:Y:S08]  /*bf30*/  HMMA.16816.F32 R12, R180.reuse, R156, R12 ;  /* 0x0000009cb40c723c */ /* 0x060ff0000000180c */
[C---:B------:R-:W-:Y:S01]  /*bf40*/  HMMA.16816.F32 R16, R180.reuse, R158, R16 ;  /* 0x0000009eb410723c */ /* 0x040fe20000001810 */
[----:B------:R-:W5:Y:S07]  /*bf50*/  LDSM.16.M88.4 R156, [R71+0x4000] ;  /* 0x00400000479c783b */ /* 0x000f6e0000000200 */
[C---:B------:R-:W-:Y:S08]  /*bf60*/  HMMA.16816.F32 R20, R180.reuse, R168, R20 ;  /* 0x000000a8b414723c */ /* 0x040ff00000001814 */
[C---:B------:R-:W-:Y:S01]  /*bf70*/  HMMA.16816.F32 R24, R180.reuse, R170, R24 ;  /* 0x000000aab418723c */ /* 0x040fe20000001818 */
[----:B------:R-:W-:Y:S07]  /*bf80*/  LDSM.16.M88.4 R168, [R71+0x5000] ;  /* 0x0050000047a8783b */ /* 0x000fee0000000200 */
[C---:B-1----:R-:W-:Y:S08]  /*bf90*/  HMMA.16816.F32 R28, R180.reuse, R160, R28 ;  /* 0x000000a0b41c723c */ /* 0x042ff0000000181c */
        /* <DEDUP_REMOVED lines=9> */
[C---:B------:R-:W-:Y:S01]  /*c030*/  HMMA.16816.F32 R56, R180.reuse, R150, R56 ;  /* 0x00000096b438723c */ /* 0x040fe20000001838 */
[----:B------:R-:W3:Y:S07]  /*c040*/  LDSM.16.M88.4 R148, [R71+0x6800] ;  /* 0x006800004794783b */ /* 0x000eee0000000200 */
[C---:B----4-:R-:W-:Y:S08]  /*c050*/  HMMA.16816.F32 R60, R180.reuse, R152, R60 ;  /* 0x00000098b43c723c */ /* 0x050ff0000000183c */
[----:B------:R-:W-:Y:S01]  /*c060*/  HMMA.16816.F32 R64, R180, R154, R64 ;  /* 0x0000009ab440723c */ /* 0x000fe20000001840 */
[----:B------:R-:W4:Y:S07]  /*c070*/  LDSM.16.M88.4 R152, [R71+0x7000] ;  /* 0x007000004798783b */ /* 0x000f2e0000000200 */
[C---:B-----5:R-:W-:Y:S08]  /*c080*/  HMMA.16816.F32 R4, R184.reuse, R156, R4 ;  /* 0x0000009cb804723c */ /* 0x060ff00000001804 */
[C---:B------:R-:W-:Y:S01]  /*c090*/  HMMA.16816.F32 R8, R184.reuse, R158, R8 ;  /* 0x0000009eb808723c */ /* 0x040fe20000001808 */
[----:B------:R-:W5:Y:S07]  /*c0a0*/  LDSM.16.M88.4 R156, [R71+0x7800] ;  /* 0x00780000479c783b */ /* 0x000f6e0000000200 */
[C---:B-1----:R-:W-:Y:S08]  /*c0b0*/  HMMA.16816.F32 R12, R184.reuse, R160, R12 ;  /* 0x000000a0b80c723c */ /* 0x042ff0000000180c */
[C---:B------:R-:W-:Y:S01]  /*c0c0*/  HMMA.16816.F32 R16, R184.reuse, R162, R16 ;  /* 0x000000a2b810723c */ /* 0x040fe20000001810 */
[----:B------:R-:W1:Y:S07]  /*c0d0*/  LDSM.16.M88.4 R160, [R207] ;  /* 0x00000000cfa0783b */ /* 0x000e6e0000000200 */
        /* <DEDUP_REMOVED lines=8> */
[----:B------:R-:W2:Y:S07]  /*c160*/  LDSM.16.M88.4 R144, [R210] ;  /* 0x00000000d290783b */ /* 0x000eae0000000200 */
[C---:B---3--:R-:W-:Y:S08]  /*c170*/  HMMA.16816.F32 R44, R184.reuse, R148, R44 ;  /* 0x00000094b82c723c */ /* 0x048ff0000000182c */
[C---:B------:R-:W-:Y:S01]  /*c180*/  HMMA.16816.F32 R48, R184.reuse, R150, R48 ;  /* 0x00000096b830723c */ /* 0x040fe20000001830 */
[----:B------:R-:W3:Y:S07]  /*c190*/  LDSM.16.M88.4 R148, [R211] ;  /* 0x00000000d394783b */ /* 0x000eee0000000200 */
[C---:B----4-:R-:W-:Y:S08]  /*c1a0*/  HMMA.16816.F32 R52, R184.reuse, R152, R52 ;  /* 0x00000098b834723c */ /* 0x050ff00000001834 */
[C---:B------:R-:W-:Y:S01]  /*c1b0*/  HMMA.16816.F32 R56, R184.reuse, R154, R56 ;  /* 0x0000009ab838723c */ /* 0x040fe20000001838 */
[----:B------:R-:W4:Y:S07]  /*c1c0*/  LDSM.16.M88.4 R152, [R212] ;  /* 0x00000000d498783b */ /* 0x000f2e0000000200 */
[C---:B-----5:R-:W-:Y:S08]  /*c1d0*/  HMMA.16816.F32 R60, R184.reuse, R156, R60 ;  /* 0x0000009cb83c723c */ /* 0x060ff0000000183c */
[----:B------:R-:W-:Y:S01]  /*c1e0*/  HMMA.16816.F32 R64, R184, R158, R64 ;  /* 0x0000009eb840723c */ /* 0x000fe20000001840 */
[----:B------:R-:W5:Y:S07]  /*c1f0*/  LDSM.16.M88.4 R156, [R213] ;  /* 0x00000000d59c783b */ /* 0x000f6e0000000200 */
[C---:B-1----:R-:W-:Y:S08]  /*c200*/  HMMA.16816.F32 R4, R188.reuse, R160, R4 ;  /* 0x000000a0bc04723c */ /* 0x042ff00000001804 */
[C---:B------:R-:W-:Y:S01]  /*c210*/  HMMA.16816.F32 R8, R188.reuse, R162, R8 ;  /* 0x000000a2bc08723c */ /* 0x040fe20000001808 */
[----:B------:R-:W1:Y:S07]  /*c220*/  LDSM.16.M88.4 R160, [R214] ;  /* 0x00000000d6a0783b */ /* 0x000e6e0000000200 */
        /* <DEDUP_REMOVED lines=13> */
[C---:B------:R-:W-:Y:S01]  /*c300*/  HMMA.16816.F32 R48, R188.reuse, R154, R48 ;  /* 0x0000009abc30723c */ /* 0x040fe20000001830 */
[----:B------:R-:W4:Y:S07]  /*c310*/  LDSM.16.M88.4 R152, [R201+0x6000] ;  /* 0x00600000c998783b */ /* 0x000f2e0000000200 */
[C---:B-----5:R-:W-:Y:S08]  /*c320*/  HMMA.16816.F32 R52, R188.reuse, R156, R52 ;  /* 0x0000009cbc34723c */ /* 0x060ff00000001834 */
[C---:B------:R-:W-:Y:S01]  /*c330*/  HMMA.16816.F32 R56, R188.reuse, R158, R56 ;  /* 0x0000009ebc38723c */ /* 0x040fe20000001838 */
[----:B------:R-:W5:Y:S07]  /*c340*/  LDSM.16.M88.4 R156, [R201+0x6800] ;  /* 0x00680000c99c783b */ /* 0x000f6e0000000200 */
[C---:B-1----:R-:W-:Y:S08]  /*c350*/  HMMA.16816.F32 R60, R188.reuse, R160, R60 ;  /* 0x000000a0bc3c723c */ /* 0x042ff0000000183c */
[----:B------:R-:W-:Y:S01]  /*c360*/  HMMA.16816.F32 R64, R188, R162, R64 ;  /* 0x000000a2bc40723c */ /* 0x000fe20000001840 */
[----:B------:R-:W1:Y:S07]  /*c370*/  LDSM.16.M88.4 R160, [R201+0x7000] ;  /* 0x00700000c9a0783b */ /* 0x000e6e0000000200 */
[C---:B------:R-:W-:Y:S08]  /*c380*/  HMMA.16816.F32 R4, R192.reuse, R168, R4 ;  /* 0x000000a8c004723c */ /* 0x040ff00000001804 */
[C---:B------:R-:W-:Y:S01]  /*c390*/  HMMA.16816.F32 R8, R192.reuse, R170, R8 ;  /* 0x000000aac008723c */ /* 0x040fe20000001808 */
[----:B------:R-:W1:Y:S07]  /*c3a0*/  LDSM.16.M88.4 R168, [R201+0x7800] ;  /* 0x00780000c9a8783b */ /* 0x000e6e0000000200 */
[C---:B------:R-:W-:Y:S08]  /*c3b0*/  HMMA.16816.F32 R12, R192.reuse, R164, R12 ;  /* 0x000000a4c00c723c */ /* 0x040ff0000000180c */
[C---:B------:R-:W-:Y:S01]  /*c3c0*/  HMMA.16816.F32 R16, R192.reuse, R166, R16 ;  /* 0x000000a6c010723c */ /* 0x040fe20000001810 */
[----:B------:R-:W1:Y:S07]  /*c3d0*/  LDSM.16.M88.4 R164, [R200] ;  /* 0x00000000c8a4783b */ /* 0x000e6e0000000200 */
[C---:B--2---:R-:W-:Y:S08]  /*c3e0*/  HMMA.16816.F32 R20, R192.reuse, R144, R20 ;  /* 0x00000090c014723c */ /* 0x044ff00000001814 */
[C---:B------:R-:W-:Y:S01]  /*c3f0*/  HMMA.16816.F32 R24, R192.reuse, R146, R24 ;  /* 0x00000092c018723c */ /* 0x040fe20000001818 */
[----:B------:R-:W2:Y:S07]  /*c400*/  LDSM.16.M88.4 R144, [R200+0x800] ;  /* 0x00080000c890783b */ /* 0x000eae0000000200 */
[C---:B---3--:R-:W-:Y:S08]  /*c410*/  HMMA.16816.F32 R28, R192.reuse, R148, R28 ;  /* 0x00000094c01c723c */ /* 0x048ff0000000181c */
[C---:B------:R-:W-:Y:S08]  /*c420*/  HMMA.16816.F32 R32, R192.reuse, R150, R32 ;  /* 0x00000096c020723c */ /* 0x040ff00000001820 */
[C---:B----4-:R-:W-:Y:S08]  /*c430*/  HMMA.16816.F32 R36, R192.reuse, R152, R36 ;  /* 0x00000098c024723c */ /* 0x050ff00000001824 */
[C---:B------:R-:W-:Y:S08]  /*c440*/  HMMA.16816.F32 R40, R192.reuse, R154, R40 ;  /* 0x0000009ac028723c */ /* 0x040ff00000001828 */
[C---:B-----5:R-:W-:Y:S08]  /*c450*/  HMMA.16816.F32 R44, R192.reuse, R156, R44 ;  /* 0x0000009cc02c723c */ /* 0x060ff0000000182c */
[C---:B------:R-:W-:Y:S08]  /*c460*/  HMMA.16816.F32 R48, R192.reuse, R158, R48 ;  /* 0x0000009ec030723c */ /* 0x040ff00000001830 */
[C---:B-1----:R-:W-:Y:S08]  /*c470*/  HMMA.16816.F32 R52, R192.reuse, R160, R52 ;  /* 0x000000a0c034723c */ /* 0x042ff00000001834 */
        /* <DEDUP_REMOVED lines=32> */
[----:B------:R-:W1:Y:S10]  /*c680*/  MUFU.TANH R169, R12 ;  /* 0x0000000c00a97308 */ /* 0x000e740000002400 */
        /* <DEDUP_REMOVED lines=41> */
[----:B------:R-:W2:Y:S01]  /*c920*/  MUFU.TANH R163, R23 ;  /* 0x0000001700a37308 */ /* 0x000ea20000002400 */
[C---:B------:R-:W-:Y:S01]  /*c930*/  HMMA.16816.F32 R48, R196.reuse, R10, R48 ;  /* 0x0000000ac430723c */ /* 0x040fe20000001830 */
[----:B------:R-:W5:Y:S01]  /*c940*/  LDSM.16.M88.4 R8, [R200+0x3800] ;  /* 0x00380000c808783b */ /* 0x000f620000000200 */
[----:B------:R-:W-:Y:S07]  /*c950*/  DEPBAR.LE SB0, 0x0 ;  /* 0x000080000000791a */ /* 0x000fee0000000000 */
[----:B------:R2:W2:Y:S01]  /*c960*/  MUFU.TANH R157, R24 ;  /* 0x00000018009d7308 */ /* 0x0004a20000002400 */
[----:B------:R-:W-:Y:S01]  /*c970*/  BAR.SYNC.DEFER_BLOCKING 0x0 ;  /* 0x0000000000007b1d */ /* 0x000fe20000010000 */
[C---:B-1----:R-:W-:Y:S08]  /*c980*/  HMMA.16816.F32 R52, R196.reuse, R4, R52 ;  /* 0x00000004c434723c */ /* 0x042ff00000001834 */
[----:B------:R1:W1:Y:S01]  /*c990*/  MUFU.TANH R154, R25 ;  /* 0x00000019009a7308 */ /* 0x0002620000002400 */
[C---:B------:R-:W-:Y:S09]  /*c9a0*/  HMMA.16816.F32 R56, R196.reuse, R6, R56 ;  /* 0x00000006c438723c */ /* 0x040ff20000001838 */
[----:B------:R3:W3:Y:S06]  /*c9b0*/  MUFU.TANH R161, R26 ;  /* 0x0000001a00a17308 */ /* 0x0006ec0000002400 */
[----:B--2---:R-:W-:Y:S04]  /*c9c0*/  FMUL.FTZ R24, R53, c[0x0][0x320] ;  /* 0x0000c80035187a20 */ /* 0x004fe80000410000 */
[----:B------:R2:W2:Y:S01]  /*c9d0*/  MUFU.TANH R160, R27 ;  /* 0x0000001b00a07308 */ /* 0x0004a20000002400 */
[C---:B-----5:R-:W-:Y:S03]  /*c9e0*/  HMMA.16816.F32 R60, R196.reuse, R8, R60 ;  /* 0x00000008c43c723c */ /* 0x060fe6000000183c */
[----:B-1----:R-:W-:Y:S02]  /*c9f0*/  FMUL.FTZ R25, R55, c[0x0][0x320] ;  /* 0x0000c80037197a20 */ /* 0x002fe40000410000 */
[----:B------:R-:W-:Y:S02]  /*ca00*/  FMUL.FTZ R21, R56, c[0x0][0x320] ;  /* 0x0000c80038157a20 */ /* 0x000fe40000410000 */
[----:B------:R-:W-:Y:S02]  /*ca10*/  FMUL.FTZ R20, R57, c[0x0][0x320] ;  /* 0x0000c80039147a20 */ /* 0x000fe40000410000 */
[----:B------:R1:W1:Y:S01]  /*ca20*/  MUFU.TANH R151, R28 ;  /* 0x0000001c00977308 */ /* 0x0002620000002400 */
[----:B------:R-:W-:Y:S03]  /*ca30*/  HMMA.16816.F32 R64, R196, R10, R64 ;  /* 0x0000000ac440723c */ /* 0x000fe60000001840 */
[----:B---3--:R-:W-:Y:S02]  /*ca40*/  FMUL.FTZ R26, R52, c[0x0][0x320] ;  /* 0x0000c800341a7a20 */ /* 0x008fe40000410000 */
[----:B------:R-:W-:Y:S02]  /*ca50*/  FMUL.FTZ R23, R58, c[0x0][0x320] ;  /* 0x0000c8003a177a20 */ /* 0x000fe40000410000 */
[----:B------:R-:W-:Y:S02]  /*ca60*/  FMUL.FTZ R22, R59, c[0x0][0x320] ;  /* 0x0000c8003b167a20 */ /* 0x000fe40000410000 */
[----:B------:R3:W3:Y:S03]  /*ca70*/  MUFU.TANH R150, R29 ;  /* 0x0000001d00967308 */ /* 0x0006e60000002400 */
[----:B--2---:R-:W-:Y:S02]  /*ca80*/  FMUL.FTZ R27, R54, c[0x0][0x320] ;  /* 0x0000c800361b7a20 */ /* 0x004fe40000410000 */
[----:B------:R-:W-:Y:S02]  /*ca90*/  FMUL.FTZ R19, R60, c[0x0][0x320] ;  /* 0x0000c8003c137a20 */ /* 0x000fe40000410000 */
[----:B------:R-:W-:Y:S03]  /*caa0*/  FMUL.FTZ R14, R61, c[0x0][0x320] ;  /* 0x0000c8003d0e7a20 */ /* 0x000fe60000410000 */
[----:B------:R2:W2:Y:S01]  /*cab0*/  MUFU.TANH R156, R30 ;  /* 0x0000001e009c7308 */ /* 0x0004a20000002400 */
[----:B------:R-:W-:Y:S02]  /*cac0*/  FMUL.FTZ R18, R62, c[0x0][0x320] ;  /* 0x0000c8003e127a20 */ /* 0x000fe40000410000 */
[----:B------:R-:W-:Y:S02]  /*cad0*/  FMUL.FTZ R17, R63, c[0x0][0x320] ;  /* 0x0000c8003f117a20 */ /* 0x000fe40000410000 */
[----:B-1----:R-:W-:Y:S02]  /*cae0*/  FMUL.FTZ R28, R49, c[0x0][0x320] ;  /* 0x0000c800311c7a20 */ /* 0x002fe40000410000 */
[----:B------:R-:W-:Y:S02]  /*caf0*/  FMUL.FTZ R13, R64, c[0x0][0x320] ;  /* 0x0000c800400d7a20 */ /* 0x000fe40000410000 */
[----:B------:R-:W-:Y:S01]  /*cb00*/  FMUL.FTZ R12, R65, c[0x0][0x320] ;  /* 0x0000c800410c7a20 */ /* 0x000fe20000410000 */
[----:B------:R1:W1:Y:S01]  /*cb10*/  MUFU.TANH R155, R31 ;  /* 0x0000001f009b7308 */ /* 0x0002620000002400 */
[----:B------:R-:W-:Y:S02]  /*cb20*/  FMUL.FTZ R16, R66, c[0x0][0x320] ;  /* 0x0000c80042107a20 */ /* 0x000fe40000410000 */
[----:B------:R-:W-:Y:S02]  /*cb30*/  FMUL.FTZ R15, R67, c[0x0][0x320] ;  /* 0x0000c800430f7a20 */ /* 0x000fe40000410000 */
[----:B---3--:R-:W-:Y:S05]  /*cb40*/  FMUL.FTZ R29, R48, c[0x0][0x320] ;  /* 0x0000c800301d7a20 */ /* 0x008fea0000410000 */
[----:B------:R3:W3:Y:S01]  /*cb50*/  MUFU.TANH R149, R32 ;  /* 0x0000002000957308 */ /* 0x0006e20000002400 */
[----:B--2---:R-:W-:Y:S09]  /*cb60*/  FMUL.FTZ R30, R51, c[0x0][0x320] ;  /* 0x0000c800331e7a20 */ /* 0x004ff20000410000 */
[----:B------:R2:W2:Y:S01]  /*cb70*/  MUFU.TANH R146, R33 ;  /* 0x0000002100927308 */ /* 0x0004a20000002400 */
[----:B-1----:R-:W-:Y:S09]  /*cb80*/  FMUL.FTZ R31, R50, c[0x0][0x320] ;  /* 0x0000c800321f7a20 */ /* 0x002ff20000410000 */
[----:B------:R1:W1:Y:S01]  /*cb90*/  MUFU.TANH R153, R34 ;  /* 0x0000002200997308 */ /* 0x0002620000002400 */
[----:B---3--:R-:W-:Y:S09]  /*cba0*/  FMUL.FTZ R32, R45, c[0x0][0x320] ;  /* 0x0000c8002d207a20 */ /* 0x008ff20000410000 */
        /* <DEDUP_REMOVED lines=9> */
[----:B-1----:R-:W-:Y:S02]  /*cc40*/  FMUL.FTZ R38, R40, c[0x0][0x320] ;  /* 0x0000c80028267a20 */ /* 0x002fe40000410000 */
[----:B------:R-:W-:Y:S07]  /*cc50*/  FMUL.FTZ R40, R42, c[0x0][0x320] ;  /* 0x0000c8002a287a20 */ /* 0x000fee0000410000 */
[----:B------:R-:W1:Y:S01]  /*cc60*/  MUFU.TANH R38, R38 ;  /* 0x0000002600267308 */ /* 0x000e620000002400 */
[----:B---3--:R-:W-:Y:S09]  /*cc70*/  FMUL.FTZ R39, R43, c[0x0][0x320] ;  /* 0x0000c8002b277a20 */ /* 0x008ff20000410000 */
[----:B------:R-:W3:Y:S10]  /*cc80*/  MUFU.TANH R35, R35 ;  /* 0x0000002300237308 */ /* 0x000ef40000002400 */
        /* <DEDUP_REMOVED lines=25> */
[----:B------:R-:W1:Y:S01]  /*ce20*/  MUFU.TANH R15, R15 ;  /* 0x0000000f000f7308 */ /* 0x000e620000002400 */
[----:B------:R-:W-:-:S05]  /*ce30*/  @!P2 BRA `(.L_x_96) ;  /* 0x000005a00000a947 */ /* 0x000fca0003800000 */
[----:B--234-:R-:W-:Y:S01]  /*ce40*/  SHF.R.S32.HI R6, RZ, 0x1f, R242 ;  /* 0x0000001fff067819 */ /* 0x01cfe200000114f2 */
[----:B------:R-:W2:Y:S01]  /*ce50*/  LDL R237, [R1+0x10] ;  /* 0x0000100001ed7983 */ /* 0x000ea20000100800 */
[----:B------:R-:W-:Y:S01]  /*ce60*/  SHF.R.S32.HI R7, RZ, 0x1f, R241 ;  /* 0x0000001fff077819 */ /* 0x000fe200000114f1 */
[----:B------:R-:W-:Y:S01]  /*ce70*/  IMAD.MOV.U32 R238, RZ, RZ, RZ ;  /* 0x000000ffffee7224 */ /* 0x000fe200078e00ff */
[C---:B------:R-:W-:Y:S01]  /*ce80*/  SHF.L.U64.HI R6, R242.reuse, 0x1, R6 ;  /* 0x00000001f2067819 */ /* 0x040fe20000010206 */
[----:B------:R-:W3:Y:S01]  /*ce90*/  LDL.64 R244, [R1+0x20] ;  /* 0x0000200001f47983 */ /* 0x000ee20000100a00 */
[----:B------:R-:W-:Y:S02]  /*cea0*/  IMAD.SHL.U32 R42, R242, 0x2, RZ ;  /* 0x00000002f22a7824 */ /* 0x000fe400078e00ff */
[----:B------:R-:W-:Y:S03]  /*ceb0*/  IMAD.SHL.U32 R41, R241, 0x2, RZ ;  /* 0x00000002f1297824 */ /* 0x000fe600078e00ff */
[----:B------:R-:W4:Y:S04]  /*cec0*/  LDL R236, [R1+0x34] ;  /* 0x0000340001ec7983 */ /* 0x000f280000100800 */
[----:B------:R-:W5:Y:S08]  /*ced0*/  S2R R233, SR_TID.X ;  /* 0x0000000000e97919 */ /* 0x000f700000002100 */
[----:B------:R-:W4:Y:S01]  /*cee0*/  LDL.64 R234, [R1+0x18] ;  /* 0x0000180001ea7983 */ /* 0x000f220000100a00 */
[--C-:B-----5:R-:W-:Y:S02]  /*cef0*/  SHF.R.S32.HI R240, RZ, 0x1f, R233.reuse ;  /* 0x0000001ffff07819 */ /* 0x120fe400000114e9 */
[----:B------:R-:W-:Y:S02]  /*cf00*/  SHF.R.S32.HI R243, RZ, 0x1f, R233 ;  /* 0x0000001ffff37819 */ /* 0x000fe400000114e9 */
[-C--:B------:R-:W-:Y:S02]  /*cf10*/  LEA.HI R240, R240, R233.reuse, RZ, 0x3 ;  /* 0x000000e9f0f07211 */ /* 0x080fe400078f18ff */
[----:B------:R-:W-:Y:S02]  /*cf20*/  LEA.HI R243, R243, R233, RZ, 0x3 ;  /* 0x000000e9f3f37211 */ /* 0x000fe400078f18ff */
[----:B------:R-:W-:Y:S02]  /*cf30*/  LOP3.LUT R240, R240, 0xfffffff8, RZ, 0xc0, !PT ;  /* 0xfffffff8f0f07812 */ /* 0x000fe400078ec0ff */
[----:B------:R-:W-:Y:S03]  /*cf40*/  SHF.R.S32.HI R243, RZ, 0x3, R243 ;  /* 0x00000003fff37819 */ /* 0x000fe600000114f3 */
[----:B------:R-:W-:Y:S02]  /*cf50*/  IMAD.IADD R240, R233, 0x1, -R240 ;  /* 0x00000001e9f07824 */ /* 0x000fe400078e0af0 */
[----:B------:R-:W5:Y:S02]  /*cf60*/  LDL R233, [R1+0x30] ;  /* 0x0000300001e97983 */ /* 0x000f640000100800 */
[----:B------:R-:W-:Y:S02]  /*cf70*/  IMAD R0, R240, 0x20, R243 ;  /* 0x00000020f0007824 */ /* 0x000fe400078e02f3 */
[----:B--2---:R-:W-:Y:S05]  /*cf80*/  IMAD R2, R232, 0x80, R237 ;  /* 0x00000080e8027824 */ /* 0x004fea00078e02ed */
[----:B------:R-:W-:Y:S05]  /*cf90*/  IADD3 R2, R2, -0x80, R0 ;  /* 0xffffff8002027810 */ /* 0x000fea0007ffe000 */
[----:B------:R-:W-:Y:S04]  /*cfa0*/  @P3 IMAD.HI.U32 R3, R2, c[0x0][0x2bc], RZ ;  /* 0x0000af0002033a27 */ /* 0x000fe800078e00ff */
[----:B------:R-:W-:Y:S01]  /*cfb0*/  IMAD.MOV.U32 R0, RZ, RZ, R2 ;  /* 0x000000ffff007224 */ /* 0x000fe200078e0002 */
[----:B------:R-:W-:Y:S04]  /*cfc0*/  @P3 SHF.R.U32.HI R0, RZ, c[0x0][0x2c0], R3 ;  /* 0x0000b000ff003a19 */ /* 0x000fe80000011603 */
[C---:B---3--:R-:W-:Y:S04]  /*cfd0*/  @!P1 IADD3 R3, P2, R0.reuse, R244, RZ ;  /* 0x000000f400039210 */ /* 0x048fe80007f5e0ff */
[----:B----4-:R-:W-:Y:S01]  /*cfe0*/  @!P1 LEA.HI.X.SX32 R5, R0, R236, 0x1, P2 ;  /* 0x000000ec00059211 */ /* 0x010fe200010f0eff */
        /* <DEDUP_REMOVED lines=10> */
[----:B--2---:R-:W-:Y:S02]  /*d090*/  SHF.L.U64.HI R5, R241, 0x1, R7 ;  /* 0x00000001f1057819 */ /* 0x004fe40000010207 */
[----:B---3--:R-:W-:Y:S01]  /*d0a0*/  SHF.R.S32.HI R4, RZ, 0x1f, R238 ;  /* 0x0000001fff047819 */ /* 0x008fe200000114ee */
[----:B------:R-:W-:Y:S04]  /*d0b0*/  IMAD.WIDE.U32 R2, R238, c[0x0][0x1f0], R2 ;  /* 0x00007c00ee027a25 */ /* 0x000fe800078e0002 */
[----:B------:R-:W-:Y:S01]  /*d0c0*/  IMAD R4, R4, c[0x0][0x1f0], RZ ;  /* 0x00007c0004047a24 */ /* 0x000fe200078e02ff */
[----:B------:R-:W-:Y:S03]  /*d0d0*/  IADD3 R0, P2, R234, R2, RZ ;  /* 0x00000002ea007210 */ /* 0x000fe60007f5e0ff */
[----:B------:R-:W-:Y:S05]  /*d0e0*/  IMAD R4, R238, c[0x0][0x1f4], R4 ;  /* 0x00007d00ee047a24 */ /* 0x000fea00078e0204 */
[----:B-----5:R-:W-:Y:S02]  /*d0f0*/  IADD3.X R2, R233, R3, R4, P2, !PT ;  /* 0x00000003e9027210 */ /* 0x020fe400017fe404 */
[C---:B------:R-:W-:Y:S04]  /*d100*/  LEA R4, P2, R0.reuse, c[0x0][0x1c8], 0x1 ;  /* 0x0000720000047a11 */ /* 0x040fe800078408ff */
[----:B------:R-:W-:Y:S01]  /*d110*/  LEA.HI.X R0, R0, c[0x0][0x1cc], R2, 0x1, P2 ;  /* 0x0000730000007a11 */ /* 0x000fe200010f0c02 */
[----:B------:R-:W-:-:S06]  /*d120*/  BRA.DIV ~URZ, `(.L_x_97) ;  /* 0x000068927f007947 */ /* 0x000fcc000b800000 */
[----:B------:R2:W3:Y:S02]  /*d130*/  SHFL.IDX PT, R7, R0, RZ, 0x181f ;  /* 0x00181fff00077589 */ /* 0x0004e400000e0000 */
.L_x_126:
[----:B------:R-:W-:-:S05]  /*d140*/  BRA.DIV ~URZ, `(.L_x_98) ;  /* 0x000068e27f007947 */ /* 0x000fca000b800000 */
[----:B------:R-:W4:Y:S01]  /*d150*/  SHFL.IDX PT, R8, R4, RZ, 0x181f ;  /* 0x00181fff04087589 */ /* 0x000f2200000e0000 */
[C---:B------:R-:W-:Y:S02]  /*d160*/  IADD3 R2, -R68.reuse, 0x10, RZ ;  /* 0x0000001044027810 */ /* 0x040fe40007ffe1ff */
[----:B------:R-:W-:Y:S01]  /*d170*/  ISETP.NE.U32.AND P2, PT, R68, RZ, PT ;  /* 0x000000ff4400720c */ /* 0x000fe20003f45070 */
[----:B------:R-:W5:Y:S01]  /*d180*/  SHFL.IDX PT, R3, R4, 0x1, 0x181f ;  /* 0x00381f0004037f89 */ /* 0x000f6200000e0000 */
[----:B------:R-:W-:Y:S04]  /*d190*/  LOP3.LUT R2, R2, 0xf, RZ, 0xc0, !PT ;  /* 0x0000000f02027812 */ /* 0x000fe800078ec0ff */
[----:B----4-:R-:W-:Y:S04]  /*d1a0*/  IADD3 R10, P5, P4, R2, R8, R41 ;  /* 0x00000008020a7210 */ /* 0x010fe80007cbe029 */
[----:B---3--:R-:W-:Y:S02]  /*d1b0*/  IADD3.X R11, RZ, R7, R5, P5, P4 ;  /* 0x00000007ff0b7210 */ /* 0x008fe40002fe8405 */
[-C--:B------:R-:W-:Y:S03]  /*d1c0*/  IADD3 R8, P4, R8, R42.reuse, RZ ;  /* 0x0000002a08087210 */ /* 0x080fe60007f9e0ff */
[----:B------:R-:W-:Y:S01]  /*d1d0*/  @!PT LDS RZ, [RZ] ;  /* 0x00000000fffff984 */ /* 0x000fe20000000800 */
[----:B------:R3:W-:Y:S02]  /*d1e0*/  LDGSTS.E.BYPASS.LTC128B.128.ZFILL [R227+0x8100], [R10.64], P2 ;  /* 0x081000000ae37fae */ /* 0x0007e40009141d46 */
[--C-:B------:R-:W-:Y:S02]  /*d1f0*/  IMAD.X R9, R7, 0x1, R6.reuse, P4 ;  /* 0x0000000107097824 */ /* 0x100fe400020e0606 */
[----:B------:R-:W4:Y:S04]  /*d200*/  SHFL.IDX PT, R7, R0, 0x1, 0x181f ;  /* 0x00381f0000077f89 */ /* 0x000f2800000e0000 */
[----:B------:R5:W-:Y:S02]  /*d210*/  LDGSTS.E.BYPASS.LTC128B.128 [R227+0xc100], [R8.64], !P0 ;  /* 0x0c10000008e37fae */ /* 0x000be4000c101d46 */
[C---:B-----5:R-:W-:Y:S04]  /*d220*/  IADD3 R8, P5, P4, R2.reuse, R3, R41 ;  /* 0x0000000302087210 */ /* 0x060fe80007cbe029 */
[----:B----4-:R-:W-:Y:S05]  /*d230*/  IADD3.X R9, RZ, R7, R5, P5, P4 ;  /* 0x00000007ff097210 */ /* 0x010fea0002fe8405 */
[----:B------:R4:W-:Y:S02]  /*d240*/  LDGSTS.E.BYPASS.LTC128B.128.ZFILL [R227+0x9100], [R8.64], P2 ;  /* 0x0910000008e37fae */ /* 0x0009e40009141d46 */
[----:B----4-:R-:W-:Y:S05]  /*d250*/  IADD3 R8, P4, R3, R42, RZ ;  /* 0x0000002a03087210 */ /* 0x010fea0007f9e0ff */
[--C-:B------:R-:W-:Y:S02]  /*d260*/  IMAD.X R9, R7, 0x1, R6.reuse, P4 ;  /* 0x0000000107097824 */ /* 0x100fe400020e0606 */
[----:B------:R-:W4:Y:S04]  /*d270*/  SHFL.IDX PT, R7, R4, 0x2, 0x181f ;  /* 0x00581f0004077f89 */ /* 0x000f2800000e0000 */
[----:B------:R5:W-:Y:S04]  /*d280*/  LDGSTS.E.BYPASS.LTC128B.128 [R227+0xd100], [R8.64], !P0 ;  /* 0x0d10000008e37fae */ /* 0x000be8000c101d46 */
[----:B------:R-:W-:Y:S01]  /*d290*/  SHFL.IDX PT, R4, R4, 0x3, 0x181f ;  /* 0x00781f0004047f89 */ /* 0x000fe200000e0000 */
[----:B----4-:R-:W-:Y:S03]  /*d2a0*/  IADD3 R2, P5, P4, R2, R7, R41 ;  /* 0x0000000702027210 */ /* 0x010fe60007cbe029 */
[----:B-----5:R-:W4:Y:S04]  /*d2b0*/  SHFL.IDX PT, R8, R0, 0x2, 0x181f ;  /* 0x00581f0000087f89 */ /* 0x020f2800000e0000 */
[----:B--2---:R-:W2:Y:S01]  /*d2c0*/  SHFL.IDX PT, R0, R0, 0x3, 0x181f ;  /* 0x00781f0000007f89 */ /* 0x004ea200000e0000 */
[----:B----4-:R-:W-:Y:S05]  /*d2d0*/  IADD3.X R3, RZ, R8, R5, P5, P4 ;  /* 0x00000008ff037210 */ /* 0x010fea0002fe8405 */
[----:B------:R4:W-:Y:S02]  /*d2e0*/  LDGSTS.E.BYPASS.LTC128B.128.ZFILL [R227+0xa100], [R2.64], P2 ;  /* 0x0a10000002e37fae */ /* 0x0009e40009141d46 */
[----:B----4-:R-:W-:Y:S05]  /*d2f0*/  IADD3 R2, P2, R7, R42, RZ ;  /* 0x0000002a07027210 */ /* 0x010fea0007f5e0ff */
[----:B------:R-:W-:Y:S05]  /*d300*/  IMAD.X R3, R8, 0x1, R6, P2 ;  /* 0x0000000108037824 */ /* 0x000fea00010e0606 */
[----:B------:R3:W-:Y:S03]  /*d310*/  LDGSTS.E.BYPASS.LTC128B.128 [R227+0xe100], [R2.64], !P0 ;  /* 0x0e10000002e37fae */ /* 0x0007e6000c101d46 */
.L_x_127:
[C---:B--23--:R-:W-:Y:S02]  /*d320*/  IADD3 R2, -R68.reuse, 0x10, RZ ;  /* 0x0000001044027810 */ /* 0x04cfe40007ffe1ff */
[----:B------:R-:W-:Y:S02]  /*d330*/  ISETP.NE.U32.AND P2, PT, R68, RZ, PT ;  /* 0x000000ff4400720c */ /* 0x000fe40003f45070 */
[----:B------:R-:W-:Y:S04]  /*d340*/  LOP3.LUT R2, R2, 0xf, RZ, 0xc0, !PT ;  /* 0x0000000f02027812 */ /* 0x000fe800078ec0ff */
[----:B------:R-:W-:Y:S04]  /*d350*/  IADD3 R2, P5, P4, R2, R4, R41 ;  /* 0x0000000402027210 */ /* 0x000fe80007cbe029 */
[----:B------:R-:W-:Y:S05]  /*d360*/  IADD3.X R3, RZ, R0, R5, P5, P4 ;  /* 0x00000000ff037210 */ /* 0x000fea0002fe8405 */
[----:B------:R-:W-:Y:S01]  /*d370*/  @!PT LDS RZ, [RZ] ;  /* 0x00000000fffff984 */ /* 0x000fe20000000800 */
[----:B------:R-:W-:Y:S01]  /*d380*/  @!PT LDS RZ, [RZ] ;  /* 0x00000000fffff984 */ /* 0x000fe20000000800 */
[----:B------:R-:W-:Y:S01]  /*d390*/  @!PT LDS RZ, [RZ] ;  /* 0x00000000fffff984 */ /* 0x000fe20000000800 */
[----:B------:R2:W-:Y:S02]  /*d3a0*/  LDGSTS.E.BYPASS.LTC128B.128.ZFILL [R227+0xb100], [R2.64], P2 ;  /* 0x0b10000002e37fae */ /* 0x0005e40009141d46 */
[----:B--2---:R-:W-:Y:S05]  /*d3b0*/  IADD3 R2, P2, R4, R42, RZ ;  /* 0x0000002a04027210 */ /* 0x004fea0007f5e0ff */
[----:B------:R-:W-:Y:S05]  /*d3c0*/  IMAD.X R3, R0, 0x1, R6, P2 ;  /* 0x0000000100037824 */ /* 0x000fea00010e0606 */
[----:B------:R2:W-:Y:S03]  /*d3d0*/  LDGSTS.E.BYPASS.LTC128B.128 [R227+0xf100], [R2.64], !P0 ;  /* 0x0f10000002e37fae */ /* 0x0005e6000c101d46 */
.L_x_96:
[----:B--234-:R-:W-:Y:S05]  /*d3e0*/  BSYNC B0 ;  /* 0x0000000000007941 */ /* 0x01cfea0003800000 */
.L_x_95:
        /* <DEDUP_REMOVED lines=37> */
[----:B-1----:R-:W-:Y:S02]  /*d640*/  FMNMX.FTZ R4, R38, R4, !PT ;  /* 0x0000000426047209 */ /* 0x002fe40007810000 */
        /* <DEDUP_REMOVED lines=26> */
[----:B------:R-:W-:Y:S01]  /*d7f0*/  FMNMX.FTZ R5, R15, R0, !PT ;  /* 0x000000000f057209 */ /* 0x000fe20007810000 */
[----:B------:R-:W-:-:S05]  /*d800*/  BRA.DIV ~URZ, `(.L_x_99) ;  /* 0x000066e27f007947 */ /* 0x000fca000b800000 */
[----:B------:R-:W1:Y:S02]  /*d810*/  SHFL.BFLY PT, R0, R4, 0x2, 0x1f ;  /* 0x0c401f0004007f89 */ /* 0x000e6400000e0000 */
[----:B-1----:R-:W-:Y:S05]  /*d820*/  FMNMX.FTZ R4, R4, R0, !PT ;  /* 0x0000000004047209 */ /* 0x002fea0007810000 */
[----:B------:R-:W1:Y:S02]  /*d830*/  SHFL.BFLY PT, R68, R4, 0x1, 0x1f ;  /* 0x0c201f0004447f89 */ /* 0x000e6400000e0000 */
[----:B-1----:R-:W-:Y:S02]  /*d840*/  FMNMX.FTZ R68, R4, R68, !PT ;  /* 0x0000004404447209 */ /* 0x002fe40007810000 */
[----:B------:R-:W1:Y:S02]  /*d850*/  SHFL.BFLY PT, R4, R5, 0x2, 0x1f ;  /* 0x0c401f0005047f89 */ /* 0x000e6400000e0000 */
[----:B-1----:R-:W-:Y:S05]  /*d860*/  FMNMX.FTZ R4, R5, R4, !PT ;  /* 0x0000000405047209 */ /* 0x002fea0007810000 */
[----:B------:R1:W2:Y:S02]  /*d870*/  SHFL.BFLY PT, R0, R4, 0x1, 0x1f ;  /* 0x0c201f0004007f89 */ /* 0x0002a400000e0000 */
.L_x_128:
[----:B------:R-:W3:Y:S01]  /*d880*/  LDL.LU R50, [R1] ;  /* 0x0000000001327983 */ /* 0x000ee20000300800 */
[----:B--2---:R-:W-:Y:S01]  /*d890*/  FMNMX.FTZ R3, R0, R4, !PT ;  /* 0x0000000400037209 */ /* 0x004fe20007810000 */
[C---:B-1----:R-:W-:Y:S01]  /*d8a0*/  FMUL.FTZ R4, R68.reuse, c[0x0][0x2d0] ;  /* 0x0000b40044047a20 */ /* 0x042fe20000410000 */
[----:B------:R-:W-:Y:S01]  /*d8b0*/  WARPSYNC 0xffffffff ;  /* 0xffffffff00007948 */ /* 0x000fe20003800000 */
[----:B------:R-:W-:Y:S02]  /*d8c0*/  FADD.FTZ R0, -R68, R69 ;  /* 0x0000004544007221 */ /* 0x000fe40000010100 */
[--C-:B------:R-:W-:Y:S02]  /*d8d0*/  FFMA.FTZ R6, R173, c[0x0][0x2d0], -R4.reuse ;  /* 0x0000b400ad067a23 */ /* 0x100fe40000010804 */
[----:B------:R-:W-:Y:S02]  /*d8e0*/  FMUL.FTZ R0, R0, c[0x0][0x2d0] ;  /* 0x0000b40000007a20 */ /* 0x000fe40000410000 */
[--C-:B------:R-:W-:Y:S02]  /*d8f0*/  FFMA.FTZ R5, R230, c[0x0][0x2d0], -R4.reuse ;  /* 0x0000b400e6057a23 */ /* 0x100fe40000010804 */
        /* <DEDUP_REMOVED lines=18> */
[----:B------:R4:W5:Y:S01]  /*da20*/  MUFU.EX2 R146, R7 ;  /* 0x0000000700927308 */ /* 0x0009620000000800 */
[--C-:B------:R-:W-:Y:S02]  /*da30*/  FFMA.FTZ R47, R13, c[0x0][0x2d0], -R4.reuse ;  /* 0x0000b4000d2f7a23 */ /* 0x100fe40000010804 */
        /* <DEDUP_REMOVED lines=15> */
[----:B------:R-:W-:Y:S04]  /*db30*/  FMUL.FTZ R4, R3, c[0x0][0x2d0] ;  /* 0x0000b40003047a20 */ /* 0x000fe80000410000 */
        /* <DEDUP_REMOVED lines=28> */
[----:B------:R-:W-:Y:S01]  /*dd00*/  FFMA.FTZ R166, R166, c[0x0][0x2d0], -R4 ;  /* 0x0000b400a6a67a23 */ /* 0x000fe20000010804 */
[----:B------:R-:W-:Y:S10]  /*dd10*/  MUFU.EX2 R161, R161 ;  /* 0x000000a100a17308 */ /* 0x000ff40000000800 */
[----:B------:R-:W-:Y:S10]  /*dd20*/  MUFU.EX2 R160, R160 ;  /* 0x000000a000a07308 */ /* 0x000ff40000000800 */
[----:B------:R-:W-:Y:S10]  /*dd30*/  MUFU.EX2 R170, R170 ;  /* 0x000000aa00aa7308 */ /* 0x000ff40000000800 */
[----:B------:R-:W-:Y:S10]  /*dd40*/  MUFU.EX2 R229, R229 ;  /* 0x000000e500e57308 */ /* 0x000ff40000000800 */
[----:B------:R-:W-:Y:S10]  /*dd50*/  MUFU.EX2 R236, R236 ;  /* 0x000000ec00ec7308 */ /* 0x000ff40000000800 */
[----:B------:R-:W-:Y:S10]  /*dd60*/  MUFU.EX2 R168, R168 ;  /* 0x000000a800a87308 */ /* 0x000ff40000000800 */
[----:B------:R-:W-:Y:S01]  /*dd70*/  MUFU.EX2 R166, R166 ;  /* 0x000000a600a67308 */ /* 0x000fe20000000800 */
[C---:B-1----:R-:W-:Y:S01]  /*dd80*/  FFMA.FTZ R0, R2.reuse, R246, R6 ;  /* 0x000000f602007223 */ /* 0x042fe20000010006 */
[C---:B--2---:R-:W-:Y:S01]  /*dd90*/  F2FP.PACK_AB R144, R5.reuse, R6 ;  /* 0x000000060590723e */ /* 0x044fe200000000ff */
[C---:B------:R-:W-:Y:S02]  /*dda0*/  FMUL.FTZ R64, R2.reuse, R72 ;  /* 0x0000004802407220 */ /* 0x040fe40000410000 */
[----:B----4-:R-:W-:Y:S02]  /*ddb0*/  FADD.FTZ R7, R5, R0 ;  /* 0x0000000005077221 */ /* 0x010fe40000010000 */
[----:B------:R-:W-:Y:S02]  /*ddc0*/  FADD.FTZ R0, -R3, R70 ;  /* 0x0000004603007221 */ /* 0x000fe40000010100 */
[----:B------:R-:W-:Y:S02]  /*ddd0*/  FMUL.FTZ R65, R2, R73 ;  /* 0x0000004902417220 */ /* 0x000fe40000410000 */
[----:B------:R-:W-:Y:S02]  /*dde0*/  FMUL.FTZ R0, R0, c[0x0][0x2d0] ;  /* 0x0000b40000007a20 */ /* 0x000fe40000410000 */
[--C-:B------:R-:W-:Y:S02]  /*ddf0*/  FFMA.FTZ R5, R228, c[0x0][0x2d0], -R4.reuse ;  /* 0x0000b400e4057a23 */ /* 0x100fe40000010804 */
[--C-:B------:R-:W-:Y:S02]  /*de00*/  FFMA.FTZ R6, R231, c[0x0][0x2d0], -R4.reuse ;  /* 0x0000b400e7067a23 */ /* 0x100fe40000010804 */
[----:B------:R-:W1:Y:S01]  /*de10*/  MUFU.EX2 R0, R0 ;  /* 0x0000000000007308 */ /* 0x000e620000000800 */
[--C-:B------:R-:W-:Y:S02]  /*de20*/  FFMA.FTZ R70, R175, c[0x0][0x2d0], -R4.reuse ;  /* 0x0000b400af467a23 */ /* 0x100fe40000010804 */
[--C-:B------:R-:W-:Y:S02]  /*de30*/  FFMA.FTZ R231, R34, c[0x0][0x2d0], -R4.reuse ;  /* 0x0000b40022e77a23 */ /* 0x100fe40000010804 */
[--C-:B------:R-:W-:Y:S02]  /*de40*/  FFMA.FTZ R228, R39, c[0x0][0x2d0], -R4.reuse ;  /* 0x0000b40027e47a23 */ /* 0x100fe40000010804 */
[--C-:B------:R-:W-:Y:S02]  /*de50*/  FFMA.FTZ R246, R27, c[0x0][0x2d0], -R4.reuse ;  /* 0x0000b4001bf67a23 */ /* 0x100fe40000010804 */
[----:B------:R-:W-:Y:S01]  /*de60*/  FFMA.FTZ R175, R40, c[0x0][0x2d0], -R4 ;  /* 0x0000b40028af7a23 */ /* 0x000fe20000010804 */
[----:B------:R2:W-:Y:S01]  /*de70*/  MUFU.EX2 R10, R5 ;  /* 0x00000005000a7308 */ /* 0x0005e20000000800 */
[----:B-----5:R-:W-:Y:S01]  /*de80*/  FADD.FTZ R4, R146, R7 ;  /* 0x0000000792047221 */ /* 0x020fe20000010000 */
[----:B------:R-:W-:Y:S01]  /*de90*/  F2FP.PACK_AB R146, R8, R146 ;  /* 0x000000920892723e */ /* 0x000fe200000000ff */
[----:B------:R-:W-:Y:S02]  /*dea0*/  FMUL.FTZ R33, R2, R105 ;  /* 0x0000006902217220 */ /* 0x000fe40000410000 */
[----:B------:R-:W-:Y:S02]  /*deb0*/  FADD.FTZ R148, R8, R4 ;  /* 0x0000000408947221 */ /* 0x000fe40000010000 */
[C---:B------:R-:W-:Y:S01]  /*dec0*/  FMUL.FTZ R4, R2.reuse, R132 ;  /* 0x0000008402047220 */ /* 0x040fe20000410000 */
[----:B------:R-:W-:Y:S01]  /*ded0*/  MOV R132, R15 ;  /* 0x0000000f00847202 */ /* 0x000fe20000000f00 */
[C---:B------:R-:W-:Y:S01]  /*dee0*/  FMUL.FTZ R8, R2.reuse, R128 ;  /* 0x0000008002087220 */ /* 0x040fe20000410000 */
[----:B------:R-:W-:Y:S01]  /*def0*/  MUFU.EX2 R145, R6 ;  /* 0x0000000600917308 */ /* 0x000fe20000000800 */
[C---:B------:R-:W-:Y:S01]  /*df00*/  FMUL.FTZ R9, R2.reuse, R129 ;  /* 0x0000008102097220 */ /* 0x040fe20000410000 */
[----:B------:R-:W-:Y:S01]  /*df10*/  MOV R129, R18 ;  /* 0x0000001200817202 */ /* 0x000fe20000000f00 */
[----:B------:R-:W-:Y:S01]  /*df20*/  FMUL.FTZ R20, R2, R116 ;  /* 0x0000007402147220 */ /* 0x000fe20000410000 */
[----:B------:R-:W-:Y:S01]  /*df30*/  MOV R116, R11 ;  /* 0x0000000b00747202 */ /* 0x000fe20000000f00 */
[C---:B-1----:R-:W-:Y:S01]  /*df40*/  FMUL.FTZ R66, R0.reuse, R74 ;  /* 0x0000004a00427220 */ /* 0x042fe20000410000 */
[----:B------:R-:W-:Y:S01]  /*df50*/  MOV R128, R43 ;  /* 0x0000002b00807202 */ /* 0x000fe20000000f00 */
[C---:B------:R-:W-:Y:S02]  /*df60*/  FMUL.FTZ R67, R0.reuse, R75 ;  /* 0x0000004b00437220 */ /* 0x040fe40000410000 */
[----:B------:R-:W1:Y:S01]  /*df70*/  LDSM.16.MT88.4 R72, [R202] ;  /* 0x00000000ca48783b */ /* 0x000e620000004200 */
[C---:B------:R-:W-:Y:S01]  /*df80*/  FMUL.FTZ R30, R0.reuse, R110 ;  /* 0x0000006e001e7220 */ /* 0x040fe20000410000 */
[----:B------:R-:W-:Y:S01]  /*df90*/  MUFU.EX2 R175, R175 ;  /* 0x000000af00af7308 */ /* 0x000fe20000000800 */
[----:B------:R-:W-:Y:S02]  /*dfa0*/  FMUL.FTZ R34, R0, R106 ;  /* 0x0000006a00227220 */ /* 0x000fe40000410000 */
[----:B--2---:R-:W-:Y:S01]  /*dfb0*/  FMUL.FTZ R5, R2, R133 ;  /* 0x0000008502057220 */ /* 0x004fe20000410000 */
[----:B------:R-:W-:Y:S01]  /*dfc0*/  MOV R133, R42 ;  /* 0x0000002a00857202 */ /* 0x000fe20000000f00 */
[C---:B------:R-:W-:Y:S02]  /*dfd0*/  FMUL.FTZ R7, R0.reuse, R135 ;  /* 0x0000008700077220 */ /* 0x040fe40000410000 */
[----:B------:R-:W-:Y:S02]  /*dfe0*/  FMUL.FTZ R11, R0, R131 ;  /* 0x00000083000b7220 */ /* 0x000fe40000410000 */
[C---:B------:R-:W-:Y:S01]  /*dff0*/  FMUL.FTZ R12, R2.reuse, R124 ;  /* 0x0000007c020c7220 */ /* 0x040fe20000410000 */
[----:B------:R-:W-:Y:S01]  /*e000*/  MUFU.EX2 R106, R69 ;  /* 0x00000045006a7308 */ /* 0x000fe20000000800 */
[C---:B------:R-:W-:Y:S01]  /*e010*/  FMUL.FTZ R13, R2.reuse, R125 ;  /* 0x0000007d020d7220 */ /* 0x040fe20000410000 */
[----:B------:R-:W-:Y:S01]  /*e020*/  MOV R125, R47 ;  /* 0x0000002f007d7202 */ /* 0x000fe20000000f00 */
[----:B------:R-:W-:Y:S01]  /*e030*/  FMUL.FTZ R16, R2, R120 ;  /* 0x0000007802107220 */ /* 0x000fe20000410000 */
[----:B------:R-:W-:Y:S01]  /*e040*/  MOV R120, R14 ;  /* 0x0000000e00787202 */ /* 0x000fe20000000f00 */
[C---:B------:R-:W-:Y:S01]  /*e050*/  FMUL.FTZ R14, R0.reuse, R126 ;  /* 0x0000007e000e7220 */ /* 0x040fe20000410000 */
[----:B------:R-:W-:Y:S01]  /*e060*/  MOV R124, R46 ;  /* 0x0000002e007c7202 */ /* 0x000fe20000000f00 */
[C---:B------:R-:W-:Y:S02]  /*e070*/  FMUL.FTZ R15, R0.reuse, R127 ;  /* 0x0000007f000f7220 */ /* 0x040fe40000410000 */
[----:B------:R-:W-:Y:S01]  /*e080*/  FMUL.FTZ R18, R0, R122 ;  /* 0x0000007a00127220 */ /* 0x000fe20000410000 */
[----:B------:R-:W2:Y:S01]  /*e090*/  MUFU.EX2 R110, R70 ;  /* 0x00000046006e7308 */ /* 0x000ea20000000800 */
[----:B------:R-:W-:Y:S01]  /*e0a0*/  FMUL.FTZ R17, R2, R121 ;  /* 0x0000007902117220 */ /* 0x000fe20000410000 */
[----:B------:R-:W-:Y:S01]  /*e0b0*/  MOV R121, R19 ;  /* 0x0000001300797202 */ /* 0x000fe20000000f00 */
[----:B------:R-:W-:Y:S02]  /*e0c0*/  FMUL.FTZ R19, R0, R123 ;  /* 0x0000007b00137220 */ /* 0x000fe40000410000 */
[----:B------:R-:W-:Y:S02]  /*e0d0*/  FMUL.FTZ R21, R2, R117 ;  /* 0x0000007502157220 */ /* 0x000fe40000410000 */
[C---:B------:R-:W-:Y:S02]  /*e0e0*/  FMUL.FTZ R22, R0.reuse, R118 ;  /* 0x0000007600167220 */ /* 0x040fe40000410000 */
[----:B------:R-:W-:Y:S01]  /*e0f0*/  FMUL.FTZ R23, R0, R119 ;  /* 0x0000007700177220 */ /* 0x000fe20000410000 */
[----:B------:R-:W4:Y:S01]  /*e100*/  MUFU.EX2 R69, R169 ;  /* 0x000000a900457308 */ /* 0x000f220000000800 */
[C---:B------:R-:W-:Y:S02]  /*e110*/  FMUL.FTZ R24, R2.reuse, R112 ;  /* 0x0000007002187220 */ /* 0x040fe40000410000 */
[----:B------:R-:W-:Y:S02]  /*e120*/  FMUL.FTZ R25, R2, R113 ;  /* 0x0000007102197220 */ /* 0x000fe40000410000 */
[C---:B------:R-:W-:Y:S02]  /*e130*/  FMUL.FTZ R26, R0.reuse, R114 ;  /* 0x00000072001a7220 */ /* 0x040fe40000410000 */
[----:B------:R-:W-:Y:S02]  /*e140*/  FMUL.FTZ R27, R0, R115 ;  /* 0x00000073001b7220 */ /* 0x000fe40000410000 */
[C---:B------:R-:W-:Y:S01]  /*e150*/  FMUL.FTZ R28, R2.reuse, R108 ;  /* 0x0000006c021c7220 */ /* 0x040fe20000410000 */
[----:B------:R-:W-:Y:S01]  /*e160*/  LDSM.16.MT88.4 R112, [R203+0x3800] ;  /* 0x00380000cb70783b */ /* 0x000fe20000004200 */
[----:B------:R-:W-:Y:S01]  /*e170*/  FMUL.FTZ R29, R2, R109 ;  /* 0x0000006d021d7220 */ /* 0x000fe20000410000 */
[----:B------:R-:W-:Y:S01]  /*e180*/  MUFU.EX2 R70, R162 ;  /* 0x000000a200467308 */ /* 0x000fe20000000800 */
[----:B------:R-:W-:Y:S01]  /*e190*/  FMUL.FTZ R31, R0, R111 ;  /* 0x0000006f001f7220 */ /* 0x000fe20000410000 */
[----:B--2---:R-:W-:Y:S01]  /*e1a0*/  F2FP.PACK_AB R147, R110, R106 ;  /* 0x0000006a6e93723e */ /* 0x004fe200000000ff */
[----:B------:R-:W-:Y:S02]  /*e1b0*/  FMUL.FTZ R35, R0, R107 ;  /* 0x0000006b00237220 */ /* 0x000fe40000410000 */
[C---:B------:R-:W-:Y:S02]  /*e1c0*/  FMUL.FTZ R32, R2.reuse, R104 ;  /* 0x0000006802207220 */ /* 0x040fe40000410000 */
[C---:B------:R-:W-:Y:S02]  /*e1d0*/  FMUL.FTZ R36, R2.reuse, R100 ;  /* 0x0000006402247220 */ /* 0x040fe40000410000 */
[----:B------:R-:W-:Y:S01]  /*e1e0*/  FMUL.FTZ R37, R2, R101 ;  /* 0x0000006502257220 */ /* 0x000fe20000410000 */
[----:B------:R-:W-:Y:S01]  /*e1f0*/  MUFU.EX2 R104, R251 ;  /* 0x000000fb00687308 */ /* 0x000fe20000000800 */
[C---:B------:R-:W-:Y:S02]  /*e200*/  FMUL.FTZ R38, R0.reuse, R102 ;  /* 0x0000006600267220 */ /* 0x040fe40000410000 */
[----:B------:R-:W-:Y:S02]  /*e210*/  FMUL.FTZ R39, R0, R103 ;  /* 0x0000006700277220 */ /* 0x000fe40000410000 */
[----:B------:R-:W-:Y:S01]  /*e220*/  FMUL.FTZ R41, R2, R97 ;  /* 0x0000006102297220 */ /* 0x000fe20000410000 */
[----:B------:R-:W-:Y:S01]  /*e230*/  LDSM.16.MT88.4 R100, [R202+0x7000] ;  /* 0x00700000ca64783b */ /* 0x000fe20000004200 */
[C---:B------:R-:W-:Y:S02]  /*e240*/  FMUL.FTZ R42, R0.reuse, R98 ;  /* 0x00000062002a7220 */ /* 0x040fe40000410000 */
[----:B------:R-:W-:Y:S01]  /*e250*/  FMUL.FTZ R43, R0, R99 ;  /* 0x00000063002b7220 */ /* 0x000fe20000410000 */
[----:B------:R-:W-:Y:S01]  /*e260*/  MUFU.EX2 R109, R150 ;  /* 0x00000096006d7308 */ /* 0x000fe20000000800 */
[C---:B------:R-:W-:Y:S02]  /*e270*/  FMUL.FTZ R40, R2.reuse, R96 ;  /* 0x0000006002287220 */ /* 0x040fe40000410000 */
[----:B------:R-:W-:Y:S02]  /*e280*/  FMUL.FTZ R45, R2, R93 ;  /* 0x0000005d022d7220 */ /* 0x000fe40000410000 */
[C---:B---3--:R-:W-:Y:S02]  /*e290*/  FFMA.FTZ R6, R0.reuse, R50, R10 ;  /* 0x0000003200067223 */ /* 0x048fe4000001000a */
[C---:B------:R-:W-:Y:S02]  /*e2a0*/  FMUL.FTZ R46, R0.reuse, R94 ;  /* 0x0000005e002e7220 */ /* 0x040fe40000410000 */
[C---:B------:R-:W-:Y:S01]  /*e2b0*/  FADD.FTZ R105, R145.reuse, R6 ;  /* 0x0000000691697221 */ /* 0x040fe20000010000 */
[----:B------:R-:W-:Y:S01]  /*e2c0*/  F2FP.PACK_AB R145, R145, R10 ;  /* 0x0000000a9191723e */ /* 0x000fe200000000ff */
[C---:B------:R-:W-:Y:S01]  /*e2d0*/  FMUL.FTZ R6, R0.reuse, R134 ;  /* 0x0000008600067220 */ /* 0x040fe20000410000 */
[----:B------:R-:W-:Y:S01]  /*e2e0*/  MUFU.EX2 R150, R129 ;  /* 0x0000008100967308 */ /* 0x000fe20000000800 */
[C---:B------:R-:W-:Y:S02]  /*e2f0*/  FMUL.FTZ R10, R0.reuse, R130 ;  /* 0x00000082000a7220 */ /* 0x040fe40000410000 */
[----:B------:R-:W-:Y:S02]  /*e300*/  FMUL.FTZ R47, R0, R95 ;  /* 0x0000005f002f7220 */ /* 0x000fe40000410000 */
[C---:B------:R-:W-:Y:S01]  /*e310*/  FMUL.FTZ R48, R2.reuse, R88 ;  /* 0x0000005802307220 */ /* 0x040fe20000410000 */
[C---:B-1----:R-:W-:Y:S04]  /*e320*/  HMMA.16816.F32 R4, R144.reuse, R72, R4 ;  /* 0x000000489004723c */ /* 0x042fe80000001804 */
[----:B------:R-:W-:Y:S01]  /*e330*/  MUFU.EX2 R108, R149 ;  /* 0x00000095006c7308 */ /* 0x000fe20000000800 */
[----:B------:R-:W-:Y:S02]  /*e340*/  FMUL.FTZ R49, R2, R89 ;  /* 0x0000005902317220 */ /* 0x000fe40000410000 */
[C---:B------:R-:W-:Y:S01]  /*e350*/  FMUL.FTZ R50, R0.reuse, R90 ;  /* 0x0000005a00327220 */ /* 0x040fe20000410000 */
[C---:B------:R-:W-:Y:S01]  /*e360*/  HMMA.16816.F32 R8, R144.reuse, R74, R8 ;  /* 0x0000004a9008723c */ /* 0x040fe20000001808 */
[----:B------:R-:W1:Y:S03]  /*e370*/  LDSM.16.MT88.4 R72, [R204] ;  /* 0x00000000cc48783b */ /* 0x000e660000004200 */
[----:B------:R-:W-:Y:S02]  /*e380*/  FMUL.FTZ R51, R0, R91 ;  /* 0x0000005b00337220 */ /* 0x000fe40000410000 */
[----:B------:R-:W-:Y:S01]  /*e390*/  FMUL.FTZ R53, R2, R85 ;  /* 0x0000005502357220 */ /* 0x000fe20000410000 */
[----:B------:R2:W-:Y:S01]  /*e3a0*/  MUFU.EX2 R149, R128 ;  /* 0x0000008000957308 */ /* 0x0005e20000000800 */
[C---:B------:R-:W-:Y:S01]  /*e3b0*/  FMUL.FTZ R54, R0.reuse, R86 ;  /* 0x0000005600367220 */ /* 0x040fe20000410000 */
[----:B------:R-:W-:Y:S03]  /*e3c0*/  LDSM.16.MT88.4 R88, [R204+0x1800] ;  /* 0x00180000cc58783b */ /* 0x000fe60000004200 */
[----:B------:R-:W-:Y:S02]  /*e3d0*/  FMUL.FTZ R55, R0, R87 ;  /* 0x0000005700377220 */ /* 0x000fe40000410000 */
[----:B------:R-:W-:Y:S02]  /*e3e0*/  FMUL.FTZ R57, R2, R81 ;  /* 0x0000005102397220 */ /* 0x000fe40000410000 */
        /* <DEDUP_REMOVED lines=9> */
[C---:B------:R-:W-:Y:S02]  /*e480*/  FMUL.FTZ R44, R2.reuse, R92 ;  /* 0x0000005c022c7220 */ /* 0x040fe40000410000 */
[C---:B------:R-:W-:Y:S02]  /*e490*/  FMUL.FTZ R52, R2.reuse, R84 ;  /* 0x0000005402347220 */ /* 0x040fe40000410000 */
[----:B------:R-:W-:Y:S02]  /*e4a0*/  FMUL.FTZ R56, R2, R80 ;  /* 0x0000005002387220 */ /* 0x000fe40000410000 */
[----:B----4-:R-:W-:Y:S01]  /*e4b0*/  FADD.FTZ R0, R69, R148 ;  /* 0x0000009445007221 */ /* 0x010fe20000010000 */
[----:B--2---:R-:W-:Y:S01]  /*e4c0*/  LDSM.16.MT88.4 R128, [R202+0x3800] ;  /* 0x00380000ca80783b */ /* 0x004fe20000004200 */
[----:B------:R-:W-:Y:S01]  /*e4d0*/  MUFU.EX2 R80, R165 ;  /* 0x000000a500507308 */ /* 0x000fe20000000800 */
[C---:B-1----:R-:W-:Y:S09]  /*e4e0*/  HMMA.16816.F32 R12, R144.reuse, R72, R12 ;  /* 0x00000048900c723c */ /* 0x042ff2000000180c */
[----:B------:R-:W-:Y:S01]  /*e4f0*/  MUFU.EX2 R84, R157 ;  /* 0x0000009d00547308 */ /* 0x000fe20000000800 */
[C---:B------:R-:W-:Y:S01]  /*e500*/  HMMA.16816.F32 R16, R144.reuse, R74, R16 ;  /* 0x0000004a9010723c */ /* 0x040fe20000001810 */
[----:B------:R-:W1:Y:S08]  /*e510*/  LDSM.16.MT88.4 R72, [R203] ;  /* 0x00000000cb48783b */ /* 0x000e700000004200 */
[----:B------:R-:W-:Y:S10]  /*e520*/  MUFU.EX2 R92, R172 ;  /* 0x000000ac005c7308 */ /* 0x000ff40000000800 */
[----:B------:R-:W-:Y:S10]  /*e530*/  MUFU.EX2 R157, R155 ;  /* 0x0000009b009d7308 */ /* 0x000ff40000000800 */
[----:B------:R-:W-:Y:S10]  /*e540*/  MUFU.EX2 R155, R152 ;  /* 0x00000098009b7308 */ /* 0x000ff40000000800 */
[----:B------:R-:W-:Y:S01]  /*e550*/  MUFU.EX2 R231, R231 ;  /* 0x000000e700e77308 */ /* 0x000fe20000000800 */
[C---:B-1----:R-:W-:Y:S09]  /*e560*/  HMMA.16816.F32 R20, R144.reuse, R72, R20 ;  /* 0x000000489014723c */ /* 0x042ff20000001814 */
[----:B------:R-:W-:Y:S01]  /*e570*/  MUFU.EX2 R152, R250 ;  /* 0x000000fa00987308 */ /* 0x000fe20000000800 */
[C---:B------:R-:W-:Y:S01]  /*e580*/  HMMA.16816.F32 R24, R144.reuse, R74, R24 ;  /* 0x0000004a9018723c */ /* 0x040fe20000001818 */
[----:B------:R-:W1:Y:S08]  /*e590*/  LDSM.16.MT88.4 R72, [R215] ;  /* 0x00000000d748783b */ /* 0x000e700000004200 */
[----:B------:R-:W2:Y:S10]  /*e5a0*/  MUFU.EX2 R2, R167 ;  /* 0x000000a700027308 */ /* 0x000eb40000000800 */
[----:B------:R-:W-:Y:S01]  /*e5b0*/  MUFU.EX2 R148, R133 ;  /* 0x0000008500947308 */ /* 0x000fe20000000800 */
[----:B--2---:R-:W-:Y:S04]  /*e5c0*/  FADD.FTZ R0, R2, R0 ;  /* 0x0000000002007221 */ /* 0x004fe80000010000 */
[----:B------:R-:W-:Y:S01]  /*e5d0*/  FADD.FTZ R0, R80, R0 ;  /* 0x0000000050007221 */ /* 0x000fe20000010000 */
[C---:B-1----:R-:W-:Y:S03]  /*e5e0*/  HMMA.16816.F32 R28, R144.reuse, R72, R28 ;  /* 0x00000048901c723c */ /* 0x042fe6000000181c */
[----:B------:R-:W-:Y:S05]  /*e5f0*/  FADD.FTZ R0, R70, R0 ;  /* 0x0000000046007221 */ /* 0x000fea0000010000 */
        /* <DEDUP_REMOVED lines=11> */
[C---:B-1----:R-:W-:Y:S07]  /*e6b0*/  HMMA.16816.F32 R60, R144.reuse, R72, R60 ;  /* 0x00000048903c723c */ /* 0x042fee000000183c */
[----:B------:R-:W-:Y:S01]  /*e6c0*/  F2FP.PACK_AB R72, R2, R69 ;  /* 0x000000450248723e */ /* 0x000fe200000000ff */
[----:B------:R-:W-:Y:S01]  /*e6d0*/  HMMA.16816.F32 R64, R144, R74, R64 ;  /* 0x0000004a9040723c */ /* 0x000fe20000001840 */
[----:B------:R1:W2:Y:S03]  /*e6e0*/  MUFU.EX2 R69, R159 ;  /* 0x0000009f00457308 */ /* 0x0002a60000000800 */
[----:B------:R-:W-:Y:S03]  /*e6f0*/  F2FP.PACK_AB R73, R108, R109 ;  /* 0x0000006d6c49723e */ /* 0x000fe600000000ff */
[----:B------:R-:W-:Y:S02]  /*e700*/  F2FP.PACK_AB R74, R70, R80 ;  /* 0x00000050464a723e */ /* 0x000fe400000000ff */
[----:B------:R-:W3:Y:S02]  /*e710*/  LDSM.16.MT88.4 R80, [R204+0x800] ;  /* 0x00080000cc50783b */ /* 0x000ee40000004200 */
[----:B------:R-:W-:Y:S01]  /*e720*/  MUFU.EX2 R144, R120 ;  /* 0x0000007800907308 */ /* 0x000fe20000000800 */
[----:B------:R-:W-:Y:S02]  /*e730*/  F2FP.PACK_AB R75, R166, R168 ;  /* 0x000000a8a64b723e */ /* 0x000fe400000000ff */
[----:B------:R-:W-:Y:S05]  /*e740*/  F2FP.PACK_AB R145, R149, R150 ;  /* 0x000000969591723e */ /* 0x000fea00000000ff */
[C---:B------:R-:W-:Y:S02]  /*e750*/  HMMA.16816.F32 R4, R72.reuse, R76, R4 ;  /* 0x0000004c4804723c */ /* 0x040fe40000001804 */
[----:B------:R-:W4:Y:S01]  /*e760*/  MUFU.EX2 R2, R158 ;  /* 0x0000009e00027308 */ /* 0x000f220000000800 */
[----:B-1----:R-:W5:Y:S02]  /*e770*/  LDL R159, [R1+0x4] ;  /* 0x00000400019f7983 */ /* 0x002f640000100800 */
[----:B--2---:R-:W-:Y:S03]  /*e780*/  FADD.FTZ R0, R69, R0 ;  /* 0x0000000045007221 */ /* 0x004fe60000010000 */
[C---:B------:R-:W-:Y:S01]  /*e790*/  HMMA.16816.F32 R8, R72.reuse, R78, R8 ;  /* 0x0000004e4808723c */ /* 0x040fe20000001808 */
[----:B------:R-:W1:Y:S03]  /*e7a0*/  LDSM.16.MT88.4 R76, [R203+0x800] ;  /* 0x00080000cb4c783b */ /* 0x000e660000004200 */
[----:B------:R-:W2:Y:S10]  /*e7b0*/  MUFU.EX2 R70, R154 ;  /* 0x0000009a00467308 */ /* 0x000eb40000000800 */
[----:B------:R-:W-:Y:S01]  /*e7c0*/  MUFU.EX2 R158, R156 ;  /* 0x0000009c009e7308 */ /* 0x000fe20000000800 */
[----:B----4-:R-:W-:Y:S01]  /*e7d0*/  FADD.FTZ R0, R2, R0 ;  /* 0x0000000002007221 */ /* 0x010fe20000010000 */
[C---:B---3--:R-:W-:Y:S08]  /*e7e0*/  HMMA.16816.F32 R12, R72.reuse, R80, R12 ;  /* 0x00000050480c723c */ /* 0x048ff0000000180c */
[----:B------:R-:W-:Y:S01]  /*e7f0*/  MUFU.EX2 R156, R153 ;  /* 0x00000099009c7308 */ /* 0x000fe20000000800 */
[----:B------:R-:W-:Y:S04]  /*e800*/  FADD.FTZ R0, R84, R0 ;  /* 0x0000000054007221 */ /* 0x000fe80000010000 */
[C---:B--2---:R-:W-:Y:S01]  /*e810*/  FADD.FTZ R0, R70.reuse, R0 ;  /* 0x0000000046007221 */ /* 0x044fe20000010000 */
[C---:B------:R-:W-:Y:S01]  /*e820*/  HMMA.16816.F32 R16, R72.reuse, R82, R16 ;  /* 0x000000524810723c */ /* 0x040fe20000001810 */
[----:B------:R-:W2:Y:S03]  /*e830*/  LDSM.16.MT88.4 R80, [R205+0x800] ;  /* 0x00080000cd50783b */ /* 0x000ea60000004200 */
[----:B------:R-:W-:Y:S04]  /*e840*/  MUFU.EX2 R154, R246 ;  /* 0x000000f6009a7308 */ /* 0x000fe80000000800 */
[C---:B-1----:R-:W-:Y:S06]  /*e850*/  HMMA.16816.F32 R20, R72.reuse, R76, R20 ;  /* 0x0000004c4814723c */ /* 0x042fec0000001814 */
[----:B------:R-:W-:Y:S02]  /*e860*/  MUFU.EX2 R153, R247 ;  /* 0x000000f700997308 */ /* 0x000fe40000000800 */
[C---:B------:R-:W-:Y:S01]  /*e870*/  HMMA.16816.F32 R24, R72.reuse, R78, R24 ;  /* 0x0000004e4818723c */ /* 0x040fe20000001818 */
[----:B------:R-:W1:Y:S07]  /*e880*/  LDSM.16.MT88.4 R76, [R202+0x4800] ;  /* 0x00480000ca4c783b */ /* 0x000e6e0000004200 */
[----:B------:R-:W-:Y:S01]  /*e890*/  MUFU.EX2 R146, R124 ;  /* 0x0000007c00927308 */ /* 0x000fe20000000800 */
        /* <DEDUP_REMOVED lines=13> */
[----:B------:R-:W-:Y:S01]  /*e970*/  HMMA.16816.F32 R64, R72, R82, R64 ;  /* 0x000000524840723c */ /* 0x000fe20000001840 */
[----:B------:R-:W2:Y:S06]  /*e980*/  LDSM.16.MT88.4 R80, [R204+0x1000] ;  /* 0x00100000cc50783b */ /* 0x000eac0000004200 */
[----:B------:R-:W-:Y:S02]  /*e990*/  F2FP.PACK_AB R74, R70, R84 ;  /* 0x00000054464a723e */ /* 0x000fe400000000ff */
[----:B------:R-:W3:Y:S01]  /*e9a0*/  LDSM.16.MT88.4 R84, [R203+0x1000] ;  /* 0x00100000cb54783b */ /* 0x000ee20000004200 */
[----:B------:R-:W-:Y:S02]  /*e9b0*/  MUFU.EX2 R70, R151 ;  /* 0x0000009700467308 */ /* 0x000fe40000000800 */
[----:B------:R-:W-:Y:S02]  /*e9c0*/  F2FP.PACK_AB R72, R2, R69 ;  /* 0x000000450248723e */ /* 0x000fe400000000ff */
[----:B------:R-:W-:Y:S02]  /*e9d0*/  F2FP.PACK_AB R73, R163, R164 ;  /* 0x000000a4a349723e */ /* 0x000fe400000000ff */
[----:B------:R-:W-:Y:S04]  /*e9e0*/  F2FP.PACK_AB R75, R160, R161 ;  /* 0x000000a1a04b723e */ /* 0x000fe800000000ff */
[----:B------:R-:W4:Y:S03]  /*e9f0*/  MUFU.EX2 R69, R174 ;  /* 0x000000ae00457308 */ /* 0x000f260000000800 */
[C---:B-1----:R-:W-:Y:S07]  /*ea00*/  HMMA.16816.F32 R4, R72.reuse, R76, R4 ;  /* 0x0000004c4804723c */ /* 0x042fee0000001804 */
[----:B------:R-:W1:Y:S01]  /*ea10*/  MUFU.EX2 R2, R173 ;  /* 0x000000ad00027308 */ /* 0x000e620000000800 */
[C---:B------:R-:W-:Y:S01]  /*ea20*/  HMMA.16816.F32 R8, R72.reuse, R78, R8 ;  /* 0x0000004e4808723c */ /* 0x040fe20000001808 */
[----:B------:R-:W3:Y:S08]  /*ea30*/  LDSM.16.MT88.4 R76, [R205+0x1000] ;  /* 0x00100000cd4c783b */ /* 0x000ef00000004200 */
[----:B------:R-:W-:Y:S01]  /*ea40*/  MUFU.EX2 R151, R252 ;  /* 0x000000fc00977308 */ /* 0x000fe20000000800 */
[C---:B--2---:R-:W-:Y:S03]  /*ea50*/  HMMA.16816.F32 R12, R72.reuse, R80, R12 ;  /* 0x00000050480c723c */ /* 0x044fe6000000180c */
[----:B----4-:R-:W-:Y:S05]  /*ea60*/  FADD.FTZ R0, R69, R0 ;  /* 0x0000000045007221 */ /* 0x010fea0000010000 */
[C---:B------:R-:W-:Y:S01]  /*ea70*/  HMMA.16816.F32 R16, R72.reuse, R82, R16 ;  /* 0x000000524810723c */ /* 0x040fe20000001810 */
[----:B------:R-:W2:Y:S03]  /*ea80*/  LDSM.16.MT88.4 R80, [R202+0x5000] ;  /* 0x00500000ca50783b */ /* 0x000ea60000004200 */
[----:B-1----:R-:W-:Y:S04]  /*ea90*/  FADD.FTZ R0, R2, R0 ;  /* 0x0000000002007221 */ /* 0x002fe80000010000 */
[C---:B---3--:R-:W-:Y:S04]  /*eaa0*/  HMMA.16816.F32 R20, R72.reuse, R84, R20 ;  /* 0x000000544814723c */ /* 0x048fe80000001814 */
[----:B------:R-:W-:Y:S04]  /*eab0*/  FADD.FTZ R0, R92, R0 ;  /* 0x000000005c007221 */ /* 0x000fe80000010000 */
[C---:B------:R-:W-:Y:S01]  /*eac0*/  HMMA.16816.F32 R24, R72.reuse, R86, R24 ;  /* 0x000000564818723c */ /* 0x040fe20000001818 */
[----:B------:R-:W1:Y:S03]  /*ead0*/  LDSM.16.MT88.4 R84, [R204+0x5000] ;  /* 0x00500000cc54783b */ /* 0x000e660000004200 */
[----:B------:R-:W-:Y:S04]  /*eae0*/  FADD.FTZ R0, R70, R0 ;  /* 0x0000000046007221 */ /* 0x000fe80000010000 */
[C---:B------:R-:W-:Y:S08]  /*eaf0*/  HMMA.16816.F32 R28, R72.reuse, R76, R28 ;  /* 0x0000004c481c723c */ /* 0x040ff0000000181c */
[C---:B------:R-:W-:Y:S01]  /*eb00*/  HMMA.16816.F32 R32, R72.reuse, R78, R32 ;  /* 0x0000004e4820723c */ /* 0x040fe20000001820 */
[----:B------:R-:W3:Y:S07]  /*eb10*/  LDSM.16.MT88.4 R76, [R203+0x5000] ;  /* 0x00500000cb4c783b */ /* 0x000eee0000004200 */
[C---:B--2---:R-:W-:Y:S08]  /*eb20*/  HMMA.16816.F32 R36, R72.reuse, R80, R36 ;  /* 0x000000504824723c */ /* 0x044ff00000001824 */
[C---:B------:R-:W-:Y:S01]  /*eb30*/  HMMA.16816.F32 R40, R72.reuse, R82, R40 ;  /* 0x000000524828723c */ /* 0x040fe20000001828 */
[----:B------:R-:W2:Y:S07]  /*eb40*/  LDSM.16.MT88.4 R80, [R205+0x5000] ;  /* 0x00500000cd50783b */ /* 0x000eae0000004200 */
[C---:B-1----:R-:W-:Y:S08]  /*eb50*/  HMMA.16816.F32 R44, R72.reuse, R84, R44 ;  /* 0x00000054482c723c */ /* 0x042ff0000000182c */
[C---:B------:R-:W-:Y:S01]  /*eb60*/  HMMA.16816.F32 R48, R72.reuse, R86, R48 ;  /* 0x000000564830723c */ /* 0x040fe20000001830 */
[----:B------:R-:W1:Y:S02]  /*eb70*/  LDSM.16.MT88.4 R84, [R202+0x1800] ;  /* 0x00180000ca54783b */ /* 0x000e640000004200 */
[----:B-----5:R-:W-:Y:S05]  /*eb80*/  ISETP.GT.AND P0, PT, R232, R159, PT ;  /* 0x0000009fe800720c */ /* 0x020fea0003f04270 */
[C---:B---3--:R-:W-:Y:S07]  /*eb90*/  HMMA.16816.F32 R52, R72.reuse, R76, R52 ;  /* 0x0000004c4834723c */ /* 0x048fee0000001834 */
[----:B------:R-:W-:Y:S01]  /*eba0*/  F2FP.PACK_AB R76, R2, R69 ;  /* 0x00000045024c723e */ /* 0x000fe200000000ff */
[C---:B------:R-:W-:Y:S01]  /*ebb0*/  HMMA.16816.F32 R56, R72.reuse, R78, R56 ;  /* 0x0000004e4838723c */ /* 0x040fe20000001838 */
[----:B------:R-:W3:Y:S03]  /*ebc0*/  MUFU.EX2 R69, R235 ;  /* 0x000000eb00457308 */ /* 0x000ee60000000800 */
[----:B------:R-:W-:Y:S03]  /*ebd0*/  F2FP.PACK_AB R77, R157, R158 ;  /* 0x0000009e9d4d723e */ /* 0x000fe600000000ff */
[----:B------:R-:W-:Y:S01]  /*ebe0*/  F2FP.PACK_AB R78, R70, R92 ;  /* 0x0000005c464e723e */ /* 0x000fe200000000ff */
[C---:B--2---:R-:W-:Y:S01]  /*ebf0*/  HMMA.16816.F32 R60, R72.reuse, R80, R60 ;  /* 0x00000050483c723c */ /* 0x044fe2000000183c */
[----:B------:R-:W-:Y:S02]  /*ec00*/  LDSM.16.MT88.4 R92, [R204+0x2000] ;  /* 0x00200000cc5c783b */ /* 0x000fe40000004200 */
[----:B------:R-:W2:Y:S01]  /*ec10*/  MUFU.EX2 R2, R234 ;  /* 0x000000ea00027308 */ /* 0x000ea20000000800 */
[----:B------:R-:W-:Y:S04]  /*ec20*/  F2FP.PACK_AB R79, R155, R156 ;  /* 0x0000009c9b4f723e */ /* 0x000fe800000000ff */
[----:B------:R-:W-:Y:S01]  /*ec30*/  HMMA.16816.F32 R64, R72, R82, R64 ;  /* 0x000000524840723c */ /* 0x000fe20000001840 */
[----:B------:R-:W4:Y:S04]  /*ec40*/  LDSM.16.MT88.4 R72, [R203+0x1800] ;  /* 0x00180000cb48783b */ /* 0x000f280000004200 */
[----:B------:R-:W5:Y:S03]  /*ec50*/  MUFU.EX2 R70, R230 ;  /* 0x000000e600467308 */ /* 0x000f660000000800 */
[C---:B-1----:R-:W-:Y:S01]  /*ec60*/  HMMA.16816.F32 R4, R76.reuse, R84, R4 ;  /* 0x000000544c04723c */ /* 0x042fe20000001804 */
[----:B------:R-:W1:Y:S04]  /*ec70*/  LDSM.16.MT88.4 R80, [R205+0x1800] ;  /* 0x00180000cd50783b */ /* 0x000e680000004200 */
[----:B---3--:R-:W-:Y:S03]  /*ec80*/  FADD.FTZ R0, R69, R0 ;  /* 0x0000000045007221 */ /* 0x008fe60000010000 */
[C---:B------:R-:W-:Y:S01]  /*ec90*/  HMMA.16816.F32 R8, R76.reuse, R86, R8 ;  /* 0x000000564c08723c */ /* 0x040fe20000001808 */
[----:B------:R-:W3:Y:S03]  /*eca0*/  LDSM.16.MT88.4 R84, [R202+0x5800] ;  /* 0x00580000ca54783b */ /* 0x000ee60000004200 */
[----:B--2---:R-:W-:Y:S04]  /*ecb0*/  FADD.FTZ R0, R2, R0 ;  /* 0x0000000002007221 */ /* 0x004fe80000010000 */
[C---:B------:R-:W-:Y:S04]  /*ecc0*/  HMMA.16816.F32 R12, R76.reuse, R88, R12 ;  /* 0x000000584c0c723c */ /* 0x040fe8000000180c */
[----:B------:R-:W-:Y:S04]  /*ecd0*/  FADD.FTZ R0, R96, R0 ;  /* 0x0000000060007221 */ /* 0x000fe80000010000 */
[C---:B------:R-:W-:Y:S01]  /*ece0*/  HMMA.16816.F32 R16, R76.reuse, R90, R16 ;  /* 0x0000005a4c10723c */ /* 0x040fe20000001810 */
[----:B------:R-:W-:Y:S03]  /*ecf0*/  LDSM.16.MT88.4 R88, [R203+0x5800] ;  /* 0x00580000cb58783b */ /* 0x000fe60000004200 */
[----:B-----5:R-:W-:Y:S04]  /*ed00*/  FADD.FTZ R0, R70, R0 ;  /* 0x0000000046007221 */ /* 0x020fe80000010000 */
[C---:B----4-:R-:W-:Y:S08]  /*ed10*/  HMMA.16816.F32 R20, R76.reuse, R72, R20 ;  /* 0x000000484c14723c */ /* 0x050ff00000001814 */
        /* <DEDUP_REMOVED lines=8> */
[C---:B--2---:R-:W-:Y:S07]  /*eda0*/  HMMA.16816.F32 R44, R76.reuse, R72, R44 ;  /* 0x000000484c2c723c */ /* 0x044fee000000182c */
[----:B------:R-:W-:Y:S01]  /*edb0*/  F2FP.PACK_AB R72, R2, R69 ;  /* 0x000000450248723e */ /* 0x000fe200000000ff */
[C---:B------:R-:W-:Y:S01]  /*edc0*/  HMMA.16816.F32 R48, R76.reuse, R74, R48 ;  /* 0x0000004a4c30723c */ /* 0x040fe20000001830 */
[----:B------:R-:W-:Y:S03]  /*edd0*/  MUFU.EX2 R69, R244 ;  /* 0x000000f400457308 */ /* 0x000fe60000000800 */
[----:B------:R-:W-:Y:S03]  /*ede0*/  F2FP.PACK_AB R73, R171, R170 ;  /* 0x000000aaab49723e */ /* 0x000fe600000000ff */
[----:B------:R-:W-:Y:S01]  /*edf0*/  F2FP.PACK_AB R74, R70, R96 ;  /* 0x00000060464a723e */ /* 0x000fe200000000ff */
[C---:B------:R-:W-:Y:S03]  /*ee00*/  HMMA.16816.F32 R52, R76.reuse, R88, R52 ;  /* 0x000000584c34723c */ /* 0x040fe60000001834 */
[----:B------:R-:W2:Y:S01]  /*ee10*/  MUFU.EX2 R96, R243 ;  /* 0x000000f300607308 */ /* 0x000ea20000000800 */
[----:B------:R-:W-:Y:S04]  /*ee20*/  F2FP.PACK_AB R75, R228, R175 ;  /* 0x000000afe44b723e */ /* 0x000fe800000000ff */
[C---:B------:R-:W-:Y:S01]  /*ee30*/  HMMA.16816.F32 R56, R76.reuse, R90, R56 ;  /* 0x0000005a4c38723c */ /* 0x040fe20000001838 */
[----:B------:R-:W4:Y:S04]  /*ee40*/  LDSM.16.MT88.4 R88, [R203+0x2000] ;  /* 0x00200000cb58783b */ /* 0x000f280000004200 */
[----:B------:R-:W5:Y:S03]  /*ee50*/  MUFU.EX2 R70, R240 ;  /* 0x000000f000467308 */ /* 0x000f660000000800 */
[C---:B-1----:R-:W-:Y:S07]  /*ee60*/  HMMA.16816.F32 R60, R76.reuse, R80, R60 ;  /* 0x000000504c3c723c */ /* 0x042fee000000183c */
[----:B------:R-:W1:Y:S01]  /*ee70*/  MUFU.EX2 R2, R245 ;  /* 0x000000f500027308 */ /* 0x000e620000000800 */
[----:B------:R-:W-:Y:S01]  /*ee80*/  HMMA.16816.F32 R64, R76, R82, R64 ;  /* 0x000000524c40723c */ /* 0x000fe20000001840 */
[----:B------:R-:W4:Y:S03]  /*ee90*/  LDSM.16.MT88.4 R76, [R205+0x2000] ;  /* 0x00200000cd4c783b */ /* 0x000f260000004200 */
[----:B--2---:R-:W-:Y:S04]  /*eea0*/  FADD.FTZ R0, R96, R0 ;  /* 0x0000000060007221 */ /* 0x004fe80000010000 */
[C---:B---3--:R-:W-:Y:S01]  /*eeb0*/  HMMA.16816.F32 R4, R72.reuse, R84, R4 ;  /* 0x000000544804723c */ /* 0x048fe20000001804 */
[----:B------:R-:W2:Y:S04]  /*eec0*/  LDSM.16.MT88.4 R80, [R202+0x6000] ;  /* 0x00600000ca50783b */ /* 0x000ea80000004200 */
[----:B-----5:R-:W-:Y:S03]  /*eed0*/  FADD.FTZ R0, R70, R0 ;  /* 0x0000000046007221 */ /* 0x020fe60000010000 */
[C---:B------:R-:W-:Y:S01]  /*eee0*/  HMMA.16816.F32 R8, R72.reuse, R86, R8 ;  /* 0x000000564808723c */ /* 0x040fe20000001808 */
[----:B------:R-:W3:Y:S03]  /*eef0*/  LDSM.16.MT88.4 R84, [R204+0x6000] ;  /* 0x00600000cc54783b */ /* 0x000ee60000004200 */
[----:B------:R-:W-:Y:S04]  /*ef00*/  FADD.FTZ R0, R69, R0 ;  /* 0x0000000045007221 */ /* 0x000fe80000010000 */
[C---:B------:R-:W-:Y:S04]  /*ef10*/  HMMA.16816.F32 R12, R72.reuse, R92, R12 ;  /* 0x0000005c480c723c */ /* 0x040fe8000000180c */
[----:B-1----:R-:W-:Y:S04]  /*ef20*/  FADD.FTZ R0, R2, R0 ;  /* 0x0000000002007221 */ /* 0x002fe80000010000 */
[C---:B------:R-:W-:Y:S01]  /*ef30*/  HMMA.16816.F32 R16, R72.reuse, R94, R16 ;  /* 0x0000005e4810723c */ /* 0x040fe20000001810 */
[----:B------:R-:W1:Y:S07]  /*ef40*/  LDSM.16.MT88.4 R92, [R203+0x6000] ;  /* 0x00600000cb5c783b */ /* 0x000e6e0000004200 */
        /* <DEDUP_REMOVED lines=10> */
[C---:B--2---:R-:W-:Y:S04]  /*eff0*/  HMMA.16816.F32 R36, R72.reuse, R80, R36 ;  /* 0x000000504824723c */ /* 0x044fe80000001824 */
[----:B------:R-:W-:Y:S01]  /*f000*/  F2FP.PACK_AB R79, R237, R236 ;  /* 0x000000eced4f723e */ /* 0x000fe200000000ff */
[----:B------:R-:W2:Y:S03]  /*f010*/  MUFU.EX2 R69, R249 ;  /* 0x000000f900457308 */ /* 0x000ea60000000800 */
[C---:B------:R-:W-:Y:S01]  /*f020*/  HMMA.16816.F32 R40, R72.reuse, R82, R40 ;  /* 0x000000524828723c */ /* 0x040fe20000001828 */
[----:B------:R-:W4:Y:S06]  /*f030*/  LDSM.16.MT88.4 R80, [R202+0x2800] ;  /* 0x00280000ca50783b */ /* 0x000f2c0000004200 */
[----:B------:R-:W4:Y:S01]  /*f040*/  MUFU.EX2 R2, R116 ;  /* 0x0000007400027308 */ /* 0x000f220000000800 */
[C---:B---3--:R-:W-:Y:S04]  /*f050*/  HMMA.16816.F32 R44, R72.reuse, R84, R44 ;  /* 0x00000054482c723c */ /* 0x048fe8000000182c */
[----:B-----5:R-:W-:Y:S04]  /*f060*/  FADD.FTZ R0, R70, R0 ;  /* 0x0000000046007221 */ /* 0x020fe80000010000 */
[C---:B------:R-:W-:Y:S01]  /*f070*/  HMMA.16816.F32 R48, R72.reuse, R86, R48 ;  /* 0x000000564830723c */ /* 0x040fe20000001830 */
[----:B------:R-:W3:Y:S03]  /*f080*/  LDSM.16.MT88.4 R84, [R204+0x2800] ;  /* 0x00280000cc54783b */ /* 0x000ee60000004200 */
[C---:B--2---:R-:W-:Y:S04]  /*f090*/  FADD.FTZ R0, R69.reuse, R0 ;  /* 0x0000000045007221 */ /* 0x044fe80000010000 */
[C---:B-1----:R-:W-:Y:S04]  /*f0a0*/  HMMA.16816.F32 R52, R72.reuse, R92, R52 ;  /* 0x0000005c4834723c */ /* 0x042fe80000001834 */
[----:B------:R-:W-:Y:S04]  /*f0b0*/  FADD.FTZ R0, R104, R0 ;  /* 0x0000000068007221 */ /* 0x000fe80000010000 */
[C---:B------:R-:W-:Y:S01]  /*f0c0*/  HMMA.16816.F32 R56, R72.reuse, R94, R56 ;  /* 0x0000005e4838723c */ /* 0x040fe20000001838 */
[----:B------:R-:W1:Y:S03]  /*f0d0*/  LDSM.16.MT88.4 R92, [R203+0x2800] ;  /* 0x00280000cb5c783b */ /* 0x000e660000004200 */
[C---:B----4-:R-:W-:Y:S04]  /*f0e0*/  FADD.FTZ R0, R2.reuse, R0 ;  /* 0x0000000002007221 */ /* 0x050fe80000010000 */
[C---:B------:R-:W-:Y:S08]  /*f0f0*/  HMMA.16816.F32 R60, R72.reuse, R88, R60 ;  /* 0x00000058483c723c */ /* 0x040ff0000000183c */
        /* <DEDUP_REMOVED lines=15> */
[----:B------:R-:W1:Y:S03]  /*f1f0*/  MUFU.EX2 R70, R132 ;  /* 0x0000008400467308 */ /* 0x000e660000000800 */
        /* <DEDUP_REMOVED lines=8> */
[C---:B------:R-:W-:Y:S04]  /*f280*/  HMMA.16816.F32 R44, R76.reuse, R96, R44 ;  /* 0x000000604c2c723c */ /* 0x040fe8000000182c */
[----:B-1----:R-:W-:Y:S04]  /*f290*/  F2FP.PACK_AB R147, R70, R148 ;  /* 0x000000944693723e */ /* 0x002fe800000000ff */
[C---:B------:R-:W-:Y:S01]  /*f2a0*/  HMMA.16816.F32 R48, R76.reuse, R98, R48 ;  /* 0x000000624c30723c */ /* 0x040fe20000001830 */
[----:B------:R-:W-:Y:S03]  /*f2b0*/  LDSM.16.MT88.4 R96, [R205+0x3000] ;  /* 0x00300000cd60783b */ /* 0x000fe60000004200 */
[----:B--2---:R-:W-:Y:S04]  /*f2c0*/  FADD.FTZ R0, R2, R0 ;  /* 0x0000000002007221 */ /* 0x004fe80000010000 */
[C---:B-----5:R-:W-:Y:S01]  /*f2d0*/  HMMA.16816.F32 R52, R76.reuse, R80, R52 ;  /* 0x000000504c34723c */ /* 0x060fe20000001834 */
[----:B------:R-:W-:Y:S03]  /*f2e0*/  LDSM.16.MT88.4 R120, [R204+0x3800] ;  /* 0x00380000cc78783b */ /* 0x000fe60000004200 */
[C---:B------:R-:W-:Y:S01]  /*f2f0*/  FADD.FTZ R0, R144.reuse, R0 ;  /* 0x0000000090007221 */ /* 0x040fe20000010000 */
[----:B------:R-:W-:Y:S01]  /*f300*/  F2FP.PACK_AB R144, R144, R2 ;  /* 0x000000029090723e */ /* 0x000fe200000000ff */
[----:B------:R-:W-:Y:S02]  /*f310*/  FADD.FTZ R2, R106, R105 ;  /* 0x000000696a027221 */ /* 0x000fe40000010000 */
[C---:B------:R-:W-:Y:S01]  /*f320*/  HMMA.16816.F32 R56, R76.reuse, R82, R56 ;  /* 0x000000524c38723c */ /* 0x040fe20000001838 */
[----:B------:R-:W1:Y:S03]  /*f330*/  LDSM.16.MT88.4 R80, [R203+0x3000] ;  /* 0x00300000cb50783b */ /* 0x000e660000004200 */
[----:B---3--:R-:W-:Y:S04]  /*f340*/  FADD.FTZ R0, R69, R0 ;  /* 0x0000000045007221 */ /* 0x008fe80000010000 */
        /* <DEDUP_REMOVED lines=67> */
[----:B------:R-:W-:Y:S01]  /*f780*/  FADD.FTZ R2, R148, R0 ;  /* 0x0000000094027221 */ /* 0x000fe20000010000 */
[----:B------:R-:W-:Y:S03]  /*f790*/  IADD3 R0, R232, -0x1, RZ ;  /* 0xffffffffe8007810 */ /* 0x000fe60007ffe0ff */
[C---:B------:R-:W-:Y:S04]  /*f7a0*/  HMMA.16816.F32 R92, R144.reuse, R88, R44 ;  /* 0x00000058905c723c */ /* 0x040fe8000000182c */
[----:B------:R-:W-:Y:S01]  /*f7b0*/  FADD.FTZ R2, R70, R2 ;  /* 0x0000000246027221 */ /* 0x000fe20000010000 */
[----:B------:R-:W-:Y:S02]  /*f7c0*/  MOV R232, R0 ;  /* 0x0000000000e87202 */ /* 0x000fe40000000f00 */
[----:B------:R-:W-:Y:S01]  /*f7d0*/  MOV R70, R3 ;  /* 0x0000000300467202 */ /* 0x000fe20000000f00 */
[C---:B------:R-:W-:Y:S01]  /*f7e0*/  HMMA.16816.F32 R88, R144.reuse, R90, R48 ;  /* 0x0000005a9058723c */ /* 0x040fe20000001830 */
[----:B------:R3:W-:Y:S07]  /*f7f0*/  STL [R1], R2 ;  /* 0x0000000201007387 */ /* 0x0007ee0000100800 */
[C---:B-1----:R-:W-:Y:S08]  /*f800*/  HMMA.16816.F32 R84, R144.reuse, R80, R52 ;  /* 0x000000509054723c */ /* 0x042ff00000001834 */
[C---:B------:R-:W-:Y:S08]  /*f810*/  HMMA.16816.F32 R80, R144.reuse, R82, R56 ;  /* 0x000000529050723c */ /* 0x040ff00000001838 */
[C---:B--2---:R-:W-:Y:S08]  /*f820*/  HMMA.16816.F32 R76, R144.reuse, R72, R60 ;  /* 0x00000048904c723c */ /* 0x044ff0000000183c */
[----:B------:R-:W-:Y:S01]  /*f830*/  HMMA.16816.F32 R72, R144, R74, R64 ;  /* 0x0000004a9048723c */ /* 0x000fe20000001840 */
[----:B------:R-:W-:Y:S07]  /*f840*/  @!UPT UIADD3 URZ, URZ, URZ, URZ ;  /* 0x0000003f3f3ff290 */ /* 0x000fee000fffe03f */
[----:B---3--:R-:W-:-:S11]  /*f850*/  @P0 BRA `(.L_x_100) ;  /* 0xffffbd4000000947 */ /* 0x008fd6000383ffff */
.L_x_93:
[----:B------:R-:W-:Y:S05]  /*f860*/  BRA.DIV ~URZ, `(.L_x_101) ;  /* 0x000047927f007947 */ /* 0x000fea000b800000 */
[----:B------:R1:W2:Y:S02]  /*f870*/  SHFL.BFLY PT, R5, R246, 0x2, 0x1f ;  /* 0x0c401f00f6057f89 */ /* 0x0002a400000e0000 */
.L_x_129:
[----:B--2---:R-:W-:Y:S01]  /*f880*/  FADD.FTZ R5, R5, R246 ;  /* 0x000000f605057221 */ /* 0x004fe20000010000 */
[----:B------:R-:W-:Y:S05]  /*f890*/  BRA.DIV ~URZ, `(.L_x_102) ;  /* 0x000047c27f007947 */ /* 0x000fea000b800000 */
[----:B------:R-:W2:Y:S04]  /*f8a0*/  LDL.LU R2, [R1] ;  /* 0x0000000001027983 */ /* 0x000ea80000300800 */
[----:B------:R-:W3:Y:S02]  /*f8b0*/  SHFL.BFLY PT, R0, R5, 0x1, 0x1f ;  /* 0x0c201f0005007f89 */ /* 0x000ee400000e0000 */
[----:B---3--:R-:W-:-:S02]  /*f8c0*/  FADD.FTZ R5, R5, R0 ;  /* 0x0000000005057221 */ /* 0x008fc40000010000 */
[----:B--2---:R-:W2:Y:S02]  /*f8d0*/  SHFL.BFLY PT, R4, R2, 0x2, 0x1f ;  /* 0x0c401f0002047f89 */ /* 0x004ea400000e0000 */
[----:B--2---:R-:W-:-:S05]  /*f8e0*/  FADD.FTZ R4, R4, R2 ;  /* 0x0000000204047221 */ /* 0x004fca0000010000 */
[----:B------:R2:W3:Y:S02]  /*f8f0*/  SHFL.BFLY PT, R3, R4, 0x1, 0x1f ;  /* 0x0c201f0004037f89 */ /* 0x0004e400000e0000 */
.L_x_130:
[----:B------:R-:W-:Y:S01]  /*f900*/  FSETP.NE.FTZ.AND P1, PT, R5, RZ, PT ;  /* 0x000000ff0500720b */ /* 0x000fe20003f35000 */
[----:B---3--:R-:W-:Y:S01]  /*f910*/  FADD.FTZ R3, R3, R4 ;  /* 0x0000000403037221 */ /* 0x008fe20000010000 */
[----:B------:R-:W-:Y:S02]  /*f920*/  MOV R2, RZ ;  /* 0x000000ff00027202 */ /* 0x000fe40000000f00 */
[----:B------:R-:W-:Y:S02]  /*f930*/  MOV R0, RZ ;  /* 0x000000ff00007202 */ /* 0x000fe40000000f00 */
[----:B------:R-:W-:Y:S02]  /*f940*/  FSETP.NE.FTZ.AND P0, PT, R3, RZ, PT ;  /* 0x000000ff0300720b */ /* 0x000fe40003f15000 */
[----:B------:R-:W-:Y:S02]  /*f950*/  MOV R17, 0xff800000 ;  /* 0xff80000000117802 */ /* 0x000fe40000000f00 */
[----:B------:R-:W-:-:S03]  /*f960*/  MOV R16, 0xff800000 ;  /* 0xff80000000107802 */ /* 0x000fc60000000f00 */
[----:B------:R-:W3:Y:S01]  /*f970*/  @P1 MUFU.RCP R2, R5 ;  /* 0x0000000500021308 */ /* 0x000ee20000001000 */
[----:B--2---:R-:W-:-:S05]  /*f980*/  @P1 MOV R4, 0x3f317218 ;  /* 0x3f31721800041802 */ /* 0x004fca0000000f00 */
[----:B------:R-:W-:Y:S02]  /*f990*/  @P1 FMUL.FTZ R4, R4, c[0x0][0x2d0] ;  /* 0x0000b40004041a20 */ /* 0x000fe40000410000 */
[----:B------:R-:W2:Y:S01]  /*f9a0*/  @P1 MUFU.LG2 R6, R5 ;  /* 0x0000000500061308 */ /* 0x000ea20000000c00 */
[----:B---3--:R-:W-:-:S07]  /*f9b0*/  FMUL.FTZ R132, R2, R132 ;  /* 0x0000008402847220 */ /* 0x008fce0000410000 */
[----:B------:R-:W3:Y:S01]  /*f9c0*/  @P0 MUFU.RCP R0, R3 ;  /* 0x0000000300000308 */ /* 0x000ee20000001000 */
        /* <DEDUP_REMOVED lines=31> */
[----:B------:R4:W5:Y:S01]  /*fbc0*/  @P0 MUFU.LG2 R2, R3 ;  /* 0x0000000300020308 */ /* 0x0009620000000c00 */
[----:B--2---:R-:W-:Y:S02]  /*fbd0*/  @P1 FMUL.FTZ R6, R6, 0.69314718246459960938 ;  /* 0x3f31721806061820 */ /* 0x004fe40000410000 */
[----:B---3--:R-:W-:Y:S02]  /*fbe0*/  FMUL.FTZ R134, R0, R134 ;  /* 0x0000008600867220 */ /* 0x008fe40000410000 */
[----:B------:R-:W-:Y:S01]  /*fbf0*/  @P1 FFMA.FTZ R17, R4, R68, R6 ;  /* 0x0000004404111223 */ /* 0x000fe20000010006 */
[----:B------:R-:W-:Y:S01]  /*fc00*/  MOV R4, 0x1 ;  /* 0x0000000100047802 */ /* 0x000fe20000000f00 */
[C---:B------:R-:W-:Y:S02]  /*fc10*/  FMUL.FTZ R135, R0.reuse, R135 ;  /* 0x0000008700877220 */ /* 0x040fe40000410000 */
[----:B------:R-:W-:-:S02]  /*fc20*/  FMUL.FTZ R130, R0, R130 ;  /* 0x0000008200827220 */ /* 0x000fc40000410000 */
[C---:B------:R-:W-:Y:S02]  /*fc30*/  FMUL.FTZ R131, R0.reuse, R131 ;  /* 0x0000008300837220 */ /* 0x040fe40000410000 */
[C---:B------:R-:W-:Y:S02]  /*fc40*/  FMUL.FTZ R126, R0.reuse, R126 ;  /* 0x0000007e007e7220 */ /* 0x040fe40000410000 */
[----:B------:R-:W-:Y:S01]  /*fc50*/  FMUL.FTZ R127, R0, R127 ;  /* 0x0000007f007f7220 */ /* 0x000fe20000410000 */
[----:B----4-:R-:W-:Y:S01]  /*fc60*/  @P0 MOV R3, 0x3f317218 ;  /* 0x3f31721800030802 */ /* 0x010fe20000000f00 */
[----:B-----5:R-:W-:Y:S02]  /*fc70*/  @P0 FMUL.FTZ R2, R2, 0.69314718246459960938 ;  /* 0x3f31721802020820 */ /* 0x020fe40000410000 */
[----:B------:R-:W-:Y:S02]  /*fc80*/  FMUL.FTZ R122, R0, R122 ;  /* 0x0000007a007a7220 */ /* 0x000fe40000410000 */
[----:B------:R-:W-:-:S02]  /*fc90*/  @P0 FMUL.FTZ R3, R3, c[0x0][0x2d0] ;  /* 0x0000b40003030a20 */ /* 0x000fc40000410000 */
        /* <DEDUP_REMOVED lines=24> */
[----:B------:R-:W-:Y:S01]  /*fe20*/  FMUL.FTZ R75, R0, R75 ;  /* 0x0000004b004b7220 */ /* 0x000fe20000410000 */
[----:B------:R-:W-:Y:S01]  /*fe30*/  PRMT R0, R4, 0x7610, R0 ;  /* 0x0000761004007816 */ /* 0x000fe20000000000 */
[----:B------:R-:W-:Y:S02]  /*fe40*/  @P0 FFMA.FTZ R16, R3, R12, R2 ;  /* 0x0000000c03100223 */ /* 0x000fe40000010002 */
.L_x_74:
[----:B--2---:R2:W5:Y:S01]  /*fe50*/  LDL R7, [R1+0x50] ;  /* 0x0000500001077983 */ /* 0x0045620000100800 */
[----:B------:R-:W-:Y:S03]  /*fe60*/  BSSY B0, `(.L_x_103) ;  /* 0x0000012000007945 */ /* 0x000fe60003800000 */
[----:B------:R-:W3:Y:S02]  /*fe70*/  S2R R6, SR_TID.X ;  /* 0x0000000000067919 */ /* 0x000ee40000002100 */
[----:B---3--:R-:W-:-:S13]  /*fe80*/  LOP3.LUT P6, RZ, R6, 0xff, RZ, 0xc0, !PT ;  /* 0x000000ff06ff7812 */ /* 0x008fda00078cc0ff */
[----:B------:R-:W-:Y:S05]  /*fe90*/  @P6 BRA `(.L_x_104) ;  /* 0x000000e000006947 */ /* 0x000fea0003800000 */
[----:B--2---:R-:W2:Y:S01]  /*fea0*/  S2R R4, SR_LANEID ;  /* 0x0000000000047919 */ /* 0x004ea20000000000 */
[----:B------:R-:W-:Y:S01]  /*feb0*/  VOTEU.ANY UR4, UPT, PT ;  /* 0x0000000000047886 */ /* 0x000fe200038e0100 */
[----:B------:R-:W-:Y:S01]  /*fec0*/  IMAD.MOV.U32 R5, RZ, RZ, c[0x0][0x584] ;  /* 0x00016100ff057624 */ /* 0x000fe200078e00ff */
[----:B------:R-:W2:Y:S08]  /*fed0*/  FLO.U32 R3, UR4 ;  /* 0x0000000400037d00 */ /* 0x000eb000080e0000 */
[----:B------:R-:W3:Y:S01]  /*fee0*/  POPC R2, UR4 ;  /* 0x0000000400027d09 */ /* 0x000ee20008000000 */
[----:B--2---:R-:W-:Y:S01]  /*fef0*/  ISETP.EQ.U32.AND P0, PT, R3, R4, PT ;  /* 0x000000040300720c */ /* 0x004fe20003f02070 */
[----:B------:R-:W-:-:S12]  /*ff00*/  IMAD.MOV.U32 R4, RZ, RZ, c[0x0][0x580] ;  /* 0x00016000ff047624 */ /* 0x000fd800078e00ff */
[----:B---3--:R2:W3:Y:S04]  /*ff10*/  @P0 ATOMG.E.ADD.STRONG.GPU PT, R2, [R4.64], R2 ;  /* 0x00000002040209a8 */ /* 0x0084e800081ee1c6 */
[----:B--2---:R-:W2:Y:S04]  /*ff20*/  S2R R4, SR_LTMASK ;  /* 0x0000000000047919 */ /* 0x004ea80000003900 */
[----:B---3--:R2:W3:Y:S02]  /*ff30*/  SHFL.IDX PT, R3, R2, R3, 0x1f ;  /* 0x00001f0302037589 */ /* 0x0084e400000e0000 */
[----:B--2---:R-:W-:-:S06]  /*ff40*/  LOP3.LUT R2, R4, UR4, RZ, 0xc0, !PT ;  /* 0x0000000404027c12 */ /* 0x004fcc000f8ec0ff */
[----:B------:R-:W3:Y:S02]  /*ff50*/  POPC R2, R2 ;  /* 0x0000000200027309 */ /* 0x000ee40000000000 */
[----:B---3-5:R-:W-:-:S05]  /*ff60*/  IADD3 R7, R3, c[0x0][0xc], R2 ;  /* 0x0000030003077a10 */ /* 0x028fca0007ffe002 */
[----:B------:R2:W-:Y:S02]  /*ff70*/  STL [R1+0x50], R7 ;  /* 0x0000500701007387 */ /* 0x0005e40000100800 */
.L_x_104:
[----:B--2---:R-:W-:Y:S05]  /*ff80*/  BSYNC B0 ;  /* 0x0000000000007941 */ /* 0x004fea0003800000 */
.L_x_103:
[----:B------:R-:W-:Y:S01]  /*ff90*/  PRMT R0, R0, 0x9910, RZ ;  /* 0x0000991000007816 */ /* 0x000fe200000000ff */
[----:B------:R-:W-:Y:S01]  /*ffa0*/  BSSY B1, `(.L_x_105) ;  /* 0x000013b000017945 */ /* 0x000fe20003800000 */
[----:B-----5:R-:W-:Y:S02]  /*ffb0*/  IMAD.MOV.U32 R18, RZ, RZ, R7 ;  /* 0x000000ffff127224 */ /* 0x020fe400078e0007 */
[----:B------:R-:W-:-:S13]  /*ffc0*/  ISETP.NE.AND P0, PT, R0, RZ, PT ;  /* 0x000000ff0000720c */ /* 0x000fda0003f05270 */
[----:B------:R-:W-:Y:S05]  /*ffd0*/  @!P0 BRA `(.L_x_106) ;  /* 0x000010b000008947 */ /* 0x000fea0003800000 */
[----:B------:R-:W-:Y:S01]  /*ffe0*/  WARPSYNC 0xffffffff ;  /* 0xffffffff00007948 */ /* 0x000fe20003800000 */
[----:B------:R-:W-:Y:S06]  /*fff0*/  BAR.SYNC.DEFER_BLOCKING 0x1, 0x100 ;  /* 0x0044000000007b1d */ /* 0x000fec0000010000 */
[----:B------:R-:W-:Y:S05]  /*10000*/  BRA.CONV ~URZ, `(.L_x_107) ;  /* 0x000000837f007947 */ /* 0x000fea000b800000 */
[----:B------:R-:W-:Y:S01]  /*10010*/  SHF.R.S32.HI R2, RZ, 0x1f, R6 ;  /* 0x0000001fff027819 */ /* 0x000fe20000011406 */
[----:B------:R-:W-:Y:S02]  /*10020*/  IMAD.MOV.U32 R52, RZ, RZ, RZ ;  /* 0x000000ffff347224 */ /* 0x000fe400078e00ff */
[----:B------:R-:W-:Y:S01]  /*10030*/  IMAD.MOV.U32 R3, RZ, RZ, 0x1f ;  /* 0x0000001fff037424 */ /* 0x000fe200078e00ff */
[----:B------:R-:W-:-:S04]  /*10040*/  LEA.HI R2, R2, R6, RZ, 0x7 ;  /* 0x0000000602027211 */ /* 0x000fc800078f38ff */
[----:B------:R-:W-:-:S05]  /*10050*/  SHF.R.S32.HI R2, RZ, 0x7, R2 ;  /* 0x00000007ff027819 */ /* 0x000fca0000011402 */
[----:B------:R-:W-:Y:S01]  /*10060*/  IMAD.MOV.U32 R36, RZ, RZ, R2 ;  /* 0x000000ffff247224 */ /* 0x000fe200078e0002 */
[----:B------:R-:W-:Y:S02]  /*10070*/  MOV R2, 0x10090 ;  /* 0x0001009000027802 */ /* 0x000fe40000000f00 */
[----:B-1----:R-:W-:Y:S05]  /*10080*/  CALL.REL.NOINC `($__internal_1_$__cuda_sm70_shflsync_idx_p) ;  /* 0x000041a000007944 */ /* 0x002fea0003c00000 */
.L_x_107:
[----:B------:R-:W2:Y:S04]  /*10090*/  LDL R8, [R1+0xcc] ;  /* 0x0000cc0001087983 */ /* 0x000ea80000100800 */
[----:B------:R-:W3:Y:S04]  /*100a0*/  LDL.LU R6, [R1+0x44] ;  /* 0x0000440001067983 */ /* 0x000ee80000300800 */
[----:B-1----:R-:W4:Y:S04]  /*100b0*/  LDL.LU R11, [R1+0x40] ;  /* 0x00004000010b7983 */ /* 0x002f280000300800 */
[----:B------:R-:W2:Y:S04]  /*100c0*/  LDL.LU R19, [R1+0x48] ;  /* 0x0000480001137983 */ /* 0x000ea80000300800 */
[----:B------:R-:W2:Y:S01]  /*100d0*/  LDL.LU R21, [R1+0x4c] ;  /* 0x00004c0001157983 */ /* 0x000ea20000300800 */
[----:B------:R-:W-:-:S03]  /*100e0*/  MOV R3, 0x1 ;  /* 0x0000000100037802 */ /* 0x000fc60000000f00 */
[----:B------:R-:W2:Y:S01]  /*100f0*/  LDL R20, [R1+0xd4] ;  /* 0x0000d40001147983 */ /* 0x000ea20000100800 */
[----:B------:R-:W-:-:S03]  /*10100*/  ISETP.NE.AND P1, PT, R3, c[0x0][0x4e8], PT ;  /* 0x00013a0003007a0c */ /* 0x000fc60003f25270 */
[----:B------:R-:W1:Y:S04]  /*10110*/  S2R R22, SR_TID.X ;  /* 0x0000000000167919 */ /* 0x000e680000002100 */
[----:B------:R1:W5:Y:S04]  /*10120*/  LDL R45, [R1+0x3c] ;  /* 0x00003c00012d7983 */ /* 0x0003680000100800 */
        /* <DEDUP_REMOVED lines=21> */
[----:B------:R1:W5:Y:S01]  /*10280*/  LDL R23, [R1+0x64] ;  /* 0x0000640001177983 */ /* 0x0003620000100800 */
[----:B---3--:R-:W-:Y:S01]  /*10290*/  SHF.R.S32.HI R0, RZ, 0x1f, R6 ;  /* 0x0000001fff007819 */ /* 0x008fe20000011406 */
[----:B------:R-:W-:Y:S01]  /*102a0*/  IMAD.WIDE.U32 R4, R6, c[0x0][0x4d0], RZ ;  /* 0x0001340006047a25 */ /* 0x000fe200078e00ff */
[----:B----4-:R-:W-:-:S03]  /*102b0*/  SHF.R.S32.HI R7, RZ, 0x1f, R11 ;  /* 0x0000001fff077819 */ /* 0x010fc6000001140b */
[C---:B------:R-:W-:Y:S02]  /*102c0*/  IMAD R2, R0.reuse, c[0x0][0x4d0], RZ ;  /* 0x0001340000027a24 */ /* 0x040fe400078e02ff */
[----:B------:R-:W-:Y:S02]  /*102d0*/  IMAD R3, R0, c[0x0][0x438], RZ ;  /* 0x00010e0000037a24 */ /* 0x000fe400078e02ff */
[----:B------:R-:W-:Y:S02]  /*102e0*/  IMAD R2, R6, c[0x0][0x4d4], R2 ;  /* 0x0001350006027a24 */ /* 0x000fe400078e0202 */
[----:B------:R-:W-:Y:S02]  /*102f0*/  IMAD R9, R7, c[0x0][0x4d8], RZ ;  /* 0x0001360007097a24 */ /* 0x000fe400078e02ff */
[----:B--2---:R-:W-:Y:S01]  /*10300*/  IMAD.IADD R0, R8, 0x1, R21 ;  /* 0x0000000108007824 */ /* 0x004fe200078e0215 */
[----:B------:R-:W-:Y:S01]  /*10310*/  IADD3 R5, R5, R2, RZ ;  /* 0x0000000205057210 */ /* 0x000fe20007ffe0ff */
[----:B------:R-:W-:-:S02]  /*10320*/  IMAD R8, R6, c[0x0][0x43c], R3 ;  /* 0x00010f0006087a24 */ /* 0x000fc400078e0203 */
[----:B------:R-:W-:Y:S01]  /*10330*/  IMAD.WIDE.U32 R2, R6, c[0x0][0x438], RZ ;  /* 0x00010e0006027a25 */ /* 0x000fe200078e00ff */
[----:B------:R-:W-:-:S03]  /*10340*/  MOV R6, R0 ;  /* 0x0000000000067202 */ /* 0x000fc60000000f00 */
[----:B------:R-:W-:Y:S01]  /*10350*/  @P1 IMAD.HI.U32 R10, R0, c[0x0][0x4ec], RZ ;  /* 0x00013b00000a1a27 */ /* 0x000fe200078e00ff */
[----:B------:R-:W-:-:S03]  /*10360*/  IADD3 R3, R3, R8, RZ ;  /* 0x0000000803037210 */ /* 0x000fc60007ffe0ff */
[----:B------:R-:W-:Y:S01]  /*10370*/  IMAD R8, R7, c[0x0][0x440], RZ ;  /* 0x0001100007087a24 */ /* 0x000fe200078e02ff */
[----:B------:R-:W-:Y:S01]  /*10380*/  @P1 SHF.R.U32.HI R6, RZ, c[0x0][0x4f0], R10 ;  /* 0x00013c00ff061a19 */ /* 0x000fe2000001160a */
[C---:B------:R-:W-:Y:S01]  /*10390*/  IMAD R9, R11.reuse, c[0x0][0x4dc], R9 ;  /* 0x000137000b097a24 */ /* 0x040fe200078e0209 */
[----:B------:R-:W-:Y:S01]  /*103a0*/  SHF.R.S32.HI R7, RZ, 0x1f, R19 ;  /* 0x0000001fff077819 */ /* 0x000fe20000011413 */
[----:B------:R-:W-:-:S04]  /*103b0*/  IMAD.WIDE.U32 R4, R11, c[0x0][0x4d8], R4 ;  /* 0x000136000b047a25 */ /* 0x000fc800078e0004 */
[----:B------:R-:W-:Y:S01]  /*103c0*/  IMAD R15, R11, c[0x0][0x444], R8 ;  /* 0x000111000b0f7a24 */ /* 0x000fe200078e0208 */
[----:B------:R-:W-:Y:S01]  /*103d0*/  IADD3 R8, -R6, RZ, RZ ;  /* 0x000000ff06087210 */ /* 0x000fe20007ffe1ff */
[----:B------:R-:W-:Y:S02]  /*103e0*/  IMAD.IADD R5, R5, 0x1, R9 ;  /* 0x0000000105057824 */ /* 0x000fe400078e0209 */
[----:B------:R-:W-:-:S04]  /*103f0*/  IMAD.WIDE.U32 R10, R11, c[0x0][0x440], R2 ;  /* 0x000110000b0a7a25 */ /* 0x000fc800078e0002 */
[----:B------:R-:W-:Y:S02]  /*10400*/  IMAD R3, R8, c[0x0][0x4e8], R0 ;  /* 0x00013a0008037a24 */ /* 0x000fe400078e0200 */
[----:B------:R-:W-:Y:S02]  /*10410*/  IMAD R12, R7, c[0x0][0x4e0], RZ ;  /* 0x00013800070c7a24 */ /* 0x000fe400078e02ff */
[----:B------:R-:W-:Y:S01]  /*10420*/  IMAD.WIDE.U32 R8, R19, c[0x0][0x4e0], R4 ;  /* 0x0001380013087a25 */ /* 0x000fe200078e0004 */
[----:B------:R-:W-:-:S03]  /*10430*/  SHF.R.S32.HI R13, RZ, 0x1f, R6 ;  /* 0x0000001fff0d7819 */ /* 0x000fc60000011406 */
[----:B------:R-:W-:Y:S01]  /*10440*/  @P1 IMAD.HI.U32 R4, R0, c[0x0][0x4ec], RZ ;  /* 0x00013b0000041a27 */ /* 0x000fe200078e00ff */
[----:B------:R-:W-:Y:S02]  /*10450*/  MOV R2, R0 ;  /* 0x0000000000027202 */ /* 0x000fe40000000f00 */
[----:B------:R-:W-:Y:S01]  /*10460*/  SHF.R.S32.HI R14, RZ, 0x1f, R3 ;  /* 0x0000001fff0e7819 */ /* 0x000fe20000011403 */
[----:B------:R-:W-:Y:S01]  /*10470*/  IMAD R12, R19, c[0x0][0x4e4], R12 ;  /* 0x00013900130c7a24 */ /* 0x000fe200078e020c */
[----:B------:R-:W-:Y:S02]  /*10480*/  IADD3 R6, P0, R6, R8, RZ ;  /* 0x0000000806067210 */ /* 0x000fe40007f1e0ff */
[----:B------:R-:W-:Y:S01]  /*10490*/  @P1 SHF.R.U32.HI R2, RZ, c[0x0][0x4f0], R4 ;  /* 0x00013c00ff021a19 */ /* 0x000fe20000011604 */
[----:B------:R-:W-:Y:S01]  /*104a0*/  IMAD.IADD R5, R11, 0x1, R15 ;  /* 0x000000010b057824 */ /* 0x000fe200078e020f */
[----:B------:R-:W-:Y:S01]  /*104b0*/  MOV R4, R10 ;  /* 0x0000000a00047202 */ /* 0x000fe20000000f00 */
[----:B------:R-:W-:Y:S01]  /*104c0*/  IMAD R8, R7, c[0x0][0x448], RZ ;  /* 0x0001120007087a24 */ /* 0x000fe200078e02ff */
[----:B------:R-:W-:Y:S01]  /*104d0*/  IADD3.X R7, R13, R9, R12, P0, !PT ;  /* 0x000000090d077210 */ /* 0x000fe200007fe40c */
[----:B------:R-:W-:Y:S01]  /*104e0*/  IMAD R9, R14, c[0x0][0x4c8], RZ ;  /* 0x000132000e097a24 */ /* 0x000fe200078e02ff */
[----:B------:R2:W5:Y:S01]  /*104f0*/  LDL R15, [R1+0x94] ;  /* 0x00009400010f7983 */ /* 0x0005620000100800 */
[----:B------:R-:W-:-:S02]  /*10500*/  IMAD R10, R19, c[0x0][0x44c], R8 ;  /* 0x00011300130a7a24 */ /* 0x000fc400078e0208 */
[----:B------:R-:W-:Y:S01]  /*10510*/  IMAD.WIDE.U32 R4, R19, c[0x0][0x448], R4 ;  /* 0x0001120013047a25 */ /* 0x000fe200078e0004 */
[----:B-1----:R-:W-:Y:S01]  /*10520*/  SHF.R.S32.HI R19, RZ, 0x1f, R22 ;  /* 0x0000001fff137819 */ /* 0x002fe20000011416 */
[----:B------:R2:W5:Y:S01]  /*10530*/  LDL R14, [R1+0x58] ;  /* 0x00005800010e7983 */ /* 0x0005620000100800 */
[----:B------:R-:W-:Y:S01]  /*10540*/  IADD3 R8, -R2, RZ, RZ ;  /* 0x000000ff02087210 */ /* 0x000fe20007ffe1ff */
[C---:B------:R-:W-:Y:S02]  /*10550*/  IMAD R9, R3.reuse, c[0x0][0x4cc], R9 ;  /* 0x0001330003097a24 */ /* 0x040fe400078e0209 */
[----:B------:R-:W-:Y:S01]  /*10560*/  IMAD.WIDE.U32 R6, R3, c[0x0][0x4c8], R6 ;  /* 0x0001320003067a25 */ /* 0x000fe200078e0006 */
[----:B------:R-:W-:Y:S01]  /*10570*/  SHF.R.S32.HI R3, RZ, 0x1f, R2 ;  /* 0x0000001fff037819 */ /* 0x000fe20000011402 */
[----:B------:R2:W5:Y:S01]  /*10580*/  LDL R13, [R1+0x90] ;  /* 0x00009000010d7983 */ /* 0x0005620000100800 */
[----:B------:R-:W-:Y:S01]  /*10590*/  LEA.HI R19, R19, R22, RZ, 0x5 ;  /* 0x0000001613137211 */ /* 0x000fe200078f28ff */
[----:B------:R-:W-:-:S02]  /*105a0*/  IMAD R8, R8, c[0x0][0x4e8], R0 ;  /* 0x00013a0008087a24 */ /* 0x000fc400078e0200 */
[----:B------:R-:W-:Y:S01]  /*105b0*/  IMAD R0, R3, c[0x0][0x430], RZ ;  /* 0x00010c0003007a24 */ /* 0x000fe200078e02ff */
[----:B------:R-:W-:Y:S01]  /*105c0*/  LOP3.LUT R19, R19, 0xffffffe0, RZ, 0xc0, !PT ;  /* 0xffffffe013137812 */ /* 0x000fe200078ec0ff */
[----:B------:R-:W-:Y:S01]  /*105d0*/  IMAD.IADD R5, R5, 0x1, R10 ;  /* 0x0000000105057824 */ /* 0x000fe200078e020a */
[----:B------:R2:W5:Y:S01]  /*105e0*/  LDL R12, [R1+0x54] ;  /* 0x00005400010c7983 */ /* 0x0005620000100800 */
[C---:B------:R-:W-:Y:S01]  /*105f0*/  IMAD R0, R2.reuse, c[0x0][0x434], R0 ;  /* 0x00010d0002007a24 */ /* 0x040fe200078e0200 */
[----:B------:R-:W-:Y:S01]  /*10600*/  IADD3 R19, -R19, R22, RZ ;  /* 0x0000001613137210 */ /* 0x000fe20007ffe1ff */
[----:B------:R-:W-:Y:S01]  /*10610*/  IMAD.WIDE.U32 R2, R2, c[0x0][0x430], R4 ;  /* 0x00010c0002027a25 */ /* 0x000fe200078e0004 */
[----:B------:R2:W5:Y:S02]  /*10620*/  LDL R22, [R1+0x9c] ;  /* 0x00009c0001167983 */ /* 0x0005640000100800 */
[----:B------:R-:W-:Y:S01]  /*10630*/  LOP3.LUT P1, RZ, R19, 0x3, RZ, 0xc0, !PT ;  /* 0x0000000313ff7812 */ /* 0x000fe2000782c0ff */
[----:B------:R-:W-:Y:S01]  /*10640*/  IMAD.IADD R3, R3, 0x1, R0 ;  /* 0x0000000103037824 */ /* 0x000fe200078e0200 */
[----:B------:R-:W-:Y:S01]  /*10650*/  IADD3 R0, R20, R21, RZ ;  /* 0x0000001514007210 */ /* 0x000fe20007ffe0ff */
[----:B------:R2:W5:Y:S04]  /*10660*/  LDL R19, [R1+0x5c] ;  /* 0x00005c0001137983 */ /* 0x0005680000100800 */
[----:B------:R2:W5:Y:S04]  /*10670*/  LDL R21, [R1+0x60] ;  /* 0x0000600001157983 */ /* 0x0005680000100800 */
[----:B------:R2:W5:Y:S01]  /*10680*/  LDL R20, [R1+0x98] ;  /* 0x0000980001147983 */ /* 0x0005620000100800 */
[----:B------:R-:W-:-:S02]  /*10690*/  IADD3 R7, R7, R9, RZ ;  /* 0x0000000907077210 */ /* 0x000fc40007ffe0ff */
[----:B------:R-:W-:-:S04]  /*106a0*/  LEA R9, P0, R6, c[0x0][0x4a8], 0x2 ;  /* 0x00012a0006097a11 */ /* 0x000fc800078010ff */
[----:B------:R-:W-:Y:S01]  /*106b0*/  LEA.HI.X R7, R6, c[0x0][0x4ac], R7, 0x2, P0 ;  /* 0x00012b0006077a11 */ /* 0x000fe200000f1407 */
[----:B------:R-:W-:Y:S01]  /*106c0*/  SHFL.IDX PT, R4, R9, RZ, 0x1c1f ;  /* 0x001c1fff09047589 */ /* 0x000fe200000e0000 */
[----:B------:R-:W-:-:S03]  /*106d0*/  ULDC UR5, c[0x0][0x4e8] ;  /* 0x00013a0000057ab9 */ /* 0x000fc60000000800 */
[----:B------:R-:W1:Y:S01]  /*106e0*/  SHFL.IDX PT, R5, R7, RZ, 0x1c1f ;  /* 0x001c1fff07057589 */ /* 0x000e6200000e0000 */
[----:B------:R-:W-:-:S03]  /*106f0*/  ULDC UR4, c[0x0][0x388] ;  /* 0x0000e20000047ab9 */ /* 0x000fc60000000800 */
[----:B------:R3:W-:Y:S04]  /*10700*/  SHFL.IDX PT, R6, R9, 0x1, 0x1c1f ;  /* 0x003c1f0009067f89 */ /* 0x0007e800000e0000 */
[----:B------:R-:W4:Y:S01]  /*10710*/  SHFL.IDX PT, R7, R7, 0x1, 0x1c1f ;  /* 0x003c1f0007077f89 */ /* 0x000f2200000e0000 */
[----:B------:R-:W-:-:S06]  /*10720*/  UIMAD UR4, UR5, UR4, URZ ;  /* 0x00000004050472a4 */ /* 0x000fcc000f8e023f */
[----:B------:R-:W-:Y:S02]  /*10730*/  ISETP.GE.OR P2, PT, R0, UR4, P1 ;  /* 0x0000000400007c0c */ /* 0x000fe40008f46670 */
[----:B---3--:R-:W-:-:S05]  /*10740*/  SHF.R.S32.HI R9, RZ, 0x1f, R8 ;  /* 0x0000001fff097819 */ /* 0x008fca0000011408 */
[----:B------:R-:W-:Y:S01]  /*10750*/  IMAD R10, R9, c[0x0][0x428], RZ ;  /* 0x00010a00090a7a24 */ /* 0x000fe200078e02ff */
[----:B------:R-:W-:-:S04]  /*10760*/  IADD3 R9, R0, 0x8, RZ ;  /* 0x0000000800097810 */ /* 0x000fc80007ffe0ff */
[----:B------:R-:W-:Y:S01]  /*10770*/  ISETP.GE.OR P1, PT, R9, UR4, P1 ;  /* 0x0000000409007c0c */ /* 0x000fe20008f26670 */
[C---:B------:R-:W-:Y:S01]  /*10780*/  IMAD R10, R8.reuse, c[0x0][0x42c], R10 ;  /* 0x00010b00080a7a24 */ /* 0x040fe200078e020a */
[----:B-1----:R2:W-:Y:S01]  /*10790*/  @!P2 ST.E [R4.64], R17 ;  /* 0x000000110400a985 */ /* 0x0025e2000c101906 */
[----:B------:R-:W-:-:S05]  /*107a0*/  IMAD.WIDE.U32 R2, R8, c[0x0][0x428], R2 ;  /* 0x00010a0008027a25 */ /* 0x000fca00078e0002 */
[----:B------:R-:W-:-:S05]  /*107b0*/  IADD3 R3, R3, R10, RZ ;  /* 0x0000000a03037210 */ /* 0x000fca0007ffe0ff */
[----:B----4-:R2:W-:Y:S01]  /*107c0*/  @!P1 ST.E [R6.64], R16 ;  /* 0x0000001006009985 */ /* 0x0105e2000c101906 */
[----:B------:R-:W-:Y:S02]  /*107d0*/  ISETP.GE.AND P1, PT, R0, UR4, PT ;  /* 0x0000000400007c0c */ /* 0x000fe4000bf26270 */
[----:B------:R-:W-:-:S04]  /*107e0*/  LEA R11, P0, R2, c[0x0][0x400], 0x2 ;  /* 0x00010000020b7a11 */ /* 0x000fc800078010ff */
[----:B------:R-:W-:Y:S01]  /*107f0*/  LEA.HI.X R10, R2, c[0x0][0x404], R3, 0x2, P0 ;  /* 0x00010100020a7a11 */ /* 0x000fe200000f1403 */
[----:B------:R-:W-:Y:S01]  /*10800*/  BSSY B0, `(.L_x_108) ;  /* 0x0000044000007945 */ /* 0x000fe20003800000 */
[----:B------:R2:W1:Y:S01]  /*10810*/  SHFL.IDX PT, R2, R11, RZ, 0x1c1f ;  /* 0x001c1fff0b027589 */ /* 0x00046200000e0000 */
[----:B------:R-:W-:-:S03]  /*10820*/  ISETP.GE.AND P0, PT, R9, UR4, PT ;  /* 0x0000000409007c0c */ /* 0x000fc6000bf06270 */
[----:B------:R2:W3:Y:S01]  /*10830*/  SHFL.IDX PT, R3, R10, RZ, 0x1c1f ;  /* 0x001c1fff0a037589 */ /* 0x0004e200000e0000 */
[----:B------:R-:W-:Y:S05]  /*10840*/  @P1 BRA `(.L_x_109) ;  /* 0x000003f000001947 */ /* 0x000fea0003800000 */
[----:B-----5:R-:W-:Y:S02]  /*10850*/  ISETP.GE.AND P5, PT, R45, c[0x0][0x3c8], PT ;  /* 0x0000f2002d007a0c */ /* 0x020fe40003fa6270 */
[----:B------:R-:W-:Y:S02]  /*10860*/  ISETP.GE.AND P1, PT, R43, c[0x0][0x3c8], PT ;  /* 0x0000f2002b007a0c */ /* 0x000fe40003f26270 */
[----:B------:R-:W-:Y:S02]  /*10870*/  ISETP.GE.AND P4, PT, R41, c[0x0][0x3c8], PT ;  /* 0x0000f20029007a0c */ /* 0x000fe40003f86270 */
[----:B------:R-:W-:-:S07]  /*10880*/  ISETP.GE.AND P2, PT, R39, c[0x0][0x3c8], PT ;  /* 0x0000f20027007a0c */ /* 0x000fce0003f46270 */
[----:B-123--:R-:W-:Y:S02]  /*10890*/  @!P5 IMAD.WIDE R6, R45, 0x4, R2 ;  /* 0x000000042d06d825 */ /* 0x00efe400078e0202 */
[----:B------:R-:W-:-:S03]  /*108a0*/  @!P1 LEA R4, P3, R43, R2, 0x2 ;  /* 0x000000022b049211 */ /* 0x000fc600078610ff */
[----:B------:R1:W-:Y:S01]  /*108b0*/  @!P5 ST.E.64 [R6.64], R132 ;  /* 0x000000840600d985 */ /* 0x0003e2000c101b06 */
[----:B------:R-:W-:Y:S02]  /*108c0*/  @!P1 LEA.HI.X R5, R43, R3, R44, 0x2, P3 ;  /* 0x000000032b059211 */ /* 0x000fe400018f142c */
[----:B------:R-:W-:-:S03]  /*108d0*/  ISETP.GE.AND P5, PT, R37, c[0x0][0x3c8], PT ;  /* 0x0000f20025007a0c */ /* 0x000fc60003fa6270 */
[----:B------:R2:W-:Y:S01]  /*108e0*/  @!P1 ST.E.64 [R4.64], R128 ;  /* 0x0000008004009985 */ /* 0x0005e2000c101b06 */
[----:B------:R-:W-:Y:S02]  /*108f0*/  ISETP.GE.AND P1, PT, R35, c[0x0][0x3c8], PT ;  /* 0x0000f20023007a0c */ /* 0x000fe40003f26270 */
[----:B-1----:R-:W-:-:S04]  /*10900*/  @!P4 LEA R6, P3, R41, R2, 0x2 ;  /* 0x000000022906c211 */ /* 0x002fc800078610ff */
[----:B------:R-:W-:Y:S02]  /*10910*/  @!P4 LEA.HI.X R7, R41, R3, R42, 0x2, P3 ;  /* 0x000000032907c211 */ /* 0x000fe400018f142a */
[----:B--2---:R-:W-:-:S03]  /*10920*/  @!P2 LEA R4, P3, R39, R2, 0x2 ;  /* 0x000000022704a211 */ /* 0x004fc600078610ff */
        /* <DEDUP_REMOVED lines=28> */
[----:B-1----:R-:W-:-:S04]  /*10af0*/  @!P3 LEA R6, P4, R25, R2, 0x2 ;  /* 0x000000021906b211 */ /* 0x002fc800078810ff */
[-C--:B------:R-:W-:Y:S02]  /*10b00*/  @!P3 LEA.HI.X R7, R25, R3.reuse, R26, 0x2, P4 ;  /* 0x000000031907b211 */ /* 0x080fe400020f141a */
[-C--:B--2---:R-:W-:Y:S02]  /*10b10*/  @!P2 LEA R4, P1, R23, R2.reuse, 0x2 ;  /* 0x000000021704a211 */ /* 0x084fe400078210ff */
[----:B------:R-:W-:Y:S01]  /*10b20*/  ISETP.GE.AND P4, PT, R19, c[0x0][0x3c8], PT ;  /* 0x0000f20013007a0c */ /* 0x000fe20003f86270 */
[----:B------:R1:W-:Y:S01]  /*10b30*/  @!P3 ST.E.64 [R6.64], R92 ;  /* 0x0000005c0600b985 */ /* 0x0003e2000c101b06 */
[----:B------:R-:W-:Y:S02]  /*10b40*/  @!P2 LEA.HI.X R5, R23, R3, R24, 0x2, P1 ;  /* 0x000000031705a211 */ /* 0x000fe400008f1418 */
[----:B------:R-:W-:Y:S02]  /*10b50*/  ISETP.GE.AND P3, PT, R14, c[0x0][0x3c8], PT ;  /* 0x0000f2000e007a0c */ /* 0x000fe40003f66270 */
[----:B------:R-:W-:Y:S01]  /*10b60*/  @!P5 LEA R8, P1, R21, R2, 0x2 ;  /* 0x000000021508d211 */ /* 0x000fe200078210ff */
[----:B------:R2:W-:Y:S01]  /*10b70*/  @!P2 ST.E.64 [R4.64], R88 ;  /* 0x000000580400a985 */ /* 0x0005e2000c101b06 */
[----:B------:R-:W-:-:S02]  /*10b80*/  ISETP.GE.AND P2, PT, R12, c[0x0][0x3c8], PT ;  /* 0x0000f2000c007a0c */ /* 0x000fc40003f46270 */
[----:B------:R-:W-:-:S05]  /*10b90*/  @!P5 LEA.HI.X R9, R21, R3, R22, 0x2, P1 ;  /* 0x000000031509d211 */ /* 0x000fca00008f1416 */
[----:B------:R3:W-:Y:S01]  /*10ba0*/  @!P5 ST.E.64 [R8.64], R84 ;  /* 0x000000540800d985 */ /* 0x0007e2000c101b06 */
[----:B-1----:R-:W-:-:S04]  /*10bb0*/  @!P4 LEA R6, P1, R19, R2, 0x2 ;  /* 0x000000021306c211 */ /* 0x002fc800078210ff */
[----:B------:R-:W-:Y:S02]  /*10bc0*/  @!P4 LEA.HI.X R7, R19, R3, R20, 0x2, P1 ;  /* 0x000000031307c211 */ /* 0x000fe400008f1414 */
[----:B--2---:R-:W-:-:S03]  /*10bd0*/  @!P3 LEA R4, P1, R14, R2, 0x2 ;  /* 0x000000020e04b211 */ /* 0x004fc600078210ff */
[----:B------:R3:W-:Y:S01]  /*10be0*/  @!P4 ST.E.64 [R6.64], R80 ;  /* 0x000000500600c985 */ /* 0x0007e2000c101b06 */
[----:B------:R-:W-:Y:S02]  /*10bf0*/  @!P3 LEA.HI.X R5, R14, R3, R15, 0x2, P1 ;  /* 0x000000030e05b211 */ /* 0x000fe400008f140f */
[----:B------:R-:W-:-:S03]  /*10c00*/  @!P2 LEA R2, P1, R12, R2, 0x2 ;  /* 0x000000020c02a211 */ /* 0x000fc600078210ff */
[----:B------:R3:W-:Y:S01]  /*10c10*/  @!P3 ST.E.64 [R4.64], R76 ;  /* 0x0000004c0400b985 */ /* 0x0007e2000c101b06 */
[----:B------:R-:W-:-:S05]  /*10c20*/  @!P2 LEA.HI.X R3, R12, R3, R13, 0x2, P1 ;  /* 0x000000030c03a211 */ /* 0x000fca00008f140d */
[----:B------:R3:W-:Y:S04]  /*10c30*/  @!P2 ST.E.64 [R2.64], R72 ;  /* 0x000000480200a985 */ /* 0x0007e8000c101b06 */
.L_x_109:
[----:B------:R-:W-:Y:S05]  /*10c40*/  BSYNC B0 ;  /* 0x0000000000007941 */ /* 0x000fea0003800000 */
.L_x_108:
[----:B---3--:R3:W4:Y:S04]  /*10c50*/  SHFL.IDX PT, R3, R10, 0x1, 0x1c1f ;  /* 0x003c1f000a037f89 */ /* 0x00872800000e0000 */
[----:B-1----:R3:W1:Y:S01]  /*10c60*/  SHFL.IDX PT, R2, R11, 0x1, 0x1c1f ;  /* 0x003c1f000b027f89 */ /* 0x00266200000e0000 */
[----:B------:R-:W-:Y:S05]  /*10c70*/  @P0 BRA `(.L_x_110) ;  /* 0x000006d000000947 */ /* 0x000fea0003800000 */
[----:B-----5:R-:W-:Y:S02]  /*10c80*/  ISETP.GE.AND P1, PT, R45, c[0x0][0x3c8], PT ;  /* 0x0000f2002d007a0c */ /* 0x020fe40003f26270 */
[----:B------:R-:W-:Y:S02]  /*10c90*/  ISETP.GE.AND P2, PT, R43, c[0x0][0x3c8], PT ;  /* 0x0000f2002b007a0c */ /* 0x000fe40003f46270 */
[----:B------:R-:W-:Y:S02]  /*10ca0*/  ISETP.GE.AND P3, PT, R41, c[0x0][0x3c8], PT ;  /* 0x0000f20029007a0c */ /* 0x000fe40003f66270 */
[----:B------:R-:W-:-:S07]  /*10cb0*/  ISETP.GE.AND P0, PT, R39, c[0x0][0x3c8], PT ;  /* 0x0000f20027007a0c */ /* 0x000fce0003f06270 */
[----:B-12-4-:R-:W-:Y:S02]  /*10cc0*/  @!P1 IMAD.WIDE R6, R45, 0x4, R2 ;  /* 0x000000042d069825 */ /* 0x016fe400078e0202 */
[----:B------:R-:W-:-:S03]  /*10cd0*/  @!P2 LEA R4, P5, R43, R2, 0x2 ;  /* 0x000000022b04a211 */ /* 0x000fc600078a10ff */
[----:B------:R1:W-:Y:S01]  /*10ce0*/  @!P1 ST.E.64 [R6.64], R134 ;  /* 0x0000008606009985 */ /* 0x0003e2000c101b06 */
[----:B------:R-:W-:Y:S02]  /*10cf0*/  ISETP.GE.AND P1, PT, R37, c[0x0][0x3c8], PT ;  /* 0x0000f20025007a0c */ /* 0x000fe40003f26270 */
[----:B------:R-:W-:-:S05]  /*10d00*/  @!P2 LEA.HI.X R5, R43, R3, R44, 0x2, P5 ;  /* 0x000000032b05a211 */ /* 0x000fca00028f142c */
[----:B------:R2:W-:Y:S01]  /*10d10*/  @!P2 ST.E.64 [R4.64], R130 ;  /* 0x000000820400a985 */ /* 0x0005e2000c101b06 */
[----:B------:R-:W-:Y:S02]  /*10d20*/  ISETP.GE.AND P2, PT, R35, c[0x0][0x3c8], PT ;  /* 0x0000f20023007a0c */ /* 0x000fe40003f46270 */
[----:B-1----:R-:W-:-:S04]  /*10d30*/  @!P3 LEA R6, P4, R41, R2, 0x2 ;  /* 0x000000022906b211 */ /* 0x002fc800078810ff */
[-C--:B------:R-:W-:Y:S02]  /*10d40*/  @!P3 LEA.HI.X R7, R41, R3.reuse, R42, 0x2, P4 ;  /* 0x000000032907b211 */ /* 0x080fe400020f142a */
[----:B------:R-:W-:Y:S02]  /*10d50*/  ISETP.GE.AND P4, PT, R33, c[0x0][0x3c8], PT ;  /* 0x0000f20021007a0c */ /* 0x000fe40003f86270 */
[-C--:B--2---:R-:W-:Y:S01]  /*10d60*/  @!P0 LEA R4, P5, R39, R2.reuse, 0x2 ;  /* 0x0000000227048211 */ /* 0x084fe200078a10ff */
[----:B------:R1:W-:Y:S01]  /*10d70*/  @!P3 ST.E.64 [R6.64], R126 ;  /* 0x0000007e0600b985 */ /* 0x0003e2000c101b06 */
[----:B------:R-:W-:Y:S02]  /*10d80*/  @!P1 LEA R8, P3, R37, R2, 0x2 ;  /* 0x0000000225089211 */ /* 0x000fe400078610ff */
[-C--:B------:R-:W-:Y:S02]  /*10d90*/  @!P0 LEA.HI.X R5, R39, R3.reuse, R40, 0x2, P5 ;  /* 0x0000000327058211 */ /* 0x080fe400028f1428 */
[----:B------:R-:W-:-:S02]  /*10da0*/  @!P1 LEA.HI.X R9, R37, R3, R38, 0x2, P3 ;  /* 0x0000000325099211 */ /* 0x000fc400018f1426 */
[----:B------:R-:W-:Y:S01]  /*10db0*/  ISETP.GE.AND P3, PT, R31, c[0x0][0x3c8], PT ;  /* 0x0000f2001f007a0c */ /* 0x000fe20003f66270 */
[----:B------:R2:W-:Y:S04]  /*10dc0*/  @!P0 ST.E.64 [R4.64], R122 ;  /* 0x0000007a04008985 */ /* 0x0005e8000c101b06 */
[----:B------:R4:W-:Y:S01]  /*10dd0*/  @!P1 ST.E.64 [R8.64], R118 ;  /* 0x0000007608009985 */ /* 0x0009e2000c101b06 */
[----:B------:R-:W-:Y:S02]  /*10de0*/  ISETP.GE.AND P1, PT, R29, c[0x0][0x3c8], PT ;  /* 0x0000f2001d007a0c */ /* 0x000fe40003f26270 */
[----:B-1----:R-:W-:-:S04]  /*10df0*/  @!P2 LEA R6, P0, R35, R2, 0x2 ;  /* 0x000000022306a211 */ /* 0x002fc800078010ff */
[-C--:B------:R-:W-:Y:S02]  /*10e00*/  @!P2 LEA.HI.X R7, R35, R3.reuse, R36, 0x2, P0 ;  /* 0x000000032307a211 */ /* 0x080fe400000f1424 */
[----:B------:R-:W-:Y:S02]  /*10e10*/  ISETP.GE.AND P0, PT, R27, c[0x0][0x3c8], PT ;  /* 0x0000f2001b007a0c */ /* 0x000fe40003f06270 */
[CC--:B--2---:R-:W-:Y:S01]  /*10e20*/  @!P4 LEA R4, P5, R33.reuse, R2.reuse, 0x2 ;  /* 0x000000022104c211 */ /* 0x0c4fe200078a10ff */
[----:B------:R1:W-:Y:S03]  /*10e30*/  @!P2 ST.E.64 [R6.64], R114 ;  /* 0x000000720600a985 */ /* 0x0003e6000c101b06 */
[----:B------:R-:W-:Y:S02]  /*10e40*/  @!P4 LEA.HI.X R5, R33, R3, R34, 0x2, P5 ;  /* 0x000000032105c211 */ /* 0x000fe400028f1422 */
[----:B----4-:R-:W-:-:S03]  /*10e50*/  @!P3 LEA R8, P2, R31, R2, 0x2 ;  /* 0x000000021f08b211 */ /* 0x010fc600078410ff */
[----:B------:R2:W-:Y:S01]  /*10e60*/  @!P4 ST.E.64 [R4.64], R110 ;  /* 0x0000006e0400c985 */ /* 0x0005e2000c101b06 */
[----:B------:R-:W-:Y:S02]  /*10e70*/  ISETP.GE.AND P4, PT, R25, c[0x0][0x3c8], PT ;  /* 0x0000f20019007a0c */ /* 0x000fe40003f86270 */
[----:B------:R-:W-:-:S05]  /*10e80*/  @!P3 LEA.HI.X R9, R31, R3, R32, 0x2, P2 ;  /* 0x000000031f09b211 */ /* 0x000fca00010f1420 */
[----:B------:R-:W-:Y:S01]  /*10e90*/  @!P3 ST.E.64 [R8.64], R106 ;  /* 0x0000006a0800b985 */ /* 0x000fe2000c101b06 */
[----:B------:R-:W-:Y:S02]  /*10ea0*/  ISETP.GE.AND P3, PT, R23, c[0x0][0x3c8], PT ;  /* 0x0000f20017007a0c */ /* 0x000fe40003f66270 */
[----:B-1----:R-:W-:-:S04]  /*10eb0*/  @!P0 LEA R6, P2, R27, R2, 0x2 ;  /* 0x000000021b068211 */ /* 0x002fc800078410ff */
[----:B------:R-:W-:Y:S02]  /*10ec0*/  @!P0 LEA.HI.X R7, R27, R3, R28, 0x2, P2 ;  /* 0x000000031b078211 */ /* 0x000fe400010f141c */
[----:B------:R-:W-:Y:S02]  /*10ed0*/  ISETP.GE.AND P2, PT, R21, c[0x0][0x3c8], PT ;  /* 0x0000f20015007a0c */ /* 0x000fe40003f46270 */
[----:B--2---:R-:W-:-:S04]  /*10ee0*/  @!P1 LEA R4, P5, R29, R2, 0x2 ;  /* 0x000000021d049211 */ /* 0x004fc800078a10ff */
[----:B------:R-:W-:-:S05]  /*10ef0*/  @!P1 LEA.HI.X R5, R29, R3, R30, 0x2, P5 ;  /* 0x000000031d059211 */ /* 0x000fca00028f141e */
[----:B------:R1:W-:Y:S01]  /*10f00*/  @!P1 ST.E.64 [R4.64], R102 ;  /* 0x0000006604009985 */ /* 0x0003e2000c101b06 */
[----:B------:R-:W-:-:S03]  /*10f10*/  ISETP.GE.AND P1, PT, R19, c[0x0][0x3c8], PT ;  /* 0x0000f20013007a0c */ /* 0x000fc60003f26270 */
[----:B------:R2:W-:Y:S01]  /*10f20*/  @!P0 ST.E.64 [R6.64], R98 ;  /* 0x0000006206008985 */ /* 0x0005e2000c101b06 */
[----:B------:R-:W-:Y:S02]  /*10f30*/  ISETP.GE.AND P0, PT, R14, c[0x0][0x3c8], PT ;  /* 0x0000f2000e007a0c */ /* 0x000fe40003f06270 */
[----:B-1----:R-:W-:-:S04]  /*10f40*/  @!P4 LEA R4, P5, R25, R2, 0x2 ;  /* 0x000000021904c211 */ /* 0x002fc800078a10ff */
[----:B------:R-:W-:Y:S02]  /*10f50*/  @!P4 LEA.HI.X R5, R25, R3, R26, 0x2, P5 ;  /* 0x000000031905c211 */ /* 0x000fe400028f141a */
[----:B---3--:R-:W-:-:S03]  /*10f60*/  @!P3 LEA R10, P5, R23, R2, 0x2 ;  /* 0x00000002170ab211 */ /* 0x008fc600078a10ff */
[----:B------:R1:W-:Y:S01]  /*10f70*/  @!P4 ST.E.64 [R4.64], R94 ;  /* 0x0000005e0400c985 */ /* 0x0003e2000c101b06 */
[-C--:B------:R-:W-:Y:S02]  /*10f80*/  @!P2 LEA R8, P4, R21, R2.reuse, 0x2 ;  /* 0x000000021508a211 */ /* 0x080fe400078810ff */
[-C--:B------:R-:W-:Y:S02]  /*10f90*/  @!P3 LEA.HI.X R11, R23, R3.reuse, R24, 0x2, P5 ;  /* 0x00000003170bb211 */ /* 0x080fe400028f1418 */
[----:B--2---:R-:W-:Y:S02]  /*10fa0*/  @!P1 LEA R6, P5, R19, R2, 0x2 ;  /* 0x0000000213069211 */ /* 0x004fe400078a10ff */
[-C--:B------:R-:W-:Y:S01]  /*10fb0*/  @!P2 LEA.HI.X R9, R21, R3.reuse, R22, 0x2, P4 ;  /* 0x000000031509a211 */ /* 0x080fe200020f1416 */
[----:B------:R2:W-:Y:S01]  /*10fc0*/  @!P3 ST.E.64 [R10.64], R90 ;  /* 0x0000005a0a00b985 */ /* 0x0005e2000c101b06 */
[----:B------:R-:W-:-:S03]  /*10fd0*/  @!P1 LEA.HI.X R7, R19, R3, R20, 0x2, P5 ;  /* 0x0000000313079211 */ /* 0x000fc600028f1414 */
[----:B------:R2:W-:Y:S04]  /*10fe0*/  @!P2 ST.E.64 [R8.64], R86 ;  /* 0x000000560800a985 */ /* 0x0005e8000c101b06 */
[----:B------:R2:W-:Y:S01]  /*10ff0*/  @!P1 ST.E.64 [R6.64], R82 ;  /* 0x0000005206009985 */ /* 0x0005e2000c101b06 */
[----:B-1----:R-:W-:-:S04]  /*11000*/  @!P0 LEA R4, P4, R14, R2, 0x2 ;  /* 0x000000020e048211 */ /* 0x002fc800078810ff */
[----:B------:R-:W-:-:S05]  /*11010*/  @!P0 LEA.HI.X R5, R14, R3, R15, 0x2, P4 ;  /* 0x000000030e058211 */ /* 0x000fca00020f140f */
[----:B------:R2:W-:Y:S01]  /*11020*/  @!P0 ST.E.64 [R4.64], R78 ;  /* 0x0000004e04008985 */ /* 0x0005e2000c101b06 */
[----:B------:R-:W-:-:S13]  /*11030*/  ISETP.GE.AND P0, PT, R12, c[0x0][0x3c8], PT ;  /* 0x0000f2000c007a0c */ /* 0x000fda0003f06270 */
[----:B------:R-:W-:Y:S05]  /*11040*/  @P0 BRA `(.L_x_110) ;  /* 0x0000030000000947 */ /* 0x000fea0003800000 */
[----:B------:R-:W-:-:S04]  /*11050*/  LEA R2, P0, R12, R2, 0x2 ;  /* 0x000000020c027211 */ /* 0x000fc800078010ff */
[----:B------:R-:W-:-:S05]  /*11060*/  LEA.HI.X R3, R12, R3, R13, 0x2, P0 ;  /* 0x000000030c037211 */ /* 0x000fca00000f140d */
[----:B------:R1:W-:Y:S01]  /*11070*/  ST.E.64 [R2.64], R74 ;  /* 0x0000004a02007985 */ /* 0x0003e2000c101b06 */
[----:B------:R-:W-:Y:S05]  /*11080*/  BRA `(.L_x_110) ;  /* 0x000002c000007947 */ /* 0x000fea0003800000 */
.L_x_106:
[----:B------:R-:W2:Y:S02]  /*11090*/  S2R R4, SR_TID.X ;  /* 0x0000000000047919 */ /* 0x000ea40000002100 */
[----:B--2---:R-:W-:-:S13]  /*110a0*/  ISETP.GT.AND P0, PT, R4, 0x7f, PT ;  /* 0x0000007f0400780c */ /* 0x004fda0003f04270 */
[----:B------:R-:W-:Y:S05]  /*110b0*/  @P0 BRA `(.L_x_110) ;  /* 0x0000029000000947 */ /* 0x000fea0003800000 */
[----:B------:R-:W2:Y:S01]  /*110c0*/  LDL.LU R3, [R1+0x4c] ;  /* 0x00004c0001037983 */ /* 0x000ea20000300800 */
[----:B------:R-:W-:-:S05]  /*110d0*/  MOV R2, c[0x0][0x4e8] ;  /* 0x00013a0000027a02 */ /* 0x000fca0000000f00 */
[----:B------:R-:W-:Y:S01]  /*110e0*/  IMAD R0, R2, c[0x0][0x388], RZ ;  /* 0x0000e20002007a24 */ /* 0x000fe200078e02ff */
[----:B--2---:R-:W-:-:S04]  /*110f0*/  IADD3 R6, R3, R4, RZ ;  /* 0x0000000403067210 */ /* 0x004fc80007ffe0ff */
[----:B------:R-:W-:-:S13]  /*11100*/  ISETP.GE.AND P0, PT, R6, R0, PT ;  /* 0x000000000600720c */ /* 0x000fda0003f06270 */
[----:B------:R-:W-:Y:S05]  /*11110*/  @P0 BRA `(.L_x_110) ;  /* 0x0000023000000947 */ /* 0x000fea0003800000 */
[----:B------:R-:W2:Y:S04]  /*11120*/  LDL.LU R3, [R1+0x44] ;  /* 0x0000440001037983 */ /* 0x000ea80000300800 */
[----:B------:R-:W3:Y:S04]  /*11130*/  LDL.LU R9, [R1+0x40] ;  /* 0x0000400001097983 */ /* 0x000ee80000300800 */
[----:B------:R-:W4:Y:S01]  /*11140*/  LDL.LU R8, [R1+0x48] ;  /* 0x0000480001087983 */ /* 0x000f220000300800 */
[----:B------:R-:W-:-:S13]  /*11150*/  ISETP.NE.AND P0, PT, R2, 0x1, PT ;  /* 0x000000010200780c */ /* 0x000fda0003f05270 */
[----:B------:R-:W-:Y:S01]  /*11160*/  @P0 IMAD.HI.U32 R7, R6, c[0x0][0x4ec], RZ ;  /* 0x00013b0006070a27 */ /* 0x000fe200078e00ff */
[----:B--2---:R-:W-:Y:S02]  /*11170*/  SHF.R.S32.HI R0, RZ, 0x1f, R3 ;  /* 0x0000001fff007819 */ /* 0x004fe40000011403 */
[----:B---3--:R-:W-:-:S03]  /*11180*/  SHF.R.S32.HI R5, RZ, 0x1f, R9 ;  /* 0x0000001fff057819 */ /* 0x008fc60000011409 */
[----:B------:R-:W-:-:S04]  /*11190*/  IMAD R0, R0, c[0x0][0x4d0], RZ ;  /* 0x0001340000007a24 */ /* 0x000fc800078e02ff */
[C---:B------:R-:W-:Y:S01]  /*111a0*/  IMAD R4, R3.reuse, c[0x0][0x4d4], R0 ;  /* 0x0001350003047a24 */ /* 0x040fe200078e0200 */
[----:B------:R-:W-:Y:S01]  /*111b0*/  MOV R0, R6 ;  /* 0x0000000600007202 */ /* 0x000fe20000000f00 */
[----:B------:R-:W-:Y:S01]  /*111c0*/  IMAD.WIDE.U32 R2, R3, c[0x0][0x4d0], RZ ;  /* 0x0001340003027a25 */ /* 0x000fe200078e00ff */
[----:B------:R-:W-:-:S03]  /*111d0*/  @P0 SHF.R.U32.HI R0, RZ, c[0x0][0x4f0], R7 ;  /* 0x00013c00ff000a19 */ /* 0x000fc60000011607 */
[----:B------:R-:W-:Y:S01]  /*111e0*/  IMAD R5, R5, c[0x0][0x4d8], RZ ;  /* 0x0001360005057a24 */ /* 0x000fe200078e02ff */
[----:B------:R-:W-:Y:S02]  /*111f0*/  IADD3 R3, R3, R4, RZ ;  /* 0x0000000403037210 */ /* 0x000fe40007ffe0ff */
[----:B----4-:R-:W-:Y:S01]  /*11200*/  SHF.R.S32.HI R4, RZ, 0x1f, R8 ;  /* 0x0000001fff047819 */ /* 0x010fe20000011408 */
[C---:B------:R-:W-:Y:S01]  /*11210*/  IMAD R7, R9.reuse, c[0x0][0x4dc], R5 ;  /* 0x0001370009077a24 */ /* 0x040fe200078e0205 */
[----:B------:R-:W-:Y:S01]  /*11220*/  IADD3 R5, -R0, RZ, RZ ;  /* 0x000000ff00057210 */ /* 0x000fe20007ffe1ff */
[----:B------:R-:W-:-:S05]  /*11230*/  IMAD.WIDE.U32 R2, R9, c[0x0][0x4d8], R2 ;  /* 0x0001360009027a25 */ /* 0x000fca00078e0002 */
[----:B------:R-:W-:Y:S01]  /*11240*/  IADD3 R3, R3, R7, RZ ;  /* 0x0000000703037210 */ /* 0x000fe20007ffe0ff */
[----:B------:R-:W-:Y:S02]  /*11250*/  IMAD R7, R4, c[0x0][0x4e0], RZ ;  /* 0x0001380004077a24 */ /* 0x000fe400078e02ff */
[----:B------:R-:W-:Y:S02]  /*11260*/  IMAD R4, R5, c[0x0][0x4e8], R6 ;  /* 0x00013a0005047a24 */ /* 0x000fe400078e0206 */
[----:B------:R-:W-:-:S03]  /*11270*/  IMAD.WIDE.U32 R2, R8, c[0x0][0x4e0], R2 ;  /* 0x0001380008027a25 */ /* 0x000fc600078e0002 */
[----:B------:R-:W-:Y:S01]  /*11280*/  SHF.R.S32.HI R5, RZ, 0x1f, R4 ;  /* 0x0000001fff057819 */ /* 0x000fe20000011404 */
[----:B------:R-:W-:Y:S01]  /*11290*/  IMAD R6, R8, c[0x0][0x4e4], R7 ;  /* 0x0001390008067a24 */ /* 0x000fe200078e0207 */
[----:B------:R-:W-:Y:S02]  /*112a0*/  SHF.R.S32.HI R7, RZ, 0x1f, R0 ;  /* 0x0000001fff077819 */ /* 0x000fe40000011400 */
[----:B------:R-:W-:Y:S01]  /*112b0*/  IADD3 R2, P0, R0, R2, RZ ;  /* 0x0000000200027210 */ /* 0x000fe20007f1e0ff */
[----:B------:R-:W-:-:S03]  /*112c0*/  IMAD R0, R5, c[0x0][0x4c8], RZ ;  /* 0x0001320005007a24 */ /* 0x000fc600078e02ff */
[----:B------:R-:W-:Y:S01]  /*112d0*/  IADD3.X R3, R7, R3, R6, P0, !PT ;  /* 0x0000000307037210 */ /* 0x000fe200007fe406 */
[----:B------:R-:W-:-:S04]  /*112e0*/  IMAD R0, R4, c[0x0][0x4cc], R0 ;  /* 0x0001330004007a24 */ /* 0x000fc800078e0200 */
[----:B------:R-:W-:-:S05]  /*112f0*/  IMAD.WIDE.U32 R2, R4, c[0x0][0x4c8], R2 ;  /* 0x0001320004027a25 */ /* 0x000fca00078e0002 */
[----:B------:R-:W-:Y:S02]  /*11300*/  IADD3 R0, R3, R0, RZ ;  /* 0x0000000003007210 */ /* 0x000fe40007ffe0ff */
[----:B------:R-:W-:-:S04]  /*11310*/  LEA R4, P0, R2, c[0x0][0x4a8], 0x2 ;  /* 0x00012a0002047a11 */ /* 0x000fc800078010ff */
[----:B------:R-:W-:Y:S02]  /*11320*/  LEA.HI.X R5, R2, c[0x0][0x4ac], R0, 0x2, P0 ;  /* 0x00012b0002057a11 */ /* 0x000fe400000f1400 */
[----:B------:R-:W-:-:S05]  /*11330*/  MOV R0, 0xff800000 ;  /* 0xff80000000007802 */ /* 0x000fca0000000f00 */
[----:B------:R2:W-:Y:S02]  /*11340*/  STG.E [R4.64], R0 ;  /* 0x0000000004007986 */ /* 0x0005e4000c101906 */
.L_x_110:
[----:B------:R-:W-:Y:S05]  /*11350*/  BSYNC B1 ;  /* 0x0000000000017941 */ /* 0x000fea0003800000 */
.L_x_105:
[----:B--2---:R-:W2:Y:S02]  /*11360*/  LDL R0, [R1+0xd0] ;  /* 0x0000d00001007983 */ /* 0x004ea40000100800 */
[----:B--2---:R-:W-:-:S13]  /*11370*/  ISETP.NE.AND P0, PT, R0, RZ, PT ;  /* 0x000000ff0000720c */ /* 0x004fda0003f05270 */
[----:B------:R-:W-:Y:S01]  /*11380*/  @P0 WARPSYNC 0xffffffff ;  /* 0xffffffff00000948 */ /* 0x000fe20003800000 */
[----:B------:R-:W-:Y:S06]  /*11390*/  @P0 BAR.SYNC.DEFER_BLOCKING 0x5, 0x100 ;  /* 0x0144000000000b1d */ /* 0x000fec0000010000 */
[----:B------:R-:W2:Y:S04]  /*113a0*/  @P0 LDS R0, [0x10100] ;  /* 0x01010000ff000984 */ /* 0x000ea80000000800 */
[----:B--2---:R2:W-:Y:S04]  /*113b0*/  @P0 STL [R1+0x50], R0 ;  /* 0x0000500001000387 */ /* 0x0045e80000100800 */
[----:B------:R-:W-:Y:S06]  /*113c0*/  @P0 BAR.ARV 0x4, 0x100 ;  /* 0x0104000000000b1d */ /* 0x000fec0000002000 */
[----:B------:R-:W-:Y:S05]  /*113d0*/  @P0 BRA `(.L_x_111) ;  /* 0x0000007000000947 */ /* 0x000fea0003800000 */
[----:B------:R-:W-:Y:S05]  /*113e0*/  BRA.DIV ~URZ, `(.L_x_112) ;  /* 0x00002d727f007947 */ /* 0x000fea000b800000 */
[----:B--2---:R2:W3:Y:S02]  /*113f0*/  SHFL.IDX PT, R0, R18, RZ, 0x1f ;  /* 0x00001fff12007589 */ /* 0x0044e400000e0000 */
.L_x_131:
[----:B------:R-:W-:Y:S01]  /*11400*/  WARPSYNC 0xffffffff ;  /* 0xffffffff00007948 */ /* 0x000fe20003800000 */
[----:B------:R-:W-:Y:S06]  /*11410*/  BAR.SYNC.DEFER_BLOCKING 0x4, 0x100 ;  /* 0x0104000000007b1d */ /* 0x000fec0000010000 */
[----:B---3--:R3:W-:Y:S04]  /*11420*/  STL [R1+0x50], R0 ;  /* 0x0000500001007387 */ /* 0x0087e80000100800 */
[----:B------:R3:W-:Y:S04]  /*11430*/  @!P6 STS [0x10100], R18 ;  /* 0x01010012ff00e388 */ /* 0x0007e80000000800 */
[----:B------:R-:W-:Y:S06]  /*11440*/  BAR.ARV 0x5, 0x100 ;  /* 0x0144000000007b1d */ /* 0x000fec0000002000 */
.L_x_111:
[----:B--23--:R-:W2:Y:S02]  /*11450*/  LDL R0, [R1+0x50] ;  /* 0x0000500001007983 */ /* 0x00cea40000100800 */
[----:B--2---:R-:W-:-:S13]  /*11460*/  ISETP.GE.AND P0, PT, R0, c[0x0][0x538], PT ;  /* 0x00014e0000007a0c */ /* 0x004fda0003f06270 */
[----:B-1--45:R-:W-:Y:S01]  /*11470*/  @P0 CALL.REL.NOINC `(.L_x_113) ;  /* 0x0000001000000944 */ /* 0x032fe20003c00000 */
[----:B------:R-:W-:Y:S05]  /*11480*/  BRA `(.L_x_114) ;  /* 0xfffef59000007947 */ /* 0x000fea000383ffff */
.L_x_113:
[----:B------:R-:W-:Y:S05]  /*11490*/  EXIT ;  /* 0x000000000000794d */ /* 0x000fea0003800000 */
.L_x_77:
[----:B------:R-:W-:Y:S01]  /*114a0*/  IMAD.MOV.U32 R36, RZ, RZ, R0 ;  /* 0x000000ffff247224 */ /* 0x000fe200078e0000 */
[----:B------:R-:W-:Y:S01]  /*114b0*/  MOV R52, RZ ;  /* 0x000000ff00347202 */ /* 0x000fe20000000f00 */
[----:B------:R-:W-:Y:S01]  /*114c0*/  IMAD.MOV.U32 R3, RZ, RZ, 0x181f ;  /* 0x0000181fff037424 */ /* 0x000fe200078e00ff */
[----:B------:R-:W-:Y:S02]  /*114d0*/  MOV R2, 0x114f0 ;  /* 0x000114f000027802 */ /* 0x000fe40000000f00 */
[----:B------:R-:W-:Y:S05]  /*114e0*/  CALL.REL.NOINC `($__internal_1_$__cuda_sm70_shflsync_idx_p) ;  /* 0x00002d4000007944 */ /* 0x000fea0003c00000 */
[----:B------:R-:W-:Y:S01]  /*114f0*/  MOV R5, R52 ;  /* 0x0000003400057202 */ /* 0x000fe20000000f00 */
[----:B------:R-:W-:Y:S05]  /*11500*/  BRA `(.L_x_115) ;  /* 0xffff268000007947 */ /* 0x000fea000383ffff */
.L_x_78:
[----:B------:R-:W-:Y:S01]  /*11510*/  IMAD.MOV.U32 R36, RZ, RZ, R4 ;  /* 0x000000ffff247224 */ /* 0x000fe200078e0004 */
[----:B------:R-:W-:Y:S01]  /*11520*/  MOV R52, RZ ;  /* 0x000000ff00347202 */ /* 0x000fe20000000f00 */
[----:B------:R-:W-:Y:S01]  /*11530*/  IMAD.MOV.U32 R3, RZ, RZ, 0x181f ;  /* 0x0000181fff037424 */ /* 0x000fe200078e00ff */
[----:B------:R-:W-:Y:S02]  /*11540*/  MOV R2, 0x11560 ;  /* 0x0001156000027802 */ /* 0x000fe40000000f00 */
[----:B-12---:R-:W-:Y:S05]  /*11550*/  CALL.REL.NOINC `($__internal_1_$__cuda_sm70_shflsync_idx_p) ;  /* 0x00002cd000007944 */ /* 0x006fea0003c00000 */
[----:B------:R-:W-:Y:S01]  /*11560*/  ISETP.GE.AND P2, PT, R241, c[0x0][0x1d4], PT ;  /* 0x00007500f1007a0c */ /* 0x000fe20003f46270 */
[----:B------:R-:W-:Y:S01]  /*11570*/  IMAD.MOV.U32 R36, RZ, RZ, R0 ;  /* 0x000000ffff247224 */ /* 0x000fe200078e0000 */
[----:B------:R-:W-:Y:S02]  /*11580*/  IADD3 R2, P0, R52, R158, RZ ;  /* 0x0000009e34027210 */ /* 0x000fe40007f1e0ff */
[----:B------:R-:W-:-:S03]  /*11590*/  SEL R6, RZ, 0x10, P2 ;  /* 0x00000010ff067807 */ /* 0x000fc60001000000 */
[----:B------:R-:W-:Y:S01]  /*115a0*/  IMAD.X R3, R5, 0x1, R68, P0 ;  /* 0x0000000105037824 */ /* 0x000fe200000e0644 */
[----:B------:R-:W-:-:S05]  /*115b0*/  ISETP.GE.AND P0, PT, R242, c[0x0][0x1d4], PT ;  /* 0x00007500f2007a0c */ /* 0x000fca0003f06270 */
[----:B------:R-:W-:Y:S01]  /*115c0*/  @!PT LDS RZ, [RZ] ;  /* 0x00000000fffff984 */ /* 0x000fe20000000800 */
[----:B------:R-:W-:Y:S01]  /*115d0*/  @!PT LDS RZ, [RZ] ;  /* 0x00000000fffff984 */ /* 0x000fe20000000800 */
[----:B------:R-:W-:Y:S01]  /*115e0*/  @!PT LDS RZ, [RZ] ;  /* 0x00000000fffff984 */ /* 0x000fe20000000800 */
[----:B------:R1:W-:Y:S02]  /*115f0*/  LDGSTS.E.BYPASS.LTC128B.128 [R227+0x8100], [R2.64], !P2 ;  /* 0x0810000002e37fae */ /* 0x0003e4000d101d46 */
[----:B-1----:R-:W-:Y:S01]  /*11600*/  IADD3 R2, P5, R52, R159, RZ ;  /* 0x0000009f34027210 */ /* 0x002fe20007fbe0ff */
[----:B------:R-:W-:-:S04]  /*11610*/  IMAD.MOV.U32 R52, RZ, RZ, 0x1 ;  /* 0x00000001ff347424 */ /* 0x000fc800078e00ff */
[----:B------:R-:W-:Y:S01]  /*11620*/  IMAD.X R3, R5, 0x1, R69, P5 ;  /* 0x0000000105037824 */ /* 0x000fe200028e0645 */
[----:B------:R-:W-:-:S04]  /*11630*/  SEL R5, RZ, 0x10, P0 ;  /* 0x00000010ff057807 */ /* 0x000fc80000000000 */
[----:B------:R1:W-:Y:S02]  /*11640*/  LDGSTS.E.BYPASS.LTC128B.128 [R227+0xc100], [R2.64], !P0 ;  /* 0x0c10000002e37fae */ /* 0x0003e4000c101d46 */
[----:B-1----:R-:W-:Y:S01]  /*11650*/  IMAD.MOV.U32 R3, RZ, RZ, 0x181f ;  /* 0x0000181fff037424 */ /* 0x002fe200078e00ff */
[----:B------:R-:W-:Y:S02]  /*11660*/  MOV R2, 0x11680 ;  /* 0x0001168000027802 */ /* 0x000fe40000000f00 */
[----:B------:R-:W-:Y:S05]  /*11670*/  CALL.REL.NOINC `($__internal_1_$__cuda_sm70_shflsync_idx_p) ;  /* 0x00002bb000007944 */ /* 0x000fea0003c00000 */
[----:B------:R-:W-:Y:S01]  /*11680*/  IMAD.MOV.U32 R7, RZ, RZ, R52 ;  /* 0x000000ffff077224 */ /* 0x000fe200078e0034 */
[----:B------:R-:W-:Y:S01]  /*11690*/  MOV R52, 0x1 ;  /* 0x0000000100347802 */ /* 0x000fe20000000f00 */
[----:B------:R-:W-:Y:S01]  /*116a0*/  IMAD.MOV.U32 R36, RZ, RZ, R4 ;  /* 0x000000ffff247224 */ /* 0x000fe200078e0004 */
[----:B------:R-:W-:Y:S02]  /*116b0*/  MOV R3, 0x181f ;  /* 0x0000181f00037802 */ /* 0x000fe40000000f00 */
[----:B------:R-:W-:Y:S02]  /*116c0*/  MOV R2, 0x116e0 ;  /* 0x000116e000027802 */ /* 0x000fe40000000f00 */
[----:B------:R-:W-:Y:S05]  /*116d0*/  CALL.REL.NOINC `($__internal_1_$__cuda_sm70_shflsync_idx_p) ;  /* 0x00002b5000007944 */ /* 0x000fea0003c00000 */
[----:B------:R-:W-:Y:S01]  /*116e0*/  IADD3 R8, -R6, 0x10, RZ ;  /* 0x0000001006087810 */ /* 0x000fe20007ffe1ff */
[----:B------:R-:W-:Y:S01]  /*116f0*/  IMAD.MOV.U32 R36, RZ, RZ, R0 ;  /* 0x000000ffff247224 */ /* 0x000fe200078e0000 */
[----:B------:R-:W-:-:S02]  /*11700*/  IADD3 R2, -R5, 0x10, RZ ;  /* 0x0000001005027810 */ /* 0x000fc40007ffe1ff */
[----:B------:R-:W-:Y:S02]  /*11710*/  LOP3.LUT R8, R8, 0xf, RZ, 0xc0, !PT ;  /* 0x0000000f08087812 */ /* 0x000fe400078ec0ff */
[----:B------:R-:W-:Y:S02]  /*11720*/  ISETP.NE.U32.AND P6, PT, R6, RZ, PT ;  /* 0x000000ff0600720c */ /* 0x000fe40003fc5070 */
[----:B------:R-:W-:Y:S02]  /*11730*/  IADD3 R8, P2, P0, R8, R52, R158 ;  /* 0x0000003408087210 */ /* 0x000fe4000785e09e */
[----:B------:R-:W-:Y:S02]  /*11740*/  ISETP.NE.U32.AND P5, PT, R5, RZ, PT ;  /* 0x000000ff0500720c */ /* 0x000fe40003fa5070 */
[----:B------:R-:W-:Y:S02]  /*11750*/  LOP3.LUT R2, R2, 0xf, RZ, 0xc0, !PT ;  /* 0x0000000f02027812 */ /* 0x000fe400078ec0ff */
[----:B------:R-:W-:-:S02]  /*11760*/  IADD3.X R9, RZ, R7, R68, P2, P0 ;  /* 0x00000007ff097210 */ /* 0x000fc400017e0444 */
[----:B------:R-:W-:Y:S01]  /*11770*/  IADD3 R2, P2, P0, R2, R52, R159 ;  /* 0x0000003402027210 */ /* 0x000fe2000785e09f */
[----:B------:R-:W-:Y:S02]  /*11780*/  IMAD.MOV.U32 R52, RZ, RZ, 0x2 ;  /* 0x00000002ff347424 */ /* 0x000fe400078e00ff */
[----:B------:R-:W-:Y:S01]  /*11790*/  @!PT LDS RZ, [RZ] ;  /* 0x00000000fffff984 */ /* 0x000fe20000000800 */
[----:B------:R-:W-:Y:S01]  /*117a0*/  @!PT LDS RZ, [RZ] ;  /* 0x00000000fffff984 */ /* 0x000fe20000000800 */
[----:B------:R-:W-:Y:S01]  /*117b0*/  @!PT LDS RZ, [RZ] ;  /* 0x00000000fffff984 */ /* 0x000fe20000000800 */
[----:B------:R1:W-:Y:S01]  /*117c0*/  LDGSTS.E.BYPASS.LTC128B.128.ZFILL [R227+0x9100], [R8.64], P6 ;  /* 0x0910000008e37fae */ /* 0x0003e2000b141d46 */
[----:B------:R-:W-:-:S05]  /*117d0*/  IADD3.X R3, RZ, R7, R69, P2, P0 ;  /* 0x00000007ff037210 */ /* 0x000fca00017e0445 */
[----:B------:R2:W-:Y:S02]  /*117e0*/  LDGSTS.E.BYPASS.LTC128B.128.ZFILL [R227+0xd100], [R2.64], P5 ;  /* 0x0d10000002e37fae */ /* 0x0005e4000a941d46 */
[----:B--2---:R-:W-:Y:S01]  /*117f0*/  IMAD.MOV.U32 R3, RZ, RZ, 0x181f ;  /* 0x0000181fff037424 */ /* 0x004fe200078e00ff */
[----:B------:R-:W-:Y:S02]  /*11800*/  MOV R2, 0x11820 ;  /* 0x0001182000027802 */ /* 0x000fe40000000f00 */
[----:B-1----:R-:W-:Y:S05]  /*11810*/  CALL.REL.NOINC `($__internal_1_$__cuda_sm70_shflsync_idx_p) ;  /* 0x00002a1000007944 */ /* 0x002fea0003c00000 */
        /* <DEDUP_REMOVED lines=32> */
[----:B------:R-:W-:Y:S01]  /*11a20*/  MOV R4, R52 ;  /* 0x0000003400047202 */ /* 0x000fe20000000f00 */
[----:B------:R-:W-:Y:S05]  /*11a30*/  BRA `(.L_x_116) ;  /* 0xffff233000007947 */ /* 0x000fea000383ffff */
.L_x_79:
[----:B------:R-:W-:Y:S01]  /*11a40*/  IMAD.MOV.U32 R36, RZ, RZ, R4 ;  /* 0x000000ffff247224 */ /* 0x000fe200078e0004 */
[----:B------:R-:W-:Y:S01]  /*11a50*/  MOV R52, RZ ;  /* 0x000000ff00347202 */ /* 0x000fe20000000f00 */
[----:B------:R-:W-:Y:S01]  /*11a60*/  IMAD.MOV.U32 R3, RZ, RZ, 0x1c1f ;  /* 0x00001c1fff037424 */ /* 0x000fe200078e00ff */
[----:B------:R-:W-:-:S02]  /*11a70*/  MOV R2, 0x11a90 ;  /* 0x00011a9000027802 */ /* 0x000fc40000000f00 */
[----:B------:R-:W-:Y:S05]  /*11a80*/  CALL.REL.NOINC `($__internal_1_$__cuda_sm70_shflsync_idx_p) ;  /* 0x000027a000007944 */ /* 0x000fea0003c00000 */
[----:B------:R-:W-:Y:S05]  /*11a90*/  BRA `(.L_x_117) ;  /* 0xffff24d000007947 */ /* 0x000fea000383ffff */
.L_x_80:
[----:B------:R-:W-:Y:S01]  /*11aa0*/  IMAD.MOV.U32 R36, RZ, RZ, R4 ;  /* 0x000000ffff247224 */ /* 0x000fe200078e0004 */
[----:B------:R-:W-:Y:S01]  /*11ab0*/  MOV R52, 0x1 ;  /* 0x0000000100347802 */ /* 0x000fe20000000f00 */
[----:B------:R-:W-:Y:S01]  /*11ac0*/  IMAD.MOV.U32 R3, RZ, RZ, 0x1c1f ;  /* 0x00001c1fff037424 */ /* 0x000fe200078e00ff */
[----:B------:R-:W-:-:S02]  /*11ad0*/  MOV R2, 0x11af0 ;  /* 0x00011af000027802 */ /* 0x000fc40000000f00 */
[----:B-1----:R-:W-:Y:S05]  /*11ae0*/  CALL.REL.NOINC `($__internal_1_$__cuda_sm70_shflsync_idx_p) ;  /* 0x0000274000007944 */ /* 0x002fea0003c00000 */
[----:B------:R-:W-:Y:S01]  /*11af0*/  IMAD.IADD R5, R5, 0x1, R52 ;  /* 0x0000000105057824 */ /* 0x000fe200078e0234 */
[----:B------:R-:W-:-:S04]  /*11b00*/  FMNMX.FTZ R0, R7, R9, !PT ;  /* 0x0000000907007209 */ /* 0x000fc80007810000 */
[----:B------:R-:W-:Y:S02]  /*11b10*/  IMNMX R6, R6, R5, PT ;  /* 0x0000000506067217 */ /* 0x000fe40003800200 */
[----:B------:R-:W-:Y:S02]  /*11b20*/  FMNMX.FTZ R0, R11, R0, !PT ;  /* 0x000000000b007209 */ /* 0x000fe40007810000 */
[C---:B------:R-:W-:Y:S02]  /*11b30*/  ISETP.GT.AND P5, PT, R6.reuse, RZ, PT ;  /* 0x000000ff0600720c */ /* 0x040fe40003fa4270 */
[C---:B------:R-:W-:Y:S02]  /*11b40*/  ISETP.GT.AND P2, PT, R6.reuse, 0x1, PT ;  /* 0x000000010600780c */ /* 0x040fe40003f44270 */
[----:B------:R-:W-:Y:S02]  /*11b50*/  ISETP.GT.AND P0, PT, R6, 0x8, PT ;  /* 0x000000080600780c */ /* 0x000fe40003f04270 */
[----:B------:R-:W-:-:S02]  /*11b60*/  FSEL R5, R129, -INF , P5 ;  /* 0xff80000081057808 */ /* 0x000fc40002800000 */
[----:B------:R-:W-:Y:S02]  /*11b70*/  FSEL R8, R128, -INF , P2 ;  /* 0xff80000080087808 */ /* 0x000fe40001000000 */
[----:B------:R-:W-:Y:S02]  /*11b80*/  ISETP.GT.AND P2, PT, R6, 0x9, PT ;  /* 0x000000090600780c */ /* 0x000fe40003f44270 */
[----:B------:R-:W-:Y:S02]  /*11b90*/  FSEL R10, R126, -INF , P0 ;  /* 0xff8000007e0a7808 */ /* 0x000fe40000000000 */
[----:B------:R-:W-:Y:S02]  /*11ba0*/  FMNMX.FTZ R2, R5, R8, !PT ;  /* 0x0000000805027209 */ /* 0x000fe40007810000 */
[----:B------:R-:W-:Y:S02]  /*11bb0*/  FMNMX.FTZ R68, R13, R0, !PT ;  /* 0x000000000d447209 */ /* 0x000fe40007810000 */
[----:B------:R-:W-:-:S02]  /*11bc0*/  ISETP.GT.AND P0, PT, R6, 0x10, PT ;  /* 0x000000100600780c */ /* 0x000fc40003f04270 */
[----:B------:R-:W-:Y:S02]  /*11bd0*/  FSEL R15, R127, -INF , P2 ;  /* 0xff8000007f0f7808 */ /* 0x000fe40001000000 */
[----:B------:R-:W-:Y:S02]  /*11be0*/  FMNMX.FTZ R0, R10, R2, !PT ;  /* 0x000000020a007209 */ /* 0x000fe40007810000 */
[----:B------:R-:W-:Y:S02]  /*11bf0*/  FMNMX.FTZ R68, R16, R68, !PT ;  /* 0x0000004410447209 */ /* 0x000fe40007810000 */
[----:B------:R-:W-:Y:S02]  /*11c00*/  ISETP.GT.AND P2, PT, R6, 0x11, PT ;  /* 0x000000110600780c */ /* 0x000fe40003f44270 */
[----:B------:R-:W-:Y:S02]  /*11c10*/  FSEL R14, R94, -INF , P0 ;  /* 0xff8000005e0e7808 */ /* 0x000fe40000000000 */
[----:B------:R-:W-:-:S02]  /*11c20*/  FMNMX.FTZ R0, R15, R0, !PT ;  /* 0x000000000f007209 */ /* 0x000fc40007810000 */
[----:B------:R-:W-:Y:S02]  /*11c30*/  FMNMX.FTZ R68, R17, R68, !PT ;  /* 0x0000004411447209 */ /* 0x000fe40007810000 */
[----:B------:R-:W-:Y:S02]  /*11c40*/  ISETP.GT.AND P0, PT, R6, 0x18, PT ;  /* 0x000000180600780c */ /* 0x000fe40003f04270 */
[----:B------:R-:W-:Y:S02]  /*11c50*/  FSEL R19, R93, -INF , P2 ;  /* 0xff8000005d137808 */ /* 0x000fe40001000000 */
[----:B------:R-:W-:Y:S01]  /*11c60*/  FMNMX.FTZ R12, R14, R0, !PT ;  /* 0x000000000e0c7209 */ /* 0x000fe20007810000 */
[----:B------:R-:W-:Y:S01]  /*11c70*/  IMAD.MOV.U32 R0, RZ, RZ, 0x2 ;  /* 0x00000002ff007424 */ /* 0x000fe200078e00ff */
        /* <DEDUP_REMOVED lines=101> */
[----:B------:R-:W-:Y:S02]  /*122d0*/  FSEL R171, R26, -INF , P2 ;  /* 0xff8000001aab7808 */ /* 0x000fe40001000000 */
[----:B------:R-:W-:Y:S01]  /*122e0*/  FMNMX.FTZ R12, R166, R12, !PT ;  /* 0x0000000ca60c7209 */ /* 0x000fe20007810000 */
[----:B------:R-:W-:Y:S01]  /*122f0*/  IMAD.MOV.U32 R4, RZ, RZ, R68 ;  /* 0x000000ffff047224 */ /* 0x000fe200078e0044 */
[----:B------:R-:W-:-:S02]  /*12300*/  MOV R2, 0x12330 ;  /* 0x0001233000027802 */ /* 0x000fc40000000f00 */
[----:B------:R-:W-:Y:S02]  /*12310*/  FMNMX.FTZ R12, R171, R12, !PT ;  /* 0x0000000cab0c7209 */ /* 0x000fe40007810000 */
[----:B------:R-:W-:Y:S05]  /*12320*/  CALL.REL.NOINC `($__internal_0_$__cuda_sm70_shflsync_bfly_p) ;  /* 0x00001ea000007944 */ /* 0x000fea0003c00000 */
[----:B------:R-:W-:Y:S01]  /*12330*/  FMNMX.FTZ R68, R68, R0, !PT ;  /* 0x0000000044447209 */ /* 0x000fe20007810000 */
[----:B------:R-:W-:Y:S01]  /*12340*/  IMAD.MOV.U32 R0, RZ, RZ, 0x1 ;  /* 0x00000001ff007424 */ /* 0x000fe200078e00ff */
[----:B------:R-:W-:-:S03]  /*12350*/  MOV R2, 0x12380 ;  /* 0x0001238000027802 */ /* 0x000fc60000000f00 */
[----:B------:R-:W-:Y:S02]  /*12360*/  IMAD.MOV.U32 R4, RZ, RZ, R68 ;  /* 0x000000ffff047224 */ /* 0x000fe400078e0044 */
[----:B------:R-:W-:Y:S05]  /*12370*/  CALL.REL.NOINC `($__internal_0_$__cuda_sm70_shflsync_bfly_p) ;  /* 0x00001e5000007944 */ /* 0x000fea0003c00000 */
[----:B------:R-:W-:Y:S01]  /*12380*/  FMNMX.FTZ R68, R68, R0, !PT ;  /* 0x0000000044447209 */ /* 0x000fe20007810000 */
[----:B------:R-:W-:Y:S01]  /*12390*/  IMAD.MOV.U32 R4, RZ, RZ, R12 ;  /* 0x000000ffff047224 */ /* 0x000fe200078e000c */
[----:B------:R-:W-:Y:S01]  /*123a0*/  MOV R2, 0x123d0 ;  /* 0x000123d000027802 */ /* 0x000fe20000000f00 */
[----:B------:R-:W-:Y:S02]  /*123b0*/  IMAD.MOV.U32 R0, RZ, RZ, 0x2 ;  /* 0x00000002ff007424 */ /* 0x000fe400078e00ff */
[----:B------:R-:W-:Y:S05]  /*123c0*/  CALL.REL.NOINC `($__internal_0_$__cuda_sm70_shflsync_bfly_p) ;  /* 0x00001e0000007944 */ /* 0x000fea0003c00000 */
[----:B------:R-:W-:Y:S01]  /*123d0*/  FMNMX.FTZ R12, R12, R0, !PT ;  /* 0x000000000c0c7209 */ /* 0x000fe20007810000 */
[----:B------:R-:W-:Y:S01]  /*123e0*/  IMAD.MOV.U32 R0, RZ, RZ, 0x1 ;  /* 0x00000001ff007424 */ /* 0x000fe200078e00ff */
[----:B------:R-:W-:-:S03]  /*123f0*/  MOV R2, 0x12420 ;  /* 0x0001242000027802 */ /* 0x000fc60000000f00 */
[----:B------:R-:W-:Y:S02]  /*12400*/  IMAD.MOV.U32 R4, RZ, RZ, R12 ;  /* 0x000000ffff047224 */ /* 0x000fe400078e000c */
[----:B------:R-:W-:Y:S05]  /*12410*/  CALL.REL.NOINC `($__internal_0_$__cuda_sm70_shflsync_bfly_p) ;  /* 0x00001db000007944 */ /* 0x000fea0003c00000 */
[----:B------:R-:W-:Y:S01]  /*12420*/  MOV R3, R0 ;  /* 0x0000000000037202 */ /* 0x000fe20000000f00 */
[----:B------:R-:W-:Y:S05]  /*12430*/  BRA `(.L_x_118) ;  /* 0xffff27e000007947 */ /* 0x000fea000383ffff */
.L_x_84:
[----:B------:R-:W-:Y:S01]  /*12440*/  MOV R52, RZ ;  /* 0x000000ff00347202 */ /* 0x000fe20000000f00 */
[----:B------:R-:W-:Y:S01]  /*12450*/  IMAD.MOV.U32 R36, RZ, RZ, R0 ;  /* 0x000000ffff247224 */ /* 0x000fe200078e0000 */
[----:B------:R-:W-:Y:S01]  /*12460*/  MOV R2, 0x12490 ;  /* 0x0001249000027802 */ /* 0x000fe20000000f00 */
[----:B------:R-:W-:Y:S02]  /*12470*/  IMAD.MOV.U32 R3, RZ, RZ, 0x181f ;  /* 0x0000181fff037424 */ /* 0x000fe400078e00ff */
[----:B------:R-:W-:Y:S05]  /*12480*/  CALL.REL.NOINC `($__internal_1_$__cuda_sm70_shflsync_idx_p) ;  /* 0x00001da000007944 */ /* 0x000fea0003c00000 */
[----:B------:R-:W-:Y:S01]  /*12490*/  MOV R7, R52 ;  /* 0x0000003400077202 */ /* 0x000fe20000000f00 */
[----:B------:R-:W-:-:S05]  /*124a0*/  BRA `(.L_x_119) ;  /* 0xffff467000007947 */ /* 0x000fca000383ffff */
.L_x_85:
[----:B------:R-:W-:Y:S01]  /*124b0*/  MOV R52, RZ ;  /* 0x000000ff00347202 */ /* 0x000fe20000000f00 */
[----:B------:R-:W-:Y:S01]  /*124c0*/  IMAD.MOV.U32 R36, RZ, RZ, R4 ;  /* 0x000000ffff247224 */ /* 0x000fe200078e0004 */
[----:B------:R-:W-:Y:S01]  /*124d0*/  MOV R2, 0x12500 ;  /* 0x0001250000027802 */ /* 0x000fe20000000f00 */
[----:B------:R-:W-:Y:S02]  /*124e0*/  IMAD.MOV.U32 R3, RZ, RZ, 0x181f ;  /* 0x0000181fff037424 */ /* 0x000fe400078e00ff */
[----:B-12---:R-:W-:Y:S05]  /*124f0*/  CALL.REL.NOINC `($__internal_1_$__cuda_sm70_shflsync_idx_p) ;  /* 0x00001d3000007944 */ /* 0x006fea0003c00000 */
[----:B------:R-:W-:Y:S01]  /*12500*/  ISETP.GE.AND P5, PT, R241, c[0x0][0x1d4], PT ;  /* 0x00007500f1007a0c */ /* 0x000fe20003fa6270 */
[----:B------:R-:W-:Y:S01]  /*12510*/  IMAD.MOV.U32 R36, RZ, RZ, R0 ;  /* 0x000000ffff247224 */ /* 0x000fe200078e0000 */
[----:B------:R-:W-:Y:S02]  /*12520*/  IADD3 R12, P2, R52, R20, RZ ;  /* 0x00000014340c7210 */ /* 0x000fe40007f5e0ff */
[----:B------:R-:W-:Y:S03]  /*12530*/  ISETP.GE.AND P0, PT, R242, c[0x0][0x1d4], PT ;  /* 0x00007500f2007a0c */ /* 0x000fe60003f06270 */
[C---:B------:R-:W-:Y:S01]  /*12540*/  IMAD.X R13, R7.reuse, 0x1, R5, P2 ;  /* 0x00000001070d7824 */ /* 0x040fe200010e0605 */
[----:B------:R-:W-:Y:S01]  /*12550*/  IADD3 R2, P2, R52, R21, RZ ;  /* 0x0000001534027210 */ /* 0x000fe20007f5e0ff */
[----:B------:R-:W-:Y:S04]  /*12560*/  IMAD.MOV.U32 R52, RZ, RZ, 0x1 ;  /* 0x00000001ff347424 */ /* 0x000fe800078e00ff */
[----:B------:R-:W-:Y:S01]  /*12570*/  @!PT LDS RZ, [RZ] ;  /* 0x00000000fffff984 */ /* 0x000fe20000000800 */
[----:B------:R-:W-:Y:S01]  /*12580*/  @!PT LDS RZ, [RZ] ;  /* 0x00000000fffff984 */ /* 0x000fe20000000800 */
[----:B------:R-:W-:Y:S01]  /*12590*/  @!PT LDS RZ, [RZ] ;  /* 0x00000000fffff984 */ /* 0x000fe20000000800 */
[----:B------:R1:W-:Y:S01]  /*125a0*/  LDGSTS.E.BYPASS.LTC128B.128 [R227+0x100], [R12.64], !P5 ;  /* 0x001000000ce37fae */ /* 0x0003e2000e901d46 */
[----:B------:R-:W-:Y:S01]  /*125b0*/  IMAD.X R3, R7, 0x1, R6, P2 ;  /* 0x0000000107037824 */ /* 0x000fe200010e0606 */
[----:B------:R-:W-:Y:S04]  /*125c0*/  SEL R7, RZ, 0x10, P5 ;  /* 0x00000010ff077807 */ /* 0x000fe80002800000 */
[----:B------:R2:W-:Y:S01]  /*125d0*/  LDGSTS.E.BYPASS.LTC128B.128 [R227+0x4100], [R2.64], !P0 ;  /* 0x0410000002e37fae */ /* 0x0005e2000c101d46 */
[----:B-1----:R-:W-:Y:S02]  /*125e0*/  SEL R12, RZ, 0x10, P0 ;  /* 0x00000010ff0c7807 */ /* 0x002fe40000000000 */
[----:B--2---:R-:W-:Y:S01]  /*125f0*/  MOV R2, 0x12620 ;  /* 0x0001262000027802 */ /* 0x004fe20000000f00 */
[----:B------:R-:W-:Y:S02]  /*12600*/  IMAD.MOV.U32 R3, RZ, RZ, 0x181f ;  /* 0x0000181fff037424 */ /* 0x000fe400078e00ff */
[----:B------:R-:W-:Y:S05]  /*12610*/  CALL.REL.NOINC `($__internal_1_$__cuda_sm70_shflsync_idx_p) ;  /* 0x00001c1000007944 */ /* 0x000fea0003c00000 */
[----:B------:R-:W-:Y:S01]  /*12620*/  MOV R3, 0x181f ;  /* 0x0000181f00037802 */ /* 0x000fe20000000f00 */
[----:B------:R-:W-:Y:S01]  /*12630*/  IMAD.MOV.U32 R13, RZ, RZ, R52 ;  /* 0x000000ffff0d7224 */ /* 0x000fe200078e0034 */
[----:B------:R-:W-:Y:S01]  /*12640*/  MOV R52, 0x1 ;  /* 0x0000000100347802 */ /* 0x000fe20000000f00 */
[----:B------:R-:W-:Y:S01]  /*12650*/  IMAD.MOV.U32 R36, RZ, RZ, R4 ;  /* 0x000000ffff247224 */ /* 0x000fe200078e0004 */
[----:B------:R-:W-:Y:S02]  /*12660*/  MOV R2, 0x12680 ;  /* 0x0001268000027802 */ /* 0x000fe40000000f00 */
[----:B------:R-:W-:Y:S05]  /*12670*/  CALL.REL.NOINC `($__internal_1_$__cuda_sm70_shflsync_idx_p) ;  /* 0x00001bb000007944 */ /* 0x000fea0003c00000 */
[C---:B------:R-:W-:Y:S01]  /*12680*/  IADD3 R2, -R7.reuse, 0x10, RZ ;  /* 0x0000001007027810 */ /* 0x040fe20007ffe1ff */
[----:B------:R-:W-:Y:S01]  /*12690*/  IMAD.MOV.U32 R36, RZ, RZ, R0 ;  /* 0x000000ffff247224 */ /* 0x000fe200078e0000 */
[----:B------:R-:W-:Y:S02]  /*126a0*/  ISETP.NE.U32.AND P5, PT, R7, RZ, PT ;  /* 0x000000ff0700720c */ /* 0x000fe40003fa5070 */
[----:B------:R-:W-:Y:S04]  /*126b0*/  LOP3.LUT R2, R2, 0xf, RZ, 0xc0, !PT ;  /* 0x0000000f02027812 */ /* 0x000fe800078ec0ff */
[-C--:B------:R-:W-:Y:S04]  /*126c0*/  IADD3 R2, P2, P0, R2, R52.reuse, R20 ;  /* 0x0000003402027210 */ /* 0x080fe8000785e014 */
[-C--:B------:R-:W-:Y:S05]  /*126d0*/  IADD3.X R3, RZ, R13.reuse, R5, P2, P0 ;  /* 0x0000000dff037210 */ /* 0x080fea00017e0405 */
[----:B------:R-:W-:Y:S01]  /*126e0*/  @!PT LDS RZ, [RZ] ;  /* 0x00000000fffff984 */ /* 0x000fe20000000800 */
[----:B------:R-:W-:Y:S01]  /*126f0*/  @!PT LDS RZ, [RZ] ;  /* 0x00000000fffff984 */ /* 0x000fe20000000800 */
[----:B------:R-:W-:Y:S01]  /*12700*/  @!PT LDS RZ, [RZ] ;  /* 0x00000000fffff984 */ /* 0x000fe20000000800 */
[----:B------:R1:W-:Y:S01]  /*12710*/  LDGSTS.E.BYPASS.LTC128B.128.ZFILL [R227+0x1100], [R2.64], P5 ;  /* 0x0110000002e37fae */ /* 0x0003e2000a941d46 */
[C---:B------:R-:W-:Y:S02]  /*12720*/  ISETP.NE.U32.AND P5, PT, R12.reuse, RZ, PT ;  /* 0x000000ff0c00720c */ /* 0x040fe40003fa5070 */
[----:B-1----:R-:W-:Y:S04]  /*12730*/  IADD3 R2, -R12, 0x10, RZ ;  /* 0x000000100c027810 */ /* 0x002fe80007ffe1ff */
[----:B------:R-:W-:Y:S04]  /*12740*/  LOP3.LUT R2, R2, 0xf, RZ, 0xc0, !PT ;  /* 0x0000000f02027812 */ /* 0x000fe800078ec0ff */
[----:B------:R-:W-:Y:S01]  /*12750*/  IADD3 R2, P2, P0, R2, R52, R21 ;  /* 0x0000003402027210 */ /* 0x000fe2000785e015 */
[----:B------:R-:W-:Y:S03]  /*12760*/  IMAD.MOV.U32 R52, RZ, RZ, 0x2 ;  /* 0x00000002ff347424 */ /* 0x000fe600078e00ff */
[----:B------:R-:W-:Y:S05]  /*12770*/  IADD3.X R3, RZ, R13, R6, P2, P0 ;  /* 0x0000000dff037210 */ /* 0x000fea00017e0406 */
[----:B------:R1:W-:Y:S02]  /*12780*/  LDGSTS.E.BYPASS.LTC128B.128.ZFILL [R227+0x5100], [R2.64], P5 ;  /* 0x0510000002e37fae */ /* 0x0003e4000a941d46 */
[----:B-1----:R-:W-:Y:S01]  /*12790*/  MOV R2, 0x127c0 ;  /* 0x000127c000027802 */ /* 0x002fe20000000f00 */
[----:B------:R-:W-:Y:S03]  /*127a0*/  IMAD.MOV.U32 R3, RZ, RZ, 0x181f ;  /* 0x0000181fff037424 */ /* 0x000fe600078e00ff */
        /* <DEDUP_REMOVED lines=33> */
[----:B------:R-:W-:Y:S01]  /*129c0*/  MOV R4, R52 ;  /* 0x0000003400047202 */ /* 0x000fe20000000f00 */
[----:B------:R-:W-:-:S05]  /*129d0*/  BRA `(.L_x_120) ;  /* 0xffff433000007947 */ /* 0x000fca000383ffff */
.L_x_88:
[----:B------:R-:W-:Y:S01]  /*129e0*/  MOV R52, RZ ;  /* 0x000000ff00347202 */ /* 0x000fe20000000f00 */
[----:B------:R-:W-:Y:S01]  /*129f0*/  IMAD.MOV.U32 R36, RZ, RZ, R0 ;  /* 0x000000ffff247224 */ /* 0x000fe200078e0000 */
[----:B------:R-:W-:Y:S01]  /*12a00*/  MOV R2, 0x12a30 ;  /* 0x00012a3000027802 */ /* 0x000fe20000000f00 */
[----:B------:R-:W-:Y:S02]  /*12a10*/  IMAD.MOV.U32 R3, RZ, RZ, 0x181f ;  /* 0x0000181fff037424 */ /* 0x000fe400078e00ff */
[----:B------:R-:W-:Y:S05]  /*12a20*/  CALL.REL.NOINC `($__internal_1_$__cuda_sm70_shflsync_idx_p) ;  /* 0x0000180000007944 */ /* 0x000fea0003c00000 */
[----:B------:R-:W-:Y:S01]  /*12a30*/  MOV R7, R52 ;  /* 0x0000003400077202 */ /* 0x000fe20000000f00 */
[----:B------:R-:W-:-:S05]  /*12a40*/  BRA `(.L_x_121) ;  /* 0xffff5a4000007947 */ /* 0x000fca000383ffff */
.L_x_89:
        /* <DEDUP_REMOVED lines=83> */
.L_x_90:
[----:B--2---:R-:W-:Y:S01]  /*12f80*/  MOV R52, RZ ;  /* 0x000000ff00347202 */ /* 0x004fe20000000f00 */
[----:B------:R-:W-:Y:S01]  /*12f90*/  IMAD.MOV.U32 R36, RZ, RZ, R4 ;  /* 0x000000ffff247224 */ /* 0x000fe200078e0004 */
[----:B------:R-:W-:Y:S01]  /*12fa0*/  MOV R2, 0x12fd0 ;  /* 0x00012fd000027802 */ /* 0x000fe20000000f00 */
[----:B------:R-:W-:Y:S02]  /*12fb0*/  IMAD.MOV.U32 R3, RZ, RZ, 0x1c1f ;  /* 0x00001c1fff037424 */ /* 0x000fe400078e00ff */
[----:B------:R-:W-:Y:S05]  /*12fc0*/  CALL.REL.NOINC `($__internal_1_$__cuda_sm70_shflsync_idx_p) ;  /* 0x0000126000007944 */ /* 0x000fea0003c00000 */
[----:B------:R-:W-:Y:S01]  /*12fd0*/  MOV R0, R52 ;  /* 0x0000003400007202 */ /* 0x000fe20000000f00 */
[----:B------:R-:W-:-:S05]  /*12fe0*/  BRA `(.L_x_123) ;  /* 0xffff587000007947 */ /* 0x000fca000383ffff */
.L_x_91:
[----:B------:R-:W-:Y:S01]  /*12ff0*/  MOV R52, 0x1 ;  /* 0x0000000100347802 */ /* 0x000fe20000000f00 */
[----:B------:R-:W-:Y:S01]  /*13000*/  IMAD.MOV.U32 R36, RZ, RZ, R4 ;  /* 0x000000ffff247224 */ /* 0x000fe200078e0004 */
[----:B------:R-:W-:Y:S01]  /*13010*/  MOV R2, 0x13040 ;  /* 0x0001304000027802 */ /* 0x000fe20000000f00 */
[----:B------:R-:W-:Y:S02]  /*13020*/  IMAD.MOV.U32 R3, RZ, RZ, 0x1c1f ;  /* 0x00001c1fff037424 */ /* 0x000fe400078e00ff */
[----:B-1----:R-:W-:Y:S05]  /*13030*/  CALL.REL.NOINC `($__internal_1_$__cuda_sm70_shflsync_idx_p) ;  /* 0x000011f000007944 */ /* 0x002fea0003c00000 */
[----:B------:R-:W-:Y:S05]  /*13040*/  IMAD.IADD R0, R5, 0x1, R52 ;  /* 0x0000000105007824 */ /* 0x000fea00078e0234 */
        /* <DEDUP_REMOVED lines=115> */
[----:B------:R-:W-:Y:S02]  /*13780*/  FSEL R10, R154, -INF , P6 ;  /* 0xff8000009a0a7808 */ /* 0x000fe40003000000 */
[----:B------:R-:W-:Y:S02]  /*13790*/  FMNMX.FTZ R144, R36, R2, !PT ;  /* 0x0000000224907209 */ /* 0x000fe40007810000 */
[----:B------:R-:W-:Y:S01]  /*137a0*/  FMNMX.FTZ R4, R14, R0, !PT ;  /* 0x000000000e047209 */ /* 0x000fe20007810000 */
[----:B------:R-:W-:Y:S01]  /*137b0*/  IMAD.MOV.U32 R0, RZ, RZ, 0x2 ;  /* 0x00000002ff007424 */ /* 0x000fe200078e00ff */
[----:B------:R-:W-:Y:S02]  /*137c0*/  FSEL R9, R153, -INF , P5 ;  /* 0xff80000099097808 */ /* 0x000fe40002800000 */
[----:B------:R-:W-:Y:S02]  /*137d0*/  FMNMX.FTZ R144, R10, R144, !PT ;  /* 0x000000900a907209 */ /* 0x000fe40007810000 */
[----:B------:R-:W-:Y:S02]  /*137e0*/  FMNMX.FTZ R4, R13, R4, !PT ;  /* 0x000000040d047209 */ /* 0x000fe40007810000 */
[----:B------:R-:W-:Y:S02]  /*137f0*/  FSEL R8, R150, -INF , P2 ;  /* 0xff80000096087808 */ /* 0x000fe40001000000 */
[----:B------:R-:W-:Y:S02]  /*13800*/  FMNMX.FTZ R144, R9, R144, !PT ;  /* 0x0000009009907209 */ /* 0x000fe40007810000 */
[----:B------:R-:W-:Y:S02]  /*13810*/  FMNMX.FTZ R4, R12, R4, !PT ;  /* 0x000000040c047209 */ /* 0x000fe40007810000 */
[----:B------:R-:W-:Y:S02]  /*13820*/  FSEL R7, R149, -INF , P0 ;  /* 0xff80000095077808 */ /* 0x000fe40000000000 */
[----:B------:R-:W-:Y:S02]  /*13830*/  FMNMX.FTZ R144, R8, R144, !PT ;  /* 0x0000009008907209 */ /* 0x000fe40007810000 */
[----:B------:R-:W-:Y:S02]  /*13840*/  FMNMX.FTZ R4, R11, R4, !PT ;  /* 0x000000040b047209 */ /* 0x000fe40007810000 */
[----:B------:R-:W-:Y:S02]  /*13850*/  FMNMX.FTZ R144, R7, R144, !PT ;  /* 0x0000009007907209 */ /* 0x000fe40007810000 */
[----:B------:R-:W-:Y:S02]  /*13860*/  MOV R2, 0x13880 ;  /* 0x0001388000027802 */ /* 0x000fe40000000f00 */
[----:B------:R-:W-:Y:S05]  /*13870*/  CALL.REL.NOINC `($__internal_0_$__cuda_sm70_shflsync_bfly_p) ;  /* 0x0000095000007944 */ /* 0x000fea0003c00000 */
[----:B------:R-:W-:Y:S01]  /*13880*/  FMNMX.FTZ R4, R4, R0, !PT ;  /* 0x0000000004047209 */ /* 0x000fe20007810000 */
[----:B------:R-:W-:Y:S01]  /*13890*/  IMAD.MOV.U32 R0, RZ, RZ, 0x1 ;  /* 0x00000001ff007424 */ /* 0x000fe200078e00ff */
[----:B------:R-:W-:Y:S02]  /*138a0*/  MOV R2, 0x138c0 ;  /* 0x000138c000027802 */ /* 0x000fe40000000f00 */
        /* <DEDUP_REMOVED lines=8> */
[----:B------:R-:W-:Y:S02]  /*13930*/  MOV R2, 0x13950 ;  /* 0x0001395000027802 */ /* 0x000fe40000000f00 */
[----:B------:R-:W-:Y:S05]  /*13940*/  CALL.REL.NOINC `($__internal_0_$__cuda_sm70_shflsync_bfly_p) ;  /* 0x0000088000007944 */ /* 0x000fea0003c00000 */
[----:B------:R-:W-:-:S05]  /*13950*/  BRA `(.L_x_124) ;  /* 0xffff5bb000007947 */ /* 0x000fca000383ffff */
.L_x_94:
[----:B-1--4-:R-:W-:Y:S01]  /*13960*/  MOV R3, 0x181f ;  /* 0x0000181f00037802 */ /* 0x012fe20000000f00 */
[----:B------:R-:W-:Y:S01]  /*13970*/  IMAD.MOV.U32 R52, RZ, RZ, RZ ;  /* 0x000000ffff347224 */ /* 0x000fe200078e00ff */
[----:B------:R-:W-:Y:S02]  /*13980*/  MOV R2, 0x139a0 ;  /* 0x000139a000027802 */ /* 0x000fe40000000f00 */
[----:B------:R-:W-:Y:S05]  /*13990*/  CALL.REL.NOINC `($__internal_1_$__cuda_sm70_shflsync_idx_p) ;  /* 0x0000089000007944 */ /* 0x000fea0003c00000 */
[----:B------:R-:W-:Y:S01]  /*139a0*/  MOV R28, R52 ;  /* 0x00000034001c7202 */ /* 0x000fe20000000f00 */
[----:B------:R-:W-:-:S05]  /*139b0*/  BRA `(.L_x_125) ;  /* 0xffff7e8000007947 */ /* 0x000fca000383ffff */
.L_x_97:
[----:B------:R-:W-:Y:S01]  /*139c0*/  MOV R52, RZ ;  /* 0x000000ff00347202 */ /* 0x000fe20000000f00 */
[----:B------:R-:W-:Y:S01]  /*139d0*/  IMAD.MOV.U32 R36, RZ, RZ, R0 ;  /* 0x000000ffff247224 */ /* 0x000fe200078e0000 */
[----:B------:R-:W-:Y:S01]  /*139e0*/  MOV R2, 0x13a10 ;  /* 0x00013a1000027802 */ /* 0x000fe20000000f00 */
[----:B------:R-:W-:Y:S02]  /*139f0*/  IMAD.MOV.U32 R3, RZ, RZ, 0x181f ;  /* 0x0000181fff037424 */ /* 0x000fe400078e00ff */
[----:B-1----:R-:W-:Y:S05]  /*13a00*/  CALL.REL.NOINC `($__internal_1_$__cuda_sm70_shflsync_idx_p) ;  /* 0x0000082000007944 */ /* 0x002fea0003c00000 */
[----:B------:R-:W-:Y:S01]  /*13a10*/  MOV R7, R52 ;  /* 0x0000003400077202 */ /* 0x000fe20000000f00 */
[----:B------:R-:W-:-:S05]  /*13a20*/  BRA `(.L_x_126) ;  /* 0xffff971000007947 */ /* 0x000fca000383ffff */
.L_x_98:
[----:B------:R-:W-:Y:S01]  /*13a30*/  MOV R52, RZ ;  /* 0x000000ff00347202 */ /* 0x000fe20000000f00 */
[----:B------:R-:W-:Y:S01]  /*13a40*/  IMAD.MOV.U32 R36, RZ, RZ, R4 ;  /* 0x000000ffff247224 */ /* 0x000fe200078e0004 */
[----:B------:R-:W-:Y:S01]  /*13a50*/  MOV R2, 0x13a80 ;  /* 0x00013a8000027802 */ /* 0x000fe20000000f00 */
[----:B------:R-:W-:Y:S02]  /*13a60*/  IMAD.MOV.U32 R3, RZ, RZ, 0x181f ;  /* 0x0000181fff037424 */ /* 0x000fe400078e00ff */
[----:B-123--:R-:W-:Y:S05]  /*13a70*/  CALL.REL.NOINC `($__internal_1_$__cuda_sm70_shflsync_idx_p) ;  /* 0x000007b000007944 */ /* 0x00efea0003c00000 */
[C---:B------:R-:W-:Y:S01]  /*13a80*/  IADD3 R8, -R68.reuse, 0x10, RZ ;  /* 0x0000001044087810 */ /* 0x040fe20007ffe1ff */
[----:B------:R-:W-:Y:S01]  /*13a90*/  IMAD.MOV.U32 R36, RZ, RZ, R0 ;  /* 0x000000ffff247224 */ /* 0x000fe200078e0000 */
[----:B------:R-:W-:Y:S02]  /*13aa0*/  ISETP.NE.U32.AND P2, PT, R68, RZ, PT ;  /* 0x000000ff4400720c */ /* 0x000fe40003f45070 */
[----:B------:R-:W-:Y:S04]  /*13ab0*/  LOP3.LUT R8, R8, 0xf, RZ, 0xc0, !PT ;  /* 0x0000000f08087812 */ /* 0x000fe800078ec0ff */
[----:B------:R-:W-:Y:S04]  /*13ac0*/  IADD3 R8, P5, P4, R8, R52, R41 ;  /* 0x0000003408087210 */ /* 0x000fe80007cbe029 */
[----:B------:R-:W-:Y:S02]  /*13ad0*/  IADD3.X R9, RZ, R7, R5, P5, P4 ;  /* 0x00000007ff097210 */ /* 0x000fe40002fe8405 */
[----:B------:R-:W-:Y:S01]  /*13ae0*/  IADD3 R2, P4, R52, R42, RZ ;  /* 0x0000002a34027210 */ /* 0x000fe20007f9e0ff */
[----:B------:R-:W-:Y:S02]  /*13af0*/  IMAD.MOV.U32 R52, RZ, RZ, 0x1 ;  /* 0x00000001ff347424 */ /* 0x000fe400078e00ff */
[----:B------:R-:W-:Y:S01]  /*13b00*/  @!PT LDS RZ, [RZ] ;  /* 0x00000000fffff984 */ /* 0x000fe20000000800 */
[----:B------:R-:W-:Y:S01]  /*13b10*/  @!PT LDS RZ, [RZ] ;  /* 0x00000000fffff984 */ /* 0x000fe20000000800 */
[----:B------:R-:W-:Y:S01]  /*13b20*/  @!PT LDS RZ, [RZ] ;  /* 0x00000000fffff984 */ /* 0x000fe20000000800 */
[----:B------:R1:W-:Y:S02]  /*13b30*/  LDGSTS.E.BYPASS.LTC128B.128.ZFILL [R227+0x8100], [R8.64], P2 ;  /* 0x0810000008e37fae */ /* 0x0003e40009141d46 */
[----:B------:R-:W-:Y:S05]  /*13b40*/  IMAD.X R3, R7, 0x1, R6, P4 ;  /* 0x0000000107037824 */ /* 0x000fea00020e0606 */
[----:B------:R2:W-:Y:S02]  /*13b50*/  LDGSTS.E.BYPASS.LTC128B.128 [R227+0xc100], [R2.64], !P0 ;  /* 0x0c10000002e37fae */ /* 0x0005e4000c101d46 */
[----:B--2---:R-:W-:Y:S01]  /*13b60*/  MOV R2, 0x13b90 ;  /* 0x00013b9000027802 */ /* 0x004fe20000000f00 */
[----:B------:R-:W-:Y:S02]  /*13b70*/  IMAD.MOV.U32 R3, RZ, RZ, 0x181f ;  /* 0x0000181fff037424 */ /* 0x000fe400078e00ff */
[----:B-1----:R-:W-:Y:S05]  /*13b80*/  CALL.REL.NOINC `($__internal_1_$__cuda_sm70_shflsync_idx_p) ;  /* 0x000006a000007944 */ /* 0x002fea0003c00000 */
        /* <DEDUP_REMOVED lines=54> */
.L_x_99:
[----:B------:R-:W-:Y:S02]  /*13ef0*/  MOV R0, 0x2 ;  /* 0x0000000200007802 */ /* 0x000fe40000000f00 */
        /* <DEDUP_REMOVED lines=16> */
.L_x_101:
[----:B------:R-:W-:Y:S01]  /*14000*/  IMAD.MOV.U32 R4, RZ, RZ, R246 ;  /* 0x000000ffff047224 */ /* 0x000fe200078e00f6 */
[----:B------:R-:W-:-:S02]  /*14010*/  MOV R0, 0x2 ;  /* 0x0000000200007802 */ /* 0x000fc40000000f00 */
[----:B------:R-:W-:Y:S02]  /*14020*/  MOV R2, 0x14040 ;  /* 0x0001404000027802 */ /* 0x000fe40000000f00 */
[----:B------:R-:W-:Y:S05]  /*14030*/  CALL.REL.NOINC `($__internal_0_$__cuda_sm70_shflsync_bfly_p) ;  /* 0x0000019000007944 */ /* 0x000fea0003c00000 */
[----:B------:R-:W-:Y:S01]  /*14040*/  MOV R5, R0 ;  /* 0x0000000000057202 */ /* 0x000fe20000000f00 */
[----:B------:R-:W-:Y:S05]  /*14050*/  BRA `(.L_x_129) ;  /* 0xffffb82000007947 */ /* 0x000fea000383ffff */
.L_x_102:
[----:B------:R-:W-:Y:S01]  /*14060*/  IMAD.MOV.U32 R4, RZ, RZ, R5 ;  /* 0x000000ffff047224 */ /* 0x000fe200078e0005 */
[----:B------:R-:W-:Y:S02]  /*14070*/  MOV R0, 0x1 ;  /* 0x0000000100007802 */ /* 0x000fe40000000f00 */
[----:B------:R-:W-:Y:S02]  /*14080*/  MOV R2, 0x140a0 ;  /* 0x000140a000027802 */ /* 0x000fe40000000f00 */
[----:B-1----:R-:W-:Y:S05]  /*14090*/  CALL.REL.NOINC `($__internal_0_$__cuda_sm70_shflsync_bfly_p) ;  /* 0x0000013000007944 */ /* 0x002fea0003c00000 */
[----:B------:R1:W5:Y:S01]  /*140a0*/  LDL R4, [R1] ;  /* 0x0000000001047983 */ /* 0x0003620000100800 */
[----:B------:R-:W-:Y:S01]  /*140b0*/  FADD.FTZ R5, R5, R0 ;  /* 0x0000000005057221 */ /* 0x000fe20000010000 */
[----:B------:R-:W-:Y:S02]  /*140c0*/  MOV R0, 0x2 ;  /* 0x0000000200007802 */ /* 0x000fe40000000f00 */
[----:B------:R-:W-:Y:S02]  /*140d0*/  MOV R2, 0x140f0 ;  /* 0x000140f000027802 */ /* 0x000fe40000000f00 */
[----:B-1---5:R-:W-:Y:S05]  /*140e0*/  CALL.REL.NOINC `($__internal_0_$__cuda_sm70_shflsync_bfly_p) ;  /* 0x000000e000007944 */ /* 0x022fea0003c00000 */
[----:B------:R-:W2:Y:S02]  /*140f0*/  LDL.LU R2, [R1] ;  /* 0x0000000001027983 */ /* 0x000ea40000300800 */
[----:B--2---:R-:W-:Y:S01]  /*14100*/  FADD.FTZ R4, R2, R0 ;  /* 0x0000000002047221 */ /* 0x004fe20000010000 */
[----:B------:R-:W-:-:S02]  /*14110*/  MOV R0, 0x1 ;  /* 0x0000000100007802 */ /* 0x000fc40000000f00 */
[----:B------:R-:W-:Y:S02]  /*14120*/  MOV R2, 0x14140 ;  /* 0x0001414000027802 */ /* 0x000fe40000000f00 */
[----:B------:R-:W-:Y:S05]  /*14130*/  CALL.REL.NOINC `($__internal_0_$__cuda_sm70_shflsync_bfly_p) ;  /* 0x0000009000007944 */ /* 0x000fea0003c00000 */
[----:B------:R-:W-:Y:S01]  /*14140*/  MOV R3, R0 ;  /* 0x0000000000037202 */ /* 0x000fe20000000f00 */
[----:B------:R-:W-:Y:S05]  /*14150*/  BRA `(.L_x_130) ;  /* 0xffffb7a000007947 */ /* 0x000fea000383ffff */
.L_x_112:
[----:B-----5:R-:W-:Y:S01]  /*14160*/  IMAD.MOV.U32 R36, RZ, RZ, R18 ;  /* 0x000000ffff247224 */ /* 0x020fe200078e0012 */
[----:B------:R-:W-:Y:S01]  /*14170*/  MOV R52, RZ ;  /* 0x000000ff00347202 */ /* 0x000fe20000000f00 */
[----:B-1--4-:R-:W-:Y:S01]  /*14180*/  IMAD.MOV.U32 R3, RZ, RZ, 0x1f ;  /* 0x0000001fff037424 */ /* 0x012fe200078e00ff */
[----:B------:R-:W-:Y:S02]  /*14190*/  MOV R2, 0x141b0 ;  /* 0x000141b000027802 */ /* 0x000fe40000000f00 */
[----:B--23--:R-:W-:Y:S05]  /*141a0*/  CALL.REL.NOINC `($__internal_1_$__cuda_sm70_shflsync_idx_p) ;  /* 0x0000008000007944 */ /* 0x00cfea0003c00000 */
[----:B------:R-:W-:Y:S01]  /*141b0*/  MOV R0, R52 ;  /* 0x0000003400007202 */ /* 0x000fe20000000f00 */
[----:B------:R-:W-:Y:S05]  /*141c0*/  BRA `(.L_x_131) ;  /* 0xffffd23000007947 */ /* 0x000fea000383ffff */
        .weak           $__internal_0_$__cuda_sm70_shflsync_bfly_p
        .type           $__internal_0_$__cuda_sm70_shflsync_bfly_p,@function
        .size           $__internal_0_$__cuda_sm70_shflsync_bfly_p,($__internal_1_$__cuda_sm70_shflsync_idx_p - $__internal_0_$__cuda_sm70_shflsync_bfly_p)
$__internal_0_$__cuda_sm70_shflsync_bfly_p:
[----:B------:R-:W-:Y:S02]  /*141d0*/  MOV R234, 0xffffffff ;  /* 0xffffffff00ea7802 */ /* 0x000fe40000000f00 */
[----:B------:R-:W-:Y:S02]  /*141e0*/  MOV R3, 0x1f ;  /* 0x0000001f00037802 */ /* 0x000fe40000000f00 */
[----:B------:R-:W-:Y:S04]  /*141f0*/  WARPSYNC R234 ;  /* 0x000000ea00007348 */ /* 0x000fe80003800000 */
[----:B------:R1:W2:Y:S02]  /*14200*/  SHFL.BFLY PT, R0, R4, R0, R3 ;  /* 0x0c00000004007389 */ /* 0x0002a400000e0003 */
[----:B-1----:R-:W-:-:S04]  /*14210*/  MOV R3, 0x0 ;  /* 0x0000000000037802 */ /* 0x002fc80000000f00 */
[----:B--2---:R-:W-:Y:S05]  /*14220*/  RET.REL.NODEC R2 `(_ZN7cutlass13device_kernelIN5flash19enable_sm80_to_sm89INS1_16FlashAttnFwdSm80INS1_25CollectiveMainloopFwdSm80ILi8ELi1ELb1EN4cute5tupleIJNS5_1CILi128EEES8_S8_EEELi128ENS_6half_tEfNS_4arch4Sm80ELb1ELb0ELb1ELb0ELb1ELb0ELb1ELb1EEENS1_21CollectiveEpilogueFwdIS9_NS6_IJNS7_ILi1EEESF_SF_EEESA_SC_Li256ELb0ELb1ELb1ELb0EEENS1_30DynamicPersistentTileSchedulerILi256ELi256ELb1ELb1ELb0EEEEEEEEEvNT_6ParamsE) ;  /* 0xfffebdd002007950 */ /* 0x004fea0003c3ffff */
        .weak           $__internal_1_$__cuda_sm70_shflsync_idx_p
        .type           $__internal_1_$__cuda_sm70_shflsync_idx_p,@function
        .size           $__internal_1_$__cuda_sm70_shflsync_idx_p,(.L_x_1786 - $__internal_1_$__cuda_sm70_shflsync_idx_p)
$__internal_1_$__cuda_sm70_shflsync_idx_p:
[----:B------:R-:W-:-:S04]  /*14230*/  MOV R62, 0xffffffff ;  /* 0xffffffff003e7802 */ /* 0x000fc80000000f00 */
[----:B------:R-:W-:Y:S04]  /*14240*/  WARPSYNC R62 ;  /* 0x0000003e00007348 */ /* 0x000fe80003800000 */
[----:B------:R1:W2:Y:S02]  /*14250*/  SHFL.IDX PT, R52, R36, R52, R3 ;  /* 0x0000003424347389 */ /* 0x0002a400000e0003 */
[----:B-1----:R-:W-:-:S04]  /*14260*/  MOV R3, 0x0 ;  /* 0x0000000000037802 */ /* 0x002fc80000000f00 */
[----:B--2---:R-:W-:Y:S05]  /*14270*/  RET.REL.NODEC R2 `(_ZN7cutlass13device_kernelIN5flash19enable_sm80_to_sm89INS1_16FlashAttnFwdSm80INS1_25CollectiveMainloopFwdSm80ILi8ELi1ELb1EN4cute5tupleIJNS5_1CILi128EEES8_S8_EEELi128ENS_6half_tEfNS_4arch4Sm80ELb1ELb0ELb1ELb0ELb1ELb0ELb1ELb1EEENS1_21CollectiveEpilogueFwdIS9_NS6_IJNS7_ILi1EEESF_SF_EEESA_SC_Li256ELb0ELb1ELb1ELb0EEENS1_30DynamicPersistentTileSchedulerILi256ELi256ELb1ELb1ELb0EEEEEEEEEvNT_6ParamsE) ;  /* 0xfffebd8002007950 */ /* 0x004fea0003c3ffff */
.L_x_132:
        /* <DEDUP_REMOVED lines=16> */
.L_x_1786:


//--------------------- .text._ZN7cutlass13device_kernelIN5flash19enable_sm80_to_sm89INS1_16FlashAttnFwdSm80INS1_25CollectiveMainloopFwdSm80ILi4ELi1ELb0EN4cute5tupleIJNS5_1CILi128EEENS7_ILi64EEES8_EEELi128ENS_6half_tEfNS_4arch4Sm80ELb0ELb0ELb1ELb0ELb1ELb0ELb1ELb1EEENS1_21CollectiveEpilogueFwdINS6_IJS8_S8_S9_EEENS6_IJNS7_ILi1EEESH_SH_EEESB_SD_Li128ELb0ELb1ELb1ELb0EEENS1_19SingleTileSchedulerILb0ELb1ELb1ELi128EEEEEEEEEvNT_6ParamsE --------------------------
	.section	.text._ZN7cutlass13device_kernelIN5flash19enable_sm80_to_sm89INS1_16FlashAttnFwdSm80INS1_25CollectiveMainloopFwdSm80ILi4ELi1ELb0EN4cute5tupleIJNS5_1CILi128EEENS7_ILi64EEES8_EEELi128ENS_6half_tEfNS_4arch4Sm80ELb0ELb0ELb1ELb0ELb1ELb0ELb1ELb1EEENS1_21CollectiveEpilogueFwdINS6_IJS8_S8_S9_EEENS6_IJNS7_ILi1EEESH_SH_EEESB_SD_Li128ELb0ELb1ELb1ELb0EEENS1_19SingleTileSchedulerILb0ELb1ELb1ELi128EEEEEEEEEvNT_6ParamsE,"ax",@progbits
	.sectioninfo	@"SHI_REGISTERS=255"
	.align	128
.text._ZN7cutlass13device_kernelIN5flash19enable_sm80_to_sm89INS1_16FlashAttnFwdSm80INS1_25CollectiveMainloopFwdSm80ILi4ELi1ELb0EN4cute5tupleIJNS5_1CILi128EEENS7_ILi64EEES8_EEELi128ENS_6half_tEfNS_4arch4Sm80ELb0ELb0ELb1ELb0ELb1ELb0ELb1ELb1EEENS1_21CollectiveEpilogueFwdINS6_IJS8_S8_S9_EEENS6_IJNS7_ILi1EEESH_SH_EEESB_SD_Li128ELb0ELb1ELb1ELb0EEENS1_19SingleTileSchedulerILb0ELb1ELb1ELi128EEEEEEEEEvNT_6ParamsE:
        .type           _ZN7cutlass13device_kernelIN5flash19enable_sm80_to_sm89INS1_16FlashAttnFwdSm80INS1_25CollectiveMainloopFwdSm80ILi4ELi1ELb0EN4cute5tupleIJNS5_1CILi128EEENS7_ILi64EEES8_EEELi128ENS_6half_tEfNS_4arch4Sm80ELb0ELb0ELb1ELb0ELb1ELb0ELb1ELb1EEENS1_21CollectiveEpilogueFwdINS6_IJS8_S8_S9_EEENS6_IJNS7_ILi1EEESH_SH_EEESB_SD_Li128ELb0ELb1ELb1ELb0EEENS1_19SingleTileSchedulerILb0ELb1ELb1ELi128EEEEEEEEEvNT_6ParamsE,@function
        .size           _ZN7cutlass13device_kernelIN5flash19enable_sm80_to_sm89INS1_16FlashAttnFwdSm80INS1_25CollectiveMainloopFwdSm80ILi4ELi1ELb0EN4cute5tupleIJNS5_1CILi128EEENS7_ILi64EEES8_EEELi128ENS_6half_tEfNS_4arch4Sm80ELb0ELb0ELb1ELb0ELb1ELb0ELb1ELb1EEENS1_21CollectiveEpilogueFwdINS6_IJS8_S8_S9_EEENS6_IJNS7_ILi1EEESH_SH_EEESB_SD_Li128ELb0ELb1ELb1ELb0EEENS1_19SingleTileSchedulerILb0ELb1ELb1ELi128EEEEEEEEEvNT_6ParamsE,(.L_x_1789 - _ZN7cutlass13device_kernelIN5flash19enable_sm80_to_sm89INS1_16FlashAttnFwdSm80INS1_25CollectiveMainloopFwdSm80ILi4ELi1ELb0EN4cute5tupleIJNS5_1CILi128EEENS7_ILi64EEES8_EEELi128ENS_6half_tEfNS_4arch4Sm80ELb0ELb0ELb1ELb0ELb1ELb0ELb1ELb1EEENS1_21CollectiveEpilogueFwdINS6_IJS8_S8_S9_EEENS6_IJNS7_ILi1EEESH_SH_EEESB_SD_Li128ELb0ELb1ELb1ELb0EEENS1_19SingleTileSchedulerILb0ELb1ELb1ELi128EEEEEEEEEvNT_6ParamsE)
        .other          _ZN7cutlass13device_kernelIN5flash19enable_sm80_to_sm89INS1_16FlashAttnFwdSm80INS1_25CollectiveMainloopFwdSm80ILi4ELi1ELb0EN4cute5tupleIJNS5_1CILi128EEENS7_ILi64EEES8_EEELi128ENS_6half_tEfNS_4arch4Sm80ELb0ELb0ELb1ELb0ELb1ELb0ELb1ELb1EEENS1_21CollectiveEpilogueFwdINS6_IJS8_S8_S9_EEENS6_IJNS7_ILi1EEESH_SH_EEESB_SD_Li128ELb0ELb1ELb1ELb0EEENS1_19SingleTileSchedulerILb0ELb1ELb1ELi128EEEEEEEEEvNT_6ParamsE,@"STO_CUDA_ENTRY STV_DEFAULT"
_ZN7cutlass13device_kernelIN5flash19enable_sm80_to_sm89INS1_16FlashAttnFwdSm80INS1_25CollectiveMainloopFwdSm80ILi4ELi1ELb0EN4cute5tupleIJNS5_1CILi128EEENS7_ILi64EEES8_EEELi128ENS_6half_tEfNS_4arch4Sm80ELb0ELb0ELb1ELb0ELb1ELb0ELb1ELb1EEENS1_21CollectiveEpilogueFwdINS6_IJS8_S8_S9_EEENS6_IJNS7_ILi1EEESH_SH_EEESB_SD_Li128ELb0ELb1ELb1ELb0EEENS1_19SingleTileSchedulerILb0ELb1ELb1ELi128EEEEEEEEEvNT_6ParamsE:
        /* <DEDUP_REMOVED lines=18> */
.L_x_133:
[----:B------:R-:W-:Y:S02]  /*0120*/  ULDC.64 UR4, c[0x0][0x550] ;  /* 0x0001540000047ab9 */ /* 0x000fe40000000a00 */
[----:B------:R-:W-:Y:S02]  /*0130*/  UISETP.NE.AND UP0, UPT, UR4, 0x1, UPT ;  /* 0x000000010400788c */ /* 0x000fe4000bf05270 */
[----:B------:R-:W-:-:S02]  /*0140*/  UIMAD.WIDE.U32 UR8, UR6, UR5, URZ ;  /* 0x00000005060872a5 */ /* 0x000fc4000f8e003f */
[----:B------:R-:W-:Y:S02]  /*0150*/  ULDC UR4, c[0x0][0x558] ;  /* 0x0001560000047ab9 */ /* 0x000fe40000000800 */
[----:B------:R-:W-:-:S05]  /*0160*/  UMOV UR10, UR6 ;  /* 0x00000006000a7c82 */ /* 0x000fca0008000000 */
[----:B------:R-:W-:-:S03]  /*0170*/  @UP0 USHF.R.U32.HI UR10, URZ, UR4, UR9 ;  /* 0x000000043f0a0299 */ /* 0x000fc60008011609 */
.L_x_134:
        /* <DEDUP_REMOVED lines=28> */
[----:B------:R-:W-:Y:S05]  /*0340*/  @!P0 BRA `(.L_x_135) ;  /* 0x0000023000008947 */ /* 0x000fea0003800000 */
[----:B------:R-:W-:Y:S02]  /*0350*/  USHF.R.U32.HI UR4, URZ, 0x10, UR7 ;  /* 0x000000103f047899 */ /* 0x000fe40008011607 */
[----:B------:R-:W-:Y:S02]  /*0360*/  ULDC UR5, c[0x0][0x338] ;  /* 0x0000ce0000057ab9 */ /* 0x000fe40000000800 */
[----:B------:R-:W-:Y:S02]  /*0370*/  UISETP.NE.AND UP0, UPT, UR4, URZ, UPT ;  /* 0x0000003f0400728c */ /* 0x000fe4000bf05270 */
[----:B------:R-:W-:Y:S02]  /*0380*/  UMOV UR18, URZ ;  /* 0x0000003f00127c82 */ /* 0x000fe40008000000 */
[----:B------:R-:W-:-:S04]  /*0390*/  USEL UR5, UR4, UR5, UP0 ;  /* 0x0000000504057287 */ /* 0x000fc80008000000 */
[----:B------:R-:W-:Y:S02]  /*03a0*/  UIADD3 UR17, UR6, -0x1, UR5 ;  /* 0xffffffff06117890 */ /* 0x000fe4000fffe005 */
[----:B------:R-:W-:-:S05]  /*03b0*/  IMAD.U32 R3, RZ, RZ, UR5 ;  /* 0x00000005ff037e24 */ /* 0x000fca000f8e00ff */
[----:B------:R-:W-:-:S04]  /*03c0*/  IABS R0, R3 ;  /* 0x0000000300007213 */ /* 0x000fc80000000000 */
[----:B------:R-:W3:Y:S02]  /*03d0*/  R2UR UR16, R0 ;  /* 0x00000000001073c2 */ /* 0x000ee400000e0000 */
[----:B---3--:R-:W3:Y:S08]  /*03e0*/  I2F.RP R0, UR16 ;  /* 0x0000001000007d06 */ /* 0x008ef00008209400 */
[----:B---3--:R-:W3:Y:S02]  /*03f0*/  MUFU.RCP R0, R0 ;  /* 0x0000000000007308 */ /* 0x008ee40000001000 */
[----:B---3--:R-:W-:-:S06]  /*0400*/  IADD3 R0, R0, 0xffffffe, RZ ;  /* 0x0ffffffe00007810 */ /* 0x008fcc0007ffe0ff */
[----:B------:R-:W3:Y:S02]  /*0410*/  F2I.FTZ.U32.TRUNC.NTZ R0, R0 ;  /* 0x0000000000007305 */ /* 0x000ee4000021f000 */
[----:B---3--:R3:W4:Y:S02]  /*0420*/  R2UR UR19, R0 ;  /* 0x00000000001373c2 */ /* 0x00872400000e0000 */
[----:B---3--:R-:W-:Y:S01]  /*0430*/  IMAD.U32 R0, RZ, RZ, UR17 ;  /* 0x00000011ff007e24 */ /* 0x008fe2000f8e00ff */
[----:B----4-:R-:W-:Y:S02]  /*0440*/  UIADD3 UR4, URZ, -UR19, URZ ;  /* 0x800000133f047290 */ /* 0x010fe4000fffe03f */
[----:B------:R-:W-:Y:S02]  /*0450*/  ULOP3.LUT UR17, UR17, UR5, URZ, 0x3c, !UPT ;  /* 0x0000000511117292 */ /* 0x000fe4000f8e3c3f */
[----:B-1----:R-:W-:Y:S01]  /*0460*/  IABS R2, R0 ;  /* 0x0000000000027213 */ /* 0x002fe20000000000 */
[----:B------:R-:W-:Y:S01]  /*0470*/  UIMAD UR4, UR4, UR16, URZ ;  /* 0x00000010040472a4 */ /* 0x000fe2000f8e023f */
[----:B------:R-:W-:-:S02]  /*0480*/  IABS R0, R3 ;  /* 0x0000000300007213 */ /* 0x000fc40000000000 */
[----:B------:R-:W1:Y:S01]  /*0490*/  R2UR UR15, R2 ;  /* 0x00000000020f73c2 */ /* 0x000e6200000e0000 */
[----:B------:R-:W-:Y:S02]  /*04a0*/  UIMAD.WIDE.U32 UR18, UR19, UR4, UR18 ;  /* 0x00000004131272a5 */ /* 0x000fe4000f8e0012 */
[----:B------:R-:W-:-:S05]  /*04b0*/  IMAD.MOV R0, RZ, RZ, -R0 ;  /* 0x000000ffff007224 */ /* 0x000fca00078e0a00 */
[----:B------:R-:W3:Y:S01]  /*04c0*/  R2UR UR14, R0 ;  /* 0x00000000000e73c2 */ /* 0x000ee200000e0000 */
[----:B-1----:R-:W-:-:S04]  /*04d0*/  UIMAD.WIDE.U32 UR18, UR19, UR15, URZ ;  /* 0x0000000f131272a5 */ /* 0x002fc8000f8e003f */
[----:B---3--:R-:W-:-:S04]  /*04e0*/  UIMAD UR14, UR19, UR14, UR15 ;  /* 0x0000000e130e72a4 */ /* 0x008fc8000f8e020f */
        /* <DEDUP_REMOVED lines=9> */
.L_x_135:
[----:B------:R-:W-:Y:S01]  /*0580*/  ULOP3.LUT UR7, UR7, 0xffff, URZ, 0xc0, !UPT ;  /* 0x0000ffff07077892 */ /* 0x000fe2000f8ec03f */
[----:B------:R-:W-:Y:S01]  /*0590*/  PLOP3.LUT P4, PT, PT, PT, PT, 0x80, 0x0 ;  /* 0x000000000000781c */ /* 0x000fe20003f8f070 */
[----:B------:R-:W-:Y:S01]  /*05a0*/  CS2R R20, SRZ ;  /* 0x0000000000147805 */ /* 0x000fe2000001ff00 */
[----:B------:R-:W-:Y:S01]  /*05b0*/  CS2R R18, SRZ ;  /* 0x0000000000127805 */ /* 0x000fe2000001ff00 */
[----:B------:R-:W-:Y:S01]  /*05c0*/  UIMAD UR7, UR7, UR19, URZ ;  /* 0x00000013070772a4 */ /* 0x000fe2000f8e023f */
[----:B------:R-:W-:Y:S01]  /*05d0*/  CS2R R126, SRZ ;  /* 0x00000000007e7805 */ /* 0x000fe2000001ff00 */
        /* <DEDUP_REMOVED lines=76> */
[----:B-1----:R-:W-:Y:S02]  /*0aa0*/  IMAD.U32 R2, RZ, RZ, UR4 ;  /* 0x00000004ff027e24 */ /* 0x002fe4000f8e00ff */
[----:B------:R-:W-:Y:S01]  /*0ab0*/  IMAD.U32 R3, RZ, RZ, UR5 ;  /* 0x00000005ff037e24 */ /* 0x000fe2000f8e00ff */
[----:B------:R-:W1:Y:S01]  /*0ac0*/  S2R R12, SR_CTAID.X ;  /* 0x00000000000c7919 */ /* 0x000e620000002500 */
[----:B------:R-:W-:Y:S01]  /*0ad0*/  SHF.R.S32.HI R23, RZ, 0x1f, R208 ;  /* 0x0000001fff177819 */ /* 0x000fe200000114d0 */
[----:B------:R-:W-:Y:S02]  /*0ae0*/  USHF.R.S32.HI UR14, URZ, 0x1f, UR10 ;  /* 0x0000001f3f0e7899 */ /* 0x000fe4000801140a */
[----:B------:R3:W4:Y:S01]  /*0af0*/  @P0 LDG.E R7, [R2.64] ;  /* 0x0000000c02070981 */ /* 0x000722000c1e1900 */
[----:B------:R-:W-:Y:S01]  /*0b00*/  ULDC.64 UR4, c[0x0][0x1b8] ;  /* 0x00006e0000047ab9 */ /* 0x000fe20000000a00 */
[----:B------:R-:W-:Y:S01]  /*0b10*/  LEA.HI R13, R23, R208, RZ, 0x4 ;  /* 0x000000d0170d7211 */ /* 0x000fe200078f20ff */
[----:B------:R-:W-:Y:S01]  /*0b20*/  UIMAD UR14, UR14, UR4, URZ ;  /* 0x000000040e0e72a4 */ /* 0x000fe2000f8e023f */
[----:B------:R-:W-:Y:S01]  /*0b30*/  BSSY B0, `(.L_x_137) ;  /* 0x0000051000007945 */ /* 0x000fe20003800000 */
[----:B------:R-:W-:-:S02]  /*0b40*/  UIMAD.WIDE.U32 UR16, UR10, UR4, URZ ;  /* 0x000000040a1072a5 */ /* 0x000fc4000f8e003f */
[----:B------:R-:W-:Y:S02]  /*0b50*/  UIMAD UR14, UR10, UR5, UR14 ;  /* 0x000000050a0e72a4 */ /* 0x000fe4000f8e020e */
[----:B------:R-:W-:Y:S02]  /*0b60*/  USHF.R.S32.HI UR15, URZ, 0x1f, UR11 ;  /* 0x0000001f3f0f7899 */ /* 0x000fe4000801140b */
[----:B------:R-:W-:Y:S02]  /*0b70*/  ULDC.64 UR4, c[0x0][0x1c0] ;  /* 0x0000700000047ab9 */ /* 0x000fe40000000a00 */
[----:B------:R-:W-:Y:S02]  /*0b80*/  UIADD3 UR17, UR17, UR14, URZ ;  /* 0x0000000e11117290 */ /* 0x000fe4000fffe03f */
[----:B------:R-:W-:Y:S02]  /*0b90*/  UIMAD UR15, UR15, UR4, URZ ;  /* 0x000000040f0f72a4 */ /* 0x000fe4000f8e023f */
[----:B------:R-:W-:-:S02]  /*0ba0*/  UIMAD.WIDE.U32 UR16, UR11, UR4, UR16 ;  /* 0x000000040b1072a5 */ /* 0x000fc4000f8e0010 */
[----:B------:R-:W-:Y:S02]  /*0bb0*/  UIMAD UR5, UR11, UR5, UR15 ;  /* 0x000000050b0572a4 */ /* 0x000fe4000f8e020f */
[----:B------:R-:W-:Y:S02]  /*0bc0*/  ULDC UR4, c[0x0][0x2c4] ;  /* 0x0000b10000047ab9 */ /* 0x000fe40000000800 */
[----:B------:R-:W-:Y:S01]  /*0bd0*/  UIADD3 UR5, UR17, UR5, URZ ;  /* 0x0000000511057290 */ /* 0x000fe2000fffe03f */
[----:B---3--:R-:W-:Y:S01]  /*0be0*/  LEA.HI R2, R23, R208, RZ, 0x3 ;  /* 0x000000d017027211 */ /* 0x008fe200078f18ff */
[----:B------:R-:W-:Y:S01]  /*0bf0*/  IMAD.MOV.U32 R3, RZ, RZ, c[0x0][0x2c4] ;  /* 0x0000b100ff037624 */ /* 0x000fe200078e00ff */
[----:B------:R-:W-:Y:S02]  /*0c00*/  ULDC UR14, c[0x0][0x168] ;  /* 0x00005a00000e7ab9 */ /* 0x000fe40000000800 */
[----:B------:R-:W-:Y:S01]  /*0c10*/  LOP3.LUT R0, R2, 0xfffffff8, RZ, 0xc0, !PT ;  /* 0xfffffff802007812 */ /* 0x000fe200078ec0ff */
[----:B------:R-:W-:Y:S01]  /*0c20*/  UIMAD UR14, UR4, UR14, URZ ;  /* 0x0000000e040e72a4 */ /* 0x000fe2000f8e023f */
[----:B------:R-:W-:Y:S01]  /*0c30*/  ISETP.NE.AND P1, PT, R3, 0x1, PT ;  /* 0x000000010300780c */ /* 0x000fe20003f25270 */
[----:B------:R-:W-:Y:S01]  /*0c40*/  IMAD.U32 R3, RZ, RZ, UR17 ;  /* 0x00000011ff037e24 */ /* 0x000fe2000f8e00ff */
[----:B------:R-:W-:Y:S01]  /*0c50*/  SHF.R.S32.HI R17, RZ, 0x3, R2 ;  /* 0x00000003ff117819 */ /* 0x000fe20000011402 */
[----:B------:R-:W-:-:S02]  /*0c60*/  IMAD.IADD R34, R208, 0x1, -R0 ;  /* 0x00000001d0227824 */ /* 0x000fc400078e0a00 */
[----:B------:R-:W-:Y:S02]  /*0c70*/  IMAD.U32 R2, RZ, RZ, UR16 ;  /* 0x00000010ff027e24 */ /* 0x000fe4000f8e00ff */
[----:B------:R-:W-:Y:S02]  /*0c80*/  IMAD R158, R34, 0x10, R17 ;  /* 0x00000010229e7824 */ /* 0x000fe400078e0211 */
[----:B------:R-:W-:Y:S02]  /*0c90*/  IMAD.U32 R3, RZ, RZ, UR5 ;  /* 0x00000005ff037e24 */ /* 0x000fe4000f8e00ff */
[----:B-1----:R-:W-:Y:S01]  /*0ca0*/  IMAD R5, R12, 0x80, R158 ;  /* 0x000000800c057824 */ /* 0x002fe200078e029e */
[----:B------:R1:W-:Y:S01]  /*0cb0*/  STL [R1+0x48], R158 ;  /* 0x0000489e01007387 */ /* 0x0003e20000100800 */
[----:B------:R-:W-:Y:S02]  /*0cc0*/  IMAD.SHL.U32 R132, R34, 0x8, RZ ;  /* 0x0000000822847824 */ /* 0x000fe400078e00ff */
[----:B------:R-:W-:-:S03]  /*0cd0*/  @P1 IMAD.HI.U32 R0, R5, c[0x0][0x2c8], RZ ;  /* 0x0000b20005001a27 */ /* 0x000fc600078e00ff */
[----:B------:R-:W-:Y:S01]  /*0ce0*/  IADD3 R22, R132, 0x40, RZ ;  /* 0x0000004084167810 */ /* 0x000fe20007ffe0ff */
[----:B------:R-:W-:Y:S01]  /*0cf0*/  IMAD.MOV.U32 R4, RZ, RZ, R5 ;  /* 0x000000ffff047224 */ /* 0x000fe200078e0005 */
[----:B------:R-:W-:Y:S01]  /*0d00*/  @P1 SHF.R.U32.HI R4, RZ, c[0x0][0x2cc], R0 ;  /* 0x0000b300ff041a19 */ /* 0x000fe20000011600 */
[----:B------:R-:W-:Y:S01]  /*0d10*/  IMAD R12, R12, 0x80, R17 ;  /* 0x000000800c0c7824 */ /* 0x000fe200078e0211 */
[----:B------:R-:W-:Y:S02]  /*0d20*/  ISETP.GE.AND P3, PT, R132, c[0x0][0x198], PT ;  /* 0x0000660084007a0c */ /* 0x000fe40003f66270 */
[--C-:B------:R-:W-:Y:S01]  /*0d30*/  SHF.R.S32.HI R6, RZ, 0x1f, R4.reuse ;  /* 0x0000001fff067819 */ /* 0x100fe20000011404 */
[----:B------:R-:W-:Y:S01]  /*0d40*/  IMAD.MOV R0, RZ, RZ, -R4 ;  /* 0x000000ffff007224 */ /* 0x000fe200078e0a04 */
[----:B------:R-:W-:Y:S01]  /*0d50*/  ISETP.GE.AND P4, PT, R12, UR14, PT ;  /* 0x0000000e0c007c0c */ /* 0x000fe2000bf86270 */
[----:B------:R-:W-:-:S04]  /*0d60*/  IMAD.WIDE.U32 R2, R4, c[0x0][0x1b0], R2 ;  /* 0x00006c0004027a25 */ /* 0x000fc800078e0002 */
[----:B------:R-:W-:Y:S02]  /*0d70*/  IMAD R5, R0, c[0x0][0x2c4], R5 ;  /* 0x0000b10000057a24 */ /* 0x000fe400078e0205 */
[----:B------:R-:W-:-:S03]  /*0d80*/  IMAD R6, R6, c[0x0][0x1b0], RZ ;  /* 0x00006c0006067a24 */ /* 0x000fc600078e02ff */
[----:B------:R-:W-:Y:S01]  /*0d90*/  SHF.R.S32.HI R0, RZ, 0x1f, R5 ;  /* 0x0000001fff007819 */ /* 0x000fe20000011405 */
[----:B------:R-:W-:-:S04]  /*0da0*/  IMAD R4, R4, c[0x0][0x1b4], R6 ;  /* 0x00006d0004047a24 */ /* 0x000fc800078e0206 */
[----:B------:R-:W-:Y:S02]  /*0db0*/  IMAD.IADD R3, R3, 0x1, R4 ;  /* 0x0000000103037824 */ /* 0x000fe400078e0204 */
[----:B------:R-:W-:Y:S02]  /*0dc0*/  IMAD R0, R0, c[0x0][0x1a8], RZ ;  /* 0x00006a0000007a24 */ /* 0x000fe400078e02ff */
[----:B------:R-:W-:-:S04]  /*0dd0*/  IMAD.WIDE.U32 R2, R5, c[0x0][0x1a8], R2 ;  /* 0x00006a0005027a25 */ /* 0x000fc800078e0002 */
[----:B------:R-:W-:Y:S01]  /*0de0*/  IMAD R0, R5, c[0x0][0x1ac], R0 ;  /* 0x00006b0005007a24 */ /* 0x000fe200078e0200 */
[----:B------:R-:W-:Y:S01]  /*0df0*/  LEA R11, P1, R2, c[0x0][0x160], 0x1 ;  /* 0x00005800020b7a11 */ /* 0x000fe200078208ff */
[----:B------:R-:W-:Y:S02]  /*0e00*/  IMAD.SHL.U32 R4, R17, 0x40, RZ ;  /* 0x0000004011047824 */ /* 0x000fe400078e00ff */
[----:B------:R-:W-:Y:S01]  /*0e10*/  IMAD.IADD R0, R3, 0x1, R0 ;  /* 0x0000000103007824 */ /* 0x000fe200078e0200 */
[----:B------:R-:W-:-:S04]  /*0e20*/  LOP3.LUT R3, R13, 0xfffffff0, RZ, 0xc0, !PT ;  /* 0xfffffff00d037812 */ /* 0x000fc800078ec0ff */
[----:B------:R-:W-:Y:S01]  /*0e30*/  LEA.HI.X R10, R2, c[0x0][0x164], R0, 0x1, P1 ;  /* 0x00005900020a7a11 */ /* 0x000fe200008f0c00 */
[----:B------:R-:W-:Y:S01]  /*0e40*/  IMAD.IADD R0, R208, 0x1, -R3 ;  /* 0x00000001d0007824 */ /* 0x000fe200078e0a03 */
[----:B------:R-:W-:Y:S02]  /*0e50*/  LOP3.LUT R2, R4, 0x1c0, RZ, 0xc0, !PT ;  /* 0x000001c004027812 */ /* 0x000fe400078ec0ff */
[----:B------:R1:W3:Y:S02]  /*0e60*/  SHFL.IDX PT, R4, R11, RZ, 0x181f ;  /* 0x00181fff0b047589 */ /* 0x0002e400000e0000 */
[----:B------:R-:W-:Y:S02]  /*0e70*/  SHF.R.S32.HI R6, RZ, 0x1f, R0 ;  /* 0x0000001fff067819 */ /* 0x000fe40000011400 */
[----:B------:R-:W-:Y:S01]  /*0e80*/  SHF.R.U32.HI R3, RZ, 0x3, R2 ;  /* 0x00000003ff037819 */ /* 0x000fe20000011602 */
[----:B------:R1:W2:Y:S01]  /*0e90*/  SHFL.IDX PT, R5, R10, RZ, 0x181f ;  /* 0x00181fff0a057589 */ /* 0x0002a200000e0000 */
[----:B------:R-:W-:-:S02]  /*0ea0*/  LOP3.LUT R2, R2, 0x38, R132, 0xf8, !PT ;  /* 0x0000003802027812 */ /* 0x000fc400078ef884 */
[----:B------:R-:W-:Y:S02]  /*0eb0*/  LEA.HI R19, R6, R0, RZ, 0x3 ;  /* 0x0000000006137211 */ /* 0x000fe400078f18ff */
[----:B------:R-:W-:Y:S02]  /*0ec0*/  LOP3.LUT R3, R2, R3, RZ, 0x3c, !PT ;  /* 0x0000000302037212 */ /* 0x000fe400078e3cff */
[----:B------:R-:W-:Y:S02]  /*0ed0*/  LOP3.LUT R2, R19, 0xfffffff8, RZ, 0xc0, !PT ;  /* 0xfffffff813027812 */ /* 0x000fe400078ec0ff */
[----:B------:R-:W-:-:S03]  /*0ee0*/  LEA.HI R6, R23, R208, RZ, 0x6 ;  /* 0x000000d017067211 */ /* 0x000fc600078f30ff */
[----:B------:R-:W-:Y:S02]  /*0ef0*/  IMAD.IADD R18, R0, 0x1, -R2 ;  /* 0x0000000100127824 */ /* 0x000fe400078e0a02 */
[----:B------:R-:W-:Y:S02]  /*0f00*/  IMAD.SHL.U32 R0, R6, 0x8, RZ ;  /* 0x0000000806007824 */ /* 0x000fe400078e00ff */
[----:B------:R-:W-:Y:S02]  /*0f10*/  IMAD.MOV.U32 R2, RZ, RZ, 0x10 ;  /* 0x00000010ff027424 */ /* 0x000fe400078e00ff */
[----:B------:R-:W-:Y:S01]  /*0f20*/  IMAD.MOV.U32 R6, RZ, RZ, 0x20 ;  /* 0x00000020ff067424 */ /* 0x000fe200078e00ff */
[----:B------:R-:W-:Y:S01]  /*0f30*/  LOP3.LUT R9, R3, 0xfffffe00, R0, 0xf8, !PT ;  /* 0xfffffe0003097812 */ /* 0x000fe200078ef800 */
[----:B----4-:R1:W4:Y:S01]  /*0f40*/  @P0 R2UR UR15, R7 ;  /* 0x00000000070f03c2 */ /* 0x01032200000e0000 */
[----:B------:R-:W-:Y:S01]  /*0f50*/  ISETP.GE.AND P0, PT, R22, c[0x0][0x198], PT ;  /* 0x0000660016007a0c */ /* 0x000fe20003f06270 */
[----:B----4-:R-:W-:-:S03]  /*0f60*/  @!UP0 UMOV UR15, UR11 ;  /* 0x0000000b000f8c82 */ /* 0x010fc60008000000 */
[----:B------:R-:W-:-:S05]  /*0f70*/  R2P PR, R18, 0x6 ;  /* 0x0000000612007804 */ /* 0x000fca0000000000 */
[----:B------:R-:W-:Y:S02]  /*0f80*/  SEL R3, R2, 0xfffffff0, !P1 ;  /* 0xfffffff002037807 */ /* 0x000fe40004800000 */
[----:B------:R-:W-:Y:S01]  /*0f90*/  SEL R0, R6, 0xffffffe0, !P2 ;  /* 0xffffffe006007807 */ /* 0x000fe20005000000 */
[----:B------:R-:W-:Y:S05]  /*0fa0*/  @P4 BRA `(.L_x_138) ;  /* 0x0000009000004947 */ /* 0x000fea0003800000 */
[----:B--23--:R-:W-:Y:S01]  /*0fb0*/  SHF.R.S32.HI R2, RZ, 0x1f, R22 ;  /* 0x0000001fff027819 */ /* 0x00cfe20000011416 */
[----:B-1----:R-:W-:-:S03]  /*0fc0*/  IMAD.WIDE R6, R132, 0x2, R4 ;  /* 0x0000000284067825 */ /* 0x002fc600078e0204 */
[----:B------:R-:W-:-:S04]  /*0fd0*/  LEA.HI R2, R2, R22, RZ, 0x3 ;  /* 0x0000001602027211 */ /* 0x000fc800078f18ff */
[----:B------:R-:W-:Y:S02]  /*0fe0*/  LOP3.LUT R8, R2, 0xfffffff8, RZ, 0xc0, !PT ;  /* 0xfffffff802087812 */ /* 0x000fe400078ec0ff */
[----:B------:R-:W-:-:S03]  /*0ff0*/  SHF.L.U32 R2, R9, 0x1, RZ ;  /* 0x0000000109027819 */ /* 0x000fc600000006ff */
[----:B------:R-:W-:Y:S02]  /*1000*/  IMAD.WIDE R4, R8, 0x2, R4 ;  /* 0x0000000208047825 */ /* 0x000fe400078e0204 */
[----:B------:R-:W-:Y:S01]  /*1010*/  @!PT LDS RZ, [RZ] ;  /* 0x00000000fffff984 */ /* 0x000fe20000000800 */
[----:B------:R1:W-:Y:S04]  /*1020*/  LDGSTS.E.BYPASS.LTC128B.128 [R2+0x8100], [R6.64], !P3 ;  /* 0x0810000006027fae */ /* 0x0003e8000d901d4c */
[----:B------:R1:W-:Y:S02]  /*1030*/  LDGSTS.E.BYPASS.LTC128B.128 [R2+0xc100], [R4.64], !P0 ;  /* 0x0c10000004027fae */ /* 0x0003e4000c101d4c */
.L_x_138:
[----:B--23--:R-:W-:Y:S05]  /*1040*/  BSYNC B0 ;  /* 0x0000000000007941 */ /* 0x00cfea0003800000 */
.L_x_137:
[----:B-1----:R-:W-:Y:S01]  /*1050*/  IADD3 R2, R12, 0x10, RZ ;  /* 0x000000100c027810 */ /* 0x002fe20007ffe0ff */
[----:B------:R1:W2:Y:S01]  /*1060*/  SHFL.IDX PT, R5, R10, 0x1, 0x181f ;  /* 0x00381f000a057f89 */ /* 0x0002a200000e0000 */
[----:B------:R-:W-:Y:S02]  /*1070*/  BSSY B0, `(.L_x_139) ;  /* 0x000000d000007945 */ /* 0x000fe40003800000 */
[----:B------:R-:W-:Y:S01]  /*1080*/  ISETP.GE.AND P1, PT, R2, UR14, PT ;  /* 0x0000000e02007c0c */ /* 0x000fe2000bf26270 */
[----:B------:R1:W3:-:S12]  /*1090*/  SHFL.IDX PT, R4, R11, 0x1, 0x181f ;  /* 0x00381f000b047f89 */ /* 0x0002d800000e0000 */
[----:B------:R-:W-:Y:S05]  /*10a0*/  @P1 BRA `(.L_x_140) ;  /* 0x0000009000001947 */ /* 0x000fea0003800000 */
[----:B------:R-:W-:Y:S01]  /*10b0*/  SHF.R.S32.HI R2, RZ, 0x1f, R22 ;  /* 0x0000001fff027819 */ /* 0x000fe20000011416 */
[----:B--23--:R-:W-:-:S03]  /*10c0*/  IMAD.WIDE R6, R132, 0x2, R4 ;  /* 0x0000000284067825 */ /* 0x00cfc600078e0204 */
[----:B------:R-:W-:-:S04]  /*10d0*/  LEA.HI R2, R2, R22, RZ, 0x3 ;  /* 0x0000001602027211 */ /* 0x000fc800078f18ff */
[----:B------:R-:W-:Y:S02]  /*10e0*/  LOP3.LUT R8, R2, 0xfffffff8, RZ, 0xc0, !PT ;  /* 0xfffffff802087812 */ /* 0x000fe400078ec0ff */
[----:B------:R-:W-:-:S03]  /*10f0*/  SHF.L.U32 R2, R9, 0x1, RZ ;  /* 0x0000000109027819 */ /* 0x000fc600000006ff */
[----:B------:R-:W-:Y:S02]  /*1100*/  IMAD.WIDE R4, R8, 0x2, R4 ;  /* 0x0000000208047825 */ /* 0x000fe400078e0204 */
[----:B------:R-:W-:Y:S01]  /*1110*/  @!PT LDS RZ, [RZ] ;  /* 0x00000000fffff984 */ /* 0x000fe20000000800 */
[----:B------:R2:W-:Y:S04]  /*1120*/  LDGSTS.E.BYPASS.LTC128B.128 [R2+0x8900], [R6.64], !P3 ;  /* 0x0890000006027fae */ /* 0x0005e8000d901d4c */
[----:B------:R2:W-:Y:S02]  /*1130*/  LDGSTS.E.BYPASS.LTC128B.128 [R2+0xc900], [R4.64], !P0 ;  /* 0x0c90000004027fae */ /* 0x0005e4000c101d4c */
.L_x_140:
[----:B------:R-:W-:Y:S05]  /*1140*/  BSYNC B0 ;  /* 0x0000000000007941 */ /* 0x000fea0003800000 */
.L_x_139:
[----:B--2---:R-:W-:Y:S01]  /*1150*/  IADD3 R2, R12, 0x20, RZ ;  /* 0x000000200c027810 */ /* 0x004fe20007ffe0ff */
[----:B------:R2:W4:Y:S01]  /*1160*/  SHFL.IDX PT, R5, R10, 0x2, 0x181f ;  /* 0x00581f000a057f89 */ /* 0x00052200000e0000 */
[----:B------:R-:W-:Y:S02]  /*1170*/  BSSY B0, `(.L_x_141) ;  /* 0x000000d000007945 */ /* 0x000fe40003800000 */
[----:B------:R-:W-:Y:S01]  /*1180*/  ISETP.GE.AND P1, PT, R2, UR14, PT ;  /* 0x0000000e02007c0c */ /* 0x000fe2000bf26270 */
[----:B---3--:R2:W3:-:S12]  /*1190*/  SHFL.IDX PT, R4, R11, 0x2, 0x181f ;  /* 0x00581f000b047f89 */ /* 0x0084d800000e0000 */
[----:B------:R-:W-:Y:S05]  /*11a0*/  @P1 BRA `(.L_x_142) ;  /* 0x0000009000001947 */ /* 0x000fea0003800000 */
[----:B------:R-:W-:Y:S01]  /*11b0*/  SHF.R.S32.HI R2, RZ, 0x1f, R22 ;  /* 0x0000001fff027819 */ /* 0x000fe20000011416 */
[----:B---34-:R-:W-:-:S03]  /*11c0*/  IMAD.WIDE R6, R132, 0x2, R4 ;  /* 0x0000000284067825 */ /* 0x018fc600078e0204 */
[----:B------:R-:W-:-:S04]  /*11d0*/  LEA.HI R2, R2, R22, RZ, 0x3 ;  /* 0x0000001602027211 */ /* 0x000fc800078f18ff */
[----:B------:R-:W-:Y:S02]  /*11e0*/  LOP3.LUT R8, R2, 0xfffffff8, RZ, 0xc0, !PT ;  /* 0xfffffff802087812 */ /* 0x000fe400078ec0ff */
[----:B------:R-:W-:-:S03]  /*11f0*/  SHF.L.U32 R2, R9, 0x1, RZ ;  /* 0x0000000109027819 */ /* 0x000fc600000006ff */
[----:B------:R-:W-:Y:S02]  /*1200*/  IMAD.WIDE R4, R8, 0x2, R4 ;  /* 0x0000000208047825 */ /* 0x000fe400078e0204 */
[----:B------:R-:W-:Y:S01]  /*1210*/  @!PT LDS RZ, [RZ] ;  /* 0x00000000fffff984 */ /* 0x000fe20000000800 */
[----:B------:R3:W-:Y:S04]  /*1220*/  LDGSTS.E.BYPASS.LTC128B.128 [R2+0x9100], [R6.64], !P3 ;  /* 0x0910000006027fae */ /* 0x0007e8000d901d4c */
[----:B------:R3:W-:Y:S02]  /*1230*/  LDGSTS.E.BYPASS.LTC128B.128 [R2+0xd100], [R4.64], !P0 ;  /* 0x0d10000004027fae */ /* 0x0007e4000c101d4c */
.L_x_142:
[----:B------:R-:W-:Y:S05]  /*1240*/  BSYNC B0 ;  /* 0x0000000000007941 */ /* 0x000fea0003800000 */
.L_x_141:
[----:B---3--:R-:W-:Y:S01]  /*1250*/  IADD3 R2, R12, 0x30, RZ ;  /* 0x000000300c027810 */ /* 0x008fe20007ffe0ff */
[----:B----4-:R3:W4:Y:S01]  /*1260*/  SHFL.IDX PT, R5, R10, 0x3, 0x181f ;  /* 0x00781f000a057f89 */ /* 0x01072200000e0000 */
[----:B------:R-:W-:Y:S02]  /*1270*/  BSSY B0, `(.L_x_143) ;  /* 0x000000d000007945 */ /* 0x000fe40003800000 */
[----:B------:R-:W-:Y:S01]  /*1280*/  ISETP.GE.AND P1, PT, R2, UR14, PT ;  /* 0x0000000e02007c0c */ /* 0x000fe2000bf26270 */
[----:B------:R3:W1:-:S12]  /*1290*/  SHFL.IDX PT, R4, R11, 0x3, 0x181f ;  /* 0x00781f000b047f89 */ /* 0x00065800000e0000 */
[----:B------:R-:W-:Y:S05]  /*12a0*/  @P1 BRA `(.L_x_144) ;  /* 0x0000009000001947 */ /* 0x000fea0003800000 */
[----:B------:R-:W-:Y:S01]  /*12b0*/  SHF.R.S32.HI R2, RZ, 0x1f, R22 ;  /* 0x0000001fff027819 */ /* 0x000fe20000011416 */
[----:B-1--4-:R-:W-:-:S03]  /*12c0*/  IMAD.WIDE R6, R132, 0x2, R4 ;  /* 0x0000000284067825 */ /* 0x012fc600078e0204 */
[----:B------:R-:W-:-:S04]  /*12d0*/  LEA.HI R2, R2, R22, RZ, 0x3 ;  /* 0x0000001602027211 */ /* 0x000fc800078f18ff */
[----:B------:R-:W-:Y:S02]  /*12e0*/  LOP3.LUT R8, R2, 0xfffffff8, RZ, 0xc0, !PT ;  /* 0xfffffff802087812 */ /* 0x000fe400078ec0ff */
[----:B------:R-:W-:-:S03]  /*12f0*/  SHF.L.U32 R2, R9, 0x1, RZ ;  /* 0x0000000109027819 */ /* 0x000fc600000006ff */
[----:B------:R-:W-:Y:S02]  /*1300*/  IMAD.WIDE R4, R8, 0x2, R4 ;  /* 0x0000000208047825 */ /* 0x000fe400078e0204 */
[----:B------:R-:W-:Y:S01]  /*1310*/  @!PT LDS RZ, [RZ] ;  /* 0x00000000fffff984 */ /* 0x000fe20000000800 */
[----:B------:R1:W-:Y:S04]  /*1320*/  LDGSTS.E.BYPASS.LTC128B.128 [R2+0x9900], [R6.64], !P3 ;  /* 0x0990000006027fae */ /* 0x0003e8000d901d4c */
[----:B------:R1:W-:Y:S02]  /*1330*/  LDGSTS.E.BYPASS.LTC128B.128 [R2+0xd900], [R4.64], !P0 ;  /* 0x0d90000004027fae */ /* 0x0003e4000c101d4c */
.L_x_144:
[----:B------:R-:W-:Y:S05]  /*1340*/  BSYNC B0 ;  /* 0x0000000000007941 */ /* 0x000fea0003800000 */
.L_x_143:
[----:B-1----:R-:W-:Y:S01]  /*1350*/  IADD3 R2, R12, 0x40, RZ ;  /* 0x000000400c027810 */ /* 0x002fe20007ffe0ff */
[----:B----4-:R1:W4:Y:S01]  /*1360*/  SHFL.IDX PT, R5, R10, 0x4, 0x181f ;  /* 0x00981f000a057f89 */ /* 0x01032200000e0000 */
[----:B------:R-:W-:Y:S02]  /*1370*/  BSSY B0, `(.L_x_145) ;  /* 0x000000d000007945 */ /* 0x000fe40003800000 */
[----:B------:R-:W-:Y:S01]  /*1380*/  ISETP.GE.AND P1, PT, R2, UR14, PT ;  /* 0x0000000e02007c0c */ /* 0x000fe2000bf26270 */
[----:B------:R1:W2:-:S12]  /*1390*/  SHFL.IDX PT, R4, R11, 0x4, 0x181f ;  /* 0x00981f000b047f89 */ /* 0x00029800000e0000 */
[----:B------:R-:W-:Y:S05]  /*13a0*/  @P1 BRA `(.L_x_146) ;  /* 0x0000009000001947 */ /* 0x000fea0003800000 */
[----:B------:R-:W-:Y:S01]  /*13b0*/  SHF.R.S32.HI R2, RZ, 0x1f, R22 ;  /* 0x0000001fff027819 */ /* 0x000fe20000011416 */
[----:B--2-4-:R-:W-:-:S03]  /*13c0*/  IMAD.WIDE R6, R132, 0x2, R4 ;  /* 0x0000000284067825 */ /* 0x014fc600078e0204 */
[----:B------:R-:W-:-:S04]  /*13d0*/  LEA.HI R2, R2, R22, RZ, 0x3 ;  /* 0x0000001602027211 */ /* 0x000fc800078f18ff */
[----:B------:R-:W-:Y:S02]  /*13e0*/  LOP3.LUT R8, R2, 0xfffffff8, RZ, 0xc0, !PT ;  /* 0xfffffff802087812 */ /* 0x000fe400078ec0ff */
[----:B------:R-:W-:-:S03]  /*13f0*/  SHF.L.U32 R2, R9, 0x1, RZ ;  /* 0x0000000109027819 */ /* 0x000fc600000006ff */
[----:B------:R-:W-:Y:S02]  /*1400*/  IMAD.WIDE R4, R8, 0x2, R4 ;  /* 0x0000000208047825 */ /* 0x000fe400078e0204 */
[----:B------:R-:W-:Y:S01]  /*1410*/  @!PT LDS RZ, [RZ] ;  /* 0x00000000fffff984 */ /* 0x000fe20000000800 */
[----:B------:R2:W-:Y:S04]  /*1420*/  LDGSTS.E.BYPASS.LTC128B.128 [R2+0xa100], [R6.64], !P3 ;  /* 0x0a10000006027fae */ /* 0x0005e8000d901d4c */
[----:B------:R2:W-:Y:S02]  /*1430*/  LDGSTS.E.BYPASS.LTC128B.128 [R2+0xe100], [R4.64], !P0 ;  /* 0x0e10000004027fae */ /* 0x0005e4000c101d4c */
.L_x_146:
[----:B------:R-:W-:Y:S05]  /*1440*/  BSYNC B0 ;  /* 0x0000000000007941 */ /* 0x000fea0003800000 */
.L_x_145:
[----:B--2---:R-:W-:Y:S01]  /*1450*/  IADD3 R2, R12, 0x50, RZ ;  /* 0x000000500c027810 */ /* 0x004fe20007ffe0ff */
        /* <DEDUP_REMOVED lines=14> */
.L_x_148:
[----:B------:R-:W-:Y:S05]  /*1540*/  BSYNC B0 ;  /* 0x0000000000007941 */ /* 0x000fea0003800000 */
.L_x_147:
        /* <DEDUP_REMOVED lines=15> */
.L_x_150:
[----:B------:R-:W-:Y:S05]  /*1640*/  BSYNC B0 ;  /* 0x0000000000007941 */ /* 0x000fea0003800000 */
.L_x_149:
[----:B------:R-:W-:Y:S01]  /*1650*/  UIADD3 UR11, UR6, -0x1, URZ ;  /* 0xffffffff060b7890 */ /* 0x000fe2000fffe03f */
[----:B--2-4-:R-:W-:Y:S01]  /*1660*/  MOV R5, c[0x0][0x2b8] ;  /* 0x0000ae0000057a02 */ /* 0x014fe20000000f00 */
[----:B------:R-:W-:Y:S01]  /*1670*/  SHFL.IDX PT, R4, R11, 0x7, 0x181f ;  /* 0x00f81f000b047f89 */ /* 0x000fe200000e0000 */
[----:B------:R-:W-:Y:S01]  /*1680*/  IADD3 R6, R12, 0x70, RZ ;  /* 0x000000700c067810 */ /* 0x000fe20007ffe0ff */
[----:B------:R-:W-:Y:S01]  /*1690*/  USHF.R.S32.HI UR18, URZ, 0x1f, UR15 ;  /* 0x0000001f3f127899 */ /* 0x000fe2000801140f */
[----:B------:R-:W-:Y:S01]  /*16a0*/  ISETP.NE.AND P1, PT, R5, 0x1, PT ;  /* 0x000000010500780c */ /* 0x000fe20003f25270 */
[----:B------:R-:W-:Y:S01]  /*16b0*/  IMAD.U32 R2, RZ, RZ, UR11 ;  /* 0x0000000bff027e24 */ /* 0x000fe2000f8e00ff */
[----:B------:R-:W2:Y:S01]  /*16c0*/  SHFL.IDX PT, R5, R10, 0x7, 0x181f ;  /* 0x00f81f000a057f89 */ /* 0x000ea200000e0000 */
[----:B------:R-:W-:Y:S01]  /*16d0*/  ISETP.GE.AND P4, PT, R6, UR14, PT ;  /* 0x0000000e06007c0c */ /* 0x000fe2000bf86270 */
[----:B------:R-:W-:Y:S01]  /*16e0*/  ULDC.64 UR4, c[0x0][0x2b0] ;  /* 0x0000ac0000047ab9 */ /* 0x000fe20000000a00 */
[----:B------:R-:W-:Y:S01]  /*16f0*/  SHF.R.S32.HI R7, RZ, 0x1f, R22 ;  /* 0x0000001fff077819 */ /* 0x000fe20000011416 */
[----:B------:R-:W-:Y:S01]  /*1700*/  UIMAD UR18, UR18, UR4, URZ ;  /* 0x00000004121272a4 */ /* 0x000fe2000f8e023f */
[----:B------:R-:W-:Y:S01]  /*1710*/  LEA R2, R2, R158, 0x6 ;  /* 0x0000009e02027211 */ /* 0x000fe200078e30ff */
[----:B------:R-:W-:Y:S01]  /*1720*/  UIMAD.WIDE.U32 UR16, UR15, UR4, URZ ;  /* 0x000000040f1072a5 */ /* 0x000fe2000f8e003f */
[----:B------:R-:W-:Y:S01]  /*1730*/  SHF.L.U32 R156, R9, 0x1, RZ ;  /* 0x00000001099c7819 */ /* 0x000fe200000006ff */
[----:B------:R-:W-:Y:S01]  /*1740*/  UIMAD UR15, UR15, UR5, UR18 ;  /* 0x000000050f0f72a4 */ /* 0x000fe2000f8e0212 */
[C---:B------:R-:W-:Y:S01]  /*1750*/  IADD3 R8, R2.reuse, UR8, RZ ;  /* 0x0000000802087c10 */ /* 0x040fe2000fffe0ff */
[----:B------:R-:W-:Y:S01]  /*1760*/  IMAD.MOV.U32 R24, RZ, RZ, RZ ;  /* 0x000000ffff187224 */ /* 0x000fe200078e00ff */
[----:B------:R-:W-:Y:S01]  /*1770*/  ISETP.GE.AND P5, PT, R2, UR9, PT ;  /* 0x0000000902007c0c */ /* 0x000fe2000bfa6270 */
[----:B------:R-:W-:Y:S01]  /*1780*/  UIADD3 UR15, UR17, UR15, URZ ;  /* 0x0000000f110f7290 */ /* 0x000fe2000fffe03f */
[----:B------:R-:W-:Y:S01]  /*1790*/  SHF.R.S32.HI R16, RZ, 0x4, R13 ;  /* 0x00000004ff107819 */ /* 0x000fe2000001140d */
[----:B------:R-:W-:Y:S01]  /*17a0*/  @P1 IMAD.HI.U32 R6, R8, c[0x0][0x2bc], RZ ;  /* 0x0000af0008061a27 */ /* 0x000fe200078e00ff */
[----:B------:R-:W-:Y:S01]  /*17b0*/  ISETP.GT.OR P5, PT, R158, 0x3f, P5 ;  /* 0x0000003f9e00780c */ /* 0x000fe20002fa4670 */
[----:B------:R-:W-:Y:S01]  /*17c0*/  USHF.R.S32.HI UR14, URZ, 0x1f, UR10 ;  /* 0x0000001f3f0e7899 */ /* 0x000fe2000801140a */
[----:B------:R-:W-:Y:S01]  /*17d0*/  LEA.HI R155, R23, R208, RZ, 0x5 ;  /* 0x000000d0179b7211 */ /* 0x000fe200078f28ff */
[----:B------:R-:W-:Y:S01]  /*17e0*/  IMAD.MOV.U32 R2, RZ, RZ, R8 ;  /* 0x000000ffff027224 */ /* 0x000fe200078e0008 */
[----:B------:R-:W-:Y:S01]  /*17f0*/  @P1 SHF.R.U32.HI R2, RZ, c[0x0][0x2c0], R6 ;  /* 0x0000b000ff021a19 */ /* 0x000fe20000011606 */
[----:B------:R-:W-:Y:S01]  /*1800*/  ULDC.64 UR4, c[0x0][0x1e8] ;  /* 0x00007a0000047ab9 */ /* 0x000fe20000000a00 */
[----:B------:R-:W-:Y:S01]  /*1810*/  LEA.HI R6, R7, R22, RZ, 0x3 ;  /* 0x0000001607067211 */ /* 0x000fe200078f18ff */
[----:B------:R-:W-:Y:S01]  /*1820*/  STL [R1+0x4], R156 ;  /* 0x0000049c01007387 */ /* 0x000fe20000100800 */
[----:B-123--:R-:W-:-:S02]  /*1830*/  @!P4 IMAD.WIDE R10, R132, 0x2, R4 ;  /* 0x00000002840ac825 */ /* 0x00efc400078e0204 */
[----:B------:R-:W-:-:S03]  /*1840*/  LOP3.LUT R134, R6, 0xfffffff8, RZ, 0xc0, !PT ;  /* 0xfffffff806867812 */ /* 0x000fc600078ec0ff */
[----:B------:R-:W-:Y:S01]  /*1850*/  @!P5 IADD3 R7, P2, R2, UR16, RZ ;  /* 0x000000100207dc10 */ /* 0x000fe2000ff5e0ff */
[----:B------:R-:W-:Y:S01]  /*1860*/  @!PT LDS RZ, [RZ] ;  /* 0x00000000fffff984 */ /* 0x000fe20000000800 */
[----:B------:R1:W-:Y:S01]  /*1870*/  @!P4 LDGSTS.E.BYPASS.LTC128B.128 [R156+0xb900], [R10.64], !P3 ;  /* 0x0b9000000a9ccfae */ /* 0x0003e2000d901d4c */
[----:B------:R-:W-:Y:S02]  /*1880*/  @!P4 IMAD.WIDE R4, R134, 0x2, R4 ;  /* 0x000000028604c825 */ /* 0x000fe400078e0204 */
[C---:B------:R-:W-:Y:S02]  /*1890*/  @!P5 LEA.HI.X.SX32 R9, R2.reuse, UR15, 0x1, P2 ;  /* 0x0000000f0209dc11 */ /* 0x040fe400090f0eff */
[C---:B------:R-:W-:Y:S01]  /*18a0*/  @!P5 LEA R6, P2, R7.reuse, c[0x0][0x2a0], 0x2 ;  /* 0x0000a8000706da11 */ /* 0x040fe200078410ff */
[----:B------:R2:W-:Y:S03]  /*18b0*/  @!P4 LDGSTS.E.BYPASS.LTC128B.128 [R156+0xf900], [R4.64], !P0 ;  /* 0x0f900000049ccfae */ /* 0x0005e6000c101d4c */
[----:B------:R-:W-:Y:S01]  /*18c0*/  @!P5 LEA.HI.X R7, R7, c[0x0][0x2a4], R9, 0x2, P2 ;  /* 0x0000a9000707da11 */ /* 0x000fe200010f1409 */
[----:B------:R-:W0:Y:S04]  /*18d0*/  LDGDEPBAR ;  /* 0x00000000000079af */ /* 0x000e280000000000 */
[----:B------:R-:W-:Y:S06]  /*18e0*/  BAR.SYNC.DEFER_BLOCKING 0x0 ;  /* 0x0000000000007b1d */ /* 0x000fec0000010000 */
[----:B------:R-:W3:Y:S01]  /*18f0*/  @!P5 LDG.E R24, [R6.64] ;  /* 0x0000000c0618d981 */ /* 0x000ee2000c1e1900 */
[----:B------:R-:W-:Y:S01]  /*1900*/  IADD3 R2, -R2, RZ, RZ ;  /* 0x000000ff02027210 */ /* 0x000fe20007ffe1ff */
[----:B------:R-:W-:Y:S01]  /*1910*/  UIMAD UR18, UR14, UR4, URZ ;  /* 0x000000040e1272a4 */ /* 0x000fe2000f8e023f */
[----:B------:R-:W-:Y:S01]  /*1920*/  ISETP.GE.AND P4, PT, R132, c[0x0][0x1d4], PT ;  /* 0x0000750084007a0c */ /* 0x000fe20003f86270 */
[----:B------:R-:W-:Y:S01]  /*1930*/  UIMAD.WIDE.U32 UR20, UR10, UR4, URZ ;  /* 0x000000040a1472a5 */ /* 0x000fe2000f8e003f */
[----:B------:R-:W-:Y:S01]  /*1940*/  ISETP.GE.AND P3, PT, R22, c[0x0][0x1d4], PT ;  /* 0x0000750016007a0c */ /* 0x000fe20003f66270 */
[----:B------:R-:W-:Y:S01]  /*1950*/  IMAD R25, R2, c[0x0][0x2b8], R8 ;  /* 0x0000ae0002197a24 */ /* 0x000fe200078e0208 */
[----:B------:R-:W-:Y:S01]  /*1960*/  UIMAD UR18, UR10, UR5, UR18 ;  /* 0x000000050a1272a4 */ /* 0x000fe2000f8e0212 */
[----:B------:R-:W-:Y:S01]  /*1970*/  SHF.R.S32.HI R157, RZ, 0x1f, R132 ;  /* 0x0000001fff9d7819 */ /* 0x000fe20000011484 */
[----:B------:R-:W-:Y:S01]  /*1980*/  UIMAD UR9, UR11, -0x40, UR9 ;  /* 0xffffffc00b0978a4 */ /* 0x000fe2000f8e0209 */
[----:B--2---:R-:W-:Y:S01]  /*1990*/  IMAD.WIDE.U32 R4, R25, c[0x0][0x1e0], RZ ;  /* 0x0000780019047a25 */ /* 0x004fe200078e00ff */
[----:B------:R-:W-:Y:S01]  /*19a0*/  SHF.R.S32.HI R20, RZ, 0x1f, R25 ;  /* 0x0000001fff147819 */ /* 0x000fe20000011419 */
[----:B------:R-:W-:Y:S01]  /*19b0*/  UIADD3 UR18, UR21, UR18, URZ ;  /* 0x0000001215127290 */ /* 0x000fe2000fffe03f */
[----:B------:R-:W-:Y:S01]  /*19c0*/  STL [R1+0x34], R25 ;  /* 0x0000341901007387 */ /* 0x000fe20000100800 */
[----:B------:R-:W-:Y:S01]  /*19d0*/  ULDC.64 UR4, c[0x0][0x210] ;  /* 0x0000840000047ab9 */ /* 0x000fe20000000a00 */
[----:B------:R-:W-:Y:S01]  /*19e0*/  IADD3 R33, -R17, UR9, RZ ;  /* 0x0000000911217c10 */ /* 0x000fe2000fffe1ff */
[----:B------:R-:W-:Y:S01]  /*19f0*/  IMAD R2, R20, c[0x0][0x1e0], RZ ;  /* 0x0000780014027a24 */ /* 0x000fe200078e02ff */
[----:B------:R-:W-:-:S02]  /*1a00*/  UIMAD UR14, UR14, UR4, URZ ;  /* 0x000000040e0e72a4 */ /* 0x000fc4000f8e023f */
[----:B------:R-:W-:Y:S01]  /*1a10*/  ISETP.GE.AND P6, PT, R33, 0x1, PT ;  /* 0x000000012100780c */ /* 0x000fe20003fc6270 */
[----:B------:R-:W-:Y:S01]  /*1a20*/  IMAD R2, R25, c[0x0][0x1e4], R2 ;  /* 0x0000790019027a24 */ /* 0x000fe200078e0202 */
[C---:B------:R-:W-:Y:S01]  /*1a30*/  ISETP.GE.AND P5, PT, R33.reuse, 0x11, PT ;  /* 0x000000112100780c */ /* 0x040fe20003fa6270 */
[----:B------:R-:W-:Y:S01]  /*1a40*/  UIMAD.WIDE.U32 UR22, UR10, UR4, URZ ;  /* 0x000000040a1672a5 */ /* 0x000fe2000f8e003f */
[----:B------:R-:W-:Y:S01]  /*1a50*/  ISETP.GE.AND P2, PT, R33, 0x21, PT ;  /* 0x000000212100780c */ /* 0x000fe20003f46270 */
[----:B------:R-:W-:Y:S01]  /*1a60*/  IMAD.IADD R5, R5, 0x1, R2 ;  /* 0x0000000105057824 */ /* 0x000fe200078e0202 */
[----:B------:R-:W-:Y:S02]  /*1a70*/  UIMAD UR4, UR10, UR5, UR14 ;  /* 0x000000050a0472a4 */ /* 0x000fe4000f8e020e */
[----:B------:R-:W-:Y:S02]  /*1a80*/  UISETP.GT.AND UP0, UPT, UR11, UR7, UPT ;  /* 0x000000070b00728c */ /* 0x000fe4000bf04270 */
[----:B------:R-:W-:Y:S01]  /*1a90*/  UIADD3 UR4, UR23, UR4, URZ ;  /* 0x0000000417047290 */ /* 0x000fe2000fffe03f */
[----:B---3--:R-:W-:Y:S01]  /*1aa0*/  SHF.R.S32.HI R21, RZ, 0x1f, R24 ;  /* 0x0000001fff157819 */ /* 0x008fe20000011418 */
[----:B------:R-:W-:Y:S01]  /*1ab0*/  IMAD.WIDE.U32 R4, R24, c[0x0][0x1f0], R4 ;  /* 0x00007c0018047a25 */ /* 0x000fe200078e0004 */
[----:B------:R-:W-:Y:S03]  /*1ac0*/  STL [R1+0x2c], R24 ;  /* 0x00002c1801007387 */ /* 0x000fe60000100800 */
[----:B------:R-:W-:Y:S01]  /*1ad0*/  IMAD R6, R21, c[0x0][0x1f0], RZ ;  /* 0x00007c0015067a24 */ /* 0x000fe200078e02ff */
[----:B------:R-:W-:-:S03]  /*1ae0*/  IADD3 R2, P0, R4, UR20, RZ ;  /* 0x0000001404027c10 */ /* 0x000fc6000ff1e0ff */
[----:B------:R-:W-:-:S05]  /*1af0*/  IMAD R6, R24, c[0x0][0x1f4], R6 ;  /* 0x00007d0018067a24 */ /* 0x000fca00078e0206 */
[----:B------:R-:W-:Y:S02]  /*1b00*/  IADD3.X R4, R5, UR18, R6, P0, !PT ;  /* 0x0000001205047c10 */ /* 0x000fe400087fe406 */
[----:B------:R-:W-:-:S04]  /*1b10*/  LEA R6, P0, R2, c[0x0][0x1c8], 0x1 ;  /* 0x0000720002067a11 */ /* 0x000fc800078008ff */
[----:B------:R-:W-:Y:S01]  /*1b20*/  LEA.HI.X R2, R2, c[0x0][0x1cc], R4, 0x1, P0 ;  /* 0x0000730002027a11 */ /* 0x000fe200000f0c04 */
[----:B-1----:R-:W-:Y:S01]  /*1b30*/  SHFL.IDX PT, R10, R6, RZ, 0x181f ;  /* 0x00181fff060a7589 */ /* 0x002fe200000e0000 */
[----:B------:R-:W-:-:S03]  /*1b40*/  ISETP.GT.AND P0, PT, R33, 0x30, PT ;  /* 0x000000302100780c */ /* 0x000fc60003f04270 */
[----:B------:R-:W1:Y:S04]  /*1b50*/  SHFL.IDX PT, R11, R2, RZ, 0x181f ;  /* 0x00181fff020b7589 */ /* 0x000e6800000e0000 */
[----:B------:R-:W-:Y:S04]  /*1b60*/  SHFL.IDX PT, R4, R6, 0x1, 0x181f ;  /* 0x00381f0006047f89 */ /* 0x000fe800000e0000 */
[----:B------:R-:W2:Y:S04]  /*1b70*/  SHFL.IDX PT, R5, R2, 0x1, 0x181f ;  /* 0x00381f0002057f89 */ /* 0x000ea800000e0000 */
[----:B------:R-:W-:Y:S04]  /*1b80*/  SHFL.IDX PT, R8, R6, 0x2, 0x181f ;  /* 0x00581f0006087f89 */ /* 0x000fe800000e0000 */
[----:B------:R-:W3:Y:S04]  /*1b90*/  SHFL.IDX PT, R9, R2, 0x2, 0x181f ;  /* 0x00581f0002097f89 */ /* 0x000ee800000e0000 */
[----:B------:R-:W-:Y:S04]  /*1ba0*/  SHFL.IDX PT, R6, R6, 0x3, 0x181f ;  /* 0x00781f0006067f89 */ /* 0x000fe800000e0000 */
[----:B------:R4:W5:Y:S01]  /*1bb0*/  SHFL.IDX PT, R7, R2, 0x3, 0x181f ;  /* 0x00781f0002077f89 */ /* 0x00096200000e0000 */
[----:B-1----:R-:W-:-:S05]  /*1bc0*/  @P6 IMAD.WIDE R14, R132, 0x2, R10 ;  /* 0x00000002840e6825 */ /* 0x002fca00078e020a */
[----:B------:R1:W-:Y:S01]  /*1bd0*/  @P6 LDGSTS.E.BYPASS.LTC128B.128 [R156+0x4100], [R14.64], !P4 ;  /* 0x041000000e9c6fae */ /* 0x0003e2000e101d4c */
[----:B----4-:R-:W-:Y:S01]  /*1be0*/  LEA.HI R2, R13, R16, RZ, 0x1 ;  /* 0x000000100d027211 */ /* 0x010fe200078f08ff */
[----:B------:R-:W-:-:S03]  /*1bf0*/  @P6 IMAD.WIDE R12, R134, 0x2, R10 ;  /* 0x00000002860c6825 */ /* 0x000fc600078e020a */
[----:B------:R-:W-:Y:S01]  /*1c00*/  LOP3.LUT R2, R2, 0xfffffffe, RZ, 0xc0, !PT ;  /* 0xfffffffe02027812 */ /* 0x000fe200078ec0ff */
[----:B--2---:R-:W-:Y:S01]  /*1c10*/  @P5 IMAD.WIDE R10, R132, 0x2, R4 ;  /* 0x00000002840a5825 */ /* 0x004fe200078e0204 */
[----:B------:R2:W-:Y:S02]  /*1c20*/  @P6 LDGSTS.E.BYPASS.LTC128B.128 [R156+0x6100], [R12.64], !P3 ;  /* 0x061000000c9c6fae */ /* 0x0005e4000d901d4c */
[----:B------:R-:W-:Y:S02]  /*1c30*/  IADD3 R16, R16, -R2, RZ ;  /* 0x8000000210107210 */ /* 0x000fe40007ffe0ff */
[----:B------:R3:W-:Y:S01]  /*1c40*/  @P5 LDGSTS.E.BYPASS.LTC128B.128 [R156+0x4900], [R10.64], !P4 ;  /* 0x049000000a9c5fae */ /* 0x0007e2000e101d4c */
[----:B------:R-:W-:-:S04]  /*1c50*/  SHF.L.U32 R2, R34, 0x6, RZ ;  /* 0x0000000622027819 */ /* 0x000fc800000006ff */
[----:B------:R-:W-:Y:S01]  /*1c60*/  LOP3.LUT R2, R2, 0x1c0, RZ, 0xc0, !PT ;  /* 0x000001c002027812 */ /* 0x000fe200078ec0ff */
[----:B--2---:R-:W-:-:S04]  /*1c70*/  @P5 IMAD.WIDE R12, R134, 0x2, R4 ;  /* 0x00000002860c5825 */ /* 0x004fc800078e0204 */
[--C-:B---3--:R-:W-:Y:S01]  /*1c80*/  @P2 IMAD.WIDE R10, R132, 0x2, R8.reuse ;  /* 0x00000002840a2825 */ /* 0x108fe200078e0208 */
[----:B------:R2:W-:Y:S01]  /*1c90*/  @P5 LDGSTS.E.BYPASS.LTC128B.128 [R156+0x6900], [R12.64], !P3 ;  /* 0x069000000c9c5fae */ /* 0x0005e2000d901d4c */
[----:B------:R-:W-:Y:S02]  /*1ca0*/  ISETP.GE.AND P5, PT, R22, c[0x0][0x1d4], PT ;  /* 0x0000750016007a0c */ /* 0x000fe40003fa6270 */
[----:B------:R-:W-:Y:S01]  /*1cb0*/  @P2 IMAD.WIDE R8, R134, 0x2, R8 ;  /* 0x0000000286082825 */ /* 0x000fe200078e0208 */
[----:B------:R3:W-:Y:S03]  /*1cc0*/  @P2 LDGSTS.E.BYPASS.LTC128B.128 [R156+0x5100], [R10.64], !P4 ;  /* 0x051000000a9c2fae */ /* 0x0007e6000e101d4c */
[--C-:B-----5:R-:W-:Y:S01]  /*1cd0*/  @P0 IMAD.WIDE R4, R132, 0x2, R6.reuse ;  /* 0x0000000284040825 */ /* 0x120fe200078e0206 */
[----:B------:R4:W-:Y:S03]  /*1ce0*/  @P2 LDGSTS.E.BYPASS.LTC128B.128 [R156+0x7100], [R8.64], !P3 ;  /* 0x07100000089c2fae */ /* 0x0009e6000d901d4c */
[----:B------:R-:W-:Y:S01]  /*1cf0*/  @P0 IMAD.WIDE R6, R134, 0x2, R6 ;  /* 0x0000000286060825 */ /* 0x000fe200078e0206 */
[----:B------:R5:W-:Y:S04]  /*1d00*/  @P0 LDGSTS.E.BYPASS.LTC128B.128 [R156+0x5900], [R4.64], !P4 ;  /* 0x05900000049c0fae */ /* 0x000be8000e101d4c */
[----:B------:R1:W-:Y:S04]  /*1d10*/  @P0 LDGSTS.E.BYPASS.LTC128B.128 [R156+0x7900], [R6.64], !P3 ;  /* 0x07900000069c0fae */ /* 0x0003e8000d901d4c */
[----:B------:R-:W0:Y:S01]  /*1d20*/  LDGDEPBAR ;  /* 0x00000000000079af */ /* 0x000e220000000000 */
[----:B--2---:R-:W-:-:S04]  /*1d30*/  IMAD.WIDE.U32 R12, R25, c[0x0][0x208], RZ ;  /* 0x00008200190c7a25 */ /* 0x004fc800078e00ff */
[----:B----4-:R-:W-:Y:S02]  /*1d40*/  IMAD.SHL.U32 R8, R17, 0x8, RZ ;  /* 0x0000000811087824 */ /* 0x010fe400078e00ff */
[----:B-----5:R-:W-:Y:S01]  /*1d50*/  IMAD.SHL.U32 R4, R18, 0x40, RZ ;  /* 0x0000004012047824 */ /* 0x020fe200078e00ff */
[----:B------:R-:W-:Y:S02]  /*1d60*/  SHF.L.U32 R5, R16, 0x3, RZ ;  /* 0x0000000310057819 */ /* 0x000fe400000006ff */
[----:B------:R-:W-:Y:S01]  /*1d70*/  LOP3.LUT R8, R2, 0x8, R8, 0xf8, !PT ;  /* 0x0000000802087812 */ /* 0x000fe200078ef808 */
[----:B------:R-:W-:-:S04]  /*1d80*/  DEPBAR.LE SB0, 0x1 ;  /* 0x000080400000791a */ /* 0x000fc80000000000 */
[----:B------:R-:W-:-:S04]  /*1d90*/  DEPBAR.LE SB0, 0x0 ;  /* 0x000080000000791a */ /* 0x000fc80000000000 */
[----:B------:R-:W-:Y:S02]  /*1da0*/  LOP3.LUT R4, R4, 0x1c0, RZ, 0xc0, !PT ;  /* 0x000001c004047812 */ /* 0x000fe400078ec0ff */
[----:B-1----:R-:W-:Y:S02]  /*1db0*/  SHF.R.U32.HI R6, RZ, 0x3, R2 ;  /* 0x00000003ff067819 */ /* 0x002fe40000011602 */
[----:B------:R-:W-:Y:S01]  /*1dc0*/  LOP3.LUT R7, R4, 0x8, R5, 0xf8, !PT ;  /* 0x0000000804077812 */ /* 0x000fe200078ef805 */
[----:B------:R-:W-:Y:S01]  /*1dd0*/  IMAD.SHL.U32 R5, R19, 0x40, RZ ;  /* 0x0000004013057824 */ /* 0x000fe200078e00ff */
[----:B------:R-:W-:Y:S02]  /*1de0*/  SHF.R.U32.HI R4, RZ, 0x3, R4 ;  /* 0x00000003ff047819 */ /* 0x000fe40000011604 */
[----:B------:R-:W-:Y:S02]  /*1df0*/  SHF.L.U32 R2, R155, 0x5, RZ ;  /* 0x000000059b027819 */ /* 0x000fe400000006ff */
[----:B------:R-:W-:-:S02]  /*1e00*/  LOP3.LUT R6, R8, R6, RZ, 0x3c, !PT ;  /* 0x0000000608067212 */ /* 0x000fc400078e3cff */
[----:B------:R-:W-:Y:S02]  /*1e10*/  LOP3.LUT R154, R7, R4, RZ, 0x3c, !PT ;  /* 0x00000004079a7212 */ /* 0x000fe400078e3cff */
[----:B------:R-:W-:Y:S02]  /*1e20*/  LOP3.LUT R153, R5, 0xfffffe00, RZ, 0xc0, !PT ;  /* 0xfffffe0005997812 */ /* 0x000fe400078ec0ff */
[----:B------:R-:W-:Y:S02]  /*1e30*/  LOP3.LUT R4, R2, 0x7ffffc00, RZ, 0xc0, !PT ;  /* 0x7ffffc0002047812 */ /* 0x000fe400078ec0ff */
[----:B------:R-:W-:Y:S02]  /*1e40*/  LEA R2, R16, R6, 0x9 ;  /* 0x0000000610027211 */ /* 0x000fe400078e48ff */
[----:B------:R-:W-:-:S03]  /*1e50*/  IADD3 R4, R154, R153, R4 ;  /* 0x000000999a047210 */ /* 0x000fc60007ffe004 */
[----:B------:R-:W-:Y:S01]  /*1e60*/  IMAD.SHL.U32 R232, R2, 0x2, RZ ;  /* 0x0000000202e87824 */ /* 0x000fe200078e00ff */
[----:B------:R-:W-:Y:S01]  /*1e70*/  BAR.SYNC.DEFER_BLOCKING 0x0 ;  /* 0x0000000000007b1d */ /* 0x000fe20000010000 */
[----:B------:R-:W-:Y:S01]  /*1e80*/  SHF.L.U32 R239, R4, 0x1, RZ ;  /* 0x0000000104ef7819 */ /* 0x000fe200000006ff */
[----:B------:R-:W-:Y:S02]  /*1e90*/  IMAD R2, R20, c[0x0][0x208], RZ ;  /* 0x0000820014027a24 */ /* 0x000fe400078e02ff */
[----:B------:R-:W-:Y:S02]  /*1ea0*/  IADD3 R243, R232, 0x4120, RZ ;  /* 0x00004120e8f37810 */ /* 0x000fe40007ffe0ff */
[----:B------:R-:W-:Y:S01]  /*1eb0*/  IMAD R2, R25, c[0x0][0x20c], R2 ;  /* 0x0000830019027a24 */ /* 0x000fe200078e0202 */
[----:B------:R-:W-:Y:S01]  /*1ec0*/  LEA R240, R0, R239, 0x1 ;  /* 0x000000ef00f07211 */ /* 0x000fe200078e08ff */
[----:B------:R-:W-:-:S03]  /*1ed0*/  IMAD R241, R3, 0x2, R239 ;  /* 0x0000000203f17824 */ /* 0x000fc600078e02ef */
[----:B------:R-:W-:Y:S01]  /*1ee0*/  IADD3 R13, R13, R2, RZ ;  /* 0x000000020d0d7210 */ /* 0x000fe20007ffe0ff */
[----:B------:R-:W-:Y:S01]  /*1ef0*/  IMAD R2, R21, c[0x0][0x218], RZ ;  /* 0x0000860015027a24 */ /* 0x000fe200078e02ff */
[----:B------:R-:W-:Y:S02]  /*1f00*/  LEA R242, R0, R241, 0x1 ;  /* 0x000000f100f27211 */ /* 0x000fe400078e08ff */
[----:B------:R-:W-:Y:S01]  /*1f10*/  LEA R244, R3, R240, 0x1 ;  /* 0x000000f003f47211 */ /* 0x000fe200078e08ff */
[----:B------:R-:W-:-:S04]  /*1f20*/  IMAD.WIDE.U32 R12, R24, c[0x0][0x218], R12 ;  /* 0x00008600180c7a25 */ /* 0x000fc800078e000c */
[----:B------:R-:W-:Y:S01]  /*1f30*/  IMAD R2, R24, c[0x0][0x21c], R2 ;  /* 0x0000870018027a24 */ /* 0x000fe200078e0202 */
[----:B------:R-:W-:Y:S01]  /*1f40*/  IADD3 R14, P2, R12, UR22, RZ ;  /* 0x000000160c0e7c10 */ /* 0x000fe2000ff5e0ff */
[----:B------:R-:W-:Y:S01]  /*1f50*/  IMAD.WIDE R24, R132, 0x2, RZ ;  /* 0x0000000284187825 */ /* 0x000fe200078e02ff */
[----:B------:R-:W-:Y:S02]  /*1f60*/  LDSM.16.M88.4 R4, [R239+0xa100] ;  /* 0x00a10000ef04783b */ /* 0x000fe40000000200 */
[C---:B------:R-:W-:Y:S02]  /*1f70*/  LEA R12, P0, R14.reuse, c[0x0][0x1f8], 0x1 ;  /* 0x00007e000e0c7a11 */ /* 0x040fe400078008ff */
[----:B------:R-:W-:Y:S01]  /*1f80*/  IADD3.X R2, R13, UR4, R2, P2, !PT ;  /* 0x000000040d027c10 */ /* 0x000fe200097fe402 */
[----:B------:R-:W1:Y:S03]  /*1f90*/  LDSM.16.M88.4 R16, [R232+0x4100] ;  /* 0x00410000e810783b */ /* 0x000e660000000200 */
[----:B------:R-:W-:Y:S01]  /*1fa0*/  LEA.HI.X R2, R14, c[0x0][0x1fc], R2, 0x1, P0 ;  /* 0x00007f000e027a11 */ /* 0x000fe200000f0c02 */
[----:B------:R-:W-:Y:S01]  /*1fb0*/  LDSM.16.M88.4 R36, [R232+0x4900] ;  /* 0x00490000e824783b */ /* 0x000fe20000000200 */
[----:B------:R-:W-:-:S03]  /*1fc0*/  LOP3.LUT P0, RZ, R34, 0x2, RZ, 0xc0, !PT ;  /* 0x0000000222ff7812 */ /* 0x000fc6000780c0ff */
[----:B------:R-:W-:Y:S04]  /*1fd0*/  LDSM.16.M88.4 R40, [R232+0x5100] ;  /* 0x00510000e828783b */ /* 0x000fe80000000200 */
[----:B------:R-:W-:Y:S04]  /*1fe0*/  LDSM.16.M88.4 R48, [R232+0x5900] ;  /* 0x00590000e830783b */ /* 0x000fe80000000200 */
[----:B------:R-:W-:Y:S04]  /*1ff0*/  SHFL.IDX PT, R20, R12, RZ, 0x181f ;  /* 0x00181fff0c147589 */ /* 0x000fe800000e0000 */
[----:B------:R-:W2:Y:S04]  /*2000*/  SHFL.IDX PT, R13, R12, 0x2, 0x181f ;  /* 0x00581f000c0d7f89 */ /* 0x000ea800000e0000 */
[----:B------:R-:W-:Y:S04]  /*2010*/  SHFL.IDX PT, R21, R2, RZ, 0x181f ;  /* 0x00181fff02157589 */ /* 0x000fe800000e0000 */
[----:B------:R-:W-:Y:S04]  /*2020*/  SHFL.IDX PT, R30, R12, 0x3, 0x181f ;  /* 0x00781f000c1e7f89 */ /* 0x000fe800000e0000 */
[----:B------:R-:W4:Y:S04]  /*2030*/  SHFL.IDX PT, R31, R2, 0x2, 0x181f ;  /* 0x00581f00021f7f89 */ /* 0x000f2800000e0000 */
[----:B------:R-:W-:Y:S01]  /*2040*/  SHFL.IDX PT, R32, R2, 0x1, 0x181f ;  /* 0x00381f0002207f89 */ /* 0x000fe200000e0000 */
[----:B-1----:R-:W-:Y:S03]  /*2050*/  HMMA.16816.F32 R64, R4, R16, RZ ;  /* 0x000000100440723c */ /* 0x002fe600000018ff */
[----:B---3--:R-:W1:Y:S01]  /*2060*/  LDSM.16.M88.4 R8, [R239+0x8100] ;  /* 0x00810000ef08783b */ /* 0x008e620000000200 */
[----:B--2---:R-:W-:-:S04]  /*2070*/  IADD3 R14, P2, R24, R13, RZ ;  /* 0x0000000d180e7210 */ /* 0x004fc80007f5e0ff */
[C---:B------:R-:W-:Y:S08]  /*2080*/  HMMA.16816.F32 R68, R4.reuse, R36, RZ ;  /* 0x000000240444723c */ /* 0x040ff000000018ff */
[----:B------:R-:W-:Y:S01]  /*2090*/  HMMA.16816.F32 R72, R4, R40, RZ ;  /* 0x000000280448723c */ /* 0x000fe200000018ff */
[----:B----4-:R-:W-:-:S07]  /*20a0*/  IMAD.X R15, R25, 0x1, R31, P2 ;  /* 0x00000001190f7824 */ /* 0x010fce00010e061f */
[C---:B------:R-:W-:Y:S08]  /*20b0*/  HMMA.16816.F32 R76, R4.reuse, R48, RZ ;  /* 0x00000030044c723c */ /* 0x040ff000000018ff */
[C---:B------:R-:W-:Y:S08]  /*20c0*/  HMMA.16816.F32 R84, R4.reuse, R18, RZ ;  /* 0x000000120454723c */ /* 0x040ff000000018ff */
[C---:B------:R-:W-:Y:S08]  /*20d0*/  HMMA.16816.F32 R92, R4.reuse, R38, RZ ;  /* 0x00000026045c723c */ /* 0x040ff000000018ff */
[C---:B------:R-:W-:Y:S08]  /*20e0*/  HMMA.16816.F32 R100, R4.reuse, R42, RZ ;  /* 0x0000002a0464723c */ /* 0x040ff000000018ff */
[----:B------:R-:W-:Y:S01]  /*20f0*/  HMMA.16816.F32 R96, R4, R50, RZ ;  /* 0x000000320460723c */ /* 0x000fe200000018ff */
[----:B------:R-:W2:Y:S04]  /*2100*/  SHFL.IDX PT, R6, R12, 0x1, 0x181f ;  /* 0x00381f000c067f89 */ /* 0x000ea800000e0000 */
[----:B------:R3:W4:Y:S02]  /*2110*/  SHFL.IDX PT, R7, R2, 0x3, 0x181f ;  /* 0x00781f0002077f89 */ /* 0x00072400000e0000 */
[----:B------:R-:W-:Y:S01]  /*2120*/  IMAD.WIDE R4, R134, 0x2, RZ ;  /* 0x0000000286047825 */ /* 0x000fe200078e02ff */
[C---:B-1----:R-:W-:Y:S08]  /*2130*/  HMMA.16816.F32 R108, R8.reuse, R16, RZ ;  /* 0x00000010086c723c */ /* 0x042ff000000018ff */
[C---:B------:R-:W-:Y:S01]  /*2140*/  HMMA.16816.F32 R140, R8.reuse, R18, RZ ;  /* 0x00000012088c723c */ /* 0x040fe200000018ff */
[----:B------:R-:W-:Y:S07]  /*2150*/  LDSM.16.M88.4 R16, [R241+0xa100] ;  /* 0x00a10000f110783b */ /* 0x000fee0000000200 */
[----:B------:R-:W-:Y:S01]  /*2160*/  HMMA.16816.F32 R104, R8, R36, RZ ;  /* 0x000000240868723c */ /* 0x000fe200000018ff */
[----:B--2---:R-:W-:-:S02]  /*2170*/  IADD3 R22, P6, R24, R6, RZ ;  /* 0x0000000618167210 */ /* 0x004fc40007fde0ff */
[----:B---3--:R-:W-:Y:S02]  /*2180*/  IADD3 R2, R232, 0x4100, RZ ;  /* 0x00004100e8027810 */ /* 0x008fe40007ffe0ff */
[----:B------:R-:W-:Y:S02]  /*2190*/  IADD3.X R23, R25, R32, RZ, P6, !PT ;  /* 0x0000002019177210 */ /* 0x000fe400037fe4ff */
[----:B------:R-:W-:Y:S01]  /*21a0*/  @P0 IADD3 R243, R2, -0x20, RZ ;  /* 0xffffffe002f30810 */ /* 0x000fe20007ffe0ff */
[----:B------:R-:W-:Y:S01]  /*21b0*/  HMMA.16816.F32 R112, R8, R38, RZ ;  /* 0x000000260870723c */ /* 0x000fe200000018ff */
[----:B------:R-:W-:Y:S01]  /*21c0*/  IADD3 R26, P0, R20, R24, RZ ;  /* 0x00000018141a7210 */ /* 0x000fe20007f1e0ff */
[----:B------:R-:W-:Y:S01]  /*21d0*/  IMAD.MOV.U32 R2, RZ, RZ, 0x40 ;  /* 0x00000040ff027424 */ /* 0x000fe200078e00ff */
[----:B------:R-:W-:Y:S01]  /*21e0*/  ISETP.GE.AND P6, PT, R132, c[0x0][0x1d4], PT ;  /* 0x0000750084007a0c */ /* 0x000fe20003fc6270 */
[----:B------:R-:W1:Y:S01]  /*21f0*/  LDSM.16.M88.4 R56, [R243] ;  /* 0x00000000f338783b */ /* 0x000e620000000200 */
[----:B------:R-:W-:-:S02]  /*2200*/  IADD3.X R27, R21, R25, RZ, P0, !PT ;  /* 0x00000019151b7210 */ /* 0x000fc400007fe4ff */
[----:B------:R-:W-:Y:S01]  /*2210*/  IADD3 R28, P0, R24, R30, RZ ;  /* 0x0000001e181c7210 */ /* 0x000fe20007f1e0ff */
[----:B------:R-:W2:Y:S01]  /*2220*/  LDSM.16.M88.4 R52, [R243+0x800] ;  /* 0x00080000f334783b */ /* 0x000ea20000000200 */
[----:B------:R-:W-:Y:S01]  /*2230*/  IADD3 R24, P2, R20, R4, RZ ;  /* 0x0000000414187210 */ /* 0x000fe20007f5e0ff */
[C---:B------:R-:W-:Y:S01]  /*2240*/  HMMA.16816.F32 R60, R8.reuse, R48, RZ ;  /* 0x00000030083c723c */ /* 0x040fe200000018ff */
[----:B----4-:R-:W-:Y:S01]  /*2250*/  IADD3.X R29, R25, R7, RZ, P0, !PT ;  /* 0x00000007191d7210 */ /* 0x010fe200007fe4ff */
[----:B------:R-:W-:Y:S01]  /*2260*/  LDSM.16.M88.4 R44, [R243+0x1000] ;  /* 0x00100000f32c783b */ /* 0x000fe20000000200 */
[----:B------:R-:W-:Y:S02]  /*2270*/  IADD3.X R25, R21, R5, RZ, P2, !PT ;  /* 0x0000000515197210 */ /* 0x000fe400017fe4ff */
[C---:B------:R-:W-:Y:S01]  /*2280*/  IADD3 R12, P2, R4.reuse, R13, RZ ;  /* 0x0000000d040c7210 */ /* 0x040fe20007f5e0ff */
[----:B------:R-:W3:Y:S01]  /*2290*/  LDSM.16.M88.4 R36, [R243+0x1800] ;  /* 0x00180000f324783b */ /* 0x000ee20000000200 */
[----:B------:R-:W-:Y:S01]  /*22a0*/  IADD3 R20, P0, R4, R6, RZ ;  /* 0x0000000604147210 */ /* 0x000fe20007f1e0ff */
[----:B------:R-:W-:Y:S01]  /*22b0*/  HMMA.16816.F32 R88, R8, R40, RZ ;  /* 0x000000280858723c */ /* 0x000fe200000018ff */
[----:B------:R-:W-:-:S02]  /*22c0*/  IADD3.X R13, R5, R31, RZ, P2, !PT ;  /* 0x0000001f050d7210 */ /* 0x000fc400017fe4ff */
[----:B------:R-:W-:Y:S01]  /*22d0*/  ISETP.LT.OR P2, PT, R33, 0x1, P6 ;  /* 0x000000012100780c */ /* 0x000fe20003741670 */
[----:B------:R-:W-:Y:S01]  /*22e0*/  IMAD.X R21, R5, 0x1, R32, P0 ;  /* 0x0000000105157824 */ /* 0x000fe200000e0620 */
[----:B------:R-:W-:Y:S02]  /*22f0*/  IADD3 R30, P0, R4, R30, RZ ;  /* 0x0000001e041e7210 */ /* 0x000fe40007f1e0ff */
[----:B------:R-:W-:Y:S01]  /*2300*/  IADD3 R251, R243, 0x800, RZ ;  /* 0x00000800f3fb7810 */ /* 0x000fe20007ffe0ff */
[----:B------:R-:W-:Y:S01]  /*2310*/  HMMA.16816.F32 R80, R8, R42, RZ ;  /* 0x0000002a0850723c */ /* 0x000fe200000018ff */
[----:B------:R-:W-:Y:S02]  /*2320*/  IADD3.X R31, R5, R7, RZ, P0, !PT ;  /* 0x00000007051f7210 */ /* 0x000fe400007fe4ff */
[----:B------:R-:W-:Y:S01]  /*2330*/  ISETP.LT.OR P0, PT, R33, 0x1, P5 ;  /* 0x000000012100780c */ /* 0x000fe20002f01670 */
[----:B------:R-:W4:Y:S01]  /*2340*/  LDSM.16.M88.4 R4, [R241+0x8100] ;  /* 0x00810000f104783b */ /* 0x000f220000000200 */
[----:B------:R-:W-:-:S02]  /*2350*/  IADD3 R250, R243, 0x1000, RZ ;  /* 0x00001000f3fa7810 */ /* 0x000fc40007ffe0ff */
[----:B------:R-:W-:Y:S01]  /*2360*/  IADD3 R249, R243, 0x1800, RZ ;  /* 0x00001800f3f97810 */ /* 0x000fe20007ffe0ff */
[----:B------:R-:W-:Y:S01]  /*2370*/  @!PT LDS RZ, [RZ] ;  /* 0x00000000fffff984 */ /* 0x000fe20000000800 */
[----:B------:R-:W-:Y:S01]  /*2380*/  @!PT LDS RZ, [RZ] ;  /* 0x00000000fffff984 */ /* 0x000fe20000000800 */
[----:B------:R-:W-:Y:S01]  /*2390*/  @!PT LDS RZ, [RZ] ;  /* 0x00000000fffff984 */ /* 0x000fe20000000800 */
[----:B------:R5:W-:Y:S01]  /*23a0*/  LDGSTS.E.BYPASS.LTC128B.128 [R156+0x100], [R26.64], !P2 ;  /* 0x001000001a9c7fae */ /* 0x000be2000d101d4c */
[----:B------:R-:W-:Y:S01]  /*23b0*/  ISETP.LT.OR P2, PT, R33, 0x11, P6 ;  /* 0x000000112100780c */ /* 0x000fe20003741670 */
[----:B------:R-:W-:Y:S01]  /*23c0*/  HMMA.16816.F32 R48, R8, R50, RZ ;  /* 0x000000320830723c */ /* 0x000fe200000018ff */
[C---:B------:R-:W-:Y:S02]  /*23d0*/  IADD3 R248, R243.reuse, 0x2000, RZ ;  /* 0x00002000f3f87810 */ /* 0x040fe40007ffe0ff */
[C---:B------:R-:W-:Y:S02]  /*23e0*/  IADD3 R247, R243.reuse, 0x2800, RZ ;  /* 0x00002800f3f77810 */ /* 0x040fe40007ffe0ff */
[----:B------:R-:W-:Y:S01]  /*23f0*/  IADD3 R246, R243, 0x3000, RZ ;  /* 0x00003000f3f67810 */ /* 0x000fe20007ffe0ff */
[----:B------:R5:W-:Y:S01]  /*2400*/  LDGSTS.E.BYPASS.LTC128B.128 [R156+0x2100], [R24.64], !P0 ;  /* 0x02100000189c7fae */ /* 0x000be2000c101d4c */
[----:B------:R-:W-:Y:S01]  /*2410*/  ISETP.LT.OR P0, PT, R33, 0x11, P5 ;  /* 0x000000112100780c */ /* 0x000fe20002f01670 */
[----:B-1----:R-:W-:Y:S01]  /*2420*/  HMMA.16816.F32 R40, R16, R56, R64 ;  /* 0x000000381028723c */ /* 0x002fe20000001840 */
[----:B------:R-:W-:-:S03]  /*2430*/  IADD3 R245, R243, 0x3800, RZ ;  /* 0x00003800f3f57810 */ /* 0x000fc60007ffe0ff */
[----:B------:R1:W-:Y:S01]  /*2440*/  LDGSTS.E.BYPASS.LTC128B.128 [R156+0x900], [R22.64], !P2 ;  /* 0x00900000169c7fae */ /* 0x0003e2000d101d4c */
[C---:B------:R-:W-:Y:S02]  /*2450*/  ISETP.LT.OR P2, PT, R33.reuse, 0x21, P6 ;  /* 0x000000212100780c */ /* 0x040fe40003741670 */
[C---:B------:R-:W-:Y:S01]  /*2460*/  ISETP.LT.OR P6, PT, R33.reuse, 0x31, P6 ;  /* 0x000000312100780c */ /* 0x040fe200037c1670 */
[C---:B--2---:R-:W-:Y:S04]  /*2470*/  HMMA.16816.F32 R128, R16.reuse, R52, R68 ;  /* 0x000000341080723c */ /* 0x044fe80000001844 */
[----:B------:R1:W-:Y:S01]  /*2480*/  LDGSTS.E.BYPASS.LTC128B.128 [R156+0x2900], [R20.64], !P0 ;  /* 0x02900000149c7fae */ /* 0x0003e2000c101d4c */
[C---:B------:R-:W-:Y:S02]  /*2490*/  ISETP.LT.OR P0, PT, R33.reuse, 0x21, P5 ;  /* 0x000000212100780c */ /* 0x040fe40002f01670 */
[----:B------:R-:W-:Y:S01]  /*24a0*/  ISETP.LT.OR P5, PT, R33, 0x31, P5 ;  /* 0x000000312100780c */ /* 0x000fe20002fa1670 */
[----:B---3--:R-:W-:Y:S02]  /*24b0*/  HMMA.16816.F32 R68, R16, R36, R76 ;  /* 0x000000241044723c */ /* 0x008fe4000000184c */
[----:B------:R2:W-:Y:S01]  /*24c0*/  LDGSTS.E.BYPASS.LTC128B.128 [R156+0x1100], [R14.64], !P2 ;  /* 0x011000000e9c7fae */ /* 0x0005e2000d101d4c */
[----:B------:R-:W-:-:S04]  /*24d0*/  LOP3.LUT P2, RZ, R34, 0x4, RZ, 0xc0, !PT ;  /* 0x0000000422ff7812 */ /* 0x000fc8000784c0ff */
[----:B------:R-:W-:Y:S01]  /*24e0*/  SEL R2, R2, 0xffffffc0, !P2 ;  /* 0xffffffc002027807 */ /* 0x000fe20005000000 */
[----:B------:R-:W-:Y:S01]  /*24f0*/  HMMA.16816.F32 R72, R16, R44, R72 ;  /* 0x0000002c1048723c */ /* 0x000fe20000001848 */
[----:B------:R-:W-:Y:S01]  /*2500*/  PLOP3.LUT P2, PT, PT, PT, UP0, 0x80, 0x0 ;  /* 0x000000000000781c */ /* 0x000fe20003f4f008 */
[----:B------:R2:W-:Y:S01]  /*2510*/  LDGSTS.E.BYPASS.LTC128B.128 [R156+0x3100], [R12.64], !P0 ;  /* 0x031000000c9c7fae */ /* 0x0005e2000c101d4c */
[----:B------:R-:W-:Y:S01]  /*2520*/  IADD3 R238, R232, R2, RZ ;  /* 0x00000002e8ee7210 */ /* 0x000fe20007ffe0ff */
[----:B------:R-:W-:Y:S01]  /*2530*/  IMAD.IADD R237, R2, 0x1, R243 ;  /* 0x0000000102ed7824 */ /* 0x000fe200078e02f3 */
[----:B------:R-:W-:Y:S01]  /*2540*/  ISETP.GT.AND P0, PT, R158, 0x3f, PT ;  /* 0x0000003f9e00780c */ /* 0x000fe20003f04270 */
[----:B------:R3:W-:Y:S02]  /*2550*/  LDGSTS.E.BYPASS.LTC128B.128 [R156+0x1900], [R28.64], !P6 ;  /* 0x019000001c9c7fae */ /* 0x0007e4000f101d4c */
[----:B----4-:R-:W-:Y:S02]  /*2560*/  HMMA.16816.F32 R32, R4, R56, R108 ;  /* 0x000000380420723c */ /* 0x010fe4000000186c */
[----:B------:R3:W-:Y:S04]  /*2570*/  LDGSTS.E.BYPASS.LTC128B.128 [R156+0x3900], [R30.64], !P5 ;  /* 0x039000001e9c7fae */ /* 0x0007e8000e901d4c */
[----:B------:R-:W-:Y:S02]  /*2580*/  LDSM.16.M88.4 R8, [R240+0xa100] ;  /* 0x00a10000f008783b */ /* 0x000fe40000000200 */
[C---:B------:R-:W-:Y:S02]  /*2590*/  HMMA.16816.F32 R64, R16.reuse, R58, R84 ;  /* 0x0000003a1040723c */ /* 0x040fe40000001854 */
[----:B-1----:R-:W-:Y:S04]  /*25a0*/  LDSM.16.M88.4 R20, [R238+0x5100] ;  /* 0x00510000ee14783b */ /* 0x002fe80000000200 */
[----:B-----5:R-:W-:Y:S02]  /*25b0*/  LDSM.16.M88.4 R24, [R238+0x4900] ;  /* 0x00490000ee18783b */ /* 0x020fe40000000200 */
[C---:B------:R-:W-:Y:S02]  /*25c0*/  HMMA.16816.F32 R76, R16.reuse, R54, R92 ;  /* 0x00000036104c723c */ /* 0x040fe4000000185c */
[----:B------:R-:W-:Y:S04]  /*25d0*/  LDSM.16.M88.4 R84, [R237+0x1000] ;  /* 0x00100000ed54783b */ /* 0x000fe80000000200 */
[----:B--2---:R-:W-:Y:S02]  /*25e0*/  LDSM.16.M88.4 R12, [R240+0x8100] ;  /* 0x00810000f00c783b */ /* 0x004fe40000000200 */
[C---:B------:R-:W-:Y:S02]  /*25f0*/  HMMA.16816.F32 R144, R16.reuse, R46, R100 ;  /* 0x0000002e1090723c */ /* 0x040fe40000001864 */
[----:B------:R-:W-:Y:S04]  /*2600*/  LDSM.16.M88.4 R100, [R237+0x1800] ;  /* 0x00180000ed64783b */ /* 0x000fe80000000200 */
[----:B---3--:R-:W1:Y:S02]  /*2610*/  LDSM.16.M88.4 R28, [R238+0x4100] ;  /* 0x00410000ee1c783b */ /* 0x008e640000000200 */
[----:B------:R-:W-:Y:S02]  /*2620*/  HMMA.16816.F32 R136, R16, R38, R96 ;  /* 0x000000261088723c */ /* 0x000fe40000001860 */
[----:B------:R-:W2:Y:S04]  /*2630*/  LDSM.16.M88.4 R16, [R238+0x5900] ;  /* 0x00590000ee10783b */ /* 0x000ea80000000200 */
[----:B------:R-:W0:Y:S02]  /*2640*/  LDGDEPBAR ;  /* 0x00000000000079af */ /* 0x000e240000000000 */
[C---:B------:R-:W-:Y:S08]  /*2650*/  HMMA.16816.F32 R92, R4.reuse, R58, R140 ;  /* 0x0000003a045c723c */ /* 0x040ff0000000188c */
[C---:B------:R-:W-:Y:S01]  /*2660*/  HMMA.16816.F32 R116, R4.reuse, R36, R60 ;  /* 0x000000240474723c */ /* 0x040fe2000000183c */
[----:B------:R-:W-:Y:S07]  /*2670*/  LDSM.16.M88.4 R60, [R232+0x6100] ;  /* 0x00610000e83c783b */ /* 0x000fee0000000200 */
[C---:B------:R-:W-:Y:S01]  /*2680*/  HMMA.16816.F32 R48, R4.reuse, R38, R48 ;  /* 0x000000260430723c */ /* 0x040fe20000001830 */
[----:B------:R-:W-:Y:S07]  /*2690*/  LDSM.16.M88.4 R36, [R242+0x8100] ;  /* 0x00810000f224783b */ /* 0x000fee0000000200 */
[----:B------:R-:W-:Y:S08]  /*26a0*/  HMMA.16816.F32 R120, R4, R52, R104 ;  /* 0x000000340478723c */ /* 0x000ff00000001868 */
[----:B-1----:R-:W-:Y:S01]  /*26b0*/  HMMA.16816.F32 R56, R8, R28, R40 ;  /* 0x0000001c0838723c */ /* 0x002fe20000001828 */
[----:B------:R-:W1:Y:S07]  /*26c0*/  LDSM.16.M88.4 R40, [R237] ;  /* 0x00000000ed28783b */ /* 0x000e6e0000000200 */
[C---:B------:R-:W-:Y:S08]  /*26d0*/  HMMA.16816.F32 R124, R4.reuse, R44, R88 ;  /* 0x0000002c047c723c */ /* 0x040ff00000001858 */
[C---:B------:R-:W-:Y:S01]  /*26e0*/  HMMA.16816.F32 R112, R4.reuse, R54, R112 ;  /* 0x000000360470723c */ /* 0x040fe20000001870 */
[----:B------:R-:W-:Y:S07]  /*26f0*/  LDSM.16.M88.4 R52, [R237+0x800] ;  /* 0x00080000ed34783b */ /* 0x000fee0000000200 */
[----:B------:R-:W-:Y:S01]  /*2700*/  HMMA.16816.F32 R108, R4, R46, R80 ;  /* 0x0000002e046c723c */ /* 0x000fe20000001850 */
[----:B------:R-:W3:Y:S07]  /*2710*/  LDSM.16.M88.4 R4, [R242+0xa100] ;  /* 0x00a10000f204783b */ /* 0x000eee0000000200 */
[----:B------:R-:W-:Y:S01]  /*2720*/  HMMA.16816.F32 R44, R12, R28, R32 ;  /* 0x0000001c0c2c723c */ /* 0x000fe20000001820 */
[----:B------:R-:W4:Y:S07]  /*2730*/  LDSM.16.M88.4 R32, [R239+0xc100] ;  /* 0x00c10000ef20783b */ /* 0x000f2e0000000200 */
[C---:B------:R-:W-:Y:S08]  /*2740*/  HMMA.16816.F32 R96, R8.reuse, R20, R72 ;  /* 0x000000140860723c */ /* 0x040ff00000001848 */
[C---:B--2---:R-:W-:Y:S08]  /*2750*/  HMMA.16816.F32 R88, R8.reuse, R16, R68 ;  /* 0x000000100858723c */ /* 0x044ff00000001844 */
[C---:B------:R-:W-:Y:S08]  /*2760*/  HMMA.16816.F32 R104, R8.reuse, R24, R128 ;  /* 0x000000180868723c */ /* 0x040ff00000001880 */
[C---:B------:R-:W-:Y:S08]  /*2770*/  HMMA.16816.F32 R80, R8.reuse, R30, R64 ;  /* 0x0000001e0850723c */ /* 0x040ff00000001840 */
[C---:B------:R-:W-:Y:S08]  /*2780*/  HMMA.16816.F32 R76, R8.reuse, R26, R76 ;  /* 0x0000001a084c723c */ /* 0x040ff0000000184c */
[C---:B------:R-:W-:Y:S08]  /*2790*/  HMMA.16816.F32 R72, R8.reuse, R22, R144 ;  /* 0x000000160848723c */ /* 0x040ff00000001890 */
[----:B------:R-:W-:Y:S08]  /*27a0*/  HMMA.16816.F32 R68, R8, R18, R136 ;  /* 0x000000120844723c */ /* 0x000ff00000001888 */
[----:B-1----:R-:W-:Y:S08]  /*27b0*/  HMMA.16816.F32 R8, R36, R40, R44 ;  /* 0x000000282408723c */ /* 0x002ff0000000182c */
[C---:B------:R-:W-:Y:S01]  /*27c0*/  HMMA.16816.F32 R64, R12.reuse, R30, R92 ;  /* 0x0000001e0c40723c */ /* 0x040fe2000000185c */
[----:B------:R-:W1:Y:S07]  /*27d0*/  LDSM.16.M88.4 R28, [R239+0xe100] ;  /* 0x00e10000ef1c783b */ /* 0x000e6e0000000200 */
[C---:B------:R-:W-:Y:S08]  /*27e0*/  HMMA.16816.F32 R92, R12.reuse, R24, R120 ;  /* 0x000000180c5c723c */ /* 0x040ff00000001878 */
[C---:B------:R-:W-:Y:S08]  /*27f0*/  HMMA.16816.F32 R120, R12.reuse, R16, R116 ;  /* 0x000000100c78723c */ /* 0x040ff00000001874 */
[C---:B------:R-:W-:Y:S01]  /*2800*/  HMMA.16816.F32 R112, R12.reuse, R26, R112 ;  /* 0x0000001a0c70723c */ /* 0x040fe20000001870 */
[----:B------:R-:W-:Y:S07]  /*2810*/  LDSM.16.M88.4 R24, [R241+0xc100] ;  /* 0x00c10000f118783b */ /* 0x000fee0000000200 */
[C---:B------:R-:W-:Y:S08]  /*2820*/  HMMA.16816.F32 R124, R12.reuse, R20, R124 ;  /* 0x000000140c7c723c */ /* 0x040ff0000000187c */
[C---:B------:R-:W-:Y:S01]  /*2830*/  HMMA.16816.F32 R108, R12.reuse, R22, R108 ;  /* 0x000000160c6c723c */ /* 0x040fe2000000186c */
[----:B------:R-:W-:Y:S07]  /*2840*/  LDSM.16.M88.4 R20, [R241+0xe100] ;  /* 0x00e10000f114783b */ /* 0x000fee0000000200 */
[----:B------:R-:W-:Y:S01]  /*2850*/  HMMA.16816.F32 R116, R12, R18, R48 ;  /* 0x000000120c74723c */ /* 0x000fe20000001830 */
[----:B------:R-:W-:Y:S04]  /*2860*/  LDSM.16.M88.4 R48, [R238+0x6100] ;  /* 0x00610000ee30783b */ /* 0x000fe80000000200 */
[----:B------:R-:W-:Y:S03]  /*2870*/  LDSM.16.M88.4 R16, [R240+0xc100] ;  /* 0x00c10000f010783b */ /* 0x000fe60000000200 */
[----:B---3--:R-:W-:Y:S01]  /*2880*/  HMMA.16816.F32 R12, R4, R40, R56 ;  /* 0x00000028040c723c */ /* 0x008fe20000001838 */
[----:B------:R-:W2:Y:S07]  /*2890*/  LDSM.16.M88.4 R56, [R243+0x2000] ;  /* 0x00200000f338783b */ /* 0x000eae0000000200 */
[----:B----4-:R-:W-:Y:S08]  /*28a0*/  HMMA.16816.F32 R8, R32, R60, R8 ;  /* 0x0000003c2008723c */ /* 0x010ff00000001808 */
[C---:B------:R-:W-:Y:S08]  /*28b0*/  HMMA.16816.F32 R80, R4.reuse, R42, R80 ;  /* 0x0000002a0450723c */ /* 0x040ff00000001850 */
[C---:B------:R-:W-:Y:S08]  /*28c0*/  HMMA.16816.F32 R104, R4.reuse, R52, R104 ;  /* 0x000000340468723c */ /* 0x040ff00000001868 */
[C---:B------:R-:W-:Y:S08]  /*28d0*/  HMMA.16816.F32 R128, R4.reuse, R54, R76 ;  /* 0x000000360480723c */ /* 0x040ff0000000184c */
[C---:B------:R-:W-:Y:S08]  /*28e0*/  HMMA.16816.F32 R96, R4.reuse, R84, R96 ;  /* 0x000000540460723c */ /* 0x040ff00000001860 */
[C---:B------:R-:W-:Y:S08]  /*28f0*/  HMMA.16816.F32 R136, R4.reuse, R86, R72 ;  /* 0x000000560488723c */ /* 0x040ff00000001848 */
[C---:B------:R-:W-:Y:S08]  /*2900*/  HMMA.16816.F32 R140, R4.reuse, R100, R88 ;  /* 0x00000064048c723c */ /* 0x040ff00000001858 */
[----:B------:R-:W-:Y:S08]  /*2910*/  HMMA.16816.F32 R144, R4, R102, R68 ;  /* 0x000000660490723c */ /* 0x000ff00000001844 */
[----:B-1----:R-:W-:Y:S01]  /*2920*/  HMMA.16816.F32 R4, R28, R60, R12 ;  /* 0x0000003c1c04723c */ /* 0x002fe2000000180c */
[----:B------:R-:W1:Y:S07]  /*2930*/  LDSM.16.M88.4 R12, [R240+0xe100] ;  /* 0x00e10000f00c783b */ /* 0x000e6e0000000200 */
[----:B--2---:R-:W-:Y:S01]  /*2940*/  HMMA.16816.F32 R44, R24, R56, R8 ;  /* 0x00000038182c723c */ /* 0x004fe20000001808 */
[----:B------:R-:W-:Y:S07]  /*2950*/  LDSM.16.M88.4 R8, [R242+0xc100] ;  /* 0x00c10000f208783b */ /* 0x000fee0000000200 */
[C---:B------:R-:W-:Y:S01]  /*2960*/  HMMA.16816.F32 R64, R36.reuse, R42, R64 ;  /* 0x0000002a2440723c */ /* 0x040fe20000001840 */
[----:B------:R-:W2:Y:S07]  /*2970*/  LDSM.16.M88.4 R40, [R237+0x2000] ;  /* 0x00200000ed28783b */ /* 0x000eae0000000200 */
[C---:B------:R-:W-:Y:S08]  /*2980*/  HMMA.16816.F32 R92, R36.reuse, R52, R92 ;  /* 0x00000034245c723c */ /* 0x040ff0000000185c */
[----:B------:R-:W-:Y:S08]  /*2990*/  HMMA.16816.F32 R112, R36, R54, R112 ;  /* 0x000000362470723c */ /* 0x000ff00000001870 */
[----:B------:R-:W-:Y:S01]  /*29a0*/  HMMA.16816.F32 R52, R20, R56, R4 ;  /* 0x000000381434723c */ /* 0x000fe20000001804 */
[----:B------:R-:W-:Y:S07]  /*29b0*/  LDSM.16.M88.4 R4, [R244+0xe100] ;  /* 0x00e10000f404783b */ /* 0x000fee0000000200 */
[----:B------:R-:W-:Y:S01]  /*29c0*/  HMMA.16816.F32 R68, R16, R48, R44 ;  /* 0x000000301044723c */ /* 0x000fe2000000182c */
[----:B------:R-:W3:Y:S07]  /*29d0*/  LDSM.16.M88.4 R44, [R232+0x6900] ;  /* 0x00690000e82c783b */ /* 0x000eee0000000200 */
[-C--:B------:R-:W-:Y:S08]  /*29e0*/  HMMA.16816.F32 R64, R32, R62.reuse, R64 ;  /* 0x0000003e2040723c */ /* 0x080ff00000001840 */
[----:B------:R-:W-:Y:S08]  /*29f0*/  HMMA.16816.F32 R72, R28, R62, R80 ;  /* 0x0000003e1c48723c */ /* 0x000ff00000001850 */
[----:B-1----:R-:W-:Y:S01]  /*2a00*/  HMMA.16816.F32 R60, R12, R48, R52 ;  /* 0x000000300c3c723c */ /* 0x002fe20000001834 */
[----:B------:R-:W1:Y:S07]  /*2a10*/  LDSM.16.M88.4 R52, [R243+0x2800] ;  /* 0x00280000f334783b */ /* 0x000e6e0000000200 */
[----:B------:R-:W-:Y:S08]  /*2a20*/  HMMA.16816.F32 R64, R24, R58, R64 ;  /* 0x0000003a1840723c */ /* 0x000ff00000001840 */
[----:B--2---:R-:W-:Y:S08]  /*2a30*/  HMMA.16816.F32 R76, R8, R40, R68 ;  /* 0x00000028084c723c */ /* 0x004ff00000001844 */
[----:B------:R-:W-:Y:S08]  /*2a40*/  HMMA.16816.F32 R72, R20, R58, R72 ;  /* 0x0000003a1448723c */ /* 0x000ff00000001848 */
[----:B---3--:R-:W-:Y:S08]  /*2a50*/  HMMA.16816.F32 R68, R32, R44, R92 ;  /* 0x0000002c2044723c */ /* 0x008ff0000000185c */
[----:B------:R-:W-:Y:S01]  /*2a60*/  HMMA.16816.F32 R124, R36, R84, R124 ;  /* 0x00000054247c723c */ /* 0x000fe2000000187c */
[----:B------:R-:W-:-:S04]  /*2a70*/  FMUL.FTZ R2, R76, c[0x0][0x320] ;  /* 0x0000c8004c027a20 */ /* 0x000fc80000410000 */
[----:B------:R2:W3:Y:S03]  /*2a80*/  MUFU.TANH R152, R2 ;  /* 0x0000000200987308 */ /* 0x0004e60000002400 */
[C---:B------:R-:W-:Y:S08]  /*2a90*/  HMMA.16816.F32 R108, R36.reuse, R86, R108 ;  /* 0x00000056246c723c */ /* 0x040ff0000000186c */
[----:B------:R-:W-:Y:S01]  /*2aa0*/  HMMA.16816.F32 R120, R36, R100, R120 ;  /* 0x000000642478723c */ /* 0x000fe20000001878 */
[----:B--2---:R-:W-:-:S07]  /*2ab0*/  FMUL.FTZ R2, R77, c[0x0][0x320] ;  /* 0x0000c8004d027a20 */ /* 0x004fce0000410000 */
[----:B------:R-:W-:Y:S01]  /*2ac0*/  HMMA.16816.F32 R116, R36, R102, R116 ;  /* 0x000000662474723c */ /* 0x000fe20000001874 */
[----:B------:R-:W2:Y:S01]  /*2ad0*/  LDSM.16.M88.4 R36, [R238+0x6900] ;  /* 0x00690000ee24783b */ /* 0x000ea20000000200 */
[----:B------:R4:W1:Y:S06]  /*2ae0*/  MUFU.TANH R151, R2 ;  /* 0x0000000200977308 */ /* 0x00086c0000002400 */
[----:B------:R-:W-:Y:S08]  /*2af0*/  HMMA.16816.F32 R80, R4, R40, R60 ;  /* 0x000000280450723c */ /* 0x000ff0000000183c */
[----:B------:R-:W-:Y:S01]  /*2b00*/  HMMA.16816.F32 R60, R16, R50, R64 ;  /* 0x00000032103c723c */ /* 0x000fe20000001840 */
[----:B----4-:R-:W-:-:S04]  /*2b10*/  FMUL.FTZ R2, R78, c[0x0][0x320] ;  /* 0x0000c8004e027a20 */ /* 0x010fc80000410000 */
[----:B------:R4:W1:Y:S03]  /*2b20*/  MUFU.TANH R150, R2 ;  /* 0x0000000200967308 */ /* 0x0008660000002400 */
[----:B------:R-:W-:Y:S08]  /*2b30*/  HMMA.16816.F32 R56, R28, R44, R104 ;  /* 0x0000002c1c38723c */ /* 0x000ff00000001868 */
[----:B------:R-:W-:Y:S01]  /*2b40*/  HMMA.16816.F32 R64, R12, R50, R72 ;  /* 0x000000320c40723c */ /* 0x000fe20000001848 */
[----:B------:R-:W5:Y:S01]  /*2b50*/  LDSM.16.M88.4 R48, [R237+0x2800] ;  /* 0x00280000ed30783b */ /* 0x000f620000000200 */
[----:B----4-:R-:W-:-:S06]  /*2b60*/  FMUL.FTZ R2, R79, c[0x0][0x320] ;  /* 0x0000c8004f027a20 */ /* 0x010fcc0000410000 */
[----:B-1----:R-:W-:Y:S01]  /*2b70*/  HMMA.16816.F32 R68, R24, R52, R68 ;  /* 0x000000341844723c */ /* 0x002fe20000001844 */
[----:B------:R1:W4:Y:S07]  /*2b80*/  MUFU.TANH R149, R2 ;  /* 0x0000000200957308 */ /* 0x00032e0000002400 */
[----:B------:R-:W-:Y:S08]  /*2b90*/  HMMA.16816.F32 R72, R8, R42, R60 ;  /* 0x0000002a0848723c */ /* 0x000ff0000000183c */
[----:B------:R-:W-:Y:S01]  /*2ba0*/  HMMA.16816.F32 R60, R20, R52, R56 ;  /* 0x00000034143c723c */ /* 0x000fe20000001838 */
[----:B------:R-:W3:Y:S01]  /*2bb0*/  LDSM.16.M88.4 R56, [R232+0x7100] ;  /* 0x00710000e838783b */ /* 0x000ee20000000200 */
[----:B-1----:R-:W-:-:S04]  /*2bc0*/  FMUL.FTZ R2, R80, c[0x0][0x320] ;  /* 0x0000c80050027a20 */ /* 0x002fc80000410000 */
[----:B------:R1:W1:Y:S02]  /*2bd0*/  MUFU.TANH R148, R2 ;  /* 0x0000000200947308 */ /* 0x0002640000002400 */
[----:B------:R-:W-:Y:S08]  /*2be0*/  HMMA.16816.F32 R84, R4, R42, R64 ;  /* 0x0000002a0454723c */ /* 0x000ff00000001840 */
[----:B------:R-:W-:Y:S01]  /*2bf0*/  HMMA.16816.F32 R40, R32, R46, R112 ;  /* 0x0000002e2028723c */ /* 0x000fe20000001870 */
[----:B-1----:R-:W-:-:S07]  /*2c00*/  FMUL.FTZ R2, R81, c[0x0][0x320] ;  /* 0x0000c80051027a20 */ /* 0x002fce0000410000 */
[----:B--2---:R-:W-:Y:S01]  /*2c10*/  HMMA.16816.F32 R64, R16, R36, R68 ;  /* 0x000000241040723c */ /* 0x004fe20000001844 */
[----:B------:R1:W2:Y:S07]  /*2c20*/  MUFU.TANH R135, R2 ;  /* 0x0000000200877308 */ /* 0x0002ae0000002400 */
[----:B------:R-:W-:Y:S08]  /*2c30*/  HMMA.16816.F32 R68, R28, R46, R128 ;  /* 0x0000002e1c44723c */ /* 0x000ff00000001880 */
[----:B------:R-:W-:Y:S01]  /*2c40*/  HMMA.16816.F32 R44, R12, R36, R60 ;  /* 0x000000240c2c723c */ /* 0x000fe2000000183c */
[----:B-1----:R-:W-:-:S04]  /*2c50*/  FMUL.FTZ R2, R82, c[0x0][0x320] ;  /* 0x0000c80052027a20 */ /* 0x002fc80000410000 */
[----:B------:R1:W1:Y:S03]  /*2c60*/  MUFU.TANH R133, R2 ;  /* 0x0000000200857308 */ /* 0x0002660000002400 */
[----:B------:R-:W-:Y:S01]  /*2c70*/  HMMA.16816.F32 R60, R24, R54, R40 ;  /* 0x00000036183c723c */ /* 0x000fe20000001828 */
[----:B------:R-:W2:Y:S01]  /*2c80*/  LDSM.16.M88.4 R40, [R243+0x3000] ;  /* 0x00300000f328783b */ /* 0x000ea20000000200 */
[----:B-1----:R-:W-:Y:S11]  /*2c90*/  FMUL.FTZ R2, R83, c[0x0][0x320] ;  /* 0x0000c80053027a20 */ /* 0x002ff60000410000 */
[----:B------:R-:W-:Y:S03]  /*2ca0*/  @!UPT UIADD3 URZ, URZ, URZ, URZ ;  /* 0x0000003f3f3ff290 */ /* 0x000fe6000fffe03f */
[----:B-----5:R-:W-:Y:S01]  /*2cb0*/  HMMA.16816.F32 R76, R4, R48, R44 ;  /* 0x00000030044c723c */ /* 0x020fe2000000182c */
[----:B------:R1:W1:Y:S07]  /*2cc0*/  MUFU.TANH R114, R2 ;  /* 0x0000000200727308 */ /* 0x00026e0000002400 */
[----:B------:R-:W-:Y:S08]  /*2cd0*/  HMMA.16816.F32 R60, R16, R38, R60 ;  /* 0x00000026103c723c */ /* 0x000ff0000000183c */
[----:B---3--:R-:W-:Y:S01]  /*2ce0*/  HMMA.16816.F32 R44, R28, R56, R96 ;  /* 0x000000381c2c723c */ /* 0x008fe20000001860 */
[----:B-1----:R-:W-:-:S04]  /*2cf0*/  FMUL.FTZ R2, R72, c[0x0][0x320] ;  /* 0x0000c80048027a20 */ /* 0x002fc80000410000 */
[----:B------:R1:W3:Y:S02]  /*2d00*/  MUFU.TANH R115, R2 ;  /* 0x0000000200737308 */ /* 0x0002e40000002400 */
[----:B-1----:R-:W-:-:S06]  /*2d10*/  FMUL.FTZ R2, R73, c[0x0][0x320] ;  /* 0x0000c80049027a20 */ /* 0x002fcc0000410000 */
[----:B------:R1:W1:Y:S02]  /*2d20*/  MUFU.TANH R113, R2 ;  /* 0x0000000200717308 */ /* 0x0002640000002400 */
[----:B-1----:R-:W-:-:S06]  /*2d30*/  FMUL.FTZ R2, R74, c[0x0][0x320] ;  /* 0x0000c8004a027a20 */ /* 0x002fcc0000410000 */
[----:B------:R1:W1:Y:S02]  /*2d40*/  MUFU.TANH R112, R2 ;  /* 0x0000000200707308 */ /* 0x0002640000002400 */
[----:B-1----:R-:W-:Y:S02]  /*2d50*/  FMUL.FTZ R2, R75, c[0x0][0x320] ;  /* 0x0000c8004b027a20 */ /* 0x002fe40000410000 */
[----:B------:R-:W-:Y:S04]  /*2d60*/  HMMA.16816.F32 R72, R8, R48, R64 ;  /* 0x000000300848723c */ /* 0x000fe80000001840 */
[----:B------:R1:W1:Y:S04]  /*2d70*/  MUFU.TANH R107, R2 ;  /* 0x00000002006b7308 */ /* 0x0002680000002400 */
[----:B------:R-:W-:Y:S01]  /*2d80*/  HMMA.16816.F32 R64, R20, R54, R68 ;  /* 0x000000361440723c */ /* 0x000fe20000001844 */
[----:B------:R-:W5:Y:S07]  /*2d90*/  LDSM.16.M88.4 R52, [R238+0x7100] ;  /* 0x00710000ee34783b */ /* 0x000f6e0000000200 */
[----:B------:R-:W-:Y:S01]  /*2da0*/  HMMA.16816.F32 R68, R32, R56, R124 ;  /* 0x000000382044723c */ /* 0x000fe2000000187c */
[----:B-1----:R-:W-:-:S04]  /*2db0*/  FMUL.FTZ R2, R84, c[0x0][0x320] ;  /* 0x0000c80054027a20 */ /* 0x002fc80000410000 */
[----:B------:R1:W1:Y:S11]  /*2dc0*/  MUFU.TANH R106, R2 ;  /* 0x00000002006a7308 */ /* 0x0002760000002400 */
[----:B------:R-:W-:Y:S01]  /*2dd0*/  HMMA.16816.F32 R64, R12, R38, R64 ;  /* 0x000000260c40723c */ /* 0x000fe20000001840 */
[----:B------:R-:W3:Y:S01]  /*2de0*/  LDSM.16.M88.4 R36, [R237+0x3000] ;  /* 0x00300000ed24783b */ /* 0x000ee20000000200 */
[----:B-1----:R-:W-:-:S06]  /*2df0*/  FMUL.FTZ R2, R85, c[0x0][0x320] ;  /* 0x0000c80055027a20 */ /* 0x002fcc0000410000 */
[----:B--2---:R-:W-:Y:S01]  /*2e00*/  HMMA.16816.F32 R68, R24, R40, R68 ;  /* 0x000000281844723c */ /* 0x004fe20000001844 */
[----:B------:R1:W2:Y:S11]  /*2e10*/  MUFU.TANH R105, R2 ;  /* 0x0000000200697308 */ /* 0x0002b60000002400 */
[----:B------:R-:W-:Y:S04]  /*2e20*/  @!UPT UIADD3 URZ, URZ, URZ, URZ ;  /* 0x0000003f3f3ff290 */ /* 0x000fe8000fffe03f */
[----:B------:R-:W-:Y:S01]  /*2e30*/  HMMA.16816.F32 R80, R4, R50, R64 ;  /* 0x000000320450723c */ /* 0x000fe20000001840 */
[----:B-1----:R-:W-:-:S04]  /*2e40*/  FMUL.FTZ R2, R86, c[0x0][0x320] ;  /* 0x0000c80056027a20 */ /* 0x002fc80000410000 */
[----:B------:R1:W1:Y:S03]  /*2e50*/  MUFU.TANH R104, R2 ;  /* 0x0000000200687308 */ /* 0x0002660000002400 */
[----:B-----5:R-:W-:Y:S08]  /*2e60*/  HMMA.16816.F32 R64, R16, R52, R68 ;  /* 0x000000341040723c */ /* 0x020ff00000001844 */
[----:B------:R-:W-:Y:S01]  /*2e70*/  HMMA.16816.F32 R68, R28, R58, R136 ;  /* 0x0000003a1c44723c */ /* 0x000fe20000001888 */
[----:B-1----:R-:W-:-:S04]  /*2e80*/  FMUL.FTZ R2, R87, c[0x0][0x320] ;  /* 0x0000c80057027a20 */ /* 0x002fc80000410000 */
[----:B------:R1:W1:Y:S11]  /*2e90*/  MUFU.TANH R102, R2 ;  /* 0x0000000200667308 */ /* 0x0002760000002400 */
[----:B------:R-:W-:Y:S08]  /*2ea0*/  @!UPT UIADD3 URZ, URZ, URZ, URZ ;  /* 0x0000003f3f3ff290 */ /* 0x000ff0000fffe03f */
[----:B------:R-:W-:Y:S01]  /*2eb0*/  HMMA.16816.F32 R68, R20, R42, R68 ;  /* 0x0000002a1444723c */ /* 0x000fe20000001844 */
[----:B-1----:R-:W-:-:S04]  /*2ec0*/  FMUL.FTZ R2, R72, c[0x0][0x320] ;  /* 0x0000c80048027a20 */ /* 0x002fc80000410000 */
[----:B------:R1:W1:Y:S02]  /*2ed0*/  MUFU.TANH R103, R2 ;  /* 0x0000000200677308 */ /* 0x0002640000002400 */
[----:B-1----:R-:W-:Y:S11]  /*2ee0*/  FMUL.FTZ R2, R73, c[0x0][0x320] ;  /* 0x0000c80049027a20 */ /* 0x002ff60000410000 */
[----:B------:R-:W-:Y:S06]  /*2ef0*/  @!UPT UIADD3 URZ, URZ, URZ, URZ ;  /* 0x0000003f3f3ff290 */ /* 0x000fec000fffe03f */
[----:B------:R-:W-:Y:S01]  /*2f00*/  HMMA.16816.F32 R68, R12, R54, R68 ;  /* 0x000000360c44723c */ /* 0x000fe20000001844 */
[----:B------:R1:W1:Y:S02]  /*2f10*/  MUFU.TANH R101, R2 ;  /* 0x0000000200657308 */ /* 0x0002640000002400 */
[----:B-1----:R-:W-:-:S06]  /*2f20*/  FMUL.FTZ R2, R74, c[0x0][0x320] ;  /* 0x0000c8004a027a20 */ /* 0x002fcc0000410000 */
[----:B------:R1:W1:Y:S11]  /*2f30*/  MUFU.TANH R100, R2 ;  /* 0x0000000200647308 */ /* 0x0002760000002400 */
[----:B------:R-:W-:Y:S04]  /*2f40*/  @!UPT UIADD3 URZ, URZ, URZ, URZ ;  /* 0x0000003f3f3ff290 */ /* 0x000fe8000fffe03f */
[----:B---3--:R-:W-:Y:S01]  /*2f50*/  HMMA.16816.F32 R68, R4, R38, R68 ;  /* 0x000000260444723c */ /* 0x008fe20000001844 */
[----:B-1----:R-:W-:-:S07]  /*2f60*/  FMUL.FTZ R2, R75, c[0x0][0x320] ;  /* 0x0000c8004b027a20 */ /* 0x002fce0000410000 */
[----:B------:R-:W-:Y:S01]  /*2f70*/  HMMA.16816.F32 R72, R8, R50, R60 ;  /* 0x000000320848723c */ /* 0x000fe2000000183c */
[----:B------:R1:W3:Y:S07]  /*2f80*/  MUFU.TANH R95, R2 ;  /* 0x00000002005f7308 */ /* 0x0002ee0000002400 */
[----:B------:R-:W-:Y:S01]  /*2f90*/  HMMA.16816.F32 R60, R20, R40, R44 ;  /* 0x00000028143c723c */ /* 0x000fe2000000182c */
[----:B------:R-:W5:Y:S07]  /*2fa0*/  LDSM.16.M88.4 R44, [R232+0x7900] ;  /* 0x00790000e82c783b */ /* 0x000f6e0000000200 */
[----:B------:R-:W-:-:S02]  /*2fb0*/  FMUL.FTZ R68, R68, c[0x0][0x320] ;  /* 0x0000c80044447a20 */ /* 0x000fc40000410000 */
[----:B------:R-:W-:Y:S02]  /*2fc0*/  FMUL.FTZ R69, R69, c[0x0][0x320] ;  /* 0x0000c80045457a20 */ /* 0x000fe40000410000 */
[----:B------:R-:W-:Y:S01]  /*2fd0*/  FMUL.FTZ R70, R70, c[0x0][0x320] ;  /* 0x0000c80046467a20 */ /* 0x000fe20000410000 */
[----:B------:R-:W-:Y:S01]  /*2fe0*/  HMMA.16816.F32 R48, R32, R58, R108 ;  /* 0x0000003a2030723c */ /* 0x000fe2000000186c */
[----:B------:R-:W2:Y:S01]  /*2ff0*/  MUFU.TANH R68, R68 ;  /* 0x0000004400447308 */ /* 0x000ea20000002400 */
[----:B-1----:R-:W-:-:S07]  /*3000*/  FMUL.FTZ R2, R76, c[0x0][0x320] ;  /* 0x0000c8004c027a20 */ /* 0x002fce0000410000 */
[----:B------:R1:W1:Y:S02]  /*3010*/  MUFU.TANH R94, R2 ;  /* 0x00000002005e7308 */ /* 0x0002640000002400 */
[----:B------:R-:W-:Y:S06]  /*3020*/  HMMA.16816.F32 R56, R12, R52, R60 ;  /* 0x000000340c38723c */ /* 0x000fec000000183c */
[----:B------:R-:W2:Y:S07]  /*3030*/  MUFU.TANH R69, R69 ;  /* 0x0000004500457308 */ /* 0x000eae0000002400 */
[----:B------:R-:W-:Y:S01]  /*3040*/  HMMA.16816.F32 R60, R24, R42, R48 ;  /* 0x0000002a183c723c */ /* 0x000fe20000001830 */
[----:B-1----:R-:W-:Y:S01]  /*3050*/  FMUL.FTZ R2, R77, c[0x0][0x320] ;  /* 0x0000c8004d027a20 */ /* 0x002fe20000410000 */
[----:B------:R-:W1:Y:S01]  /*3060*/  LDSM.16.M88.4 R48, [R243+0x3800] ;  /* 0x00380000f330783b */ /* 0x000e620000000200 */
[----:B------:R-:W1:Y:S03]  /*3070*/  MUFU.TANH R70, R70 ;  /* 0x0000004600467308 */ /* 0x000e660000002400 */
[----:B------:R-:W1:Y:S05]  /*3080*/  LDSM.16.M88.4 R40, [R238+0x7900] ;  /* 0x00790000ee28783b */ /* 0x000e6a0000000200 */
[----:B------:R2:W1:Y:S02]  /*3090*/  MUFU.TANH R93, R2 ;  /* 0x00000002005d7308 */ /* 0x0004640000002400 */
[----:B--2---:R-:W-:-:S06]  /*30a0*/  FMUL.FTZ R2, R78, c[0x0][0x320] ;  /* 0x0000c8004e027a20 */ /* 0x004fcc0000410000 */
[----:B------:R2:W1:Y:S02]  /*30b0*/  MUFU.TANH R92, R2 ;  /* 0x00000002005c7308 */ /* 0x0004640000002400 */
[----:B--2---:R-:W-:Y:S02]  /*30c0*/  FMUL.FTZ R2, R79, c[0x0][0x320] ;  /* 0x0000c8004f027a20 */ /* 0x004fe40000410000 */
[----:B------:R-:W-:Y:S04]  /*30d0*/  HMMA.16816.F32 R76, R4, R36, R56 ;  /* 0x00000024044c723c */ /* 0x000fe80000001838 */
[----:B------:R2:W1:Y:S04]  /*30e0*/  MUFU.TANH R89, R2 ;  /* 0x0000000200597308 */ /* 0x0004680000002400 */
[----:B------:R-:W-:Y:S08]  /*30f0*/  HMMA.16816.F32 R56, R16, R54, R60 ;  /* 0x000000361038723c */ /* 0x000ff0000000183c */
[----:B-----5:R-:W-:Y:S01]  /*3100*/  HMMA.16816.F32 R60, R28, R44, R140 ;  /* 0x0000002c1c3c723c */ /* 0x020fe2000000188c */
[----:B--2---:R-:W-:-:S04]  /*3110*/  FMUL.FTZ R2, R72, c[0x0][0x320] ;  /* 0x0000c80048027a20 */ /* 0x004fc80000410000 */
[----:B------:R2:W1:Y:S03]  /*3120*/  MUFU.TANH R91, R2 ;  /* 0x00000002005b7308 */ /* 0x0004660000002400 */
[----:B------:R-:W-:Y:S01]  /*3130*/  HMMA.16816.F32 R28, R28, R46, R144 ;  /* 0x0000002e1c1c723c */ /* 0x000fe20000001890 */
[----:B--2---:R-:W-:Y:S11]  /*3140*/  FMUL.FTZ R2, R73, c[0x0][0x320] ;  /* 0x0000c80049027a20 */ /* 0x004ff60000410000 */
[----:B------:R-:W-:Y:S04]  /*3150*/  @!UPT UIADD3 URZ, URZ, URZ, URZ ;  /* 0x0000003f3f3ff290 */ /* 0x000fe8000fffe03f */
[----:B-1----:R-:W-:Y:S01]  /*3160*/  HMMA.16816.F32 R60, R20, R48, R60 ;  /* 0x00000030143c723c */ /* 0x002fe2000000183c */
[----:B------:R1:W2:Y:S02]  /*3170*/  MUFU.TANH R90, R2 ;  /* 0x00000002005a7308 */ /* 0x0002a40000002400 */
[----:B-1----:R-:W-:-:S06]  /*3180*/  FMUL.FTZ R2, R74, c[0x0][0x320] ;  /* 0x0000c8004a027a20 */ /* 0x002fcc0000410000 */
[----:B------:R1:W1:Y:S02]  /*3190*/  MUFU.TANH R88, R2 ;  /* 0x0000000200587308 */ /* 0x0002640000002400 */
[----:B-1----:R-:W-:Y:S02]  /*31a0*/  FMUL.FTZ R2, R75, c[0x0][0x320] ;  /* 0x0000c8004b027a20 */ /* 0x002fe40000410000 */
[----:B------:R-:W-:Y:S04]  /*31b0*/  HMMA.16816.F32 R72, R8, R36, R64 ;  /* 0x000000240848723c */ /* 0x000fe80000001840 */
[----:B------:R1:W1:Y:S04]  /*31c0*/  MUFU.TANH R87, R2 ;  /* 0x0000000200577308 */ /* 0x0002680000002400 */
[----:B------:R-:W-:Y:S01]  /*31d0*/  HMMA.16816.F32 R64, R32, R44, R120 ;  /* 0x0000002c2040723c */ /* 0x000fe20000001878 */
[----:B-1----:R-:W-:-:S04]  /*31e0*/  FMUL.FTZ R2, R80, c[0x0][0x320] ;  /* 0x0000c80050027a20 */ /* 0x002fc80000410000 */
[----:B------:R1:W1:Y:S11]  /*31f0*/  MUFU.TANH R86, R2 ;  /* 0x0000000200567308 */ /* 0x0002760000002400 */
[----:B------:R-:W-:Y:S08]  /*3200*/  @!UPT UIADD3 URZ, URZ, URZ, URZ ;  /* 0x0000003f3f3ff290 */ /* 0x000ff0000fffe03f */
[----:B------:R-:W-:Y:S01]  /*3210*/  HMMA.16816.F32 R52, R24, R48, R64 ;  /* 0x000000301834723c */ /* 0x000fe20000001840 */
[----:B-1----:R-:W-:-:S07]  /*3220*/  FMUL.FTZ R2, R81, c[0x0][0x320] ;  /* 0x0000c80051027a20 */ /* 0x002fce0000410000 */
[----:B------:R-:W-:Y:S01]  /*3230*/  HMMA.16816.F32 R64, R8, R38, R56 ;  /* 0x000000260840723c */ /* 0x000fe20000001838 */
[----:B------:R1:W1:Y:S07]  /*3240*/  MUFU.TANH R85, R2 ;  /* 0x0000000200557308 */ /* 0x00026e0000002400 */
[----:B------:R-:W-:Y:S01]  /*3250*/  HMMA.16816.F32 R56, R32, R46, R116 ;  /* 0x0000002e2038723c */ /* 0x000fe20000001874 */
[----:B------:R-:W5:Y:S01]  /*3260*/  LDSM.16.M88.4 R32, [R237+0x3800] ;  /* 0x00380000ed20783b */ /* 0x000f620000000200 */
[----:B------:R-:W-:-:S06]  /*3270*/  DEPBAR.LE SB0, 0x0 ;  /* 0x000080000000791a */ /* 0x000fcc0000000000 */
[----:B------:R-:W-:Y:S01]  /*3280*/  HMMA.16816.F32 R52, R16, R40, R52 ;  /* 0x000000281034723c */ /* 0x000fe20000001834 */
[----:B-1----:R-:W-:-:S04]  /*3290*/  FMUL.FTZ R2, R82, c[0x0][0x320] ;  /* 0x0000c80052027a20 */ /* 0x002fc80000410000 */
[----:B------:R1:W1:Y:S03]  /*32a0*/  MUFU.TANH R82, R2 ;  /* 0x0000000200527308 */ /* 0x0002660000002400 */
[----:B------:R-:W-:Y:S01]  /*32b0*/  HMMA.16816.F32 R36, R12, R40, R60 ;  /* 0x000000280c24723c */ /* 0x000fe2000000183c */
[----:B------:R-:W-:Y:S02]  /*32c0*/  FMUL.FTZ R65, R65, c[0x0][0x320] ;  /* 0x0000c80041417a20 */ /* 0x000fe40000410000 */
[----:B------:R-:W-:Y:S02]  /*32d0*/  FMUL.FTZ R66, R66, c[0x0][0x320] ;  /* 0x0000c80042427a20 */ /* 0x000fe40000410000 */
[----:B------:R-:W-:Y:S02]  /*32e0*/  FMUL.FTZ R67, R67, c[0x0][0x320] ;  /* 0x0000c80043437a20 */ /* 0x000fe40000410000 */
[----:B------:R-:W2:Y:S01]  /*32f0*/  MUFU.TANH R65, R65 ;  /* 0x0000004100417308 */ /* 0x000ea20000002400 */
[----:B------:R-:W-:Y:S01]  /*3300*/  HMMA.16816.F32 R24, R24, R50, R56 ;  /* 0x000000321818723c */ /* 0x000fe20000001838 */
[----:B-1----:R-:W-:-:S06]  /*3310*/  FMUL.FTZ R2, R83, c[0x0][0x320] ;  /* 0x0000c80053027a20 */ /* 0x002fcc0000410000 */
[----:B------:R-:W1:Y:S01]  /*3320*/  MUFU.TANH R66, R66 ;  /* 0x0000004200427308 */ /* 0x000e620000002400 */
[----:B------:R-:W-:Y:S07]  /*3330*/  HMMA.16816.F32 R48, R20, R50, R28 ;  /* 0x000000321430723c */ /* 0x000fee000000181c */
[----:B------:R1:W1:Y:S01]  /*3340*/  MUFU.TANH R81, R2 ;  /* 0x0000000200517308 */ /* 0x0002620000002400 */
[----:B-----5:R-:W-:Y:S07]  /*3350*/  HMMA.16816.F32 R52, R8, R32, R52 ;  /* 0x000000200834723c */ /* 0x020fee0000001834 */
[----:B------:R-:W2:Y:S01]  /*3360*/  MUFU.TANH R67, R67 ;  /* 0x0000004300437308 */ /* 0x000ea20000002400 */
[----:B------:R-:W-:Y:S01]  /*3370*/  HMMA.16816.F32 R16, R16, R42, R24 ;  /* 0x0000002a1010723c */ /* 0x000fe20000001818 */
[----:B-1----:R-:W-:-:S07]  /*3380*/  FMUL.FTZ R2, R72, c[0x0][0x320] ;  /* 0x0000c80048027a20 */ /* 0x002fce0000410000 */
[----:B------:R-:W-:Y:S01]  /*3390*/  HMMA.16816.F32 R12, R12, R42, R48 ;  /* 0x0000002a0c0c723c */ /* 0x000fe20000001830 */
[----:B------:R1:W1:Y:S07]  /*33a0*/  MUFU.TANH R83, R2 ;  /* 0x0000000200537308 */ /* 0x00026e0000002400 */
[----:B------:R-:W-:Y:S01]  /*33b0*/  HMMA.16816.F32 R20, R4, R32, R36 ;  /* 0x000000200414723c */ /* 0x000fe20000001824 */
[----:B------:R-:W-:Y:S02]  /*33c0*/  FMUL.FTZ R52, R52, c[0x0][0x320] ;  /* 0x0000c80034347a20 */ /* 0x000fe40000410000 */
[----:B------:R-:W-:-:S02]  /*33d0*/  FMUL.FTZ R53, R53, c[0x0][0x320] ;  /* 0x0000c80035357a20 */ /* 0x000fc40000410000 */
[----:B------:R-:W-:Y:S02]  /*33e0*/  FMUL.FTZ R54, R54, c[0x0][0x320] ;  /* 0x0000c80036367a20 */ /* 0x000fe40000410000 */
[----:B------:R-:W2:Y:S01]  /*33f0*/  MUFU.TANH R52, R52 ;  /* 0x0000003400347308 */ /* 0x000ea20000002400 */
[----:B------:R-:W-:Y:S01]  /*3400*/  HMMA.16816.F32 R8, R8, R34, R16 ;  /* 0x000000220808723c */ /* 0x000fe20000001810 */
[----:B-1----:R-:W-:-:S06]  /*3410*/  FMUL.FTZ R2, R73, c[0x0][0x320] ;  /* 0x0000c80049027a20 */ /* 0x002fcc0000410000 */
[----:B------:R1:W1:Y:S01]  /*3420*/  MUFU.TANH R84, R2 ;  /* 0x0000000200547308 */ /* 0x0002620000002400 */
[----:B------:R-:W-:Y:S07]  /*3430*/  HMMA.16816.F32 R4, R4, R34, R12 ;  /* 0x000000220404723c */ /* 0x000fee000000180c */
[----:B------:R-:W2:Y:S01]  /*3440*/  MUFU.TANH R53, R53 ;  /* 0x0000003500357308 */ /* 0x000ea20000002400 */
[----:B------:R-:W-:Y:S01]  /*3450*/  FMUL.FTZ R20, R20, c[0x0][0x320] ;  /* 0x0000c80014147a20 */ /* 0x000fe20000410000 */
[----:B------:R-:W-:Y:S01]  /*3460*/  SHF.R.S32.HI R15, RZ, 0x1f, R134 ;  /* 0x0000001fff0f7819 */ /* 0x000fe20000011486 */
[----:B------:R-:W-:-:S02]  /*3470*/  FMUL.FTZ R21, R21, c[0x0][0x320] ;  /* 0x0000c80015157a20 */ /* 0x000fc40000410000 */
[----:B------:R-:W-:Y:S02]  /*3480*/  FMUL.FTZ R22, R22, c[0x0][0x320] ;  /* 0x0000c80016167a20 */ /* 0x000fe40000410000 */
[----:B------:R-:W-:Y:S01]  /*3490*/  FMUL.FTZ R23, R23, c[0x0][0x320] ;  /* 0x0000c80017177a20 */ /* 0x000fe20000410000 */
[----:B------:R-:W2:Y:S01]  /*34a0*/  MUFU.TANH R54, R54 ;  /* 0x0000003600367308 */ /* 0x000ea20000002400 */
[----:B-1----:R-:W-:Y:S02]  /*34b0*/  FMUL.FTZ R2, R74, c[0x0][0x320] ;  /* 0x0000c8004a027a20 */ /* 0x002fe40000410000 */
[----:B------:R-:W-:Y:S02]  /*34c0*/  FMUL.FTZ R8, R8, c[0x0][0x320] ;  /* 0x0000c80008087a20 */ /* 0x000fe40000410000 */
[----:B------:R-:W-:Y:S02]  /*34d0*/  FMUL.FTZ R9, R9, c[0x0][0x320] ;  /* 0x0000c80009097a20 */ /* 0x000fe40000410000 */
[----:B------:R-:W-:Y:S01]  /*34e0*/  FMUL.FTZ R10, R10, c[0x0][0x320] ;  /* 0x0000c8000a0a7a20 */ /* 0x000fe20000410000 */
[----:B------:R1:W1:Y:S01]  /*34f0*/  MUFU.TANH R80, R2 ;  /* 0x0000000200507308 */ /* 0x0002620000002400 */
[----:B------:R-:W-:-:S02]  /*3500*/  FMUL.FTZ R11, R11, c[0x0][0x320] ;  /* 0x0000c8000b0b7a20 */ /* 0x000fc40000410000 */
[----:B------:R-:W-:Y:S02]  /*3510*/  FMUL.FTZ R5, R5, c[0x0][0x320] ;  /* 0x0000c80005057a20 */ /* 0x000fe40000410000 */
[----:B------:R-:W-:Y:S02]  /*3520*/  FMUL.FTZ R6, R6, c[0x0][0x320] ;  /* 0x0000c80006067a20 */ /* 0x000fe40000410000 */
[----:B------:R-:W-:Y:S01]  /*3530*/  FMUL.FTZ R7, R7, c[0x0][0x320] ;  /* 0x0000c80007077a20 */ /* 0x000fe20000410000 */
[----:B------:R-:W2:Y:S01]  /*3540*/  MUFU.TANH R33, R20 ;  /* 0x0000001400217308 */ /* 0x000ea20000002400 */
[----:B------:R-:W-:Y:S02]  /*3550*/  FMUL.FTZ R4, R4, c[0x0][0x320] ;  /* 0x0000c80004047a20 */ /* 0x000fe40000410000 */
[----:B-1----:R-:W-:-:S05]  /*3560*/  FMUL.FTZ R2, R75, c[0x0][0x320] ;  /* 0x0000c8004b027a20 */ /* 0x002fca0000410000 */
[----:B------:R-:W1:Y:S08]  /*3570*/  MUFU.TANH R32, R21 ;  /* 0x0000001500207308 */ /* 0x000e700000002400 */
[----:B------:R5:W1:Y:S08]  /*3580*/  MUFU.TANH R75, R2 ;  /* 0x00000002004b7308 */ /* 0x000a700000002400 */
[----:B------:R-:W1:Y:S01]  /*3590*/  MUFU.TANH R31, R22 ;  /* 0x00000016001f7308 */ /* 0x000e620000002400 */
[----:B-----5:R-:W-:-:S07]  /*35a0*/  FMUL.FTZ R2, R76, c[0x0][0x320] ;  /* 0x0000c8004c027a20 */ /* 0x020fce0000410000 */
        /* <DEDUP_REMOVED lines=16> */
[----:B------:R5:W1:Y:S08]  /*36b0*/  MUFU.TANH R28, R4 ;  /* 0x00000004001c7308 */ /* 0x000a700000002400 */
[----:B------:R1:W1:Y:S01]  /*36c0*/  MUFU.TANH R44, R2 ;  /* 0x00000002002c7308 */ /* 0x0002620000002400 */
[----:B-----5:R-:W-:Y:S01]  /*36d0*/  LOP3.LUT R4, R154, R153, RZ, 0xfc, !PT ;  /* 0x000000999a047212 */ /* 0x020fe200078efcff */
[----:B-1----:R-:W-:-:S06]  /*36e0*/  FMUL.FTZ R2, R71, c[0x0][0x320] ;  /* 0x0000c80047027a20 */ /* 0x002fcc0000410000 */
[----:B------:R1:W1:Y:S02]  /*36f0*/  MUFU.TANH R40, R2 ;  /* 0x0000000200287308 */ /* 0x0002640000002400 */
[----:B-1----:R-:W-:-:S06]  /*3700*/  FMUL.FTZ R2, R55, c[0x0][0x320] ;  /* 0x0000c80037027a20 */ /* 0x002fcc0000410000 */
[----:B------:R1:W1:Y:S02]  /*3710*/  MUFU.TANH R190, R2 ;  /* 0x0000000200be7308 */ /* 0x0002640000002400 */
[----:B-1----:R-:W-:-:S05]  /*3720*/  IADD3 R2, R156, 0x100, RZ ;  /* 0x000001009c027810 */ /* 0x002fca0007ffe0ff */
[----:B------:R1:W-:Y:S04]  /*3730*/  STL [R1+0x30], R2 ;  /* 0x0000300201007387 */ /* 0x0003e80000100800 */
[----:B------:R-:W-:Y:S06]  /*3740*/  BAR.SYNC.DEFER_BLOCKING 0x0 ;  /* 0x0000000000007b1d */ /* 0x000fec0000010000 */
[----:B------:R-:W-:Y:S05]  /*3750*/  @!P2 BRA `(.L_x_151) ;  /* 0x000004900000a947 */ /* 0x000fea0003800000 */
[----:B--234-:R-:W-:Y:S01]  /*3760*/  ULEA UR11, UR11, UR8, 0x6 ;  /* 0x000000080b0b7291 */ /* 0x01cfe2000f8e303f */
[----:B------:R-:W-:-:S05]  /*3770*/  IMAD.MOV.U32 R9, RZ, RZ, RZ ;  /* 0x000000ffff097224 */ /* 0x000fca00078e00ff */
[----:B------:R-:W-:-:S05]  /*3780*/  IMAD.U32 R5, RZ, RZ, UR11 ;  /* 0x0000000bff057e24 */ /* 0x000fca000f8e00ff */
[----:B------:R-:W-:-:S05]  /*3790*/  IADD3 R5, R5, -0x40, R158 ;  /* 0xffffffc005057810 */ /* 0x000fca0007ffe09e */
[----:B------:R-:W-:-:S04]  /*37a0*/  @P1 IMAD.HI.U32 R6, R5, c[0x0][0x2bc], RZ ;  /* 0x0000af0005061a27 */ /* 0x000fc800078e00ff */
[----:B-1----:R-:W-:Y:S01]  /*37b0*/  IMAD.MOV.U32 R2, RZ, RZ, R5 ;  /* 0x000000ffff027224 */ /* 0x002fe200078e0005 */
[----:B------:R-:W-:-:S04]  /*37c0*/  @P1 SHF.R.U32.HI R2, RZ, c[0x0][0x2c0], R6 ;  /* 0x0000b000ff021a19 */ /* 0x000fc80000011606 */
[----:B------:R-:W-:-:S04]  /*37d0*/  @!P0 IADD3 R7, P2, R2, UR16, RZ ;  /* 0x0000001002078c10 */ /* 0x000fc8000ff5e0ff */
[----:B------:R-:W-:Y:S02]  /*37e0*/  @!P0 LEA.HI.X.SX32 R8, R2, UR15, 0x1, P2 ;  /* 0x0000000f02088c11 */ /* 0x000fe400090f0eff */
[----:B------:R-:W-:-:S04]  /*37f0*/  @!P0 LEA R6, P2, R7, c[0x0][0x2a0], 0x2 ;  /* 0x0000a80007068a11 */ /* 0x000fc800078410ff */
[----:B------:R-:W-:-:S05]  /*3800*/  @!P0 LEA.HI.X R7, R7, c[0x0][0x2a4], R8, 0x2, P2 ;  /* 0x0000a90007078a11 */ /* 0x000fca00010f1408 */
[----:B------:R1:W2:Y:S01]  /*3810*/  @!P0 LDG.E R9, [R6.64] ;  /* 0x0000000c06098981 */ /* 0x0002a2000c1e1900 */
[----:B------:R-:W-:Y:S01]  /*3820*/  IMAD.MOV R2, RZ, RZ, -R2 ;  /* 0x000000ffff027224 */ /* 0x000fe200078e0a02 */
[----:B------:R-:W-:Y:S01]  /*3830*/  SEL R26, RZ, 0x10, P4 ;  /* 0x00000010ff1a7807 */ /* 0x000fe20002000000 */
[----:B------:R-:W-:Y:S01]  /*3840*/  IMAD.SHL.U32 R12, R132, 0x2, RZ ;  /* 0x00000002840c7824 */ /* 0x000fe200078e00ff */
[----:B------:R-:W-:Y:S01]  /*3850*/  SEL R25, RZ, 0x10, P3 ;  /* 0x00000010ff197807 */ /* 0x000fe20001800000 */
[----:B------:R-:W-:Y:S01]  /*3860*/  IMAD R10, R2, c[0x0][0x2b8], R5 ;  /* 0x0000ae00020a7a24 */ /* 0x000fe200078e0205 */
[----:B------:R-:W-:Y:S02]  /*3870*/  IADD3 R22, -R26, 0x10, RZ ;  /* 0x000000101a167810 */ /* 0x000fe40007ffe1ff */
[----:B------:R-:W-:Y:S02]  /*3880*/  IADD3 R11, -R25, 0x10, RZ ;  /* 0x00000010190b7810 */ /* 0x000fe40007ffe1ff */
[----:B------:R-:W-:Y:S01]  /*3890*/  SHF.R.S32.HI R2, RZ, 0x1f, R10 ;  /* 0x0000001fff027819 */ /* 0x000fe2000001140a */
[----:B------:R-:W-:Y:S01]  /*38a0*/  STL [R1+0x34], R10 ;  /* 0x0000340a01007387 */ /* 0x000fe20000100800 */
[----:B------:R-:W-:-:S02]  /*38b0*/  LOP3.LUT R22, R22, 0xf, RZ, 0xc0, !PT ;  /* 0x0000000f16167812 */ /* 0x000fc400078ec0ff */
[----:B------:R-:W-:Y:S01]  /*38c0*/  LOP3.LUT R11, R11, 0xf, RZ, 0xc0, !PT ;  /* 0x0000000f0b0b7812 */ /* 0x000fe200078ec0ff */
[----:B------:R-:W-:-:S04]  /*38d0*/  IMAD R2, R2, c[0x0][0x1e0], RZ ;  /* 0x0000780002027a24 */ /* 0x000fc800078e02ff */
[C---:B------:R-:W-:Y:S02]  /*38e0*/  IMAD R2, R10.reuse, c[0x0][0x1e4], R2 ;  /* 0x000079000a027a24 */ /* 0x040fe400078e0202 */
[----:B-1----:R-:W-:-:S04]  /*38f0*/  IMAD.WIDE.U32 R6, R10, c[0x0][0x1e0], RZ ;  /* 0x000078000a067a25 */ /* 0x002fc800078e00ff */
[----:B------:R-:W-:Y:S01]  /*3900*/  IMAD.IADD R7, R7, 0x1, R2 ;  /* 0x0000000107077824 */ /* 0x000fe200078e0202 */
[----:B--2---:R-:W-:-:S03]  /*3910*/  SHF.R.S32.HI R2, RZ, 0x1f, R9 ;  /* 0x0000001fff027819 */ /* 0x004fc60000011409 */
[----:B------:R-:W-:Y:S01]  /*3920*/  IMAD.WIDE.U32 R6, R9, c[0x0][0x1f0], R6 ;  /* 0x00007c0009067a25 */ /* 0x000fe200078e0006 */
[----:B------:R-:W-:Y:S03]  /*3930*/  STL [R1+0x2c], R9 ;  /* 0x00002c0901007387 */ /* 0x000fe60000100800 */
[----:B------:R-:W-:-:S04]  /*3940*/  IMAD R2, R2, c[0x0][0x1f0], RZ ;  /* 0x00007c0002027a24 */ /* 0x000fc800078e02ff */
[----:B------:R-:W-:Y:S01]  /*3950*/  IMAD R5, R9, c[0x0][0x1f4], R2 ;  /* 0x00007d0009057a24 */ /* 0x000fe200078e0202 */
[----:B------:R-:W-:-:S04]  /*3960*/  IADD3 R2, P2, R6, UR20, RZ ;  /* 0x0000001406027c10 */ /* 0x000fc8000ff5e0ff */
[----:B------:R-:W-:Y:S02]  /*3970*/  IADD3.X R6, R7, UR18, R5, P2, !PT ;  /* 0x0000001207067c10 */ /* 0x000fe400097fe405 */
[----:B------:R-:W-:-:S04]  /*3980*/  LEA R5, P2, R2, c[0x0][0x1c8], 0x1 ;  /* 0x0000720002057a11 */ /* 0x000fc800078408ff */
[----:B------:R-:W-:Y:S01]  /*3990*/  LEA.HI.X R2, R2, c[0x0][0x1cc], R6, 0x1, P2 ;  /* 0x0000730002027a11 */ /* 0x000fe200010f0c06 */
[----:B------:R-:W1:Y:S01]  /*39a0*/  SHFL.IDX PT, R10, R5, 0x3, 0x181f ;  /* 0x00781f00050a7f89 */ /* 0x000e6200000e0000 */
[----:B------:R-:W-:-:S03]  /*39b0*/  SHF.L.U64.HI R6, R132, 0x1, R157 ;  /* 0x0000000184067819 */ /* 0x000fc6000001029d */
[----:B------:R-:W2:Y:S04]  /*39c0*/  SHFL.IDX PT, R7, R2, 0x3, 0x181f ;  /* 0x00781f0002077f89 */ /* 0x000ea800000e0000 */
[----:B------:R-:W3:Y:S04]  /*39d0*/  SHFL.IDX PT, R18, R5, RZ, 0x181f ;  /* 0x00181fff05127589 */ /* 0x000ee800000e0000 */
[----:B------:R-:W-:Y:S04]  /*39e0*/  SHFL.IDX PT, R14, R5, 0x1, 0x181f ;  /* 0x00381f00050e7f89 */ /* 0x000fe800000e0000 */
[----:B------:R-:W4:Y:S04]  /*39f0*/  SHFL.IDX PT, R8, R2, RZ, 0x181f ;  /* 0x00181fff02087589 */ /* 0x000f2800000e0000 */
[----:B------:R5:W5:Y:S04]  /*3a00*/  SHFL.IDX PT, R9, R5, 0x2, 0x181f ;  /* 0x00581f0005097f89 */ /* 0x000b6800000e0000 */
[----:B------:R-:W5:Y:S01]  /*3a10*/  SHFL.IDX PT, R13, R2, 0x1, 0x181f ;  /* 0x00381f00020d7f89 */ /* 0x000f6200000e0000 */
[----:B-1----:R-:W-:-:S03]  /*3a20*/  IADD3 R22, P5, P2, R22, R10, R12 ;  /* 0x0000000a16167210 */ /* 0x002fc60007abe00c */
[----:B------:R1:W1:Y:S01]  /*3a30*/  SHFL.IDX PT, R24, R2, 0x2, 0x181f ;  /* 0x00581f0002187f89 */ /* 0x00026200000e0000 */
[----:B--2---:R-:W-:Y:S02]  /*3a40*/  IADD3.X R23, RZ, R7, R6, P5, P2 ;  /* 0x00000007ff177210 */ /* 0x004fe40002fe4406 */
[----:B---3--:R-:W-:-:S05]  /*3a50*/  IADD3 R20, P6, R18, R12, RZ ;  /* 0x0000000c12147210 */ /* 0x008fca0007fde0ff */
[----:B----4-:R-:W-:Y:S01]  /*3a60*/  IMAD.X R21, R8, 0x1, R6, P6 ;  /* 0x0000000108157824 */ /* 0x010fe200030e0606 */
[----:B-----5:R-:W-:-:S04]  /*3a70*/  SHF.L.U64.HI R5, R134, 0x1, R15 ;  /* 0x0000000186057819 */ /* 0x020fc8000001020f */
[----:B------:R2:W-:Y:S01]  /*3a80*/  LDGSTS.E.BYPASS.LTC128B.128 [R156+0x4100], [R20.64], !P4 ;  /* 0x04100000149c7fae */ /* 0x0005e2000e101d4c */
[----:B-1----:R-:W-:-:S05]  /*3a90*/  IMAD.SHL.U32 R2, R134, 0x2, RZ ;  /* 0x0000000286027824 */ /* 0x002fca00078e00ff */
[----:B------:R-:W-:-:S04]  /*3aa0*/  IADD3 R10, P5, P2, R11, R10, R2 ;  /* 0x0000000a0b0a7210 */ /* 0x000fc80007abe002 */
[--C-:B------:R-:W-:Y:S02]  /*3ab0*/  IADD3.X R11, RZ, R7, R5.reuse, P5, P2 ;  /* 0x00000007ff0b7210 */ /* 0x100fe40002fe4405 */
[----:B------:R-:W-:Y:S02]  /*3ac0*/  IADD3 R18, P5, R18, R2, RZ ;  /* 0x0000000212127210 */ /* 0x000fe40007fbe0ff */
[C---:B------:R-:W-:Y:S02]  /*3ad0*/  IADD3 R16, P2, R14.reuse, R12, RZ ;  /* 0x0000000c0e107210 */ /* 0x040fe40007f5e0ff */
[----:B------:R-:W-:Y:S01]  /*3ae0*/  IADD3 R14, P6, R14, R2, RZ ;  /* 0x000000020e0e7210 */ /* 0x000fe20007fde0ff */
[--C-:B------:R-:W-:Y:S01]  /*3af0*/  IMAD.X R19, R8, 0x1, R5.reuse, P5 ;  /* 0x0000000108137824 */ /* 0x100fe200028e0605 */
[----:B------:R-:W-:Y:S01]  /*3b00*/  IADD3 R12, P5, R9, R12, RZ ;  /* 0x0000000c090c7210 */ /* 0x000fe20007fbe0ff */
[--C-:B------:R-:W-:Y:S01]  /*3b10*/  IMAD.X R17, R13, 0x1, R6.reuse, P2 ;  /* 0x000000010d117824 */ /* 0x100fe200010e0606 */
[----:B------:R-:W-:Y:S01]  /*3b20*/  IADD3 R8, P2, R9, R2, RZ ;  /* 0x0000000209087210 */ /* 0x000fe20007f5e0ff */
[--C-:B------:R-:W-:Y:S01]  /*3b30*/  IMAD.X R15, R13, 0x1, R5.reuse, P6 ;  /* 0x000000010d0f7824 */ /* 0x100fe200030e0605 */
[----:B------:R-:W-:Y:S01]  /*3b40*/  ISETP.NE.U32.AND P6, PT, R26, RZ, PT ;  /* 0x000000ff1a00720c */ /* 0x000fe20003fc5070 */
[C---:B------:R-:W-:Y:S01]  /*3b50*/  IMAD.X R13, R24.reuse, 0x1, R6, P5 ;  /* 0x00000001180d7824 */ /* 0x040fe200028e0606 */
        /* <DEDUP_REMOVED lines=9> */
.L_x_151:
[----:B-1234-:R-:W-:Y:S01]  /*3bf0*/  LOP3.LUT R2, R155, 0xffffffe0, RZ, 0xc0, !PT ;  /* 0xffffffe09b027812 */ /* 0x01efe200078ec0ff */
[----:B------:R-:W-:Y:S01]  /*3c00*/  IMAD.U32 R5, RZ, RZ, UR9 ;  /* 0x00000009ff057e24 */ /* 0x000fe2000f8e00ff */
[----:B------:R-:W-:Y:S01]  /*3c10*/  STL [R1+0x90], R251 ;  /* 0x000090fb01007387 */ /* 0x000fe20000100800 */
[----:B------:R-:W-:-:S02]  /*3c20*/  IMAD.SHL.U32 R233, R4, 0x2, RZ ;  /* 0x0000000204e97824 */ /* 0x000fc400078e00ff */
[----:B------:R-:W-:Y:S01]  /*3c30*/  IMAD.IADD R2, R208, 0x1, -R2 ;  /* 0x00000001d0027824 */ /* 0x000fe200078e0a02 */
[----:B------:R-:W-:Y:S01]  /*3c40*/  STL [R1+0x8c], R250 ;  /* 0x00008cfa01007387 */ /* 0x000fe20000100800 */
[----:B------:R-:W-:Y:S01]  /*3c50*/  IMAD R234, R3, 0x2, R233 ;  /* 0x0000000203ea7824 */ /* 0x000fe200078e02e9 */
[C---:B------:R-:W-:Y:S02]  /*3c60*/  LEA R236, R0.reuse, R233, 0x1 ;  /* 0x000000e900ec7211 */ /* 0x040fe400078e08ff */
[----:B------:R-:W-:Y:S01]  /*3c70*/  SHF.R.S32.HI R8, RZ, 0x1f, R2 ;  /* 0x0000001fff087819 */ /* 0x000fe20000011402 */
[----:B------:R-:W-:Y:S01]  /*3c80*/  STL [R1+0x88], R249 ;  /* 0x000088f901007387 */ /* 0x000fe20000100800 */
[----:B------:R-:W-:Y:S02]  /*3c90*/  IMAD R235, R0, 0x2, R234 ;  /* 0x0000000200eb7824 */ /* 0x000fe400078e02ea */
[----:B------:R-:W-:Y:S01]  /*3ca0*/  LEA.HI R8, R8, R2, RZ, 0x2 ;  /* 0x0000000208087211 */ /* 0x000fe200078f10ff */
[----:B------:R-:W-:Y:S03]  /*3cb0*/  STL [R1+0x84], R248 ;  /* 0x000084f801007387 */ /* 0x000fe60000100800 */
[----:B------:R-:W-:Y:S01]  /*3cc0*/  LOP3.LUT R8, R8, 0x7ffffffc, RZ, 0xc0, !PT ;  /* 0x7ffffffc08087812 */ /* 0x000fe200078ec0ff */
[----:B------:R-:W-:Y:S03]  /*3cd0*/  STL [R1+0x80], R247 ;  /* 0x000080f701007387 */ /* 0x000fe60000100800 */
[----:B------:R-:W-:Y:S01]  /*3ce0*/  IADD3 R8, R2, -R8, RZ ;  /* 0x8000000802087210 */ /* 0x000fe20007ffe0ff */
[----:B------:R-:W-:Y:S04]  /*3cf0*/  STL [R1+0x7c], R246 ;  /* 0x00007cf601007387 */ /* 0x000fe80000100800 */
[----:B------:R-:W-:Y:S01]  /*3d00*/  IMAD R8, R8, -0x2, R5 ;  /* 0xfffffffe08087824 */ /* 0x000fe200078e0205 */
[----:B------:R-:W-:Y:S04]  /*3d10*/  STL [R1+0x78], R245 ;  /* 0x000078f501007387 */ /* 0x000fe80000100800 */
[C---:B------:R-:W-:Y:S01]  /*3d20*/  ISETP.GT.AND P2, PT, R8.reuse, RZ, PT ;  /* 0x000000ff0800720c */ /* 0x040fe20003f44270 */
[----:B------:R-:W-:Y:S01]  /*3d30*/  STL [R1+0x74], R244 ;  /* 0x000074f401007387 */ /* 0x000fe20000100800 */
[----:B------:R-:W-:-:S02]  /*3d40*/  ISETP.GT.AND P6, PT, R8, 0x1, PT ;  /* 0x000000010800780c */ /* 0x000fc40003fc4270 */
[----:B------:R-:W-:Y:S01]  /*3d50*/  ISETP.GT.AND P5, PT, R8, 0x8, PT ;  /* 0x000000080800780c */ /* 0x000fe20003fa4270 */
[----:B------:R-:W-:Y:S01]  /*3d60*/  STL [R1+0x70], R243 ;  /* 0x000070f301007387 */ /* 0x000fe20000100800 */
[----:B------:R-:W-:Y:S02]  /*3d70*/  FSEL R6, R148, -INF , P2 ;  /* 0xff80000094067808 */ /* 0x000fe40001000000 */
[----:B------:R-:W-:Y:S01]  /*3d80*/  FSEL R7, R135, -INF , P6 ;  /* 0xff80000087077808 */ /* 0x000fe20003000000 */
[----:B------:R-:W-:Y:S01]  /*3d90*/  STL [R1+0x6c], R242 ;  /* 0x00006cf201007387 */ /* 0x000fe20000100800 */
[----:B------:R-:W-:Y:S02]  /*3da0*/  FSEL R11, R133, -INF , P2 ;  /* 0xff800000850b7808 */ /* 0x000fe40001000000 */
[----:B------:R-:W-:Y:S01]  /*3db0*/  FSEL R120, R150, -INF , P2 ;  /* 0xff80000096787808 */ /* 0x000fe20001000000 */
[----:B------:R-:W-:Y:S01]  /*3dc0*/  STL [R1+0x68], R241 ;  /* 0x000068f101007387 */ /* 0x000fe20000100800 */
[----:B------:R-:W-:-:S02]  /*3dd0*/  FSEL R96, R152, -INF , P2 ;  /* 0xff80000098607808 */ /* 0x000fc40001000000 */
[----:B------:R-:W-:Y:S01]  /*3de0*/  ISETP.GT.AND P2, PT, R8, 0x9, PT ;  /* 0x000000090800780c */ /* 0x000fe20003f44270 */
[----:B------:R-:W-:Y:S01]  /*3df0*/  STL [R1+0x64], R240 ;  /* 0x000064f001007387 */ /* 0x000fe20000100800 */
[----:B------:R-:W-:Y:S02]  /*3e00*/  FSEL R9, R106, -INF , P5 ;  /* 0xff8000006a097808 */ /* 0x000fe40002800000 */
[----:B------:R-:W-:Y:S01]  /*3e10*/  FMNMX.FTZ R2, R6, R7, !PT ;  /* 0x0000000706027209 */ /* 0x000fe20007810000 */
        /* <DEDUP_REMOVED lines=15> */
[----:B------:R1:W-:Y:S01]  /*3f10*/  STL [R1+0x4c], R132 ;  /* 0x00004c8401007387 */ /* 0x0003e20000100800 */
[----:B------:R-:W-:Y:S02]  /*3f20*/  FSEL R17, R94, -INF , P6 ;  /* 0xff8000005e117808 */ /* 0x000fe40003000000 */
[----:B------:R-:W-:Y:S01]  /*3f30*/  FMNMX.FTZ R2, R10, R2, !PT ;  /* 0x000000020a027209 */ /* 0x000fe20007810000 */
[----:B------:R-:W-:Y:S01]  /*3f40*/  LDSM.16.MT88.4 R60, [R235+0x900] ;  /* 0x00090000eb3c783b */ /* 0x000fe20000004200 */
[----:B------:R-:W-:Y:S02]  /*3f50*/  FSEL R16, R102, -INF , P2 ;  /* 0xff80000066107808 */ /* 0x000fe40001000000 */
[----:B------:R-:W-:Y:S01]  /*3f60*/  FSEL R123, R107, -INF , P2 ;  /* 0xff8000006b7b7808 */ /* 0x000fe20001000000 */
[----:B------:R-:W-:Y:S01]  /*3f70*/  LDSM.16.MT88.4 R56, [R233+0x900] ;  /* 0x00090000e938783b */ /* 0x000fe20000004200 */
[----:B------:R-:W-:-:S02]  /*3f80*/  FSEL R99, R113, -INF , P2 ;  /* 0xff80000071637808 */ /* 0x000fc40001000000 */
[----:B------:R-:W-:Y:S01]  /*3f90*/  ISETP.GT.AND P2, PT, R8, 0x18, PT ;  /* 0x000000180800780c */ /* 0x000fe20003f44270 */
[----:B------:R-:W-:Y:S01]  /*3fa0*/  LDSM.16.MT88.4 R104, [R236+0x2100] ;  /* 0x00210000ec68783b */ /* 0x000fe20000004200 */
        /* <DEDUP_REMOVED lines=11> */
[----:B------:R-:W0:Y:S01]  /*4060*/  LDGDEPBAR ;  /* 0x00000000000079af */ /* 0x000e220000000000 */
[----:B------:R-:W-:Y:S02]  /*4070*/  FSEL R22, R89, -INF , P5 ;  /* 0xff80000059167808 */ /* 0x000fe40002800000 */
[----:B------:R-:W-:Y:S02]  /*4080*/  FSEL R125, R95, -INF , P5 ;  /* 0xff8000005f7d7808 */ /* 0x000fe40002800000 */
[----:B------:R-:W-:Y:S01]  /*4090*/  FSEL R113, R101, -INF , P5 ;  /* 0xff80000065717808 */ /* 0x000fe20002800000 */
[----:B------:R-:W-:Y:S01]  /*40a0*/  LDSM.16.MT88.4 R92, [R233+0x2100] ;  /* 0x00210000e95c783b */ /* 0x000fe20000004200 */
[----:B------:R-:W-:-:S02]  /*40b0*/  ISETP.GT.AND P5, PT, R8, 0x20, PT ;  /* 0x000000200800780c */ /* 0x000fc40003fa4270 */
[----:B------:R-:W-:Y:S01]  /*40c0*/  FSEL R20, R85, -INF , P6 ;  /* 0xff80000055147808 */ /* 0x000fe20003000000 */
[----:B------:R-:W-:Y:S01]  /*40d0*/  LDSM.16.MT88.4 R100, [R234+0x2100] ;  /* 0x00210000ea64783b */ /* 0x000fe20000004200 */
[----:B------:R-:W-:Y:S02]  /*40e0*/  FMNMX.FTZ R2, R19, R2, !PT ;  /* 0x0000000213027209 */ /* 0x000fe40007810000 */
[----:B------:R-:W-:Y:S02]  /*40f0*/  FSEL R23, R82, -INF , P2 ;  /* 0xff80000052177808 */ /* 0x000fe40001000000 */
[----:B------:R-:W-:Y:S02]  /*4100*/  FSEL R126, R88, -INF , P2 ;  /* 0xff800000587e7808 */ /* 0x000fe40001000000 */
[----:B------:R-:W-:Y:S02]  /*4110*/  FSEL R115, R91, -INF , P2 ;  /* 0xff8000005b737808 */ /* 0x000fe40001000000 */
[----:B------:R-:W-:-:S02]  /*4120*/  ISETP.GT.AND P2, PT, R8, 0x21, PT ;  /* 0x000000210800780c */ /* 0x000fc40003f44270 */
[----:B------:R-:W-:Y:S02]  /*4130*/  FSEL R180, R74, -INF , P5 ;  /* 0xff8000004ab47808 */ /* 0x000fe40002800000 */
[----:B------:R-:W-:Y:S02]  /*4140*/  FMNMX.FTZ R2, R20, R2, !PT ;  /* 0x0000000214027209 */ /* 0x000fe40007810000 */
[----:B------:R-:W-:Y:S02]  /*4150*/  FSEL R24, R81, -INF , P6 ;  /* 0xff80000051187808 */ /* 0x000fe40003000000 */
[----:B------:R-:W-:Y:S02]  /*4160*/  FSEL R127, R87, -INF , P6 ;  /* 0xff800000577f7808 */ /* 0x000fe40003000000 */
[----:B------:R-:W-:Y:S02]  /*4170*/  FSEL R114, R90, -INF , P6 ;  /* 0xff8000005a727808 */ /* 0x000fe40003000000 */
[----:B------:R-:W-:Y:S01]  /*4180*/  ISETP.GT.AND P6, PT, R8, 0x28, PT ;  /* 0x000000280800780c */ /* 0x000fe20003fc4270 */
[----:B------:R-:W-:Y:S01]  /*4190*/  LDSM.16.MT88.4 R88, [R235+0x100] ;  /* 0x00010000eb58783b */ /* 0x000fe20000004200 */
[----:B------:R-:W-:-:S02]  /*41a0*/  FSEL R175, R73, -INF , P2 ;  /* 0xff80000049af7808 */ /* 0x000fc40001000000 */
[----:B------:R-:W-:Y:S02]  /*41b0*/  FMNMX.FTZ R2, R180, R2, !PT ;  /* 0x00000002b4027209 */ /* 0x000fe40007810000 */
[----:B------:R-:W-:Y:S02]  /*41c0*/  FSEL R184, R72, -INF , P5 ;  /* 0xff80000048b87808 */ /* 0x000fe40002800000 */
[----:B------:R-:W-:Y:S02]  /*41d0*/  FSEL R172, R80, -INF , P5 ;  /* 0xff80000050ac7808 */ /* 0x000fe40002800000 */
[----:B------:R-:W-:Y:S02]  /*41e0*/  FSEL R169, R83, -INF , P5 ;  /* 0xff80000053a97808 */ /* 0x000fe40002800000 */
[----:B------:R-:W-:Y:S02]  /*41f0*/  ISETP.GT.AND P5, PT, R8, 0x29, PT ;  /* 0x000000290800780c */ /* 0x000fe40003fa4270 */
[----:B------:R-:W-:-:S02]  /*4200*/  FSEL R174, R68, -INF , P6 ;  /* 0xff80000044ae7808 */ /* 0x000fc40003000000 */
[----:B------:R-:W-:Y:S02]  /*4210*/  FMNMX.FTZ R2, R175, R2, !PT ;  /* 0x00000002af027209 */ /* 0x000fe40007810000 */
[----:B------:R-:W-:Y:S02]  /*4220*/  FSEL R183, R45, -INF , P2 ;  /* 0xff8000002db77808 */ /* 0x000fe40001000000 */
[----:B------:R-:W-:Y:S02]  /*4230*/  FSEL R171, R75, -INF , P2 ;  /* 0xff8000004bab7808 */ /* 0x000fe40001000000 */
[----:B------:R-:W-:Y:S01]  /*4240*/  FSEL R168, R84, -INF , P2 ;  /* 0xff80000054a87808 */ /* 0x000fe20001000000 */
[----:B------:R-:W-:Y:S01]  /*4250*/  LDSM.16.MT88.4 R72, [R236+0x900] ;  /* 0x00090000ec48783b */ /* 0x000fe20000004200 */
[----:B------:R-:W-:Y:S02]  /*4260*/  ISETP.GT.AND P2, PT, R8, 0x30, PT ;  /* 0x000000300800780c */ /* 0x000fe40003f44270 */
[----:B------:R-:W-:Y:S01]  /*4270*/  FSEL R173, R69, -INF , P5 ;  /* 0xff80000045ad7808 */ /* 0x000fe20002800000 */
[----:B------:R-:W-:Y:S01]  /*4280*/  LDSM.16.MT88.4 R84, [R236+0x100] ;  /* 0x00010000ec54783b */ /* 0x000fe20000004200 */
[----:B------:R-:W-:-:S02]  /*4290*/  FMNMX.FTZ R2, R174, R2, !PT ;  /* 0x00000002ae027209 */ /* 0x000fc40007810000 */
[----:B------:R-:W-:Y:S02]  /*42a0*/  FSEL R181, R40, -INF , P5 ;  /* 0xff80000028b57808 */ /* 0x000fe40002800000 */
[----:B------:R-:W-:Y:S01]  /*42b0*/  FSEL R136, R67, -INF , P5 ;  /* 0xff80000043887808 */ /* 0x000fe20002800000 */
[----:B------:R-:W-:Y:S01]  /*42c0*/  LDSM.16.MT88.4 R40, [R233+0x100] ;  /* 0x00010000e928783b */ /* 0x000fe20000004200 */
[----:B------:R-:W-:Y:S02]  /*42d0*/  FSEL R133, R65, -INF , P5 ;  /* 0xff80000041857808 */ /* 0x000fe40002800000 */
[----:B------:R-:W-:Y:S02]  /*42e0*/  FSEL R205, R33, -INF , P2 ;  /* 0xff80000021cd7808 */ /* 0x000fe40001000000 */
[----:B------:R-:W-:Y:S02]  /*42f0*/  ISETP.GT.AND P5, PT, R8, 0x31, PT ;  /* 0x000000310800780c */ /* 0x000fe40003fa4270 */
[----:B------:R-:W-:-:S02]  /*4300*/  FMNMX.FTZ R2, R173, R2, !PT ;  /* 0x00000002ad027209 */ /* 0x000fc40007810000 */
[----:B------:R-:W-:Y:S02]  /*4310*/  FSEL R182, R70, -INF , P6 ;  /* 0xff80000046b67808 */ /* 0x000fe40003000000 */
[----:B------:R-:W-:Y:S01]  /*4320*/  FSEL R170, R66, -INF , P6 ;  /* 0xff80000042aa7808 */ /* 0x000fe20003000000 */
[----:B------:R-:W-:Y:S01]  /*4330*/  LDSM.16.MT88.4 R68, [R233+0x2900] ;  /* 0x00290000e944783b */ /* 0x000fe20000004200 */
[----:B------:R-:W-:Y:S02]  /*4340*/  FSEL R135, R44, -INF , P6 ;  /* 0xff8000002c877808 */ /* 0x000fe40003000000 */
[----:B------:R-:W-:Y:S01]  /*4350*/  ISETP.GT.AND P6, PT, R8, 0x38, PT ;  /* 0x000000380800780c */ /* 0x000fe20003fc4270 */
[----:B------:R-:W-:Y:S01]  /*4360*/  LDSM.16.MT88.4 R64, [R234+0x2900] ;  /* 0x00290000ea40783b */ /* 0x000fe20000004200 */
[----:B-1----:R-:W-:Y:S02]  /*4370*/  FSEL R132, R32, -INF , P5 ;  /* 0xff80000020847808 */ /* 0x002fe40002800000 */
[----:B------:R-:W-:-:S02]  /*4380*/  FMNMX.FTZ R2, R205, R2, !PT ;  /* 0x00000002cd027209 */ /* 0x000fc40007810000 */
[----:B------:R-:W-:Y:S02]  /*4390*/  ISETP.GT.AND P5, PT, R8, 0x39, PT ;  /* 0x000000390800780c */ /* 0x000fe40003fa4270 */
[----:B------:R-:W-:Y:S02]  /*43a0*/  FSEL R241, R28, -INF , P6 ;  /* 0xff8000001cf17808 */ /* 0x000fe40003000000 */
[----:B------:R-:W-:Y:S02]  /*43b0*/  FMNMX.FTZ R2, R132, R2, !PT ;  /* 0x0000000284027209 */ /* 0x000fe40007810000 */
[----:B------:R-:W-:Y:S02]  /*43c0*/  FSEL R237, R27, -INF , P5 ;  /* 0xff8000001bed7808 */ /* 0x000fe40002800000 */
[----:B------:R-:W-:Y:S02]  /*43d0*/  FMNMX.FTZ R2, R241, R2, !PT ;  /* 0x00000002f1027209 */ /* 0x000fe40007810000 */
[----:B------:R-:W-:-:S02]  /*43e0*/  FSEL R240, R31, -INF , P2 ;  /* 0xff8000001ff07808 */ /* 0x000fc40001000000 */
[----:B------:R-:W-:Y:S02]  /*43f0*/  FMNMX.FTZ R2, R237, R2, !PT ;  /* 0x00000002ed027209 */ /* 0x000fe40007810000 */
[----:B------:R-:W-:Y:S02]  /*4400*/  FSEL R229, R54, -INF , P2 ;  /* 0xff80000036e57808 */ /* 0x000fe40001000000 */
[----:B------:R-:W-:Y:S01]  /*4410*/  FSEL R228, R52, -INF , P2 ;  /* 0xff80000034e47808 */ /* 0x000fe20001000000 */
[----:B------:R-:W1:Y:S01]  /*4420*/  SHFL.BFLY PT, R5, R2, 0x2, 0x1f ;  /* 0x0c401f0002057f89 */ /* 0x000e6200000e0000 */
[----:B------:R-:W-:Y:S02]  /*4430*/  FSEL R232, R30, -INF , P6 ;  /* 0xff8000001ee87808 */ /* 0x000fe40003000000 */
[----:B------:R-:W-:Y:S02]  /*4440*/  FSEL R212, R29, -INF , P5 ;  /* 0xff8000001dd47808 */ /* 0x000fe40002800000 */
[----:B------:R-:W-:-:S02]  /*4450*/  FMNMX.FTZ R0, R96, R97, !PT ;  /* 0x0000006160007209 */ /* 0x000fc40007810000 */
[----:B------:R-:W-:Y:S02]  /*4460*/  FSEL R191, R35, -INF , P6 ;  /* 0xff80000023bf7808 */ /* 0x000fe40003000000 */
[----:B------:R-:W-:Y:S02]  /*4470*/  FMNMX.FTZ R0, R98, R0, !PT ;  /* 0x0000000062007209 */ /* 0x000fe40007810000 */
[----:B------:R-:W-:Y:S02]  /*4480*/  FSEL R195, R34, -INF , P5 ;  /* 0xff80000022c37808 */ /* 0x000fe40002800000 */
[----:B------:R-:W-:Y:S02]  /*4490*/  FMNMX.FTZ R0, R99, R0, !PT ;  /* 0x0000000063007209 */ /* 0x000fe40007810000 */
[----:B------:R-:W-:Y:S02]  /*44a0*/  FSEL R189, R189, -INF , P6 ;  /* 0xff800000bdbd7808 */ /* 0x000fe40003000000 */
[----:B------:R-:W-:-:S02]  /*44b0*/  FMNMX.FTZ R0, R112, R0, !PT ;  /* 0x0000000070007209 */ /* 0x000fc40007810000 */
[----:B------:R-:W-:Y:S02]  /*44c0*/  FSEL R188, R188, -INF , P5 ;  /* 0xff800000bcbc7808 */ /* 0x000fe40002800000 */
[----:B------:R-:W-:Y:S02]  /*44d0*/  FMNMX.FTZ R0, R113, R0, !PT ;  /* 0x0000000071007209 */ /* 0x000fe40007810000 */
[----:B-1----:R-:W-:Y:S02]  /*44e0*/  FMNMX.FTZ R2, R2, R5, !PT ;  /* 0x0000000502027209 */ /* 0x002fe40007810000 */
[----:B------:R-:W-:-:S03]  /*44f0*/  FMNMX.FTZ R0, R115, R0, !PT ;  /* 0x0000000073007209 */ /* 0x000fc60007810000 */
[----:B------:R-:W1:Y:S01]  /*4500*/  SHFL.BFLY PT, R137, R2, 0x1, 0x1f ;  /* 0x0c201f0002897f89 */ /* 0x000e6200000e0000 */
[----:B------:R-:W-:-:S04]  /*4510*/  FMNMX.FTZ R0, R114, R0, !PT ;  /* 0x0000000072007209 */ /* 0x000fc80007810000 */
[----:B------:R-:W-:-:S04]  /*4520*/  FMNMX.FTZ R0, R169, R0, !PT ;  /* 0x00000000a9007209 */ /* 0x000fc80007810000 */
[----:B------:R-:W-:-:S04]  /*4530*/  FMNMX.FTZ R0, R168, R0, !PT ;  /* 0x00000000a8007209 */ /* 0x000fc80007810000 */
[----:B------:R-:W-:-:S04]  /*4540*/  FMNMX.FTZ R0, R135, R0, !PT ;  /* 0x0000000087007209 */ /* 0x000fc80007810000 */
[----:B------:R-:W-:-:S04]  /*4550*/  FMNMX.FTZ R0, R133, R0, !PT ;  /* 0x0000000085007209 */ /* 0x000fc80007810000 */
[----:B------:R-:W-:Y:S02]  /*4560*/  FMNMX.FTZ R0, R228, R0, !PT ;  /* 0x00000000e4007209 */ /* 0x000fe40007810000 */
[----:B-1----:R-:W-:Y:S02]  /*4570*/  FMNMX.FTZ R137, R2, R137, !PT ;  /* 0x0000008902897209 */ /* 0x002fe40007810000 */
[----:B------:R-:W-:Y:S02]  /*4580*/  FMNMX.FTZ R2, R11, R14, !PT ;  /* 0x0000000e0b027209 */ /* 0x000fe40007810000 */
[C---:B------:R-:W-:Y:S01]  /*4590*/  FSETP.NEU.FTZ.AND P2, PT, R137.reuse, -INF , PT ;  /* 0xff8000008900780b */ /* 0x040fe20003f5d000 */
[----:B------:R-:W-:Y:S01]  /*45a0*/  FMUL.FTZ R13, R137, c[0x0][0x2d0] ;  /* 0x0000b400890d7a20 */ /* 0x000fe20000410000 */
[----:B------:R-:W-:-:S04]  /*45b0*/  FMNMX.FTZ R2, R15, R2, !PT ;  /* 0x000000020f027209 */ /* 0x000fc80007810000 */
[----:B------:R-:W-:Y:S02]  /*45c0*/  FMNMX.FTZ R2, R16, R2, !PT ;  /* 0x0000000210027209 */ /* 0x000fe40007810000 */
[----:B------:R-:W-:Y:S02]  /*45d0*/  FSEL R13, R13, RZ, P2 ;  /* 0x000000ff0d0d7208 */ /* 0x000fe40001000000 */
[----:B------:R-:W-:Y:S02]  /*45e0*/  FMNMX.FTZ R2, R21, R2, !PT ;  /* 0x0000000215027209 */ /* 0x000fe40007810000 */
[----:B------:R-:W-:Y:S02]  /*45f0*/  ISETP.GT.AND P2, PT, R8, 0x31, PT ;  /* 0x000000310800780c */ /* 0x000fe40003f44270 */
[----:B------:R-:W-:Y:S02]  /*4600*/  FMNMX.FTZ R2, R22, R2, !PT ;  /* 0x0000000216027209 */ /* 0x000fe40007810000 */
[----:B------:R-:W-:-:S02]  /*4610*/  FSEL R239, R36, -INF , P2 ;  /* 0xff80000024ef7808 */ /* 0x000fc40001000000 */
[----:B------:R-:W-:-:S04]  /*4620*/  FMNMX.FTZ R2, R23, R2, !PT ;  /* 0x0000000217027209 */ /* 0x000fc80007810000 */
        /* <DEDUP_REMOVED lines=8> */
[----:B------:R-:W-:-:S05]  /*46b0*/  FMNMX.FTZ R2, R212, R2, !PT ;  /* 0x00000002d4027209 */ /* 0x000fca0007810000 */
[----:B------:R-:W1:Y:S02]  /*46c0*/  SHFL.BFLY PT, R5, R2, 0x2, 0x1f ;  /* 0x0c401f0002057f89 */ /* 0x000e6400000e0000 */
[----:B-1----:R-:W-:-:S05]  /*46d0*/  FMNMX.FTZ R2, R2, R5, !PT ;  /* 0x0000000502027209 */ /* 0x002fca0007810000 */
[----:B------:R-:W1:Y:S02]  /*46e0*/  SHFL.BFLY PT, R5, R2, 0x1, 0x1f ;  /* 0x0c201f0002057f89 */ /* 0x000e6400000e0000 */
[----:B-1----:R-:W-:Y:S01]  /*46f0*/  FMNMX.FTZ R2, R5, R2, !PT ;  /* 0x0000000205027209 */ /* 0x002fe20007810000 */
[----:B------:R-:W-:-:S03]  /*4700*/  FFMA.FTZ R5, R6, c[0x0][0x2d0], -R13 ;  /* 0x0000b40006057a23 */ /* 0x000fc6000001080d */
[C---:B------:R-:W-:Y:S01]  /*4710*/  FSETP.NEU.FTZ.AND P2, PT, R2.reuse, -INF , PT ;  /* 0xff8000000200780b */ /* 0x040fe20003f5d000 */
[----:B------:R-:W-:Y:S01]  /*4720*/  FMUL.FTZ R12, R2, c[0x0][0x2d0] ;  /* 0x0000b400020c7a20 */ /* 0x000fe20000410000 */
[----:B------:R1:W-:Y:S04]  /*4730*/  MUFU.EX2 R134, R5 ;  /* 0x0000000500867308 */ /* 0x0003e80000000800 */
[----:B------:R-:W-:Y:S02]  /*4740*/  FSEL R12, R12, RZ, P2 ;  /* 0x000000ff0c0c7208 */ /* 0x000fe40001000000 */
[----:B------:R-:W-:Y:S02]  /*4750*/  ISETP.GT.AND P2, PT, R8, 0x31, PT ;  /* 0x000000310800780c */ /* 0x000fe40003f44270 */
[----:B------:R-:W-:Y:S01]  /*4760*/  FMNMX.FTZ R8, R120, R121, !PT ;  /* 0x0000007978087209 */ /* 0x000fe20007810000 */
[--C-:B------:R-:W-:Y:S01]  /*4770*/  FFMA.FTZ R3, R15, c[0x0][0x2d0], -R12.reuse ;  /* 0x0000b4000f037a23 */ /* 0x100fe2000001080c */
[----:B------:R-:W-:Y:S01]  /*4780*/  FSEL R194, R53, -INF , P2 ;  /* 0xff80000035c27808 */ /* 0x000fe20001000000 */
[----:B------:R-:W-:Y:S01]  /*4790*/  FFMA.FTZ R4, R14, c[0x0][0x2d0], -R12 ;  /* 0x0000b4000e047a23 */ /* 0x000fe2000001080c */
[----:B------:R-:W-:Y:S01]  /*47a0*/  FMNMX.FTZ R8, R122, R8, !PT ;  /* 0x000000087a087209 */ /* 0x000fe20007810000 */
[----:B------:R2:W-:Y:S01]  /*47b0*/  MUFU.EX2 R246, R3 ;  /* 0x0000000300f67308 */ /* 0x0005e20000000800 */
[----:B------:R-:W-:Y:S01]  /*47c0*/  FMNMX.FTZ R0, R194, R0, !PT ;  /* 0x00000000c2007209 */ /* 0x000fe20007810000 */
[----:B------:R-:W-:Y:S01]  /*47d0*/  LDSM.16.MT88.4 R52, [R234+0x900] ;  /* 0x00090000ea34783b */ /* 0x000fe20000004200 */
[----:B-1----:R-:W-:Y:S01]  /*47e0*/  FFMA.FTZ R5, R7, c[0x0][0x2d0], -R13 ;  /* 0x0000b40007057a23 */ /* 0x002fe2000001080d */
[----:B------:R-:W-:-:S02]  /*47f0*/  FSEL R190, R190, -INF , P2 ;  /* 0xff800000bebe7808 */ /* 0x000fc40001000000 */
[----:B------:R-:W-:Y:S02]  /*4800*/  FMNMX.FTZ R0, R191, R0, !PT ;  /* 0x00000000bf007209 */ /* 0x000fe40007810000 */
[----:B------:R1:W3:Y:S02]  /*4810*/  MUFU.EX2 R214, R5 ;  /* 0x0000000500d67308 */ /* 0x0002e40000000800 */
[----:B------:R-:W-:Y:S01]  /*4820*/  FMNMX.FTZ R0, R195, R0, !PT ;  /* 0x00000000c3007209 */ /* 0x000fe20007810000 */
[----:B--2---:R-:W-:-:S05]  /*4830*/  FFMA.FTZ R3, R16, c[0x0][0x2d0], -R12 ;  /* 0x0000b40010037a23 */ /* 0x004fca000001080c */
[----:B------:R3:W-:Y:S01]  /*4840*/  MUFU.EX2 R230, R4 ;  /* 0x0000000400e67308 */ /* 0x0007e20000000800 */
[----:B-1----:R-:W-:-:S07]  /*4850*/  FFMA.FTZ R5, R9, c[0x0][0x2d0], -R13 ;  /* 0x0000b40009057a23 */ /* 0x002fce000001080d */
[----:B------:R1:W2:Y:S01]  /*4860*/  MUFU.EX2 R213, R3 ;  /* 0x0000000300d57308 */ /* 0x0002a20000000800 */
[----:B------:R-:W4:Y:S07]  /*4870*/  SHFL.BFLY PT, R9, R0, 0x2, 0x1f ;  /* 0x0c401f0000097f89 */ /* 0x000f2e00000e0000 */
[----:B------:R4:W-:Y:S01]  /*4880*/  MUFU.EX2 R206, R5 ;  /* 0x0000000500ce7308 */ /* 0x0009e20000000800 */
[----:B---3--:R-:W-:Y:S01]  /*4890*/  F2FP.PACK_AB R4, R214, R134 ;  /* 0x00000086d604723e */ /* 0x008fe200000000ff */
[----:B-1----:R-:W-:Y:S01]  /*48a0*/  FFMA.FTZ R3, R17, c[0x0][0x2d0], -R13 ;  /* 0x0000b40011037a23 */ /* 0x002fe2000001080d */
[----:B--2---:R-:W-:-:S05]  /*48b0*/  F2FP.PACK_AB R7, R213, R246 ;  /* 0x000000f6d507723e */ /* 0x004fca00000000ff */
[----:B------:R1:W-:Y:S01]  /*48c0*/  MUFU.EX2 R238, R3 ;  /* 0x0000000300ee7308 */ /* 0x0003e20000000800 */
[----:B----4-:R-:W-:Y:S01]  /*48d0*/  FFMA.FTZ R5, R10, c[0x0][0x2d0], -R13 ;  /* 0x0000b4000a057a23 */ /* 0x010fe2000001080d */
[----:B------:R-:W-:-:S06]  /*48e0*/  FMNMX.FTZ R0, R0, R9, !PT ;  /* 0x0000000900007209 */ /* 0x000fcc0007810000 */
[----:B------:R2:W3:Y:S01]  /*48f0*/  MUFU.EX2 R243, R5 ;  /* 0x0000000500f37308 */ /* 0x0004e20000000800 */
[----:B------:R-:W4:Y:S01]  /*4900*/  SHFL.BFLY PT, R16, R0, 0x1, 0x1f ;  /* 0x0c201f0000107f89 */ /* 0x000f2200000e0000 */
[----:B-1----:R-:W-:-:S06]  /*4910*/  FFMA.FTZ R3, R18, c[0x0][0x2d0], -R13 ;  /* 0x0000b40012037a23 */ /* 0x002fcc000001080d */
[----:B------:R1:W-:Y:S01]  /*4920*/  MUFU.EX2 R250, R3 ;  /* 0x0000000300fa7308 */ /* 0x0003e20000000800 */
[----:B--2---:R-:W-:Y:S01]  /*4930*/  FFMA.FTZ R5, R11, c[0x0][0x2d0], -R12 ;  /* 0x0000b4000b057a23 */ /* 0x004fe2000001080c */
[----:B---3--:R-:W-:-:S06]  /*4940*/  F2FP.PACK_AB R6, R243, R206 ;  /* 0x000000cef306723e */ /* 0x008fcc00000000ff */
[----:B------:R-:W2:Y:S01]  /*4950*/  MUFU.EX2 R242, R5 ;  /* 0x0000000500f27308 */ /* 0x000ea20000000800 */
[----:B----4-:R-:W-:Y:S02]  /*4960*/  FMNMX.FTZ R139, R0, R16, !PT ;  /* 0x00000010008b7209 */ /* 0x010fe40007810000 */
[----:B-1----:R-:W-:Y:S01]  /*4970*/  FMNMX.FTZ R3, R123, R8, !PT ;  /* 0x000000087b037209 */ /* 0x002fe20007810000 */
[----:B------:R-:W-:Y:S01]  /*4980*/  FFMA.FTZ R8, R19, c[0x0][0x2d0], -R13 ;  /* 0x0000b40013087a23 */ /* 0x000fe2000001080d */
[----:B------:R-:W-:Y:S02]  /*4990*/  FSETP.NEU.FTZ.AND P2, PT, R139, -INF , PT ;  /* 0xff8000008b00780b */ /* 0x000fe40003f5d000 */
[----:B------:R-:W-:Y:S01]  /*49a0*/  FMNMX.FTZ R3, R124, R3, !PT ;  /* 0x000000037c037209 */ /* 0x000fe20007810000 */
[----:B------:R1:W-:Y:S03]  /*49b0*/  MUFU.EX2 R207, R8 ;  /* 0x0000000800cf7308 */ /* 0x0003e60000000800 */
[----:B------:R-:W-:-:S02]  /*49c0*/  FMNMX.FTZ R3, R125, R3, !PT ;  /* 0x000000037d037209 */ /* 0x000fc40007810000 */
[----:B--2---:R-:W-:Y:S02]  /*49d0*/  F2FP.PACK_AB R5, R230, R242 ;  /* 0x000000f2e605723e */ /* 0x004fe400000000ff */
[----:B------:R-:W-:-:S04]  /*49e0*/  FMNMX.FTZ R3, R126, R3, !PT ;  /* 0x000000037e037209 */ /* 0x000fc80007810000 */
[----:B------:R-:W-:Y:S01]  /*49f0*/  FMNMX.FTZ R3, R127, R3, !PT ;  /* 0x000000037f037209 */ /* 0x000fe20007810000 */
[----:B------:R-:W-:Y:S03]  /*4a00*/  HMMA.16816.F32 R152, R4, R92, RZ ;  /* 0x0000005c0498723c */ /* 0x000fe600000018ff */
[----:B------:R-:W-:Y:S01]  /*4a10*/  FMNMX.FTZ R3, R172, R3, !PT ;  /* 0x00000003ac037209 */ /* 0x000fe20007810000 */
[----:B-1----:R-:W-:-:S04]  /*4a20*/  FFMA.FTZ R8, R20, c[0x0][0x2d0], -R13 ;  /* 0x0000b40014087a23 */ /* 0x002fc8000001080d */
[----:B------:R1:W2:Y:S01]  /*4a30*/  MUFU.EX2 R185, R8 ;  /* 0x0000000800b97308 */ /* 0x0002a20000000800 */
[C---:B------:R-:W-:Y:S08]  /*4a40*/  HMMA.16816.F32 R160, R4.reuse, R88, RZ ;  /* 0x0000005804a0723c */ /* 0x040ff000000018ff */
[----:B------:R-:W-:Y:S01]  /*4a50*/  HMMA.16816.F32 R148, R4, R100, RZ ;  /* 0x000000640494723c */ /* 0x000fe200000018ff */
[----:B-1----:R-:W-:Y:S01]  /*4a60*/  FFMA.FTZ R8, R21, c[0x0][0x2d0], -R12 ;  /* 0x0000b40015087a23 */ /* 0x002fe2000001080c */
[----:B--2---:R-:W-:-:S06]  /*4a70*/  F2FP.PACK_AB R10, R185, R207 ;  /* 0x000000cfb90a723e */ /* 0x004fcc00000000ff */
[C---:B------:R-:W-:Y:S01]  /*4a80*/  HMMA.16816.F32 R44, R4.reuse, R40, RZ ;  /* 0x00000028042c723c */ /* 0x040fe200000018ff */
[----:B------:R1:W-:Y:S07]  /*4a90*/  MUFU.EX2 R251, R8 ;  /* 0x0000000800fb7308 */ /* 0x0003ee0000000800 */
[C---:B------:R-:W-:Y:S08]  /*4aa0*/  HMMA.16816.F32 R164, R4.reuse, R84, RZ ;  /* 0x0000005404a4723c */ /* 0x040ff000000018ff */
[----:B------:R-:W-:Y:S01]  /*4ab0*/  HMMA.16816.F32 R144, R4, R104, RZ ;  /* 0x000000680490723c */ /* 0x000fe200000018ff */
[----:B-1----:R-:W-:Y:S01]  /*4ac0*/  FMNMX.FTZ R8, R171, R3, !PT ;  /* 0x00000003ab087209 */ /* 0x002fe20007810000 */
[----:B------:R-:W-:-:S03]  /*4ad0*/  FFMA.FTZ R3, R22, c[0x0][0x2d0], -R12 ;  /* 0x0000b40016037a23 */ /* 0x000fc6000001080c */
[----:B------:R-:W-:Y:S01]  /*4ae0*/  FMNMX.FTZ R8, R170, R8, !PT ;  /* 0x00000008aa087209 */ /* 0x000fe20007810000 */
[----:B------:R1:W2:Y:S02]  /*4af0*/  MUFU.EX2 R249, R3 ;  /* 0x0000000300f97308 */ /* 0x0002a40000000800 */
[C---:B------:R-:W-:Y:S08]  /*4b00*/  HMMA.16816.F32 R156, R4.reuse, R76, RZ ;  /* 0x0000004c049c723c */ /* 0x040ff000000018ff */
[----:B------:R-:W-:Y:S01]  /*4b10*/  HMMA.16816.F32 R140, R4, R108, RZ ;  /* 0x0000006c048c723c */ /* 0x000fe200000018ff */
[----:B-1----:R-:W-:Y:S01]  /*4b20*/  FMNMX.FTZ R3, R136, R8, !PT ;  /* 0x0000000888037209 */ /* 0x002fe20007810000 */
[----:B------:R-:W-:Y:S01]  /*4b30*/  FFMA.FTZ R8, R23, c[0x0][0x2d0], -R12 ;  /* 0x0000b40017087a23 */ /* 0x000fe2000001080c */
[----:B--2---:R-:W-:-:S05]  /*4b40*/  F2FP.PACK_AB R9, R249, R251 ;  /* 0x000000fbf909723e */ /* 0x004fca00000000ff */
[----:B------:R-:W-:Y:S01]  /*4b50*/  HMMA.16816.F32 R128, R4, R42, RZ ;  /* 0x0000002a0480723c */ /* 0x000fe200000018ff */
[----:B------:R-:W-:Y:S01]  /*4b60*/  FMNMX.FTZ R3, R229, R3, !PT ;  /* 0x00000003e5037209 */ /* 0x000fe20007810000 */
[----:B------:R1:W-:Y:S03]  /*4b70*/  MUFU.EX2 R187, R8 ;  /* 0x0000000800bb7308 */ /* 0x0003e60000000800 */
[----:B------:R-:W-:-:S03]  /*4b80*/  FMNMX.FTZ R3, R190, R3, !PT ;  /* 0x00000003be037209 */ /* 0x000fc60007810000 */
[----:B------:R-:W-:Y:S01]  /*4b90*/  HMMA.16816.F32 R116, R4, R78, RZ ;  /* 0x0000004e0474723c */ /* 0x000fe200000018ff */
[----:B------:R-:W-:-:S04]  /*4ba0*/  FMNMX.FTZ R3, R189, R3, !PT ;  /* 0x00000003bd037209 */ /* 0x000fc80007810000 */
[----:B------:R-:W-:Y:S01]  /*4bb0*/  FMNMX.FTZ R14, R188, R3, !PT ;  /* 0x00000003bc0e7209 */ /* 0x000fe20007810000 */
[----:B------:R-:W-:Y:S02]  /*4bc0*/  FMUL.FTZ R3, R139, c[0x0][0x2d0] ;  /* 0x0000b4008b037a20 */ /* 0x000fe40000410000 */
[C---:B------:R-:W-:Y:S01]  /*4bd0*/  HMMA.16816.F32 R80, R4.reuse, R86, RZ ;  /* 0x000000560450723c */ /* 0x040fe200000018ff */
[----:B-1----:R-:W-:Y:S01]  /*4be0*/  FFMA.FTZ R8, R24, c[0x0][0x2d0], -R12 ;  /* 0x0000b40018087a23 */ /* 0x002fe2000001080c */
[----:B------:R-:W1:Y:S01]  /*4bf0*/  SHFL.BFLY PT, R15, R14, 0x2, 0x1f ;  /* 0x0c401f000e0f7f89 */ /* 0x000e6200000e0000 */
[----:B------:R-:W-:Y:S02]  /*4c00*/  FSEL R3, R3, RZ, P2 ;  /* 0x000000ff03037208 */ /* 0x000fe40001000000 */
[----:B------:R2:W3:Y:S03]  /*4c10*/  MUFU.EX2 R247, R8 ;  /* 0x0000000800f77308 */ /* 0x0004e60000000800 */
[C---:B------:R-:W-:Y:S08]  /*4c20*/  HMMA.16816.F32 R36, R4.reuse, R90, RZ ;  /* 0x0000005a0424723c */ /* 0x040ff000000018ff */
[----:B------:R-:W-:Y:S01]  /*4c30*/  HMMA.16816.F32 R32, R4, R94, RZ ;  /* 0x0000005e0420723c */ /* 0x000fe200000018ff */
[----:B--2---:R-:W-:-:S02]  /*4c40*/  F2FP.PACK_AB R8, R250, R238 ;  /* 0x000000eefa08723e */ /* 0x004fc400000000ff */
[----:B---3--:R-:W-:-:S05]  /*4c50*/  F2FP.PACK_AB R11, R247, R187 ;  /* 0x000000bbf70b723e */ /* 0x008fca00000000ff */
[----:B------:R-:W-:Y:S01]  /*4c60*/  HMMA.16816.F32 R28, R4, R102, RZ ;  /* 0x00000066041c723c */ /* 0x000fe200000018ff */
[----:B-1----:R-:W-:-:S07]  /*4c70*/  FMNMX.FTZ R0, R14, R15, !PT ;  /* 0x0000000f0e007209 */ /* 0x002fce0007810000 */
[C---:B------:R-:W-:Y:S07]  /*4c80*/  HMMA.16816.F32 R16, R8.reuse, R68, R152 ;  /* 0x000000440810723c */ /* 0x040fee0000001898 */
[----:B------:R-:W-:Y:S01]  /*4c90*/  IMAD.MOV.U32 R155, RZ, RZ, R214 ;  /* 0x000000ffff9b7224 */ /* 0x000fe200078e00d6 */
[C---:B------:R-:W-:Y:S08]  /*4ca0*/  HMMA.16816.F32 R176, R8.reuse, R60, R160 ;  /* 0x0000003c08b0723c */ /* 0x040ff000000018a0 */
[----:B------:R-:W-:Y:S01]  /*4cb0*/  HMMA.16816.F32 R208, R8, R56, R44 ;  /* 0x0000003808d0723c */ /* 0x000fe2000000182c */
[----:B------:R-:W-:Y:S07]  /*4cc0*/  LDSM.16.MT88.4 R44, [R235+0x2900] ;  /* 0x00290000eb2c783b */ /* 0x000fee0000004200 */
[----:B------:R-:W-:Y:S01]  /*4cd0*/  MOV R204, R17 ;  /* 0x0000001100cc7202 */ /* 0x000fe20000000f00 */
[----:B------:R-:W-:Y:S01]  /*4ce0*/  IMAD.MOV.U32 R154, RZ, RZ, R19 ;  /* 0x000000ffff9a7224 */ /* 0x000fe200078e0013 */
[----:B------:R-:W-:Y:S01]  /*4cf0*/  MOV R152, R16 ;  /* 0x0000001000987202 */ /* 0x000fe20000000f00 */
[----:B------:R-:W-:Y:S01]  /*4d00*/  IMAD.MOV.U32 R153, RZ, RZ, R18 ;  /* 0x000000ffff997224 */ /* 0x000fe200078e0012 */
[----:B------:R-:W-:Y:S08]  /*4d10*/  HMMA.16816.F32 R24, R4, R106, RZ ;  /* 0x0000006a0418723c */ /* 0x000ff000000018ff */
[----:B------:R-:W-:Y:S08]  /*4d20*/  HMMA.16816.F32 R16, R8, R64, R148 ;  /* 0x000000400810723c */ /* 0x000ff00000001894 */
[----:B------:R-:W-:Y:S01]  /*4d30*/  HMMA.16816.F32 R20, R4, R110, RZ ;  /* 0x0000006e0414723c */ /* 0x000fe200000018ff */
[----:B------:R-:W1:Y:S06]  /*4d40*/  SHFL.BFLY PT, R5, R0, 0x1, 0x1f ;  /* 0x0c201f0000057f89 */ /* 0x000e6c00000e0000 */
[----:B------:R-:W-:Y:S01]  /*4d50*/  FFMA.FTZ R4, R96, c[0x0][0x2d0], -R3 ;  /* 0x0000b40060047a23 */ /* 0x000fe20000010803 */
[C---:B------:R-:W-:Y:S03]  /*4d60*/  HMMA.16816.F32 R224, R8.reuse, R72, R164 ;  /* 0x0000004808e0723c */ /* 0x040fe600000018a4 */
[----:B------:R2:W-:Y:S04]  /*4d70*/  MUFU.EX2 R193, R4 ;  /* 0x0000000400c17308 */ /* 0x0005e80000000800 */
[----:B------:R-:W-:Y:S01]  /*4d80*/  IMAD.MOV.U32 R167, RZ, RZ, R176 ;  /* 0x000000ffffa77224 */ /* 0x000fe200078e00b0 */
[----:B------:R-:W-:Y:S01]  /*4d90*/  MOV R166, R177 ;  /* 0x000000b100a67202 */ /* 0x000fe20000000f00 */
[----:B------:R-:W-:Y:S01]  /*4da0*/  IMAD.MOV.U32 R165, RZ, RZ, R178 ;  /* 0x000000ffffa57224 */ /* 0x000fe200078e00b2 */
[----:B------:R-:W-:Y:S01]  /*4db0*/  MOV R177, R19 ;  /* 0x0000001300b17202 */ /* 0x000fe20000000f00 */
[----:B------:R-:W-:Y:S01]  /*4dc0*/  IMAD.MOV.U32 R164, RZ, RZ, R179 ;  /* 0x000000ffffa47224 */ /* 0x000fe200078e00b3 */
[----:B------:R-:W-:Y:S01]  /*4dd0*/  HMMA.16816.F32 R220, R8, R52, R156 ;  /* 0x0000003408dc723c */ /* 0x000fe2000000189c */
[----:B------:R-:W-:-:S02]  /*4de0*/  IMAD.MOV.U32 R179, RZ, RZ, R17 ;  /* 0x000000ffffb37224 */ /* 0x000fc400078e0011 */
[----:B------:R-:W-:Y:S02]  /*4df0*/  IMAD.MOV.U32 R178, RZ, RZ, R18 ;  /* 0x000000ffffb27224 */ /* 0x000fe400078e0012 */
[----:B------:R-:W-:Y:S01]  /*4e00*/  IMAD.MOV.U32 R176, RZ, RZ, R16 ;  /* 0x000000ffffb07224 */ /* 0x000fe200078e0010 */
[----:B-1----:R-:W-:Y:S01]  /*4e10*/  FMNMX.FTZ R138, R0, R5, !PT ;  /* 0x00000005008a7209 */ /* 0x002fe20007810000 */
[--C-:B--2---:R-:W-:Y:S01]  /*4e20*/  FFMA.FTZ R4, R97, c[0x0][0x2d0], -R3.reuse ;  /* 0x0000b40061047a23 */ /* 0x104fe20000010803 */
[C---:B------:R-:W-:Y:S01]  /*4e30*/  HMMA.16816.F32 R16, R8.reuse, R48, R144 ;  /* 0x000000300810723c */ /* 0x040fe20000001890 */
[--C-:B------:R-:W-:Y:S01]  /*4e40*/  FFMA.FTZ R0, R113, c[0x0][0x2d0], -R3.reuse ;  /* 0x0000b40071007a23 */ /* 0x100fe20000010803 */
[----:B------:R-:W-:Y:S01]  /*4e50*/  FSETP.NEU.FTZ.AND P2, PT, R138, -INF , PT ;  /* 0xff8000008a00780b */ /* 0x000fe20003f5d000 */
[----:B------:R1:W-:Y:S05]  /*4e60*/  MUFU.EX2 R192, R4 ;  /* 0x0000000400c07308 */ /* 0x0003ea0000000800 */
[C---:B------:R-:W-:Y:S03]  /*4e70*/  HMMA.16816.F32 R128, R8.reuse, R58, R128 ;  /* 0x0000003a0880723c */ /* 0x040fe60000001880 */
[----:B------:R2:W-:Y:S05]  /*4e80*/  MUFU.EX2 R147, R0 ;  /* 0x0000000000937308 */ /* 0x0005ea0000000800 */
[----:B------:R-:W-:Y:S01]  /*4e90*/  HMMA.16816.F32 R156, R8, R54, R116 ;  /* 0x00000036089c723c */ /* 0x000fe20000001874 */
[----:B-1----:R-:W-:-:S04]  /*4ea0*/  FFMA.FTZ R4, R98, c[0x0][0x2d0], -R3 ;  /* 0x0000b40062047a23 */ /* 0x002fc80000010803 */
[----:B------:R1:W-:Y:S03]  /*4eb0*/  MUFU.EX2 R245, R4 ;  /* 0x0000000400f57308 */ /* 0x0003e60000000800 */
[----:B------:R-:W-:Y:S01]  /*4ec0*/  IMAD.MOV.U32 R146, RZ, RZ, R17 ;  /* 0x000000ffff927224 */ /* 0x000fe200078e0011 */
[----:B------:R-:W-:Y:S01]  /*4ed0*/  MOV R145, R19 ;  /* 0x0000001300917202 */ /* 0x000fe20000000f00 */
[----:B------:R-:W-:Y:S01]  /*4ee0*/  IMAD.MOV.U32 R144, RZ, RZ, R18 ;  /* 0x000000ffff907224 */ /* 0x000fe200078e0012 */
[----:B------:R-:W-:Y:S01]  /*4ef0*/  HMMA.16816.F32 R196, R8, R74, R80 ;  /* 0x0000004a08c4723c */ /* 0x000fe20000001850 */
[----:B--2---:R-:W-:-:S05]  /*4f00*/  FMUL.FTZ R0, R138, c[0x0][0x2d0] ;  /* 0x0000b4008a007a20 */ /* 0x004fca0000410000 */
[----:B------:R-:W-:Y:S02]  /*4f10*/  FSEL R0, R0, RZ, P2 ;  /* 0x000000ff00007208 */ /* 0x000fe40001000000 */
[----:B------:R-:W-:Y:S01]  /*4f20*/  HMMA.16816.F32 R200, R8, R62, R36 ;  /* 0x0000003e08c8723c */ /* 0x000fe20000001824 */
[----:B-1----:R-:W-:-:S04]  /*4f30*/  FFMA.FTZ R4, R99, c[0x0][0x2d0], -R3 ;  /* 0x0000b40063047a23 */ /* 0x002fc80000010803 */
[----:B------:R1:W-:Y:S03]  /*4f40*/  MUFU.EX2 R244, R4 ;  /* 0x0000000400f47308 */ /* 0x0003e60000000800 */
[C---:B------:R-:W-:Y:S01]  /*4f50*/  HMMA.16816.F32 R216, R8.reuse, R66, R28 ;  /* 0x0000004208d8723c */ /* 0x040fe2000000181c */
[--C-:B-1----:R-:W-:Y:S02]  /*4f60*/  FFMA.FTZ R4, R112, c[0x0][0x2d0], -R3.reuse ;  /* 0x0000b40070047a23 */ /* 0x102fe40000010803 */
[----:B------:R-:W-:Y:S02]  /*4f70*/  IMAD.MOV.U32 R112, RZ, RZ, R16 ;  /* 0x000000ffff707224 */ /* 0x000fe400078e0010 */
[----:B------:R1:W-:Y:S03]  /*4f80*/  MUFU.EX2 R15, R4 ;  /* 0x00000004000f7308 */ /* 0x0003e60000000800 */
[----:B------:R-:W-:Y:S01]  /*4f90*/  HMMA.16816.F32 R16, R8, R44, R140 ;  /* 0x0000002c0810723c */ /* 0x000fe2000000188c */
[----:B-1----:R-:W-:Y:S01]  /*4fa0*/  FFMA.FTZ R4, R115, c[0x0][0x2d0], -R3 ;  /* 0x0000b40073047a23 */ /* 0x002fe20000010803 */
[----:B------:R-:W-:-:S03]  /*4fb0*/  MOV R115, R213 ;  /* 0x000000d500737202 */ /* 0x000fc60000000f00 */
[----:B------:R1:W-:Y:S11]  /*4fc0*/  MUFU.EX2 R248, R4 ;  /* 0x0000000400f87308 */ /* 0x0003f60000000800 */
[----:B------:R-:W-:Y:S08]  /*4fd0*/  @!UPT UIADD3 URZ, URZ, URZ, URZ ;  /* 0x0000003f3f3ff290 */ /* 0x000ff0000fffe03f */
[----:B------:R-:W-:Y:S01]  /*4fe0*/  MOV R141, R18 ;  /* 0x00000012008d7202 */ /* 0x000fe20000000f00 */
[----:B------:R-:W-:Y:S01]  /*4ff0*/  IMAD.MOV.U32 R140, RZ, RZ, R19 ;  /* 0x000000ffff8c7224 */ /* 0x000fe200078e0013 */
[----:B------:R-:W-:Y:S01]  /*5000*/  MOV R98, R16 ;  /* 0x0000001000627202 */ /* 0x000fe20000000f00 */
[----:B------:R-:W-:Y:S02]  /*5010*/  IMAD.MOV.U32 R113, RZ, RZ, R17 ;  /* 0x000000ffff717224 */ /* 0x000fe400078e0011 */
[C---:B------:R-:W-:Y:S01]  /*5020*/  HMMA.16816.F32 R16, R8.reuse, R70, R32 ;  /* 0x000000460810723c */ /* 0x040fe20000001820 */
[----:B-1----:R-:W-:Y:S02]  /*5030*/  FFMA.FTZ R4, R114, c[0x0][0x2d0], -R3 ;  /* 0x0000b40072047a23 */ /* 0x002fe40000010803 */
[----:B------:R-:W-:Y:S02]  /*5040*/  IMAD.MOV.U32 R114, RZ, RZ, R212 ;  /* 0x000000ffff727224 */ /* 0x000fe400078e00d4 */
[----:B------:R1:W2:Y:S03]  /*5050*/  MUFU.EX2 R186, R4 ;  /* 0x0000000400ba7308 */ /* 0x0002a60000000800 */
[----:B------:R-:W-:Y:S11]  /*5060*/  HMMA.16816.F32 R212, R8, R46, R20 ;  /* 0x0000002e08d4723c */ /* 0x000ff60000001814 */
[----:B------:R-:W-:Y:S05]  /*5070*/  @!UPT UIADD3 URZ, URZ, URZ, URZ ;  /* 0x0000003f3f3ff290 */ /* 0x000fea000fffe03f */
[----:B------:R-:W-:Y:S01]  /*5080*/  IMAD.MOV.U32 R83, RZ, RZ, R17 ;  /* 0x000000ffff537224 */ /* 0x000fe200078e0011 */
[----:B------:R-:W-:Y:S01]  /*5090*/  MOV R81, R19 ;  /* 0x0000001300517202 */ /* 0x000fe20000000f00 */
[----:B-1----:R-:W-:Y:S01]  /*50a0*/  FFMA.FTZ R4, R120, c[0x0][0x2d0], -R0 ;  /* 0x0000b40078047a23 */ /* 0x002fe20000010800 */
[----:B--2---:R-:W-:Y:S01]  /*50b0*/  F2FP.PACK_AB R6, R186, R248 ;  /* 0x000000f8ba06723e */ /* 0x004fe200000000ff */
[----:B------:R-:W-:Y:S02]  /*50c0*/  IMAD.MOV.U32 R82, RZ, RZ, R18 ;  /* 0x000000ffff527224 */ /* 0x000fe400078e0012 */
[----:B------:R1:W-:Y:S01]  /*50d0*/  MUFU.EX2 R97, R4 ;  /* 0x0000000400617308 */ /* 0x0003e20000000800 */
[----:B------:R-:W-:Y:S02]  /*50e0*/  IMAD.MOV.U32 R80, RZ, RZ, R16 ;  /* 0x000000ffff507224 */ /* 0x000fe400078e0010 */
[----:B-1----:R-:W-:-:S05]  /*50f0*/  FFMA.FTZ R4, R121, c[0x0][0x2d0], -R0 ;  /* 0x0000b40079047a23 */ /* 0x002fca0000010800 */
[----:B------:R1:W2:Y:S02]  /*5100*/  MUFU.EX2 R96, R4 ;  /* 0x0000000400607308 */ /* 0x0002a40000000800 */
[----:B-1----:R-:W-:-:S06]  /*5110*/  FFMA.FTZ R4, R122, c[0x0][0x2d0], -R0 ;  /* 0x0000b4007a047a23 */ /* 0x002fcc0000010800 */
[----:B------:R1:W-:Y:S02]  /*5120*/  MUFU.EX2 R99, R4 ;  /* 0x0000000400637308 */ /* 0x0003e40000000800 */
[----:B-1----:R-:W-:Y:S02]  /*5130*/  FFMA.FTZ R4, R123, c[0x0][0x2d0], -R0 ;  /* 0x0000b4007b047a23 */ /* 0x002fe40000010800 */
[----:B------:R-:W-:Y:S04]  /*5140*/  HMMA.16816.F32 R120, R8, R50, R24 ;  /* 0x000000320878723c */ /* 0x000fe80000001818 */
[----:B------:R1:W3:Y:S03]  /*5150*/  MUFU.EX2 R14, R4 ;  /* 0x00000004000e7308 */ /* 0x0002e60000000800 */
[----:B------:R-:W-:-:S02]  /*5160*/  F2FP.PACK_AB R8, R192, R193 ;  /* 0x000000c1c008723e */ /* 0x000fc400000000ff */
[----:B------:R-:W-:Y:S02]  /*5170*/  F2FP.PACK_AB R10, R244, R245 ;  /* 0x000000f5f40a723e */ /* 0x000fe400000000ff */
[----:B--2---:R-:W-:Y:S01]  /*5180*/  F2FP.PACK_AB R9, R96, R97 ;  /* 0x000000616009723e */ /* 0x004fe200000000ff */
[----:B-1----:R-:W-:Y:S01]  /*5190*/  FFMA.FTZ R4, R124, c[0x0][0x2d0], -R0 ;  /* 0x0000b4007c047a23 */ /* 0x002fe20000010800 */
[----:B---3--:R-:W-:-:S03]  /*51a0*/  F2FP.PACK_AB R11, R14, R99 ;  /* 0x000000630e0b723e */ /* 0x008fc600000000ff */
[----:B------:R1:W-:Y:S04]  /*51b0*/  MUFU.EX2 R252, R4 ;  /* 0x0000000400fc7308 */ /* 0x0003e80000000800 */
[C---:B------:R-:W-:Y:S08]  /*51c0*/  HMMA.16816.F32 R20, R8.reuse, R40, RZ ;  /* 0x000000280814723c */ /* 0x040ff000000018ff */
[----:B------:R-:W-:Y:S01]  /*51d0*/  HMMA.16816.F32 R16, R8, R76, RZ ;  /* 0x0000004c0810723c */ /* 0x000fe200000018ff */
[----:B-1----:R-:W-:-:S06]  /*51e0*/  FFMA.FTZ R4, R125, c[0x0][0x2d0], -R0 ;  /* 0x0000b4007d047a23 */ /* 0x002fcc0000010800 */
[----:B------:R-:W-:Y:S01]  /*51f0*/  IMAD.MOV.U32 R77, RZ, RZ, R83 ;  /* 0x000000ffff4d7224 */ /* 0x000fe200078e0053 */
[----:B------:R1:W2:Y:S01]  /*5200*/  MUFU.EX2 R142, R4 ;  /* 0x00000004008e7308 */ /* 0x0002a20000000800 */
[----:B------:R-:W-:Y:S01]  /*5210*/  HMMA.16816.F32 R36, R8, R84, RZ ;  /* 0x000000540824723c */ /* 0x000fe200000018ff */
[----:B------:R-:W-:-:S06]  /*5220*/  IMAD.MOV.U32 R76, RZ, RZ, R80 ;  /* 0x000000ffff4c7224 */ /* 0x000fcc00078e0050 */
[----:B------:R-:W-:Y:S01]  /*5230*/  MOV R85, R147 ;  /* 0x0000009300557202 */ /* 0x000fe20000000f00 */
[----:B------:R-:W-:Y:S01]  /*5240*/  HMMA.16816.F32 R32, R8, R88, RZ ;  /* 0x000000580820723c */ /* 0x000fe200000018ff */
[----:B------:R-:W-:Y:S02]  /*5250*/  IMAD.MOV.U32 R84, RZ, RZ, R82 ;  /* 0x000000ffff547224 */ /* 0x000fe400078e0052 */
[----:B-1----:R-:W-:Y:S01]  /*5260*/  FFMA.FTZ R4, R126, c[0x0][0x2d0], -R0 ;  /* 0x0000b4007e047a23 */ /* 0x002fe20000010800 */
[----:B--2---:R-:W-:-:S04]  /*5270*/  F2FP.PACK_AB R5, R142, R252 ;  /* 0x000000fc8e05723e */ /* 0x004fc800000000ff */
[C---:B------:R-:W-:Y:S01]  /*5280*/  HMMA.16816.F32 R28, R8.reuse, R92, RZ ;  /* 0x0000005c081c723c */ /* 0x040fe200000018ff */
[----:B------:R-:W-:Y:S01]  /*5290*/  MOV R88, R98 ;  /* 0x0000006200587202 */ /* 0x000fe20000000f00 */
[----:B------:R1:W-:Y:S01]  /*52a0*/  MUFU.EX2 R231, R4 ;  /* 0x0000000400e77308 */ /* 0x0003e20000000800 */
[----:B------:R-:W-:Y:S02]  /*52b0*/  IMAD.MOV.U32 R98, RZ, RZ, R206 ;  /* 0x000000ffff627224 */ /* 0x000fe400078e00ce */
[----:B------:R-:W-:Y:S02]  /*52c0*/  IMAD.MOV.U32 R89, RZ, RZ, R205 ;  /* 0x000000ffff597224 */ /* 0x000fe400078e00cd */
[----:B------:R-:W-:Y:S01]  /*52d0*/  IMAD.MOV.U32 R92, RZ, RZ, R140 ;  /* 0x000000ffff5c7224 */ /* 0x000fe200078e008c */
[----:B------:R-:W-:Y:S01]  /*52e0*/  HMMA.16816.F32 R24, R8, R100, RZ ;  /* 0x000000640818723c */ /* 0x000fe200000018ff */
[----:B------:R-:W-:Y:S01]  /*52f0*/  IMAD.MOV.U32 R93, RZ, RZ, R113 ;  /* 0x000000ffff5d7224 */ /* 0x000fe200078e0071 */
[----:B------:R-:W-:-:S05]  /*5300*/  MOV R140, R112 ;  /* 0x00000070008c7202 */ /* 0x000fca0000000f00 */
[----:B------:R-:W-:Y:S01]  /*5310*/  IMAD.MOV.U32 R100, RZ, RZ, R141 ;  /* 0x000000ffff647224 */ /* 0x000fe200078e008d */
[----:B------:R-:W-:Y:S01]  /*5320*/  MOV R101, R155 ;  /* 0x0000009b00657202 */ /* 0x000fe20000000f00 */
[----:B------:R-:W-:Y:S01]  /*5330*/  IMAD.MOV.U32 R155, RZ, RZ, R207 ;  /* 0x000000ffff9b7224 */ /* 0x000fe200078e00cf */
[----:B------:R-:W-:Y:S01]  /*5340*/  HMMA.16816.F32 R40, R8, R42, RZ ;  /* 0x0000002a0828723c */ /* 0x000fe200000018ff */
[----:B-1----:R-:W-:Y:S02]  /*5350*/  FFMA.FTZ R4, R127, c[0x0][0x2d0], -R0 ;  /* 0x0000b4007f047a23 */ /* 0x002fe40000010800 */
[----:B------:R-:W-:Y:S02]  /*5360*/  IMAD.MOV.U32 R141, RZ, RZ, R179 ;  /* 0x000000ffff8d7224 */ /* 0x000fe400078e00b3 */
[----:B------:R1:W2:Y:S02]  /*5370*/  MUFU.EX2 R143, R4 ;  /* 0x00000004008f7308 */ /* 0x0002a40000000800 */
[----:B-1----:R-:W-:Y:S01]  /*5380*/  F2FP.PACK_AB R4, R147, R15 ;  /* 0x0000000f9304723e */ /* 0x002fe200000000ff */
[----:B------:R-:W-:Y:S01]  /*5390*/  IMAD.MOV.U32 R147, RZ, RZ, R204 ;  /* 0x000000ffff937224 */ /* 0x000fe200078e00cc */
[----:B--2---:R-:W-:-:S07]  /*53a0*/  F2FP.PACK_AB R7, R143, R231 ;  /* 0x000000e78f07723e */ /* 0x004fce00000000ff */
[C---:B------:R-:W-:Y:S07]  /*53b0*/  HMMA.16816.F32 R148, R4.reuse, R56, R20 ;  /* 0x000000380494723c */ /* 0x040fee0000001814 */
[----:B------:R-:W-:Y:S01]  /*53c0*/  MOV R56, R145 ;  /* 0x0000009100387202 */ /* 0x000fe20000000f00 */
[----:B------:R-:W-:Y:S01]  /*53d0*/  HMMA.16816.F32 R160, R4, R52, R16 ;  /* 0x0000003404a0723c */ /* 0x000fe20000001810 */
[----:B------:R-:W-:Y:S01]  /*53e0*/  IMAD.MOV.U32 R57, RZ, RZ, R144 ;  /* 0x000000ffff397224 */ /* 0x000fe200078e0090 */
[----:B------:R-:W-:Y:S01]  /*53f0*/  MOV R145, R177 ;  /* 0x000000b100917202 */ /* 0x000fe20000000f00 */
[----:B------:R-:W-:-:S04]  /*5400*/  IMAD.MOV.U32 R144, RZ, RZ, R178 ;  /* 0x000000ffff907224 */ /* 0x000fc800078e00b2 */
[----:B------:R-:W-:Y:S01]  /*5410*/  IMAD.MOV.U32 R53, RZ, RZ, R146 ;  /* 0x000000ffff357224 */ /* 0x000fe200078e0092 */
[----:B------:R-:W-:Y:S01]  /*5420*/  HMMA.16816.F32 R20, R8, R104, RZ ;  /* 0x000000680814723c */ /* 0x000fe200000018ff */
[----:B------:R-:W-:Y:S01]  /*5430*/  MOV R52, R81 ;  /* 0x0000005100347202 */ /* 0x000fe20000000f00 */
[----:B------:R-:W-:-:S05]  /*5440*/  IMAD.MOV.U32 R146, RZ, RZ, R176 ;  /* 0x000000ffff927224 */ /* 0x000fca00078e00b0 */
[----:B------:R-:W-:Y:S01]  /*5450*/  MOV R104, R140 ;  /* 0x0000008c00687202 */ /* 0x000fe20000000f00 */
[----:B------:R-:W-:Y:S01]  /*5460*/  HMMA.16816.F32 R16, R8, R108, RZ ;  /* 0x0000006c0810723c */ /* 0x000fe200000018ff */
[----:B------:R-:W-:-:S06]  /*5470*/  MOV R105, R53 ;  /* 0x0000003500697202 */ /* 0x000fcc0000000f00 */
[----:B------:R-:W-:Y:S01]  /*5480*/  IMAD.MOV.U32 R109, RZ, RZ, R114 ;  /* 0x000000ffff6d7224 */ /* 0x000fe200078e0072 */
[----:B------:R-:W-:Y:S01]  /*5490*/  MOV R108, R115 ;  /* 0x00000073006c7202 */ /* 0x000fe20000000f00 */
[C---:B------:R-:W-:Y:S07]  /*54a0*/  HMMA.16816.F32 R176, R4.reuse, R72, R36 ;  /* 0x0000004804b0723c */ /* 0x040fee0000001824 */
[----:B------:R-:W-:Y:S01]  /*54b0*/  IMAD.MOV.U32 R73, RZ, RZ, R147 ;  /* 0x000000ffff497224 */ /* 0x000fe200078e0093 */
[----:B------:R-:W-:Y:S01]  /*54c0*/  HMMA.16816.F32 R80, R4, R60, R32 ;  /* 0x0000003c0450723c */ /* 0x000fe20000001820 */
[----:B------:R-:W-:-:S07]  /*54d0*/  IMAD.MOV.U32 R72, RZ, RZ, R152 ;  /* 0x000000ffff487224 */ /* 0x000fce00078e0098 */
[C---:B------:R-:W-:Y:S08]  /*54e0*/  HMMA.16816.F32 R124, R4.reuse, R68, R28 ;  /* 0x00000044047c723c */ /* 0x040ff0000000181c */
[C---:B------:R-:W-:Y:S08]  /*54f0*/  HMMA.16816.F32 R116, R4.reuse, R64, R24 ;  /* 0x000000400474723c */ /* 0x040ff00000001818 */
[C---:B------:R-:W-:Y:S08]  /*5500*/  HMMA.16816.F32 R112, R4.reuse, R48, R20 ;  /* 0x000000300470723c */ /* 0x040ff00000001814 */
[----:B------:R-:W-:Y:S08]  /*5510*/  HMMA.16816.F32 R204, R4, R44, R16 ;  /* 0x0000002c04cc723c */ /* 0x000ff00000001810 */
[C---:B------:R-:W-:Y:S07]  /*5520*/  HMMA.16816.F32 R36, R8.reuse, R78, RZ ;  /* 0x0000004e0824723c */ /* 0x040fee00000018ff */
[----:B------:R-:W-:Y:S01]  /*5530*/  IMAD.MOV.U32 R79, RZ, RZ, R52 ;  /* 0x000000ffff4f7224 */ /* 0x000fe200078e0034 */
[----:B------:R-:W-:Y:S01]  /*5540*/  HMMA.16816.F32 R32, R8, R86, RZ ;  /* 0x000000560820723c */ /* 0x000fe200000018ff */
[----:B------:R-:W-:Y:S01]  /*5550*/  IMAD.MOV.U32 R78, RZ, RZ, R84 ;  /* 0x000000ffff4e7224 */ /* 0x000fe200078e0054 */
[----:B------:R-:W-:-:S05]  /*5560*/  MOV R84, R185 ;  /* 0x000000b900547202 */ /* 0x000fca0000000f00 */
[----:B------:R-:W-:Y:S01]  /*5570*/  IMAD.MOV.U32 R86, RZ, RZ, R100 ;  /* 0x000000ffff567224 */ /* 0x000fe200078e0064 */
[----:B------:R-:W-:Y:S01]  /*5580*/  HMMA.16816.F32 R28, R8, R90, RZ ;  /* 0x0000005a081c723c */ /* 0x000fe200000018ff */
[----:B------:R-:W-:Y:S02]  /*5590*/  MOV R100, R155 ;  /* 0x0000009b00647202 */ /* 0x000fe40000000f00 */
[----:B------:R-:W-:Y:S01]  /*55a0*/  MOV R87, R92 ;  /* 0x0000005c00577202 */ /* 0x000fe20000000f00 */
[----:B------:R-:W-:-:S03]  /*55b0*/  IMAD.MOV.U32 R92, RZ, RZ, R187 ;  /* 0x000000ffff5c7224 */ /* 0x000fc600078e00bb */
[----:B------:R-:W-:Y:S01]  /*55c0*/  IMAD.MOV.U32 R90, RZ, RZ, R144 ;  /* 0x000000ffff5a7224 */ /* 0x000fe200078e0090 */
[----:B------:R-:W-:Y:S01]  /*55d0*/  HMMA.16816.F32 R24, R8, R94, RZ ;  /* 0x0000005e0818723c */ /* 0x000fe200000018ff */
[----:B------:R-:W-:-:S06]  /*55e0*/  MOV R91, R145 ;  /* 0x00000091005b7202 */ /* 0x000fcc0000000f00 */
[----:B------:R-:W-:Y:S01]  /*55f0*/  IMAD.MOV.U32 R94, RZ, RZ, R88 ;  /* 0x000000ffff5e7224 */ /* 0x000fe200078e0058 */
[C---:B------:R-:W-:Y:S01]  /*5600*/  HMMA.16816.F32 R20, R8.reuse, R102, RZ ;  /* 0x000000660814723c */ /* 0x040fe200000018ff */
[----:B------:R-:W-:Y:S02]  /*5610*/  IMAD.MOV.U32 R88, RZ, RZ, R146 ;  /* 0x000000ffff587224 */ /* 0x000fe400078e0092 */
[----:B------:R-:W-:Y:S02]  /*5620*/  IMAD.MOV.U32 R95, RZ, RZ, R93 ;  /* 0x000000ffff5f7224 */ /* 0x000fe400078e005d */
[----:B------:R-:W-:Y:S02]  /*5630*/  IMAD.MOV.U32 R93, RZ, RZ, R186 ;  /* 0x000000ffff5d7224 */ /* 0x000fe400078e00ba */
[----:B------:R-:W-:Y:S01]  /*5640*/  MOV R103, R89 ;  /* 0x0000005900677202 */ /* 0x000fe20000000f00 */
[----:B------:R-:W-:Y:S01]  /*5650*/  HMMA.16816.F32 R16, R8, R106, RZ ;  /* 0x0000006a0810723c */ /* 0x000fe200000018ff */
[----:B------:R-:W-:-:S02]  /*5660*/  IMAD.MOV.U32 R89, RZ, RZ, R141 ;  /* 0x000000ffff597224 */ /* 0x000fc400078e008d */
[----:B------:R-:W-:-:S04]  /*5670*/  IMAD.MOV.U32 R102, RZ, RZ, R56 ;  /* 0x000000ffff667224 */ /* 0x000fc800078e0038 */
[----:B------:R-:W-:Y:S01]  /*5680*/  IMAD.MOV.U32 R107, RZ, RZ, R57 ;  /* 0x000000ffff6b7224 */ /* 0x000fe200078e0039 */
[----:B------:R-:W-:Y:S01]  /*5690*/  HMMA.16816.F32 R8, R8, R110, RZ ;  /* 0x0000006e0808723c */ /* 0x000fe200000018ff */
[----:B------:R-:W-:-:S06]  /*56a0*/  MOV R106, R154 ;  /* 0x0000009a006a7202 */ /* 0x000fcc0000000f00 */
[----:B------:R-:W-:Y:S01]  /*56b0*/  IMAD.MOV.U32 R111, RZ, RZ, R153 ;  /* 0x000000ffff6f7224 */ /* 0x000fe200078e0099 */
[----:B------:R-:W-:Y:S01]  /*56c0*/  HMMA.16816.F32 R40, R4, R58, R40 ;  /* 0x0000003a0428723c */ /* 0x000fe20000001828 */
[----:B------:R-:W-:Y:S02]  /*56d0*/  IMAD.MOV.U32 R110, RZ, RZ, R94 ;  /* 0x000000ffff6e7224 */ /* 0x000fe400078e005e */
[----:B------:R-:W-:-:S05]  /*56e0*/  IMAD.MOV.U32 R94, RZ, RZ, R108 ;  /* 0x000000ffff5e7224 */ /* 0x000fca00078e006c */
[C---:B------:R-:W-:Y:S08]  /*56f0*/  HMMA.16816.F32 R36, R4.reuse, R54, R36 ;  /* 0x000000360424723c */ /* 0x040ff00000001824 */
[C---:B------:R-:W-:Y:S08]  /*5700*/  HMMA.16816.F32 R32, R4.reuse, R74, R32 ;  /* 0x0000004a0420723c */ /* 0x040ff00000001820 */
[----:B------:R-:W-:Y:S01]  /*5710*/  HMMA.16816.F32 R28, R4, R62, R28 ;  /* 0x0000003e041c723c */ /* 0x000fe2000000181c */
[----:B------:R-:W-:Y:S01]  /*5720*/  MOV R75, R106 ;  /* 0x0000006a004b7202 */ /* 0x000fe20000000f00 */
[----:B------:R-:W-:-:S02]  /*5730*/  IMAD.MOV.U32 R106, RZ, RZ, R107 ;  /* 0x000000ffff6a7224 */ /* 0x000fc400078e006b */
[----:B------:R-:W-:Y:S02]  /*5740*/  IMAD.MOV.U32 R74, RZ, RZ, R111 ;  /* 0x000000ffff4a7224 */ /* 0x000fe400078e006f */
[----:B------:R-:W-:Y:S01]  /*5750*/  IMAD.MOV.U32 R107, RZ, RZ, R102 ;  /* 0x000000ffff6b7224 */ /* 0x000fe200078e0066 */
[----:B------:R-:W-:Y:S01]  /*5760*/  MOV R102, R86 ;  /* 0x0000005600667202 */ /* 0x000fe20000000f00 */
[----:B------:R-:W-:Y:S01]  /*5770*/  HMMA.16816.F32 R68, R4, R70, R24 ;  /* 0x000000460444723c */ /* 0x000fe20000001818 */
[----:B------:R-:W-:Y:S01]  /*5780*/  LDSM.16.MT88.4 R24, [R234+0x1100] ;  /* 0x00110000ea18783b */ /* 0x000fe20000004200 */
[----:B------:R-:W-:Y:S01]  /*5790*/  IMAD.MOV.U32 R111, RZ, RZ, R95 ;  /* 0x000000ffff6f7224 */ /* 0x000fe200078e005f */
[----:B------:R-:W-:Y:S01]  /*57a0*/  MOV R95, R109 ;  /* 0x0000006d005f7202 */ /* 0x000fe20000000f00 */
[----:B------:R-:W-:-:S04]  /*57b0*/  IMAD.MOV.U32 R86, RZ, RZ, R251 ;  /* 0x000000ffff567224 */ /* 0x000fc800078e00fb */
[C---:B------:R-:W-:Y:S01]  /*57c0*/  HMMA.16816.F32 R64, R4.reuse, R66, R20 ;  /* 0x000000420440723c */ /* 0x040fe20000001814 */
[----:B------:R-:W-:Y:S07]  /*57d0*/  LDSM.16.MT88.4 R20, [R236+0x1100] ;  /* 0x00110000ec14783b */ /* 0x000fee0000004200 */
[C---:B------:R-:W-:Y:S01]  /*57e0*/  HMMA.16816.F32 R48, R4.reuse, R50, R16 ;  /* 0x000000320430723c */ /* 0x040fe20000001810 */
[----:B------:R-:W1:Y:S07]  /*57f0*/  LDSM.16.MT88.4 R16, [R233+0x1100] ;  /* 0x00110000e910783b */ /* 0x000e6e0000004200 */
[----:B------:R-:W-:Y:S01]  /*5800*/  HMMA.16816.F32 R44, R4, R46, R8 ;  /* 0x0000002e042c723c */ /* 0x000fe20000001808 */
[----:B------:R-:W-:Y:S01]  /*5810*/  MOV R108, R249 ;  /* 0x000000f9006c7202 */ /* 0x000fe20000000f00 */
[----:B------:R-:W-:Y:S01]  /*5820*/  IMAD.MOV.U32 R109, RZ, RZ, R248 ;  /* 0x000000ffff6d7224 */ /* 0x000fe200078e00f8 */
[----:B------:R2:W5:Y:S04]  /*5830*/  LDL.LU R251, [R1+0x90] ;  /* 0x0000900001fb7983 */ /* 0x0005680000300800 */
[----:B------:R-:W-:-:S02]  /*5840*/  FFMA.FTZ R4, R169, c[0x0][0x2d0], -R3 ;  /* 0x0000b400a9047a23 */ /* 0x000fc40000010803 */
[----:B------:R-:W-:Y:S01]  /*5850*/  FFMA.FTZ R5, R174, c[0x0][0x2d0], -R13 ;  /* 0x0000b400ae057a23 */ /* 0x000fe2000001080d */
[----:B------:R-:W-:Y:S01]  /*5860*/  MOV R174, R165 ;  /* 0x000000a500ae7202 */ /* 0x000fe20000000f00 */
[----:B------:R3:W-:Y:S08]  /*5870*/  MUFU.EX2 R61, R4 ;  /* 0x00000004003d7308 */ /* 0x0007f00000000800 */
[----:B------:R-:W-:Y:S01]  /*5880*/  MUFU.EX2 R59, R5 ;  /* 0x00000005003b7308 */ /* 0x000fe20000000800 */
[----:B---3--:R-:W-:-:S07]  /*5890*/  FFMA.FTZ R4, R168, c[0x0][0x2d0], -R3 ;  /* 0x0000b400a8047a23 */ /* 0x008fce0000010803 */
[----:B------:R3:W4:Y:S02]  /*58a0*/  MUFU.EX2 R140, R4 ;  /* 0x00000004008c7308 */ /* 0x0007240000000800 */
[----:B---3--:R-:W-:Y:S01]  /*58b0*/  FFMA.FTZ R4, R135, c[0x0][0x2d0], -R3 ;  /* 0x0000b40087047a23 */ /* 0x008fe20000010803 */
[----:B----4-:R-:W-:-:S05]  /*58c0*/  F2FP.PACK_AB R8, R140, R61 ;  /* 0x0000003d8c08723e */ /* 0x010fca00000000ff */
[----:B------:R3:W-:Y:S02]  /*58d0*/  MUFU.EX2 R135, R4 ;  /* 0x0000000400877308 */ /* 0x0007e40000000800 */
[----:B---3--:R-:W-:-:S06]  /*58e0*/  FFMA.FTZ R4, R133, c[0x0][0x2d0], -R3 ;  /* 0x0000b40085047a23 */ /* 0x008fcc0000010803 */
[----:B------:R3:W4:Y:S02]  /*58f0*/  MUFU.EX2 R141, R4 ;  /* 0x00000004008d7308 */ /* 0x0007240000000800 */
[----:B---3--:R-:W-:Y:S01]  /*5900*/  FFMA.FTZ R4, R172, c[0x0][0x2d0], -R0 ;  /* 0x0000b400ac047a23 */ /* 0x008fe20000010800 */
[----:B----4-:R-:W-:Y:S01]  /*5910*/  F2FP.PACK_AB R10, R141, R135 ;  /* 0x000000878d0a723e */ /* 0x010fe200000000ff */
[----:B------:R-:W-:-:S04]  /*5920*/  IMAD.MOV.U32 R172, RZ, RZ, R167 ;  /* 0x000000ffffac7224 */ /* 0x000fc800078e00a7 */
[----:B------:R3:W-:Y:S02]  /*5930*/  MUFU.EX2 R57, R4 ;  /* 0x0000000400397308 */ /* 0x0007e40000000800 */
[----:B---3--:R-:W-:-:S06]  /*5940*/  FFMA.FTZ R4, R171, c[0x0][0x2d0], -R0 ;  /* 0x0000b400ab047a23 */ /* 0x008fcc0000010800 */
[----:B------:R3:W4:Y:S02]  /*5950*/  MUFU.EX2 R60, R4 ;  /* 0x00000004003c7308 */ /* 0x0007240000000800 */
[----:B---3--:R-:W-:Y:S01]  /*5960*/  FFMA.FTZ R4, R170, c[0x0][0x2d0], -R0 ;  /* 0x0000b400aa047a23 */ /* 0x008fe20000010800 */
[----:B----4-:R-:W-:-:S05]  /*5970*/  F2FP.PACK_AB R9, R60, R57 ;  /* 0x000000393c09723e */ /* 0x010fca00000000ff */
[----:B------:R3:W-:Y:S02]  /*5980*/  MUFU.EX2 R63, R4 ;  /* 0x00000004003f7308 */ /* 0x0007e40000000800 */
[----:B---3--:R-:W-:-:S06]  /*5990*/  FFMA.FTZ R4, R136, c[0x0][0x2d0], -R0 ;  /* 0x0000b40088047a23 */ /* 0x008fcc0000010800 */
[----:B------:R3:W4:Y:S02]  /*59a0*/  MUFU.EX2 R133, R4 ;  /* 0x0000000400857308 */ /* 0x0007240000000800 */
[----:B---3--:R-:W-:Y:S01]  /*59b0*/  FFMA.FTZ R4, R180, c[0x0][0x2d0], -R13 ;  /* 0x0000b400b4047a23 */ /* 0x008fe2000001080d */
[----:B----4-:R-:W-:-:S05]  /*59c0*/  F2FP.PACK_AB R11, R133, R63 ;  /* 0x0000003f850b723e */ /* 0x010fca00000000ff */
[----:B------:R3:W-:Y:S02]  /*59d0*/  MUFU.EX2 R54, R4 ;  /* 0x0000000400367308 */ /* 0x0007e40000000800 */
[C---:B-1----:R-:W-:Y:S08]  /*59e0*/  HMMA.16816.F32 R148, R8.reuse, R16, R148 ;  /* 0x000000100894723c */ /* 0x042ff00000001894 */
[----:B------:R-:W-:Y:S01]  /*59f0*/  HMMA.16816.F32 R40, R8, R18, R40 ;  /* 0x000000120828723c */ /* 0x000fe20000001828 */
[----:B---3--:R-:W-:-:S02]  /*5a00*/  FFMA.FTZ R4, R175, c[0x0][0x2d0], -R13 ;  /* 0x0000b400af047a23 */ /* 0x008fc4000001080d */
[----:B------:R-:W-:Y:S02]  /*5a10*/  IMAD.MOV.U32 R175, RZ, RZ, R164 ;  /* 0x000000ffffaf7224 */ /* 0x000fe400078e00a4 */
[----:B------:R1:W-:Y:S03]  /*5a20*/  MUFU.EX2 R56, R4 ;  /* 0x0000000400387308 */ /* 0x0003e60000000800 */
[C---:B------:R-:W-:Y:S08]  /*5a30*/  HMMA.16816.F32 R176, R8.reuse, R20, R176 ;  /* 0x0000001408b0723c */ /* 0x040ff000000018b0 */
[----:B------:R-:W-:Y:S01]  /*5a40*/  HMMA.16816.F32 R32, R8, R22, R32 ;  /* 0x000000160820723c */ /* 0x000fe20000001820 */
[----:B-1----:R-:W-:-:S07]  /*5a50*/  FFMA.FTZ R4, R173, c[0x0][0x2d0], -R13 ;  /* 0x0000b400ad047a23 */ /* 0x002fce000001080d */
[C---:B------:R-:W-:Y:S01]  /*5a60*/  HMMA.16816.F32 R160, R8.reuse, R24, R160 ;  /* 0x0000001808a0723c */ /* 0x040fe200000018a0 */
[----:B------:R-:W-:Y:S01]  /*5a70*/  IMAD.MOV.U32 R173, RZ, RZ, R166 ;  /* 0x000000ffffad7224 */ /* 0x000fe200078e00a6 */
[----:B------:R1:W3:Y:S06]  /*5a80*/  MUFU.EX2 R62, R4 ;  /* 0x00000004003e7308 */ /* 0x0002ec0000000800 */
[----:B------:R-:W-:Y:S01]  /*5a90*/  HMMA.16816.F32 R36, R8, R26, R36 ;  /* 0x0000001a0824723c */ /* 0x000fe20000001824 */
[----:B-1----:R-:W-:Y:S01]  /*5aa0*/  FFMA.FTZ R4, R184, c[0x0][0x2d0], -R12 ;  /* 0x0000b400b8047a23 */ /* 0x002fe2000001080c */
[----:B---3--:R-:W-:-:S03]  /*5ab0*/  F2FP.PACK_AB R6, R62, R59 ;  /* 0x0000003b3e06723e */ /* 0x008fc600000000ff */
[----:B------:R1:W-:Y:S02]  /*5ac0*/  MUFU.EX2 R52, R4 ;  /* 0x0000000400347308 */ /* 0x0003e40000000800 */
[----:B-1----:R-:W-:-:S06]  /*5ad0*/  FFMA.FTZ R4, R183, c[0x0][0x2d0], -R12 ;  /* 0x0000b400b7047a23 */ /* 0x002fcc000001080c */
[----:B------:R1:W3:Y:S02]  /*5ae0*/  MUFU.EX2 R53, R4 ;  /* 0x0000000400357308 */ /* 0x0002e40000000800 */
[----:B-1----:R-:W-:Y:S01]  /*5af0*/  FFMA.FTZ R4, R182, c[0x0][0x2d0], -R12 ;  /* 0x0000b400b6047a23 */ /* 0x002fe2000001080c */
[----:B---3--:R-:W-:-:S05]  /*5b00*/  F2FP.PACK_AB R5, R53, R52 ;  /* 0x000000343505723e */ /* 0x008fca00000000ff */
[----:B------:R1:W-:Y:S02]  /*5b10*/  MUFU.EX2 R55, R4 ;  /* 0x0000000400377308 */ /* 0x0003e40000000800 */
[----:B-1----:R-:W-:-:S06]  /*5b20*/  FFMA.FTZ R4, R181, c[0x0][0x2d0], -R12 ;  /* 0x0000b400b5047a23 */ /* 0x002fcc000001080c */
[----:B------:R1:W3:Y:S02]  /*5b30*/  MUFU.EX2 R58, R4 ;  /* 0x00000004003a7308 */ /* 0x0002e40000000800 */
[----:B-1----:R-:W-:Y:S02]  /*5b40*/  F2FP.PACK_AB R4, R56, R54 ;  /* 0x000000363804723e */ /* 0x002fe400000000ff */
[----:B---3--:R-:W-:-:S07]  /*5b50*/  F2FP.PACK_AB R7, R58, R55 ;  /* 0x000000373a07723e */ /* 0x008fce00000000ff */
[C---:B------:R-:W-:Y:S08]  /*5b60*/  HMMA.16816.F32 R144, R4.reuse, R16, R208 ;  /* 0x000000100490723c */ /* 0x040ff000000018d0 */
[C---:B------:R-:W-:Y:S01]  /*5b70*/  HMMA.16816.F32 R152, R4.reuse, R18, R128 ;  /* 0x000000120498723c */ /* 0x040fe20000001880 */
[----:B------:R-:W1:Y:S07]  /*5b80*/  LDSM.16.MT88.4 R16, [R235+0x1100] ;  /* 0x00110000eb10783b */ /* 0x000e6e0000004200 */
[C---:B------:R-:W-:Y:S08]  /*5b90*/  HMMA.16816.F32 R180, R4.reuse, R20, R224 ;  /* 0x0000001404b4723c */ /* 0x040ff000000018e0 */
[C---:B------:R-:W-:Y:S01]  /*5ba0*/  HMMA.16816.F32 R184, R4.reuse, R22, R196 ;  /* 0x0000001604b8723c */ /* 0x040fe200000018c4 */
[----:B------:R-:W-:Y:S07]  /*5bb0*/  LDSM.16.MT88.4 R20, [R234+0x3100] ;  /* 0x00310000ea14783b */ /* 0x000fee0000004200 */
[----:B------:R-:W-:Y:S01]  /*5bc0*/  HMMA.16816.F32 R164, R4, R24, R220 ;  /* 0x0000001804a4723c */ /* 0x000fe200000018dc */
[----:B------:R-:W-:-:S07]  /*5bd0*/  IMAD.MOV.U32 R136, RZ, RZ, R102 ;  /* 0x000000ffff887224 */ /* 0x000fce00078e0066 */
[----:B------:R-:W-:Y:S01]  /*5be0*/  HMMA.16816.F32 R168, R4, R26, R156 ;  /* 0x0000001a04a8723c */ /* 0x000fe2000000189c */
[----:B------:R-:W3:Y:S07]  /*5bf0*/  LDSM.16.MT88.4 R24, [R233+0x3100] ;  /* 0x00310000e918783b */ /* 0x000eee0000004200 */
[-C--:B-1----:R-:W-:Y:S08]  /*5c00*/  HMMA.16816.F32 R224, R8, R16.reuse, R80 ;  /* 0x0000001008e0723c */ /* 0x082ff00000001850 */
[C---:B------:R-:W-:Y:S07]  /*5c10*/  HMMA.16816.F32 R196, R4.reuse, R16, R172 ;  /* 0x0000001004c4723c */ /* 0x040fee00000018ac */
[----:B------:R-:W-:Y:S01]  /*5c20*/  MOV R172, R103 ;  /* 0x0000006700ac7202 */ /* 0x000fe20000000f00 */
[----:B------:R-:W-:Y:S01]  /*5c30*/  HMMA.16816.F32 R200, R4, R18, R200 ;  /* 0x0000001204c8723c */ /* 0x000fe200000018c8 */
[----:B------:R-:W-:-:S07]  /*5c40*/  IMAD.MOV.U32 R103, RZ, RZ, R87 ;  /* 0x000000ffff677224 */ /* 0x000fce00078e0057 */
[----:B------:R-:W-:Y:S01]  /*5c50*/  HMMA.16816.F32 R220, R8, R18, R28 ;  /* 0x0000001208dc723c */ /* 0x000fe2000000181c */
[----:B------:R-:W1:Y:S04]  /*5c60*/  LDSM.16.MT88.4 R16, [R236+0x3100] ;  /* 0x00310000ec10783b */ /* 0x000e680000004200 */
[----:B------:R-:W4:Y:S01]  /*5c70*/  LDSM.16.MT88.4 R28, [R235+0x3100] ;  /* 0x00310000eb1c783b */ /* 0x000f220000004200 */
[----:B------:R-:W-:Y:S01]  /*5c80*/  IMAD.MOV.U32 R87, RZ, RZ, R250 ;  /* 0x000000ffff577224 */ /* 0x000fe200078e00fa */
[----:B------:R-:W-:Y:S01]  /*5c90*/  MOV R174, R110 ;  /* 0x0000006e00ae7202 */ /* 0x000fe20000000f00 */
[----:B------:R-:W-:Y:S01]  /*5ca0*/  IMAD.MOV.U32 R173, RZ, RZ, R172 ;  /* 0x000000ffffad7224 */ /* 0x000fe200078e00ac */
[----:B------:R-:W-:Y:S01]  /*5cb0*/  MOV R172, R103 ;  /* 0x0000006700ac7202 */ /* 0x000fe20000000f00 */
[----:B------:R-:W-:Y:S01]  /*5cc0*/  IMAD.MOV.U32 R175, RZ, RZ, R111 ;  /* 0x000000ffffaf7224 */ /* 0x000fe200078e006f */
[----:B------:R-:W-:Y:S01]  /*5cd0*/  MOV R102, R86 ;  /* 0x0000005600667202 */ /* 0x000fe20000000f00 */
[----:B------:R-:W-:Y:S01]  /*5ce0*/  IMAD.MOV.U32 R110, RZ, RZ, R94 ;  /* 0x000000ffff6e7224 */ /* 0x000fe200078e005e */
[----:B---3--:R-:W-:Y:S01]  /*5cf0*/  HMMA.16816.F32 R72, R4, R24, R72 ;  /* 0x000000180448723c */ /* 0x008fe20000001848 */
[----:B------:R-:W-:Y:S01]  /*5d00*/  IMAD.MOV.U32 R111, RZ, RZ, R95 ;  /* 0x000000ffff6f7224 */ /* 0x000fe200078e005f */
[----:B------:R-:W-:Y:S01]  /*5d10*/  MOV R95, R109 ;  /* 0x0000006d005f7202 */ /* 0x000fe20000000f00 */
[----:B------:R-:W-:Y:S01]  /*5d20*/  IMAD.MOV.U32 R103, RZ, RZ, R87 ;  /* 0x000000ffff677224 */ /* 0x000fe200078e0057 */
[----:B------:R2:W5:Y:S01]  /*5d30*/  LDL.LU R250, [R1+0x8c] ;  /* 0x00008c0001fa7983 */ /* 0x0005620000300800 */
[----:B------:R-:W-:Y:S01]  /*5d40*/  IMAD.MOV.U32 R94, RZ, RZ, R108 ;  /* 0x000000ffff5e7224 */ /* 0x000fe200078e006c */
[----:B------:R-:W-:Y:S01]  /*5d50*/  MOV R108, R93 ;  /* 0x0000005d006c7202 */ /* 0x000fe20000000f00 */
        /* <DEDUP_REMOVED lines=8> */
[----:B------:R-:W-:-:S02]  /*5de0*/  IMAD.MOV.U32 R84, RZ, RZ, R244 ;  /* 0x000000ffff547224 */ /* 0x000fc400078e00f4 */
[----:B------:R-:W-:Y:S01]  /*5df0*/  IMAD.MOV.U32 R210, RZ, RZ, R174 ;  /* 0x000000ffffd27224 */ /* 0x000fe200078e00ae */
[----:B------:R-:W-:Y:S01]  /*5e00*/  MOV R111, R94 ;  /* 0x0000005e006f7202 */ /* 0x000fe20000000f00 */
[----:B------:R-:W-:Y:S01]  /*5e10*/  IMAD.MOV.U32 R211, RZ, RZ, R175 ;  /* 0x000000ffffd37224 */ /* 0x000fe200078e00af */
[C---:B------:R-:W-:Y:S01]  /*5e20*/  HMMA.16816.F32 R88, R4.reuse, R20, R88 ;  /* 0x000000140458723c */ /* 0x040fe20000001858 */
[----:B------:R-:W-:Y:S01]  /*5e30*/  IMAD.MOV.U32 R174, RZ, RZ, R172 ;  /* 0x000000ffffae7224 */ /* 0x000fe200078e00ac */
[----:B------:R-:W-:Y:S01]  /*5e40*/  MOV R94, R87 ;  /* 0x00000057005e7202 */ /* 0x000fe20000000f00 */
[----:B------:R-:W-:Y:S01]  /*5e50*/  IMAD.MOV.U32 R93, RZ, RZ, R245 ;  /* 0x000000ffff5d7224 */ /* 0x000fe200078e00f5 */
[----:B------:R2:W5:Y:S01]  /*5e60*/  LDL.LU R249, [R1+0x88] ;  /* 0x0000880001f97983 */ /* 0x0005620000300800 */
[----:B------:R-:W-:Y:S02]  /*5e70*/  IMAD.MOV.U32 R175, RZ, RZ, R110 ;  /* 0x000000ffffaf7224 */ /* 0x000fe400078e006e */
[----:B------:R-:W-:Y:S01]  /*5e80*/  IMAD.MOV.U32 R172, RZ, RZ, R102 ;  /* 0x000000ffffac7224 */ /* 0x000fe200078e0066 */
[----:B------:R-:W-:Y:S01]  /*5e90*/  MOV R87, R100 ;  /* 0x0000006400577202 */ /* 0x000fe20000000f00 */
[----:B------:R-:W-:Y:S01]  /*5ea0*/  IMAD.MOV.U32 R110, RZ, RZ, R103 ;  /* 0x000000ffff6e7224 */ /* 0x000fe200078e0067 */
[----:B------:R-:W-:Y:S01]  /*5eb0*/  MOV R130, R210 ;  /* 0x000000d200827202 */ /* 0x000fe20000000f00 */
[----:B------:R-:W-:Y:S01]  /*5ec0*/  IMAD.MOV.U32 R102, RZ, RZ, R95 ;  /* 0x000000ffff667224 */ /* 0x000fe200078e005f */
[----:B------:R-:W-:Y:S01]  /*5ed0*/  MOV R100, R84 ;  /* 0x0000005400647202 */ /* 0x000fe20000000f00 */
[----:B------:R-:W-:Y:S01]  /*5ee0*/  IMAD.MOV.U32 R103, RZ, RZ, R86 ;  /* 0x000000ffff677224 */ /* 0x000fe200078e0056 */
[----:B-1----:R-:W-:Y:S01]  /*5ef0*/  HMMA.16816.F32 R104, R4, R16, R104 ;  /* 0x000000100468723c */ /* 0x002fe20000001868 */
[----:B------:R-:W-:Y:S01]  /*5f00*/  IMAD.MOV.U32 R95, RZ, RZ, R108 ;  /* 0x000000ffff5f7224 */ /* 0x000fe200078e006c */
[----:B------:R-:W-:Y:S01]  /*5f10*/  MOV R84, R242 ;  /* 0x000000f200547202 */ /* 0x000fe20000000f00 */
[----:B------:R-:W-:Y:S01]  /*5f20*/  IMAD.MOV.U32 R86, RZ, RZ, R109 ;  /* 0x000000ffff567224 */ /* 0x000fe200078e006d */
[----:B------:R2:W5:Y:S01]  /*5f30*/  LDL.LU R248, [R1+0x84] ;  /* 0x0000840001f87983 */ /* 0x0005620000300800 */
[----:B------:R-:W-:-:S02]  /*5f40*/  IMAD.MOV.U32 R108, RZ, RZ, R92 ;  /* 0x000000ffff6c7224 */ /* 0x000fc400078e005c */
[----:B------:R-:W-:Y:S02]  /*5f50*/  IMAD.MOV.U32 R109, RZ, RZ, R93 ;  /* 0x000000ffff6d7224 */ /* 0x000fe400078e005d */
[----:B------:R-:W-:Y:S02]  /*5f60*/  IMAD.MOV.U32 R129, RZ, RZ, R209 ;  /* 0x000000ffff817224 */ /* 0x000fe400078e00d1 */
[----:B------:R-:W-:Y:S02]  /*5f70*/  IMAD.MOV.U32 R131, RZ, RZ, R211 ;  /* 0x000000ffff837224 */ /* 0x000fe400078e00d3 */
        /* <DEDUP_REMOVED lines=12> */
[----:B------:R-:W-:Y:S01]  /*6040*/  HMMA.16816.F32 R76, R4, R26, R76 ;  /* 0x0000001a044c723c */ /* 0x000fe2000000184c */
[----:B------:R-:W-:Y:S01]  /*6050*/  IMAD.MOV.U32 R136, RZ, RZ, R103 ;  /* 0x000000ffff887224 */ /* 0x000fe200078e0067 */
[----:B------:R2:W5:Y:S01]  /*6060*/  LDL.LU R247, [R1+0x80] ;  /* 0x0000800001f77983 */ /* 0x0005620000300800 */
[----:B------:R-:W-:-:S02]  /*6070*/  IMAD.MOV.U32 R172, RZ, RZ, R110 ;  /* 0x000000ffffac7224 */ /* 0x000fc400078e006e */
[----:B------:R-:W-:Y:S01]  /*6080*/  IMAD.MOV.U32 R102, RZ, RZ, R86 ;  /* 0x000000ffff667224 */ /* 0x000fe200078e0056 */
[----:B------:R-:W-:Y:S01]  /*6090*/  MOV R128, R209 ;  /* 0x000000d100807202 */ /* 0x000fe20000000f00 */
[----:B------:R-:W-:Y:S01]  /*60a0*/  IMAD.MOV.U32 R103, RZ, RZ, R87 ;  /* 0x000000ffff677224 */ /* 0x000fe200078e0057 */
[----:B------:R-:W-:Y:S01]  /*60b0*/  MOV R87, R92 ;  /* 0x0000005c00577202 */ /* 0x000fe20000000f00 */
[----:B------:R-:W-:Y:S01]  /*60c0*/  IMAD.MOV.U32 R95, RZ, RZ, R109 ;  /* 0x000000ffff5f7224 */ /* 0x000fe200078e006d */
[----:B------:R-:W-:Y:S01]  /*60d0*/  HMMA.16816.F32 R64, R8, R22, R64 ;  /* 0x000000160840723c */ /* 0x000fe20000001840 */
[----:B------:R-:W-:Y:S01]  /*60e0*/  IMAD.MOV.U32 R110, RZ, RZ, R94 ;  /* 0x000000ffff6e7224 */ /* 0x000fe200078e005e */
[----:B------:R-:W-:Y:S01]  /*60f0*/  MOV R94, R108 ;  /* 0x0000006c005e7202 */ /* 0x000fe20000000f00 */
[----:B------:R-:W-:Y:S01]  /*6100*/  IMAD.MOV.U32 R86, RZ, RZ, R100 ;  /* 0x000000ffff567224 */ /* 0x000fe200078e0064 */
[----:B------:R-:W-:Y:S01]  /*6110*/  MOV R100, R14 ;  /* 0x0000000e00647202 */ /* 0x000fe20000000f00 */
[----:B------:R-:W-:Y:S01]  /*6120*/  IMAD.MOV.U32 R109, RZ, RZ, R84 ;  /* 0x000000ffff6d7224 */ /* 0x000fe200078e0054 */
[----:B------:R2:W5:Y:S01]  /*6130*/  LDL.LU R246, [R1+0x7c] ;  /* 0x00007c0001f67983 */ /* 0x0005620000300800 */
[----:B------:R-:W-:-:S02]  /*6140*/  IMAD.MOV.U32 R84, RZ, RZ, R237 ;  /* 0x000000ffff547224 */ /* 0x000fc400078e00ed */
[----:B------:R-:W-:Y:S02]  /*6150*/  IMAD.MOV.U32 R108, RZ, RZ, R93 ;  /* 0x000000ffff6c7224 */ /* 0x000fe400078e005d */
[----:B------:R-:W-:Y:S01]  /*6160*/  IMAD.MOV.U32 R158, RZ, RZ, R131 ;  /* 0x000000ffff9e7224 */ /* 0x000fe200078e0083 */
[----:B------:R-:W-:Y:S01]  /*6170*/  MOV R131, R173 ;  /* 0x000000ad00837202 */ /* 0x000fe20000000f00 */
[----:B------:R-:W-:Y:S01]  /*6180*/  IMAD.MOV.U32 R130, RZ, RZ, R210 ;  /* 0x000000ffff827224 */ /* 0x000fe200078e00d2 */
[----:B------:R-:W-:Y:S01]  /*6190*/  MOV R209, R111 ;  /* 0x0000006f00d17202 */ /* 0x000fe20000000f00 */
[----:B------:R-:W-:Y:S02]  /*61a0*/  IMAD.MOV.U32 R93, RZ, RZ, R239 ;  /* 0x000000ffff5d7224 */ /* 0x000fe400078e00ef */
[----:B------:R-:W-:Y:S02]  /*61b0*/  IMAD.MOV.U32 R159, RZ, RZ, R208 ;  /* 0x000000ffff9f7224 */ /* 0x000fe400078e00d0 */
[----:B------:R-:W-:-:S02]  /*61c0*/  IMAD.MOV.U32 R92, RZ, RZ, R240 ;  /* 0x000000ffff5c7224 */ /* 0x000fc400078e00f0 */
        /* <DEDUP_REMOVED lines=14> */
[C---:B------:R-:W-:Y:S01]  /*62b0*/  HMMA.16816.F32 R48, R8.reuse, R18, R48 ;  /* 0x000000120830723c */ /* 0x040fe20000001830 */
[----:B------:R-:W-:Y:S01]  /*62c0*/  IMAD.MOV.U32 R103, RZ, RZ, R108 ;  /* 0x000000ffff677224 */ /* 0x000fe200078e006c */
[----:B------:R-:W-:Y:S01]  /*62d0*/  MOV R14, R238 ;  /* 0x000000ee000e7202 */ /* 0x000fe20000000f00 */
[----:B------:R-:W-:Y:S01]  /*62e0*/  IMAD.MOV.U32 R86, RZ, RZ, R109 ;  /* 0x000000ffff567224 */ /* 0x000fe200078e006d */
[----:B------:R2:W5:Y:S01]  /*62f0*/  LDL.LU R245, [R1+0x78] ;  /* 0x0000780001f57983 */ /* 0x0005620000300800 */
[----:B------:R-:W-:Y:S02]  /*6300*/  IMAD.MOV.U32 R109, RZ, RZ, R93 ;  /* 0x000000ffff6d7224 */ /* 0x000fe400078e005d */
[----:B------:R-:W-:Y:S02]  /*6310*/  IMAD.MOV.U32 R84, RZ, RZ, R232 ;  /* 0x000000ffff547224 */ /* 0x000fe400078e00e8 */
[----:B------:R-:W-:Y:S01]  /*6320*/  IMAD.MOV.U32 R82, RZ, RZ, R159 ;  /* 0x000000ffff527224 */ /* 0x000fe200078e009f */
[----:B------:R-:W-:Y:S01]  /*6330*/  MOV R159, R209 ;  /* 0x000000d1009f7202 */ /* 0x000fe20000000f00 */
[----:B------:R-:W-:Y:S01]  /*6340*/  IMAD.MOV.U32 R110, RZ, RZ, R95 ;  /* 0x000000ffff6e7224 */ /* 0x000fe200078e005f */
[----:B------:R-:W-:Y:S01]  /*6350*/  MOV R157, R211 ;  /* 0x000000d3009d7202 */ /* 0x000fe20000000f00 */
[----:B------:R-:W-:Y:S01]  /*6360*/  IMAD.MOV.U32 R108, RZ, RZ, R92 ;  /* 0x000000ffff6c7224 */ /* 0x000fe200078e005c */
[----:B----4-:R-:W-:Y:S01]  /*6370*/  HMMA.16816.F32 R44, R8, R30, R44 ;  /* 0x0000001e082c723c */ /* 0x010fe2000000182c */
[----:B------:R-:W-:Y:S01]  /*6380*/  IMAD.MOV.U32 R209, RZ, RZ, R102 ;  /* 0x000000ffffd17224 */ /* 0x000fe200078e0066 */
[----:B------:R-:W-:Y:S01]  /*6390*/  MOV R102, R87 ;  /* 0x0000005700667202 */ /* 0x000fe20000000f00 */
[----:B------:R-:W-:Y:S01]  /*63a0*/  IMAD.MOV.U32 R128, RZ, RZ, R208 ;  /* 0x000000ffff807224 */ /* 0x000fe200078e00d0 */
[----:B------:R-:W-:Y:S01]  /*63b0*/  MOV R208, R111 ;  /* 0x0000006f00d07202 */ /* 0x000fe20000000f00 */
[----:B------:R-:W-:Y:S01]  /*63c0*/  IMAD.MOV.U32 R158, RZ, RZ, R210 ;  /* 0x000000ffff9e7224 */ /* 0x000fe200078e00d2 */
[----:B------:R-:W-:Y:S01]  /*63d0*/  MOV R210, R103 ;  /* 0x0000006700d27202 */ /* 0x000fe20000000f00 */
[----:B------:R-:W-:Y:S01]  /*63e0*/  IMAD.MOV.U32 R211, RZ, RZ, R86 ;  /* 0x000000ffffd37224 */ /* 0x000fe200078e0056 */
[C---:B------:R-:W-:Y:S01]  /*63f0*/  HMMA.16816.F32 R92, R4.reuse, R22, R216 ;  /* 0x00000016045c723c */ /* 0x040fe200000018d8 */
[----:B------:R-:W-:Y:S01]  /*6400*/  IMAD.MOV.U32 R87, RZ, RZ, R100 ;  /* 0x000000ffff577224 */ /* 0x000fe200078e0064 */
[----:B------:R-:W-:Y:S01]  /*6410*/  MOV R86, R109 ;  /* 0x0000006d00567202 */ /* 0x000fe20000000f00 */
[----:B------:R-:W-:Y:S01]  /*6420*/  IMAD.MOV.U32 R103, RZ, RZ, R108 ;  /* 0x000000ffff677224 */ /* 0x000fe200078e006c */
[----:B------:R-:W-:Y:S01]  /*6430*/  MOV R100, R84 ;  /* 0x0000005400647202 */ /* 0x000fe20000000f00 */
[----:B------:R-:W-:Y:S01]  /*6440*/  IMAD.MOV.U32 R84, RZ, RZ, R85 ;  /* 0x000000ffff547224 */ /* 0x000fe200078e0055 */
[----:B------:R2:W5:Y:S01]  /*6450*/  LDL.LU R244, [R1+0x74] ;  /* 0x0000740001f47983 */ /* 0x0005620000300800 */
[----:B------:R-:W-:Y:S01]  /*6460*/  MOV R219, R156 ;  /* 0x0000009c00db7202 */ /* 0x000fe20000000f00 */
[----:B------:R-:W-:Y:S01]  /*6470*/  IMAD.MOV.U32 R156, RZ, RZ, R110 ;  /* 0x000000ffff9c7224 */ /* 0x000fe200078e006e */
[----:B------:R-:W-:Y:S01]  /*6480*/  MOV R85, R134 ;  /* 0x0000008600557202 */ /* 0x000fe20000000f00 */
[C---:B------:R-:W-:Y:S01]  /*6490*/  HMMA.16816.F32 R108, R4.reuse, R18, R120 ;  /* 0x00000012046c723c */ /* 0x040fe20000001878 */
[----:B------:R-:W-:Y:S01]  /*64a0*/  IMAD.MOV.U32 R218, RZ, RZ, R132 ;  /* 0x000000ffffda7224 */ /* 0x000fe200078e0084 */
[----:B------:R2:W5:Y:S04]  /*64b0*/  LDL.LU R243, [R1+0x70] ;  /* 0x0000700001f37983 */ /* 0x0005680000300800 */
[----:B------:R2:W5:Y:S02]  /*64c0*/  LDL.LU R242, [R1+0x6c] ;  /* 0x00006c0001f27983 */ /* 0x0005640000300800 */
[C---:B------:R-:W-:Y:S02]  /*64d0*/  HMMA.16816.F32 R120, R4.reuse, R28, R80 ;  /* 0x0000001c0478723c */ /* 0x040fe40000001850 */
[----:B------:R2:W5:Y:S04]  /*64e0*/  LDL.LU R241, [R1+0x68] ;  /* 0x0000680001f17983 */ /* 0x0005680000300800 */
[----:B------:R2:W5:Y:S01]  /*64f0*/  LDL.LU R240, [R1+0x64] ;  /* 0x0000640001f07983 */ /* 0x0005620000300800 */
        /* <DEDUP_REMOVED lines=11> */
[----:B------:R2:W5:Y:S01]  /*65b0*/  LDL.LU R239, [R1+0x60] ;  /* 0x0000600001ef7983 */ /* 0x0005620000300800 */
[----:B------:R-:W-:Y:S03]  /*65c0*/  HMMA.16816.F32 R84, R4, R30, R212 ;  /* 0x0000001e0454723c */ /* 0x000fe600000018d4 */
[----:B------:R2:W5:Y:S04]  /*65d0*/  LDL.LU R238, [R1+0x5c] ;  /* 0x00005c0001ee7983 */ /* 0x0005680000300800 */
[--C-:B------:R-:W-:Y:S01]  /*65e0*/  FFMA.FTZ R4, R228, c[0x0][0x2d0], -R3.reuse ;  /* 0x0000b400e4047a23 */ /* 0x100fe20000010803 */
[----:B------:R-:W-:Y:S01]  /*65f0*/  MOV R7, R219 ;  /* 0x000000db00077202 */ /* 0x000fe20000000f00 */
[----:B------:R-:W-:Y:S01]  /*6600*/  IMAD.MOV.U32 R6, RZ, RZ, R218 ;  /* 0x000000ffff067224 */ /* 0x000fe200078e00da */
[C---:B------:R-:W-:Y:S01]  /*6610*/  HMMA.16816.F32 R212, R8.reuse, R26, R68 ;  /* 0x0000001a08d4723c */ /* 0x040fe20000001844 */
[----:B------:R1:W-:Y:S01]  /*6620*/  MUFU.EX2 R22, R4 ;  /* 0x0000000400167308 */ /* 0x0003e20000000800 */
[----:B------:R-:W-:Y:S01]  /*6630*/  MOV R5, R103 ;  /* 0x0000006700057202 */ /* 0x000fe20000000f00 */
[----:B------:R2:W5:Y:S05]  /*6640*/  LDL.LU R237, [R1+0x58] ;  /* 0x0000580001ed7983 */ /* 0x00056a0000300800 */
[----:B------:R-:W-:Y:S01]  /*6650*/  HMMA.16816.F32 R216, R8, R24, R124 ;  /* 0x0000001808d8723c */ /* 0x000fe2000000187c */
[----:B------:R-:W-:Y:S01]  /*6660*/  MOV R70, R7 ;  /* 0x0000000700467202 */ /* 0x000fe20000000f00 */
[----:B------:R-:W-:Y:S01]  /*6670*/  IMAD.MOV.U32 R71, RZ, RZ, R208 ;  /* 0x000000ffff477224 */ /* 0x000fe200078e00d0 */
[----:B------:R2:W5:Y:S01]  /*6680*/  LDL.LU R232, [R1+0x54] ;  /* 0x0000540001e87983 */ /* 0x0005620000300800 */
[----:B-1----:R-:W-:-:S03]  /*6690*/  FFMA.FTZ R4, R194, c[0x0][0x2d0], -R3 ;  /* 0x0000b400c2047a23 */ /* 0x002fc60000010803 */
[----:B------:R-:W-:Y:S01]  /*66a0*/  MOV R124, R209 ;  /* 0x000000d1007c7202 */ /* 0x000fe20000000f00 */
[----:B------:R-:W-:Y:S01]  /*66b0*/  IMAD.MOV.U32 R125, RZ, RZ, R210 ;  /* 0x000000ffff7d7224 */ /* 0x000fe200078e00d2 */
[----:B------:R-:W-:Y:S01]  /*66c0*/  MOV R126, R211 ;  /* 0x000000d3007e7202 */ /* 0x000fe20000000f00 */
[----:B------:R1:W3:Y:S01]  /*66d0*/  MUFU.EX2 R24, R4 ;  /* 0x0000000400187308 */ /* 0x0002e20000000800 */
[----:B------:R-:W-:Y:S02]  /*66e0*/  IMAD.MOV.U32 R127, RZ, RZ, R102 ;  /* 0x000000ffff7f7224 */ /* 0x000fe400078e0066 */
[----:B------:R-:W-:Y:S01]  /*66f0*/  IMAD.MOV.U32 R69, RZ, RZ, R6 ;  /* 0x000000ffff457224 */ /* 0x000fe200078e0006 */
[----:B------:R-:W-:Y:S01]  /*6700*/  MOV R7, R101 ;  /* 0x0000006500077202 */ /* 0x000fe20000000f00 */
[----:B------:R2:W5:Y:S01]  /*6710*/  LDL.LU R134, [R1+0x50] ;  /* 0x0000500001867983 */ /* 0x0005620000300800 */
[--C-:B-1----:R-:W-:Y:S01]  /*6720*/  FFMA.FTZ R4, R191, c[0x0][0x2d0], -R3.reuse ;  /* 0x0000b400bf047a23 */ /* 0x102fe20000010803 */
[----:B------:R-:W-:Y:S01]  /*6730*/  HMMA.16816.F32 R208, R8, R20, R116 ;  /* 0x0000001408d0723c */ /* 0x000fe20000001874 */
[----:B------:R-:W-:Y:S01]  /*6740*/  FFMA.FTZ R3, R195, c[0x0][0x2d0], -R3 ;  /* 0x0000b400c3037a23 */ /* 0x000fe20000010803 */
[----:B------:R2:W5:Y:S03]  /*6750*/  LDL.LU R132, [R1+0x4c] ;  /* 0x00004c0001847983 */ /* 0x0005660000300800 */
[----:B------:R1:W-:Y:S02]  /*6760*/  MUFU.EX2 R23, R3 ;  /* 0x0000000300177308 */ /* 0x0003e40000000800 */
[----:B-1----:R-:W-:-:S06]  /*6770*/  FFMA.FTZ R3, R229, c[0x0][0x2d0], -R0 ;  /* 0x0000b400e5037a23 */ /* 0x002fcc0000010800 */
[----:B------:R1:W-:Y:S01]  /*6780*/  MUFU.EX2 R18, R3 ;  /* 0x0000000300127308 */ /* 0x0003e20000000800 */
[----:B------:R-:W-:Y:S02]  /*6790*/  IMAD.MOV.U32 R6, RZ, RZ, R100 ;  /* 0x000000ffff067224 */ /* 0x000fe400078e0064 */
[----:B-1----:R-:W-:-:S05]  /*67a0*/  FFMA.FTZ R3, R190, c[0x0][0x2d0], -R0 ;  /* 0x0000b400be037a23 */ /* 0x002fca0000010800 */
[----:B------:R1:W4:Y:S02]  /*67b0*/  MUFU.EX2 R19, R3 ;  /* 0x0000000300137308 */ /* 0x0003240000000800 */
[--C-:B-1----:R-:W-:Y:S02]  /*67c0*/  FFMA.FTZ R3, R189, c[0x0][0x2d0], -R0.reuse ;  /* 0x0000b400bd037a23 */ /* 0x102fe40000010800 */
[----:B------:R-:W-:Y:S01]  /*67d0*/  FFMA.FTZ R0, R188, c[0x0][0x2d0], -R0 ;  /* 0x0000b400bc007a23 */ /* 0x000fe20000010800 */
[----:B------:R-:W-:Y:S03]  /*67e0*/  HMMA.16816.F32 R100, R8, R16, R112 ;  /* 0x000000100864723c */ /* 0x000fe60000001870 */
[----:B------:R-:W-:Y:S01]  /*67f0*/  MUFU.EX2 R21, R3 ;  /* 0x0000000300157308 */ /* 0x000fe20000000800 */
[----:B------:R-:W-:Y:S07]  /*6800*/  LDSM.16.MT88.4 R188, [R236+0x1900] ;  /* 0x00190000ecbc783b */ /* 0x000fee0000004200 */
[----:B------:R1:W-:Y:S02]  /*6810*/  MUFU.EX2 R20, R0 ;  /* 0x0000000000147308 */ /* 0x0003e40000000800 */
[----:B-1----:R-:W-:-:S02]  /*6820*/  FFMA.FTZ R0, R70, c[0x0][0x2d0], -R13 ;  /* 0x0000b40046007a23 */ /* 0x002fc4000001080d */
        /* <DEDUP_REMOVED lines=19> */
[----:B------:R-:W-:-:S02]  /*6960*/  MOV R130, R15 ;  /* 0x0000000f00827202 */ /* 0x000fc40000000f00 */
[----:B------:R1:W-:Y:S01]  /*6970*/  MUFU.EX2 R15, R0 ;  /* 0x00000000000f7308 */ /* 0x0003e20000000800 */
[----:B------:R-:W-:Y:S01]  /*6980*/  IMAD.MOV.U32 R27, RZ, RZ, R71 ;  /* 0x000000ffff1b7224 */ /* 0x000fe200078e0047 */
[----:B------:R-:W-:Y:S01]  /*6990*/  MOV R68, R124 ;  /* 0x0000007c00447202 */ /* 0x000fe20000000f00 */
[----:B------:R-:W-:Y:S01]  /*69a0*/  IMAD.MOV.U32 R71, RZ, RZ, R6 ;  /* 0x000000ffff477224 */ /* 0x000fe200078e0006 */
[----:B------:R-:W-:Y:S01]  /*69b0*/  MOV R124, R7 ;  /* 0x00000007007c7202 */ /* 0x000fe20000000f00 */
[----:B------:R-:W-:Y:S02]  /*69c0*/  IMAD.MOV.U32 R6, RZ, RZ, R128 ;  /* 0x000000ffff067224 */ /* 0x000fe400078e0080 */
[----:B-1----:R-:W-:-:S04]  /*69d0*/  FFMA.FTZ R0, R69, c[0x0][0x2d0], -R13 ;  /* 0x0000b40045007a23 */ /* 0x002fc8000001080d */
[----:B------:R1:W-:Y:S01]  /*69e0*/  MUFU.EX2 R16, R0 ;  /* 0x0000000000107308 */ /* 0x0003e20000000800 */
[----:B------:R-:W-:Y:S01]  /*69f0*/  IMAD.MOV.U32 R69, RZ, RZ, R126 ;  /* 0x000000ffff457224 */ /* 0x000fe200078e007e */
[----:B------:R-:W-:Y:S01]  /*6a00*/  MOV R128, R129 ;  /* 0x0000008100807202 */ /* 0x000fe20000000f00 */
[----:B------:R-:W-:Y:S02]  /*6a10*/  IMAD.MOV.U32 R126, RZ, RZ, R158 ;  /* 0x000000ffff7e7224 */ /* 0x000fe400078e009e */
[----:B------:R-:W-:Y:S01]  /*6a20*/  IMAD.MOV.U32 R129, RZ, RZ, R130 ;  /* 0x000000ffff817224 */ /* 0x000fe200078e0082 */
[----:B------:R-:W-:Y:S01]  /*6a30*/  MOV R130, R14 ;  /* 0x0000000e00827202 */ /* 0x000fe20000000f00 */
[----:B------:R-:W-:Y:S02]  /*6a40*/  IMAD.MOV.U32 R7, RZ, RZ, R80 ;  /* 0x000000ffff077224 */ /* 0x000fe400078e0050 */
[----:B-1----:R-:W-:-:S04]  /*6a50*/  FFMA.FTZ R0, R70, c[0x0][0x2d0], -R13 ;  /* 0x0000b40046007a23 */ /* 0x002fc8000001080d */
[----:B------:R1:W-:Y:S01]  /*6a60*/  MUFU.EX2 R17, R0 ;  /* 0x0000000000117308 */ /* 0x0003e20000000800 */
[----:B------:R-:W-:Y:S01]  /*6a70*/  MOV R80, R81 ;  /* 0x0000005100507202 */ /* 0x000fe20000000f00 */
[----:B------:R-:W-:Y:S01]  /*6a80*/  IMAD.MOV.U32 R81, RZ, RZ, R82 ;  /* 0x000000ffff517224 */ /* 0x000fe200078e0052 */
[----:B------:R-:W-:Y:S01]  /*6a90*/  MOV R70, R5 ;  /* 0x0000000500467202 */ /* 0x000fe20000000f00 */
[----:B------:R-:W-:Y:S01]  /*6aa0*/  FFMA.FTZ R3, R69, c[0x0][0x2d0], -R12 ;  /* 0x0000b40045037a23 */ /* 0x000fe2000001080c */
[----:B------:R-:W-:Y:S01]  /*6ab0*/  MOV R82, R83 ;  /* 0x0000005300527202 */ /* 0x000fe20000000f00 */
[----:B------:R-:W-:Y:S01]  /*6ac0*/  IMAD.MOV.U32 R114, RZ, RZ, R124 ;  /* 0x000000ffff727224 */ /* 0x000fe200078e007c */
[----:B------:R-:W-:Y:S01]  /*6ad0*/  MOV R5, R159 ;  /* 0x0000009f00057202 */ /* 0x000fe20000000f00 */
[----:B------:R-:W-:Y:S01]  /*6ae0*/  IMAD.MOV.U32 R115, RZ, RZ, R126 ;  /* 0x000000ffff737224 */ /* 0x000fe200078e007e */
[----:B------:R-:W-:Y:S01]  /*6af0*/  MOV R124, R174 ;  /* 0x000000ae007c7202 */ /* 0x000fe20000000f00 */
[----:B-1----:R-:W-:Y:S01]  /*6b00*/  FFMA.FTZ R0, R125, c[0x0][0x2d0], -R13 ;  /* 0x0000b4007d007a23 */ /* 0x002fe2000001080d */
[----:B------:R-:W-:-:S03]  /*6b10*/  MOV R125, R157 ;  /* 0x0000009d007d7202 */ /* 0x000fc60000000f00 */
[----:B------:R1:W-:Y:S01]  /*6b20*/  MUFU.EX2 R14, R0 ;  /* 0x00000000000e7308 */ /* 0x0003e20000000800 */
[----:B------:R-:W-:Y:S01]  /*6b30*/  IMAD.MOV.U32 R83, RZ, RZ, R156 ;  /* 0x000000ffff537224 */ /* 0x000fe200078e009c */
[----:B------:R-:W-:Y:S01]  /*6b40*/  MOV R126, R172 ;  /* 0x000000ac007e7202 */ /* 0x000fe20000000f00 */
[----:B------:R-:W-:Y:S01]  /*6b50*/  IMAD.MOV.U32 R69, RZ, RZ, R173 ;  /* 0x000000ffff457224 */ /* 0x000fe200078e00ad */
[----:B------:R-:W2:Y:S01]  /*6b60*/  LDSM.16.MT88.4 R156, [R233+0x1900] ;  /* 0x00190000e99c783b */ /* 0x000ea20000004200 */
[----:B------:R-:W-:Y:S01]  /*6b70*/  HMMA.16816.F32 R116, R8, R28, R204 ;  /* 0x0000001c0874723c */ /* 0x000fe200000018cc */
[----:B-1----:R-:W-:Y:S01]  /*6b80*/  FFMA.FTZ R0, R27, c[0x0][0x2d0], -R12 ;  /* 0x0000b4001b007a23 */ /* 0x002fe2000001080c */
[----:B------:R-:W-:Y:S01]  /*6b90*/  MOV R27, R125 ;  /* 0x0000007d001b7202 */ /* 0x000fe20000000f00 */
[----:B------:R-:W-:Y:S01]  /*6ba0*/  IMAD.MOV.U32 R125, RZ, RZ, R175 ;  /* 0x000000ffff7d7224 */ /* 0x000fe200078e00af */
[----:B------:R-:W1:Y:S01]  /*6bb0*/  MUFU.EX2 R25, R4 ;  /* 0x0000000400197308 */ /* 0x000e620000000800 */
[----:B------:R-:W1:Y:S01]  /*6bc0*/  LDSM.16.MT88.4 R172, [R234+0x1900] ;  /* 0x00190000eaac783b */ /* 0x000e620000004200 */
[----:B------:R-:W-:Y:S01]  /*6bd0*/  IMAD.MOV.U32 R113, RZ, RZ, R70 ;  /* 0x000000ffff717224 */ /* 0x000fe200078e0046 */
[----:B------:R-:W-:Y:S01]  /*6be0*/  MOV R112, R71 ;  /* 0x0000004700707202 */ /* 0x000fe20000000f00 */
[----:B------:R-:W-:Y:S01]  /*6bf0*/  FADD.FTZ R10, R114, R230 ;  /* 0x000000e6720a7221 */ /* 0x000fe20000010000 */
[----:B------:R-:W-:-:S02]  /*6c00*/  MOV R28, R124 ;  /* 0x0000007c001c7202 */ /* 0x000fc40000000f00 */
[----:B------:R-:W-:Y:S01]  /*6c10*/  MOV R30, R126 ;  /* 0x0000007e001e7202 */ /* 0x000fe20000000f00 */
[----:B------:R3:W-:Y:S01]  /*6c20*/  MUFU.EX2 R11, R0 ;  /* 0x00000000000b7308 */ /* 0x0007e20000000800 */
[----:B------:R-:W-:Y:S01]  /*6c30*/  FADD.FTZ R9, R97, R96 ;  /* 0x0000006061097221 */ /* 0x000fe20000010000 */
[----:B------:R-:W-:Y:S01]  /*6c40*/  LDSM.16.MT88.4 R204, [R235+0x1900] ;  /* 0x00190000ebcc783b */ /* 0x000fe20000004200 */
[----:B---3--:R-:W-:-:S05]  /*6c50*/  FFMA.FTZ R0, R68, c[0x0][0x2d0], -R12 ;  /* 0x0000b40044007a23 */ /* 0x008fca000001080c */
[----:B------:R3:W1:Y:S02]  /*6c60*/  MUFU.EX2 R26, R0 ;  /* 0x00000000001a7308 */ /* 0x0006640000000800 */
[----:B---3--:R-:W-:-:S06]  /*6c70*/  FFMA.FTZ R0, R6, c[0x0][0x2d0], -R12 ;  /* 0x0000b40006007a23 */ /* 0x008fcc000001080c */
[----:B------:R-:W-:Y:S08]  /*6c80*/  MUFU.EX2 R12, R3 ;  /* 0x00000003000c7308 */ /* 0x000ff00000000800 */
[----:B------:R-:W3:Y:S01]  /*6c90*/  MUFU.EX2 R13, R0 ;  /* 0x00000000000d7308 */ /* 0x000ee20000000800 */
[----:B------:R-:W-:Y:S01]  /*6ca0*/  MOV R68, R5 ;  /* 0x0000000500447202 */ /* 0x000fe20000000f00 */
[----:B------:R-:W-:Y:S01]  /*6cb0*/  IMAD.MOV.U32 R6, RZ, RZ, R128 ;  /* 0x000000ffff067224 */ /* 0x000fe200078e0080 */
[----:B------:R-:W-:Y:S01]  /*6cc0*/  MOV R5, R129 ;  /* 0x0000008100057202 */ /* 0x000fe20000000f00 */
[----:B------:R-:W-:Y:S01]  /*6cd0*/  IMAD.MOV.U32 R71, RZ, RZ, R130 ;  /* 0x000000ffff477224 */ /* 0x000fe200078e0082 */
[----:B------:R-:W-:Y:S01]  /*6ce0*/  MOV R70, R131 ;  /* 0x0000008300467202 */ /* 0x000fe20000000f00 */
[----:B------:R-:W-:Y:S01]  /*6cf0*/  IMAD.MOV.U32 R31, RZ, RZ, R125 ;  /* 0x000000ffff1f7224 */ /* 0x000fe200078e007d */
[----:B------:R-:W-:Y:S01]  /*6d00*/  F2FP.PACK_AB R128, R24, R22 ;  /* 0x000000161880723e */ /* 0x000fe200000000ff */
[----:B------:R-:W-:Y:S01]  /*6d10*/  IMAD.MOV.U32 R230, RZ, RZ, R127 ;  /* 0x000000ffffe67224 */ /* 0x000fe200078e007f */
[----:B----4-:R-:W-:-:S02]  /*6d20*/  F2FP.PACK_AB R129, R19, R18 ;  /* 0x000000121381723e */ /* 0x010fc400000000ff */
[----:B-1----:R-:W-:Y:S02]  /*6d30*/  F2FP.PACK_AB R130, R23, R25 ;  /* 0x000000191782723e */ /* 0x002fe400000000ff */
[----:B------:R-:W-:Y:S02]  /*6d40*/  F2FP.PACK_AB R131, R20, R21 ;  /* 0x000000151483723e */ /* 0x000fe400000000ff */
[----:B------:R-:W-:Y:S02]  /*6d50*/  F2FP.PACK_AB R124, R16, R15 ;  /* 0x0000000f107c723e */ /* 0x000fe400000000ff */
[----:B------:R-:W-:Y:S02]  /*6d60*/  F2FP.PACK_AB R125, R26, R11 ;  /* 0x0000000b1a7d723e */ /* 0x000fe400000000ff */
[----:B------:R-:W-:Y:S02]  /*6d70*/  F2FP.PACK_AB R126, R14, R17 ;  /* 0x000000110e7e723e */ /* 0x000fe400000000ff */
[----:B---3--:R-:W-:Y:S01]  /*6d80*/  F2FP.PACK_AB R127, R13, R12 ;  /* 0x0000000c0d7f723e */ /* 0x008fe200000000ff */
[-C--:B--2---:R-:W-:Y:S08]  /*6d90*/  HMMA.16816.F32 R148, R128, R156.reuse, R148 ;  /* 0x0000009c8094723c */ /* 0x084ff00000001894 */
[C---:B------:R-:W-:Y:S08]  /*6da0*/  HMMA.16816.F32 R144, R124.reuse, R156, R144 ;  /* 0x0000009c7c90723c */ /* 0x040ff00000001890 */
[----:B------:R-:W-:Y:S08]  /*6db0*/  HMMA.16816.F32 R152, R124, R158, R152 ;  /* 0x0000009e7c98723c */ /* 0x000ff00000001898 */
[-C--:B------:R-:W-:Y:S08]  /*6dc0*/  HMMA.16816.F32 R160, R128, R172.reuse, R160 ;  /* 0x000000ac80a0723c */ /* 0x080ff000000018a0 */
[C---:B------:R-:W-:Y:S08]  /*6dd0*/  HMMA.16816.F32 R164, R124.reuse, R172, R164 ;  /* 0x000000ac7ca4723c */ /* 0x040ff000000018a4 */
[----:B------:R-:W-:Y:S08]  /*6de0*/  HMMA.16816.F32 R168, R124, R174, R168 ;  /* 0x000000ae7ca8723c */ /* 0x000ff000000018a8 */
[C---:B------:R-:W-:Y:S07]  /*6df0*/  HMMA.16816.F32 R156, R128.reuse, R158, R40 ;  /* 0x0000009e809c723c */ /* 0x040fee0000001828 */
[----:B------:R-:W-:Y:S01]  /*6e00*/  MOV R41, R5 ;  /* 0x0000000500297202 */ /* 0x000fe20000000f00 */
[----:B------:R-:W-:Y:S01]  /*6e10*/  HMMA.16816.F32 R172, R128, R174, R36 ;  /* 0x000000ae80ac723c */ /* 0x000fe20000001824 */
[----:B------:R-:W-:-:S06]  /*6e20*/  IMAD.MOV.U32 R40, RZ, RZ, R6 ;  /* 0x000000ffff287224 */ /* 0x000fcc00078e0006 */
[----:B------:R-:W-:Y:S02]  /*6e30*/  MOV R39, R7 ;  /* 0x0000000700277202 */ /* 0x000fe40000000f00 */
[----:B------:R-:W1:Y:S01]  /*6e40*/  LDSM.16.MT88.4 R4, [R235+0x3900] ;  /* 0x00390000eb04783b */ /* 0x000e620000004200 */
[----:B------:R-:W-:Y:S01]  /*6e50*/  FADD.FTZ R3, R193, R192 ;  /* 0x000000c0c1037221 */ /* 0x000fe20000010000 */
[----:B------:R-:W-:Y:S01]  /*6e60*/  HMMA.16816.F32 R176, R128, R188, R176 ;  /* 0x000000bc80b0723c */ /* 0x000fe200000018b0 */
[----:B------:R-:W-:Y:S01]  /*6e70*/  IMAD.MOV.U32 R0, RZ, RZ, R82 ;  /* 0x000000ffff007224 */ /* 0x000fe200078e0052 */
[----:B------:R-:W-:Y:S02]  /*6e80*/  MOV R36, R83 ;  /* 0x0000005300247202 */ /* 0x000fe40000000f00 */
[----:B------:R-:W-:Y:S01]  /*6e90*/  MOV R37, R81 ;  /* 0x0000005100257202 */ /* 0x000fe20000000f00 */
[----:B------:R-:W-:-:S03]  /*6ea0*/  FADD.FTZ R0, R0, R3 ;  /* 0x0000000300007221 */ /* 0x000fc60000010000 */
[----:B------:R-:W-:Y:S01]  /*6eb0*/  HMMA.16816.F32 R180, R124, R188, R180 ;  /* 0x000000bc7cb4723c */ /* 0x000fe200000018b4 */
[----:B------:R-:W-:-:S07]  /*6ec0*/  FADD.FTZ R8, R113, R112 ;  /* 0x0000007071087221 */ /* 0x000fce0000010000 */
[----:B------:R-:W-:Y:S01]  /*6ed0*/  HMMA.16816.F32 R184, R124, R190, R184 ;  /* 0x000000be7cb8723c */ /* 0x000fe200000018b8 */
[----:B------:R-:W-:-:S07]  /*6ee0*/  FADD.FTZ R10, R36, R10 ;  /* 0x0000000a240a7221 */ /* 0x000fce0000010000 */
[----:B------:R-:W-:Y:S01]  /*6ef0*/  HMMA.16816.F32 R188, R128, R190, R32 ;  /* 0x000000be80bc723c */ /* 0x000fe20000001820 */
[----:B------:R-:W-:Y:S01]  /*6f00*/  IMAD.MOV.U32 R38, RZ, RZ, R80 ;  /* 0x000000ffff267224 */ /* 0x000fe200078e0050 */
[----:B------:R-:W-:Y:S01]  /*6f10*/  MOV R43, R70 ;  /* 0x00000046002b7202 */ /* 0x000fe20000000f00 */
[----:B------:R-:W-:Y:S01]  /*6f20*/  IMAD.MOV.U32 R228, RZ, RZ, R115 ;  /* 0x000000ffffe47224 */ /* 0x000fe200078e0073 */
[----:B------:R-:W2:Y:S03]  /*6f30*/  LDSM.16.MT88.4 R80, [R233+0x3900] ;  /* 0x00390000e950783b */ /* 0x000ea60000004200 */
[----:B------:R-:W-:Y:S01]  /*6f40*/  IMAD.MOV.U32 R34, RZ, RZ, R99 ;  /* 0x000000ffff227224 */ /* 0x000fe200078e0063 */
[----:B------:R-:W-:Y:S01]  /*6f50*/  MOV R35, R98 ;  /* 0x0000006200237202 */ /* 0x000fe20000000f00 */
[----:B------:R-:W-:Y:S01]  /*6f60*/  IMAD.MOV.U32 R42, RZ, RZ, R71 ;  /* 0x000000ffff2a7224 */ /* 0x000fe200078e0047 */
[----:B------:R-:W3:Y:S01]  /*6f70*/  LDSM.16.MT88.4 R96, [R234+0x3900] ;  /* 0x00390000ea60783b */ /* 0x000ee20000004200 */
[----:B------:R-:W-:-:S02]  /*6f80*/  FADD.FTZ R3, R34, R9 ;  /* 0x0000000922037221 */ /* 0x000fc40000010000 */
[----:B------:R-:W-:Y:S01]  /*6f90*/  FADD.FTZ R9, R37, R0 ;  /* 0x0000000025097221 */ /* 0x000fe20000010000 */
[----:B-1----:R-:W-:Y:S01]  /*6fa0*/  HMMA.16816.F32 R120, R124, R4, R120 ;  /* 0x000000047c78723c */ /* 0x002fe20000001878 */
[----:B------:R-:W-:Y:S01]  /*6fb0*/  FADD.FTZ R8, R35, R8 ;  /* 0x0000000823087221 */ /* 0x000fe20000010000 */
[----:B------:R-:W1:Y:S01]  /*6fc0*/  LDSM.16.MT88.4 R112, [R236+0x3900] ;  /* 0x00390000ec70783b */ /* 0x000e620000004200 */
[----:B------:R-:W-:Y:S02]  /*6fd0*/  FADD.FTZ R0, R40, R10 ;  /* 0x0000000a28007221 */ /* 0x000fe40000010000 */
[----:B------:R-:W-:-:S03]  /*6fe0*/  FADD.FTZ R9, R41, R9 ;  /* 0x0000000929097221 */ /* 0x000fc60000010000 */
[----:B------:R-:W-:Y:S07]  /*6ff0*/  HMMA.16816.F32 R116, R128, R4, R116 ;  /* 0x000000048074723c */ /* 0x000fee0000001874 */
[----:B------:R-:W-:Y:S02]  /*7000*/  FADD.FTZ R4, R38, R3 ;  /* 0x0000000326047221 */ /* 0x000fe40000010000 */
[----:B------:R-:W-:Y:S02]  /*7010*/  FADD.FTZ R3, R39, R8 ;  /* 0x0000000827037221 */ /* 0x000fe40000010000 */
[----:B------:R-:W-:-:S02]  /*7020*/  FADD.FTZ R5, R43, R0 ;  /* 0x000000002b057221 */ /* 0x000fc40000010000 */
[----:B------:R-:W-:Y:S02]  /*7030*/  FADD.FTZ R0, R230, R9 ;  /* 0x00000009e6007221 */ /* 0x000fe40000010000 */
[----:B------:R-:W-:Y:S02]  /*7040*/  FADD.FTZ R8, R252, R4 ;  /* 0x00000004fc087221 */ /* 0x000fe40000010000 */
[----:B------:R-:W-:Y:S01]  /*7050*/  FADD.FTZ R4, R42, R3 ;  /* 0x000000032a047221 */ /* 0x000fe20000010000 */
[----:B------:R-:W-:Y:S01]  /*7060*/  MOV R229, R68 ;  /* 0x0000004400e57202 */ /* 0x000fe20000000f00 */
[----:B------:R-:W-:Y:S02]  /*7070*/  FADD.FTZ R0, R28, R0 ;  /* 0x000000001c007221 */ /* 0x000fe40000010000 */
[----:B------:R-:W-:Y:S02]  /*7080*/  FADD.FTZ R3, R142, R8 ;  /* 0x000000088e037221 */ /* 0x000fe40000010000 */
[----:B------:R-:W-:-:S02]  /*7090*/  FADD.FTZ R5, R31, R5 ;  /* 0x000000051f057221 */ /* 0x000fc40000010000 */
[----:B------:R-:W-:Y:S02]  /*70a0*/  IMAD.MOV.U32 R29, RZ, RZ, R69 ;  /* 0x000000ffff1d7224 */ /* 0x000fe400078e0045 */
[----:B------:R-:W-:Y:S02]  /*70b0*/  FADD.FTZ R4, R30, R4 ;  /* 0x000000041e047221 */ /* 0x000fe40000010000 */
[----:B------:R-:W-:Y:S02]  /*70c0*/  FADD.FTZ R0, R228, R0 ;  /* 0x00000000e4007221 */ /* 0x000fe40000010000 */
[----:B------:R-:W-:Y:S02]  /*70d0*/  FADD.FTZ R3, R231, R3 ;  /* 0x00000003e7037221 */ /* 0x000fe40000010000 */
[----:B------:R-:W-:Y:S02]  /*70e0*/  FADD.FTZ R5, R229, R5 ;  /* 0x00000005e5057221 */ /* 0x000fe40000010000 */
[----:B------:R-:W-:-:S02]  /*70f0*/  FADD.FTZ R4, R29, R4 ;  /* 0x000000041d047221 */ /* 0x000fc40000010000 */
[----:B------:R-:W-:Y:S02]  /*7100*/  FADD.FTZ R0, R61, R0 ;  /* 0x000000003d007221 */ /* 0x000fe40000010000 */
        /* <DEDUP_REMOVED lines=25> */
[----:B------:R-:W-:Y:S01]  /*72a0*/  FADD.FTZ R5, R26, R5 ;  /* 0x000000051a057221 */ /* 0x000fe20000010000 */
[----:B------:R-:W-:Y:S01]  /*72b0*/  HMMA.16816.F32 R196, R124, R204, R196 ;  /* 0x000000cc7cc4723c */ /* 0x000fe200000018c4 */
[----:B------:R-:W-:Y:S02]  /*72c0*/  FADD.FTZ R4, R16, R4 ;  /* 0x0000000410047221 */ /* 0x000fe40000010000 */
[----:B------:R-:W-:Y:S02]  /*72d0*/  FADD.FTZ R0, R23, R0 ;  /* 0x0000000017007221 */ /* 0x000fe40000010000 */
[----:B------:R-:W-:-:S03]  /*72e0*/  FADD.FTZ R3, R21, R3 ;  /* 0x0000000315037221 */ /* 0x000fc60000010000 */
[----:B------:R-:W-:Y:S01]  /*72f0*/  HMMA.16816.F32 R200, R124, R206, R200 ;  /* 0x000000ce7cc8723c */ /* 0x000fe200000018c8 */
[----:B------:R-:W-:Y:S02]  /*7300*/  FADD.FTZ R5, R12, R5 ;  /* 0x000000050c057221 */ /* 0x000fe40000010000 */
[----:B------:R-:W-:-:S05]  /*7310*/  FADD.FTZ R4, R17, R4 ;  /* 0x0000000411047221 */ /* 0x000fca0000010000 */
[C---:B--2---:R-:W-:Y:S01]  /*7320*/  HMMA.16816.F32 R72, R124.reuse, R80, R72 ;  /* 0x000000507c48723c */ /* 0x044fe20000001848 */
[----:B------:R2:W-:Y:S07]  /*7330*/  STL [R1+0x3c], R0 ;  /* 0x00003c0001007387 */ /* 0x0005ee0000100800 */
[----:B------:R-:W-:Y:S01]  /*7340*/  HMMA.16816.F32 R76, R124, R82, R76 ;  /* 0x000000527c4c723c */ /* 0x000fe2000000184c */
[----:B------:R-:W-:-:S07]  /*7350*/  UIADD3 UR6, UR6, -0x2, URZ ;  /* 0xfffffffe06067890 */ /* 0x000fce000fffe03f */
[C---:B---3--:R-:W-:Y:S08]  /*7360*/  HMMA.16816.F32 R88, R124.reuse, R96, R88 ;  /* 0x000000607c58723c */ /* 0x048ff00000001858 */
[----:B------:R-:W-:Y:S01]  /*7370*/  HMMA.16816.F32 R92, R124, R98, R92 ;  /* 0x000000627c5c723c */ /* 0x000fe2000000185c */
[----:B--2---:R-:W-:-:S07]  /*7380*/  FADD.FTZ R0, R13, R5 ;  /* 0x000000050d007221 */ /* 0x004fce0000010000 */
[C---:B-1----:R-:W-:Y:S08]  /*7390*/  HMMA.16816.F32 R104, R124.reuse, R112, R104 ;  /* 0x000000707c68723c */ /* 0x042ff00000001868 */
[C---:B------:R-:W-:Y:S08]  /*73a0*/  HMMA.16816.F32 R108, R124.reuse, R114, R108 ;  /* 0x000000727c6c723c */ /* 0x040ff0000000186c */
[----:B------:R-:W-:Y:S08]  /*73b0*/  HMMA.16816.F32 R124, R124, R6, R84 ;  /* 0x000000067c7c723c */ /* 0x000ff00000001854 */
        /* <DEDUP_REMOVED lines=8> */
[----:B------:R-:W-:-:S07]  /*7440*/  UISETP.GE.AND UP0, UPT, UR6, UR7, UPT ;  /* 0x000000070600728c */ /* 0x000fce000bf06270 */
[----:B------:R-:W-:Y:S07]  /*7450*/  HMMA.16816.F32 R128, R128, R6, R44 ;  /* 0x000000068080723c */ /* 0x000fee000000182c */
[----:B------:R-:W-:Y:S02]  /*7460*/  FADD.FTZ R6, R20, R3 ;  /* 0x0000000314067221 */ /* 0x000fe40000010000 */
[----:B------:R-:W-:-:S03]  /*7470*/  FADD.FTZ R3, R14, R4 ;  /* 0x000000040e037221 */ /* 0x000fc60000010000 */
[----:B------:R1:W-:Y:S04]  /*7480*/  STL [R1+0x38], R6 ;  /* 0x0000380601007387 */ /* 0x0003e80000100800 */
[----:B------:R1:W-:Y:S04]  /*7490*/  STL [R1+0x40], R0 ;  /* 0x0000400001007387 */ /* 0x0003e80000100800 */
[----:B------:R1:W-:Y:S01]  /*74a0*/  STL [R1+0x44], R3 ;  /* 0x0000440301007387 */ /* 0x0003e20000100800 */
[----:B------:R-:W-:Y:S11]  /*74b0*/  PLOP3.LUT P2, PT, PT, PT, UP0, 0x80, 0x0 ;  /* 0x000000000000781c */ /* 0x000ff60003f4f008 */
[----:B------:R-:W-:Y:S02]  /*74c0*/  @!UPT UIADD3 URZ, URZ, URZ, URZ ;  /* 0x0000003f3f3ff290 */ /* 0x000fe4000fffe03f */
[----:B------:R-:W-:Y:S05]  /*74d0*/  @!P2 BRA `(.L_x_152) ;  /* 0x000051f00000a947 */ /* 0x000fea0003800000 */
[----:B-----5:R-:W-:Y:S01]  /*74e0*/  SHF.R.S32.HI R27, RZ, 0x1f, R132 ;  /* 0x0000001fff1b7819 */ /* 0x020fe20000011484 */
[C---:B------:R-:W-:Y:S01]  /*74f0*/  IMAD.SHL.U32 R4, R132.reuse, 0x2, RZ ;  /* 0x0000000284047824 */ /* 0x040fe200078e00ff */
[----:B------:R-:W-:Y:S01]  /*7500*/  SHF.R.S32.HI R136, RZ, 0x1f, R134 ;  /* 0x0000001fff887819 */ /* 0x000fe20000011486 */
[----:B------:R-:W-:Y:S01]  /*7510*/  IMAD.MOV.U32 R141, RZ, RZ, R2 ;  /* 0x000000ffff8d7224 */ /* 0x000fe200078e0002 */
[----:B-1----:R-:W-:Y:S01]  /*7520*/  SHF.L.U64.HI R0, R132, 0x1, R27 ;  /* 0x0000000184007819 */ /* 0x002fe2000001021b */
[----:B------:R-:W-:Y:S01]  /*7530*/  IMAD.MOV.U32 R132, RZ, RZ, R138 ;  /* 0x000000ffff847224 */ /* 0x000fe200078e008a */
[C---:B------:R-:W-:Y:S02]  /*7540*/  SHF.L.U64.HI R3, R134.reuse, 0x1, R136 ;  /* 0x0000000186037819 */ /* 0x040fe40000010288 */
[----:B------:R-:W-:Y:S01]  /*7550*/  MOV R140, R137 ;  /* 0x00000089008c7202 */ /* 0x000fe20000000f00 */
[----:B------:R1:W-:Y:S04]  /*7560*/  STL [R1+0x18], R0 ;  /* 0x0000180001007387 */ /* 0x0003e80000100800 */
[----:B------:R-:W-:Y:S04]  /*7570*/  STL [R1+0x14], R4 ;  /* 0x0000140401007387 */ /* 0x000fe80000100800 */
[----:B------:R2:W-:Y:S01]  /*7580*/  STL [R1+0x10], R3 ;  /* 0x0000100301007387 */ /* 0x0005e20000100800 */
[----:B-1----:R-:W-:-:S05]  /*7590*/  IMAD.SHL.U32 R0, R134, 0x2, RZ ;  /* 0x0000000286007824 */ /* 0x002fca00078e00ff */
[----:B------:R1:W-:Y:S01]  /*75a0*/  STL [R1+0xc], R0 ;  /* 0x00000c0001007387 */ /* 0x0003e20000100800 */
[----:B--2---:R-:W-:Y:S01]  /*75b0*/  MOV R3, R139 ;  /* 0x0000008b00037202 */ /* 0x004fe20000000f00 */
[----:B------:R-:W-:Y:S05]  /*75c0*/  BRA `(.L_x_153) ;  /* 0x0000044000007947 */ /* 0x000fea0003800000 */
.L_x_155:
[----:B------:R-:W2:Y:S01]  /*75d0*/  LDL R12, [R1+0x48] ;  /* 0x00004800010c7983 */ /* 0x000ea20000100800 */
[----:B------:R-:W-:Y:S01]  /*75e0*/  ULEA UR5, UR6, UR8, 0x6 ;  /* 0x0000000806057291 */ /* 0x000fe2000f8e303f */
[----:B------:R-:W-:Y:S02]  /*75f0*/  IMAD.MOV.U32 R7, RZ, RZ, RZ ;  /* 0x000000ffff077224 */ /* 0x000fe400078e00ff */
[----:B------:R-:W3:Y:S03]  /*7600*/  LDL R39, [R1+0x14] ;  /* 0x0000140001277983 */ /* 0x000ee60000100800 */
[----:B------:R-:W-:Y:S01]  /*7610*/  IMAD.U32 R2, RZ, RZ, UR5 ;  /* 0x00000005ff027e24 */ /* 0x000fe2000f8e00ff */
[----:B------:R-:W4:Y:S04]  /*7620*/  LDL R38, [R1+0xc] ;  /* 0x00000c0001267983 */ /* 0x000f280000100800 */
[----:B------:R-:W5:Y:S04]  /*7630*/  LDL R37, [R1+0x18] ;  /* 0x0000180001257983 */ /* 0x000f680000100800 */
[----:B------:R-:W3:Y:S04]  /*7640*/  LDL R36, [R1+0x10] ;  /* 0x0000100001247983 */ /* 0x000ee80000100800 */
[----:B------:R-:W3:Y:S01]  /*7650*/  LDL R35, [R1+0x4] ;  /* 0x0000040001237983 */ /* 0x000ee20000100800 */
[----:B--2---:R-:W-:Y:S05]  /*7660*/  IADD3 R2, R2, -0x40, R12 ;  /* 0xffffffc002027810 */ /* 0x004fea0007ffe00c */
        /* <DEDUP_REMOVED lines=8> */
[----:B------:R-:W-:Y:S04]  /*76f0*/  @!P0 LEA.HI.X R5, R5, c[0x0][0x2a4], R6, 0x2, P2 ;  /* 0x0000a90005058a11 */ /* 0x000fe800010f1406 */
[----:B------:R-:W-:Y:S01]  /*7700*/  STL [R1+0x34], R8 ;  /* 0x0000340801007387 */ /* 0x000fe20000100800 */
[----:B------:R-:W-:Y:S03]  /*7710*/  SHF.R.S32.HI R0, RZ, 0x1f, R8 ;  /* 0x0000001fff007819 */ /* 0x000fe60000011408 */
[----:B------:R1:W2:Y:S02]  /*7720*/  @!P0 LDG.E R7, [R4.64] ;  /* 0x0000000c04078981 */ /* 0x0002a4000c1e1900 */
[----:B------:R-:W-:Y:S04]  /*7730*/  IMAD R0, R0, c[0x0][0x1e0], RZ ;  /* 0x0000780000007a24 */ /* 0x000fe800078e02ff */
[C---:B------:R-:W-:Y:S02]  /*7740*/  IMAD R0, R8.reuse, c[0x0][0x1e4], R0 ;  /* 0x0000790008007a24 */ /* 0x040fe400078e0200 */
[----:B-1----:R-:W-:Y:S04]  /*7750*/  IMAD.WIDE.U32 R4, R8, c[0x0][0x1e0], RZ ;  /* 0x0000780008047a25 */ /* 0x002fe800078e00ff */
[----:B------:R-:W-:Y:S01]  /*7760*/  IMAD.IADD R5, R5, 0x1, R0 ;  /* 0x0000000105057824 */ /* 0x000fe200078e0200 */
[----:B--2---:R-:W-:Y:S01]  /*7770*/  STL [R1+0x2c], R7 ;  /* 0x00002c0701007387 */ /* 0x004fe20000100800 */
[----:B------:R-:W-:Y:S02]  /*7780*/  SHF.R.S32.HI R2, RZ, 0x1f, R7 ;  /* 0x0000001fff027819 */ /* 0x000fe40000011407 */
[C---:B------:R-:W-:Y:S04]  /*7790*/  IMAD.WIDE.U32 R4, R7.reuse, c[0x0][0x1f0], R4 ;  /* 0x00007c0007047a25 */ /* 0x040fe800078e0004 */
[----:B------:R-:W-:Y:S01]  /*77a0*/  IMAD R2, R2, c[0x0][0x1f0], RZ ;  /* 0x00007c0002027a24 */ /* 0x000fe200078e02ff */
[----:B------:R-:W-:Y:S03]  /*77b0*/  IADD3 R0, P2, R4, UR20, RZ ;  /* 0x0000001404007c10 */ /* 0x000fe6000ff5e0ff */
[----:B------:R-:W-:Y:S05]  /*77c0*/  IMAD R2, R7, c[0x0][0x1f4], R2 ;  /* 0x00007d0007027a24 */ /* 0x000fea00078e0202 */
[----:B------:R-:W-:Y:S02]  /*77d0*/  IADD3.X R4, R5, UR18, R2, P2, !PT ;  /* 0x0000001205047c10 */ /* 0x000fe400097fe402 */
[C---:B------:R-:W-:Y:S04]  /*77e0*/  LEA R2, P2, R0.reuse, c[0x0][0x1c8], 0x1 ;  /* 0x0000720000027a11 */ /* 0x040fe800078408ff */
[----:B------:R-:W-:Y:S01]  /*77f0*/  LEA.HI.X R0, R0, c[0x0][0x1cc], R4, 0x1, P2 ;  /* 0x0000730000007a11 */ /* 0x000fe200010f0c04 */
[----:B------:R-:W3:Y:S04]  /*7800*/  SHFL.IDX PT, R6, R2, RZ, 0x181f ;  /* 0x00181fff02067589 */ /* 0x000ee800000e0000 */
[----:B------:R-:W5:Y:S04]  /*7810*/  SHFL.IDX PT, R5, R0, RZ, 0x181f ;  /* 0x00181fff00057589 */ /* 0x000f6800000e0000 */
[----:B------:R-:W1:Y:S04]  /*7820*/  SHFL.IDX PT, R12, R2, 0x1, 0x181f ;  /* 0x00381f00020c7f89 */ /* 0x000e6800000e0000 */
[----:B------:R-:W2:Y:S04]  /*7830*/  SHFL.IDX PT, R13, R0, 0x1, 0x181f ;  /* 0x00381f00000d7f89 */ /* 0x000ea800000e0000 */
[----:B------:R-:W2:Y:S04]  /*7840*/  SHFL.IDX PT, R11, R2, 0x2, 0x181f ;  /* 0x00581f00020b7f89 */ /* 0x000ea800000e0000 */
[----:B------:R-:W2:Y:S04]  /*7850*/  SHFL.IDX PT, R14, R0, 0x2, 0x181f ;  /* 0x00581f00000e7f89 */ /* 0x000ea800000e0000 */
[----:B------:R-:W2:Y:S01]  /*7860*/  SHFL.IDX PT, R2, R2, 0x3, 0x181f ;  /* 0x00781f0002027f89 */ /* 0x000ea200000e0000 */
[CC--:B---3--:R-:W-:Y:S02]  /*7870*/  IADD3 R8, P6, R6.reuse, R39.reuse, RZ ;  /* 0x0000002706087210 */ /* 0x0c8fe40007fde0ff */
[----:B----4-:R-:W-:Y:S01]  /*7880*/  IADD3 R6, P5, R6, R38, RZ ;  /* 0x0000002606067210 */ /* 0x010fe20007fbe0ff */
[----:B------:R-:W3:Y:S02]  /*7890*/  SHFL.IDX PT, R0, R0, 0x3, 0x181f ;  /* 0x00781f0000007f89 */ /* 0x000ee400000e0000 */
[C-C-:B-----5:R-:W-:Y:S01]  /*78a0*/  IMAD.X R9, R5.reuse, 0x1, R37.reuse, P6 ;  /* 0x0000000105097824 */ /* 0x160fe200030e0625 */
[----:B------:R-:W-:Y:S02]  /*78b0*/  IADD3.X R7, R5, R36, RZ, P5, !PT ;  /* 0x0000002405077210 */ /* 0x000fe40002ffe4ff */
[CC--:B-1----:R-:W-:Y:S02]  /*78c0*/  IADD3 R4, P2, R12.reuse, R39.reuse, RZ ;  /* 0x000000270c047210 */ /* 0x0c2fe40007f5e0ff */
[----:B------:R1:W-:Y:S01]  /*78d0*/  LDGSTS.E.BYPASS.LTC128B.128 [R35+0x4100], [R8.64], !P4 ;  /* 0x0410000008237fae */ /* 0x0003e2000e101d4c */
[-C--:B------:R-:W-:Y:S02]  /*78e0*/  IADD3 R12, P5, R12, R38.reuse, RZ ;  /* 0x000000260c0c7210 */ /* 0x080fe40007fbe0ff */
[--C-:B--2---:R-:W-:Y:S01]  /*78f0*/  IMAD.X R5, R13, 0x1, R37.reuse, P2 ;  /* 0x000000010d057824 */ /* 0x104fe200010e0625 */
[----:B------:R2:W-:Y:S01]  /*7900*/  LDGSTS.E.BYPASS.LTC128B.128 [R35+0x6100], [R6.64], !P3 ;  /* 0x0610000006237fae */ /* 0x0005e2000d901d4c */
[-C--:B------:R-:W-:Y:S01]  /*7910*/  IADD3 R10, P2, R11, R39.reuse, RZ ;  /* 0x000000270b0a7210 */ /* 0x080fe20007f5e0ff */
[--C-:B------:R-:W-:Y:S02]  /*7920*/  IMAD.X R13, R13, 0x1, R36.reuse, P5 ;  /* 0x000000010d0d7824 */ /* 0x100fe400028e0624 */
[----:B------:R4:W-:Y:S04]  /*7930*/  LDGSTS.E.BYPASS.LTC128B.128 [R35+0x4900], [R4.64], !P4 ;  /* 0x0490000004237fae */ /* 0x0009e8000e101d4c */
[----:B------:R3:W-:Y:S01]  /*7940*/  LDGSTS.E.BYPASS.LTC128B.128 [R35+0x6900], [R12.64], !P3 ;  /* 0x069000000c237fae */ /* 0x0007e2000d901d4c */
[----:B-1----:R-:W-:Y:S01]  /*7950*/  IADD3 R8, P6, R11, R38, RZ ;  /* 0x000000260b087210 */ /* 0x002fe20007fde0ff */
[--C-:B------:R-:W-:Y:S01]  /*7960*/  IMAD.X R11, R14, 0x1, R37.reuse, P2 ;  /* 0x000000010e0b7824 */ /* 0x100fe200010e0625 */
[----:B--2---:R-:W-:Y:S04]  /*7970*/  IADD3 R6, P5, R2, R39, RZ ;  /* 0x0000002702067210 */ /* 0x004fe80007fbe0ff */
[----:B------:R1:W-:Y:S01]  /*7980*/  LDGSTS.E.BYPASS.LTC128B.128 [R35+0x5100], [R10.64], !P4 ;  /* 0x051000000a237fae */ /* 0x0003e2000e101d4c */
[----:B------:R-:W-:Y:S02]  /*7990*/  IADD3.X R9, R14, R36, RZ, P6, !PT ;  /* 0x000000240e097210 */ /* 0x000fe400037fe4ff */
[----:B----4-:R-:W-:Y:S01]  /*79a0*/  IADD3 R4, P2, R2, R38, RZ ;  /* 0x0000002602047210 */ /* 0x010fe20007f5e0ff */
[C---:B---3--:R-:W-:Y:S02]  /*79b0*/  IMAD.X R7, R0.reuse, 0x1, R37, P5 ;  /* 0x0000000100077824 */ /* 0x048fe400028e0625 */
[----:B------:R1:W-:Y:S02]  /*79c0*/  LDGSTS.E.BYPASS.LTC128B.128 [R35+0x7100], [R8.64], !P3 ;  /* 0x0710000008237fae */ /* 0x0003e4000d901d4c */
[----:B------:R-:W-:Y:S02]  /*79d0*/  IMAD.X R5, R0, 0x1, R36, P2 ;  /* 0x0000000100057824 */ /* 0x000fe400010e0624 */
[----:B------:R1:W-:Y:S04]  /*79e0*/  LDGSTS.E.BYPASS.LTC128B.128 [R35+0x5900], [R6.64], !P4 ;  /* 0x0590000006237fae */ /* 0x0003e8000e101d4c */
[----:B------:R1:W-:Y:S01]  /*79f0*/  LDGSTS.E.BYPASS.LTC128B.128 [R35+0x7900], [R4.64], !P3 ;  /* 0x0790000004237fae */ /* 0x0003e2000d901d4c */
[----:B------:R-:W-:-:S05]  /*7a00*/  BRA `(.L_x_154) ;  /* 0x0000172000007947 */ /* 0x000fca0003800000 */
.L_x_153:
[----:B------:R-:W2:Y:S01]  /*7a10*/  LDL R4, [R1+0x34] ;  /* 0x0000340001047983 */ /* 0x000ea20000100800 */
[----:B------:R-:W-:Y:S04]  /*7a20*/  DEPBAR.LE SB0, 0x0 ;  /* 0x000080000000791a */ /* 0x000fe80000000000 */
[----:B------:R-:W3:Y:S01]  /*7a30*/  LDL R2, [R1+0x2c] ;  /* 0x00002c0001027983 */ /* 0x000ee20000100800 */
[----:B------:R-:W-:Y:S03]  /*7a40*/  UISETP.GT.AND UP0, UPT, UR6, UR7, UPT ;  /* 0x000000070600728c */ /* 0x000fe6000bf04270 */
[----:B------:R-:W4:Y:S04]  /*7a50*/  LDL R58, [R1+0x14] ;  /* 0x00001400013a7983 */ /* 0x000f280000100800 */
[----:B------:R-:W5:Y:S04]  /*7a60*/  LDL R57, [R1+0x18] ;  /* 0x0000180001397983 */ /* 0x000f680000100800 */
[----:B------:R-:W4:Y:S04]  /*7a70*/  LDL R56, [R1+0xc] ;  /* 0x00000c0001387983 */ /* 0x000f280000100800 */
[----:B------:R-:W4:Y:S04]  /*7a80*/  LDL R54, [R1+0x30] ;  /* 0x0000300001367983 */ /* 0x000f280000100800 */
[----:B------:R-:W4:Y:S04]  /*7a90*/  LDL R55, [R1+0x10] ;  /* 0x0000100001377983 */ /* 0x000f280000100800 */
[----:B------:R-:W-:Y:S08]  /*7aa0*/  BAR.SYNC.DEFER_BLOCKING 0x0 ;  /* 0x0000000000007b1d */ /* 0x000ff00000010000 */
[----:B------:R-:W-:Y:S08]  /*7ab0*/  LDSM.16.M88.4 R64, [R239+0x8100] ;  /* 0x00810000ef40783b */ /* 0x000ff00000000200 */
[----:B------:R-:W1:Y:S08]  /*7ac0*/  LDSM.16.M88.4 R16, [R232+0x4100] ;  /* 0x00410000e810783b */ /* 0x000e700000000200 */
[----:B------:R-:W1:Y:S08]  /*7ad0*/  LDSM.16.M88.4 R60, [R239+0xa100] ;  /* 0x00a10000ef3c783b */ /* 0x000e700000000200 */
[----:B------:R-:W1:Y:S08]  /*7ae0*/  LDSM.16.M88.4 R32, [R232+0x4900] ;  /* 0x00490000e820783b */ /* 0x000e700000000200 */
[----:B------:R-:W-:Y:S08]  /*7af0*/  LDSM.16.M88.4 R48, [R232+0x5100] ;  /* 0x00510000e830783b */ /* 0x000ff00000000200 */
[----:B------:R-:W-:Y:S08]  /*7b00*/  LDSM.16.M88.4 R136, [R232+0x5900] ;  /* 0x00590000e888783b */ /* 0x000ff00000000200 */
[----:B------:R-:W-:Y:S08]  /*7b10*/  LDSM.16.M88.4 R208, [R241+0x8100] ;  /* 0x00810000f1d0783b */ /* 0x000ff00000000200 */
[----:B------:R-:W-:Y:S08]  /*7b20*/  LDSM.16.M88.4 R212, [R243] ;  /* 0x00000000f3d4783b */ /* 0x000ff00000000200 */
[----:B------:R-:W-:Y:S08]  /*7b30*/  LDSM.16.M88.4 R216, [R241+0xa100] ;  /* 0x00a10000f1d8783b */ /* 0x000ff00000000200 */
[----:B------:R-:W-:Y:S08]  /*7b40*/  LDSM.16.M88.4 R220, [R251] ;  /* 0x00000000fbdc783b */ /* 0x000ff00000000200 */
[----:B------:R-:W-:Y:S08]  /*7b50*/  LDSM.16.M88.4 R224, [R250] ;  /* 0x00000000fae0783b */ /* 0x000ff00000000200 */
[----:B------:R-:W-:Y:S01]  /*7b60*/  LDSM.16.M88.4 R228, [R249] ;  /* 0x00000000f9e4783b */ /* 0x000fe20000000200 */
[----:B-12---:R-:W-:Y:S01]  /*7b70*/  SHF.R.S32.HI R0, RZ, 0x1f, R4 ;  /* 0x0000001fff007819 */ /* 0x006fe20000011404 */
[----:B------:R-:W-:Y:S04]  /*7b80*/  IMAD.WIDE.U32 R8, R4, c[0x0][0x208], RZ ;  /* 0x0000820004087a25 */ /* 0x000fe800078e00ff */
[----:B------:R-:W-:Y:S04]  /*7b90*/  IMAD R0, R0, c[0x0][0x208], RZ ;  /* 0x0000820000007a24 */ /* 0x000fe800078e02ff */
[----:B------:R-:W-:Y:S02]  /*7ba0*/  IMAD R0, R4, c[0x0][0x20c], R0 ;  /* 0x0000830004007a24 */ /* 0x000fe400078e0200 */
[-C--:B------:R-:W-:Y:S03]  /*7bb0*/  HMMA.16816.F32 R4, R64, R16.reuse, RZ ;  /* 0x000000104004723c */ /* 0x080fe600000018ff */
[----:B------:R-:W-:Y:S02]  /*7bc0*/  IADD3 R9, R9, R0, RZ ;  /* 0x0000000009097210 */ /* 0x000fe40007ffe0ff */
[----:B---3--:R-:W-:Y:S03]  /*7bd0*/  SHF.R.S32.HI R0, RZ, 0x1f, R2 ;  /* 0x0000001fff007819 */ /* 0x008fe60000011402 */
[----:B------:R-:W-:Y:S02]  /*7be0*/  IMAD.WIDE.U32 R12, R2, c[0x0][0x218], R8 ;  /* 0x00008600020c7a25 */ /* 0x000fe400078e0008 */
[C---:B------:R-:W-:Y:S02]  /*7bf0*/  HMMA.16816.F32 R8, R60.reuse, R16, RZ ;  /* 0x000000103c08723c */ /* 0x040fe400000018ff */
[----:B------:R-:W-:Y:S04]  /*7c00*/  IMAD R0, R0, c[0x0][0x218], RZ ;  /* 0x0000860000007a24 */ /* 0x000fe800078e02ff */
[----:B------:R-:W-:Y:S01]  /*7c10*/  IMAD R2, R2, c[0x0][0x21c], R0 ;  /* 0x0000870002027a24 */ /* 0x000fe200078e0200 */
[----:B------:R-:W-:Y:S05]  /*7c20*/  IADD3 R0, P2, R12, UR22, RZ ;  /* 0x000000160c007c10 */ /* 0x000fea000ff5e0ff */
[----:B------:R-:W-:Y:S02]  /*7c30*/  IADD3.X R16, R13, UR4, R2, P2, !PT ;  /* 0x000000040d107c10 */ /* 0x000fe400097fe402 */
[-C--:B------:R-:W-:Y:S01]  /*7c40*/  HMMA.16816.F32 R12, R60, R18.reuse, RZ ;  /* 0x000000123c0c723c */ /* 0x080fe200000018ff */
[C---:B------:R-:W-:Y:S04]  /*7c50*/  LEA R2, P2, R0.reuse, c[0x0][0x1f8], 0x1 ;  /* 0x00007e0000027a11 */ /* 0x040fe800078408ff */
[----:B------:R-:W-:Y:S01]  /*7c60*/  LEA.HI.X R0, R0, c[0x0][0x1fc], R16, 0x1, P2 ;  /* 0x00007f0000007a11 */ /* 0x000fe200010f0c10 */
[----:B------:R-:W4:Y:S02]  /*7c70*/  SHFL.IDX PT, R38, R2, RZ, 0x181f ;  /* 0x00181fff02267589 */ /* 0x000f2400000e0000 */
[C---:B------:R-:W-:Y:S06]  /*7c80*/  HMMA.16816.F32 R16, R64.reuse, R18, RZ ;  /* 0x000000124010723c */ /* 0x040fec00000018ff */
[----:B------:R-:W5:Y:S02]  /*7c90*/  SHFL.IDX PT, R39, R0, RZ, 0x181f ;  /* 0x00181fff00277589 */ /* 0x000f6400000e0000 */
[-C--:B------:R-:W-:Y:S06]  /*7ca0*/  HMMA.16816.F32 R20, R64, R32.reuse, RZ ;  /* 0x000000204014723c */ /* 0x080fec00000018ff */
[----:B------:R-:W1:Y:S02]  /*7cb0*/  SHFL.IDX PT, R46, R2, 0x1, 0x181f ;  /* 0x00381f00022e7f89 */ /* 0x000e6400000e0000 */
[C---:B------:R-:W-:Y:S06]  /*7cc0*/  HMMA.16816.F32 R24, R60.reuse, R32, RZ ;  /* 0x000000203c18723c */ /* 0x040fec00000018ff */
[----:B------:R-:W2:Y:S01]  /*7cd0*/  SHFL.IDX PT, R43, R0, 0x1, 0x181f ;  /* 0x00381f00002b7f89 */ /* 0x000ea200000e0000 */
[C---:B----4-:R-:W-:Y:S01]  /*7ce0*/  IADD3 R36, P5, R38.reuse, R58, RZ ;  /* 0x0000003a26247210 */ /* 0x050fe20007fbe0ff */
[-C--:B------:R-:W-:Y:S01]  /*7cf0*/  HMMA.16816.F32 R28, R60, R34.reuse, RZ ;  /* 0x000000223c1c723c */ /* 0x080fe200000018ff */
[----:B------:R-:W-:Y:S03]  /*7d00*/  IADD3 R38, P2, R38, R56, RZ ;  /* 0x0000003826267210 */ /* 0x000fe60007f5e0ff */
[C---:B-----5:R-:W-:Y:S02]  /*7d10*/  IADD3.X R37, R39.reuse, R57, RZ, P5, !PT ;  /* 0x0000003927257210 */ /* 0x060fe40002ffe4ff */
[----:B------:R-:W3:Y:S02]  /*7d20*/  SHFL.IDX PT, R52, R2, 0x2, 0x181f ;  /* 0x00581f0002347f89 */ /* 0x000ee400000e0000 */
[C---:B------:R-:W-:Y:S04]  /*7d30*/  HMMA.16816.F32 R32, R64.reuse, R34, RZ ;  /* 0x000000224020723c */ /* 0x040fe800000018ff */
[----:B------:R-:W-:Y:S02]  /*7d40*/  IADD3.X R39, R39, R55, RZ, P2, !PT ;  /* 0x0000003727277210 */ /* 0x000fe400017fe4ff */
[C---:B-1----:R-:W-:Y:S01]  /*7d50*/  IADD3 R40, P2, R46.reuse, R58, RZ ;  /* 0x0000003a2e287210 */ /* 0x042fe20007f5e0ff */
[----:B------:R1:W-:Y:S01]  /*7d60*/  LDGSTS.E.BYPASS.LTC128B.128 [R54], [R36.64], !P4 ;  /* 0x0000000024367fae */ /* 0x0003e2000e101d4c */
[----:B------:R-:W-:Y:S04]  /*7d70*/  IADD3 R46, P6, R46, R56, RZ ;  /* 0x000000382e2e7210 */ /* 0x000fe80007fde0ff */
[C---:B--2---:R-:W-:Y:S03]  /*7d80*/  IADD3.X R41, R43.reuse, R57, RZ, P2, !PT ;  /* 0x000000392b297210 */ /* 0x044fe600017fe4ff */
[----:B------:R-:W2:Y:S01]  /*7d90*/  SHFL.IDX PT, R42, R0, 0x2, 0x181f ;  /* 0x00581f00002a7f89 */ /* 0x000ea200000e0000 */
[----:B------:R-:W-:Y:S07]  /*7da0*/  IADD3.X R47, R43, R55, RZ, P6, !PT ;  /* 0x000000372b2f7210 */ /* 0x000fee00037fe4ff */
[----:B------:R1:W-:Y:S01]  /*7db0*/  LDGSTS.E.BYPASS.LTC128B.128 [R54+0x2000], [R38.64], !P3 ;  /* 0x0200000026367fae */ /* 0x0003e2000d901d4c */
[C---:B---3--:R-:W-:Y:S02]  /*7dc0*/  IADD3 R44, P5, R52.reuse, R58, RZ ;  /* 0x0000003a342c7210 */ /* 0x048fe40007fbe0ff */
[----:B------:R-:W-:Y:S05]  /*7dd0*/  IADD3 R52, P2, R52, R56, RZ ;  /* 0x0000003834347210 */ /* 0x000fea0007f5e0ff */
[----:B------:R3:W-:Y:S08]  /*7de0*/  LDGSTS.E.BYPASS.LTC128B.128 [R54+0x800], [R40.64], !P4 ;  /* 0x0080000028367fae */ /* 0x0007f0000e101d4c */
[----:B------:R4:W-:Y:S01]  /*7df0*/  LDGSTS.E.BYPASS.LTC128B.128 [R54+0x2800], [R46.64], !P3 ;  /* 0x028000002e367fae */ /* 0x0009e2000d901d4c */
[C---:B--2---:R-:W-:Y:S02]  /*7e00*/  IADD3.X R45, R42.reuse, R57, RZ, P5, !PT ;  /* 0x000000392a2d7210 */ /* 0x044fe40002ffe4ff */
[----:B------:R-:W-:Y:S05]  /*7e10*/  IADD3.X R53, R42, R55, RZ, P2, !PT ;  /* 0x000000372a357210 */ /* 0x000fea00017fe4ff */
[----:B------:R4:W-:Y:S01]  /*7e20*/  LDGSTS.E.BYPASS.LTC128B.128 [R54+0x1000], [R44.64], !P4 ;  /* 0x010000002c367fae */ /* 0x0009e2000e101d4c */
[-C--:B-1----:R-:W-:Y:S07]  /*7e30*/  HMMA.16816.F32 R36, R64, R48.reuse, RZ ;  /* 0x000000304024723c */ /* 0x082fee00000018ff */
[----:B------:R-:W1:Y:S01]  /*7e40*/  SHFL.IDX PT, R2, R2, 0x3, 0x181f ;  /* 0x00781f0002027f89 */ /* 0x000e6200000e0000 */
[C---:B---3--:R-:W-:Y:S07]  /*7e50*/  HMMA.16816.F32 R40, R60.reuse, R48, RZ ;  /* 0x000000303c28723c */ /* 0x048fee00000018ff */
[----:B------:R-:W2:Y:S08]  /*7e60*/  SHFL.IDX PT, R0, R0, 0x3, 0x181f ;  /* 0x00781f0000007f89 */ /* 0x000eb000000e0000 */
[----:B------:R3:W-:Y:S01]  /*7e70*/  LDGSTS.E.BYPASS.LTC128B.128 [R54+0x3000], [R52.64], !P3 ;  /* 0x0300000034367fae */ /* 0x0007e2000d901d4c */
[-C--:B----4-:R-:W-:Y:S01]  /*7e80*/  HMMA.16816.F32 R44, R60, R50.reuse, RZ ;  /* 0x000000323c2c723c */ /* 0x090fe200000018ff */
[----:B-1----:R-:W-:Y:S04]  /*7e90*/  IADD3 R48, P2, R2, R58, RZ ;  /* 0x0000003a02307210 */ /* 0x002fe80007f5e0ff */
[----:B--2---:R-:W-:Y:S05]  /*7ea0*/  IADD3.X R49, R0, R57, RZ, P2, !PT ;  /* 0x0000003900317210 */ /* 0x004fea00017fe4ff */
[----:B------:R1:W-:Y:S02]  /*7eb0*/  LDGSTS.E.BYPASS.LTC128B.128 [R54+0x1800], [R48.64], !P4 ;  /* 0x0180000030367fae */ /* 0x0003e4000e101d4c */
[----:B---3--:R-:W-:Y:S04]  /*7ec0*/  IADD3 R52, P2, R2, R56, RZ ;  /* 0x0000003802347210 */ /* 0x008fe80007f5e0ff */
[----:B------:R-:W-:Y:S02]  /*7ed0*/  IADD3.X R53, R0, R55, RZ, P2, !PT ;  /* 0x0000003700357210 */ /* 0x000fe400017fe4ff */
[----:B------:R-:W-:Y:S03]  /*7ee0*/  PLOP3.LUT P2, PT, PT, PT, UP0, 0x80, 0x0 ;  /* 0x000000000000781c */ /* 0x000fe60003f4f008 */
[----:B------:R2:W-:Y:S08]  /*7ef0*/  LDGSTS.E.BYPASS.LTC128B.128 [R54+0x3800], [R52.64], !P3 ;  /* 0x0380000034367fae */ /* 0x0005f0000d901d4c */
[----:B------:R-:W0:Y:S01]  /*7f00*/  LDGDEPBAR ;  /* 0x00000000000079af */ /* 0x000e220000000000 */
[C---:B-1----:R-:W-:Y:S08]  /*7f10*/  HMMA.16816.F32 R48, R64.reuse, R50, RZ ;  /* 0x000000324030723c */ /* 0x042ff000000018ff */
[-C--:B--2---:R-:W-:Y:S08]  /*7f20*/  HMMA.16816.F32 R52, R64, R136.reuse, RZ ;  /* 0x000000884034723c */ /* 0x084ff000000018ff */
[C---:B------:R-:W-:Y:S08]  /*7f30*/  HMMA.16816.F32 R56, R60.reuse, R136, RZ ;  /* 0x000000883c38723c */ /* 0x040ff000000018ff */
[-C--:B------:R-:W-:Y:S08]  /*7f40*/  HMMA.16816.F32 R60, R60, R138.reuse, RZ ;  /* 0x0000008a3c3c723c */ /* 0x080ff000000018ff */
[----:B------:R-:W-:Y:S01]  /*7f50*/  HMMA.16816.F32 R64, R64, R138, RZ ;  /* 0x0000008a4040723c */ /* 0x000fe200000018ff */
[----:B------:R-:W-:Y:S07]  /*7f60*/  LDSM.16.M88.4 R136, [R240+0x8100] ;  /* 0x00810000f088783b */ /* 0x000fee0000000200 */
[-C--:B------:R-:W-:Y:S08]  /*7f70*/  HMMA.16816.F32 R4, R208, R212.reuse, R4 ;  /* 0x000000d4d004723c */ /* 0x080ff00000001804 */
[C---:B------:R-:W-:Y:S08]  /*7f80*/  HMMA.16816.F32 R8, R216.reuse, R212, R8 ;  /* 0x000000d4d808723c */ /* 0x040ff00000001808 */
[-C--:B------:R-:W-:Y:S08]  /*7f90*/  HMMA.16816.F32 R12, R216, R214.reuse, R12 ;  /* 0x000000d6d80c723c */ /* 0x080ff0000000180c */
[C---:B------:R-:W-:Y:S01]  /*7fa0*/  HMMA.16816.F32 R16, R208.reuse, R214, R16 ;  /* 0x000000d6d010723c */ /* 0x040fe20000001810 */
[----:B------:R-:W1:Y:S07]  /*7fb0*/  LDSM.16.M88.4 R212, [R238+0x4100] ;  /* 0x00410000eed4783b */ /* 0x000e6e0000000200 */
[-C--:B------:R-:W-:Y:S08]  /*7fc0*/  HMMA.16816.F32 R20, R208, R220.reuse, R20 ;  /* 0x000000dcd014723c */ /* 0x080ff00000001814 */
[C---:B------:R-:W-:Y:S08]  /*7fd0*/  HMMA.16816.F32 R24, R216.reuse, R220, R24 ;  /* 0x000000dcd818723c */ /* 0x040ff00000001818 */
[-C--:B------:R-:W-:Y:S08]  /*7fe0*/  HMMA.16816.F32 R28, R216, R222.reuse, R28 ;  /* 0x000000ded81c723c */ /* 0x080ff0000000181c */
[C---:B------:R-:W-:Y:S01]  /*7ff0*/  HMMA.16816.F32 R32, R208.reuse, R222, R32 ;  /* 0x000000ded020723c */ /* 0x040fe20000001820 */
[----:B------:R-:W2:Y:S07]  /*8000*/  LDSM.16.M88.4 R220, [R240+0xa100] ;  /* 0x00a10000f0dc783b */ /* 0x000eae0000000200 */
[-C--:B------:R-:W-:Y:S08]  /*8010*/  HMMA.16816.F32 R36, R208, R224.reuse, R36 ;  /* 0x000000e0d024723c */ /* 0x080ff00000001824 */
[C---:B------:R-:W-:Y:S08]  /*8020*/  HMMA.16816.F32 R40, R216.reuse, R224, R40 ;  /* 0x000000e0d828723c */ /* 0x040ff00000001828 */
[-C--:B------:R-:W-:Y:S08]  /*8030*/  HMMA.16816.F32 R44, R216, R226.reuse, R44 ;  /* 0x000000e2d82c723c */ /* 0x080ff0000000182c */
[C---:B------:R-:W-:Y:S01]  /*8040*/  HMMA.16816.F32 R48, R208.reuse, R226, R48 ;  /* 0x000000e2d030723c */ /* 0x040fe20000001830 */
[----:B------:R-:W-:Y:S07]  /*8050*/  LDSM.16.M88.4 R224, [R238+0x5900] ;  /* 0x00590000eee0783b */ /* 0x000fee0000000200 */
[-C--:B------:R-:W-:Y:S08]  /*8060*/  HMMA.16816.F32 R52, R208, R228.reuse, R52 ;  /* 0x000000e4d034723c */ /* 0x080ff00000001834 */
[C---:B------:R-:W-:Y:S08]  /*8070*/  HMMA.16816.F32 R56, R216.reuse, R228, R56 ;  /* 0x000000e4d838723c */ /* 0x040ff00000001838 */
[-C--:B------:R-:W-:Y:S01]  /*8080*/  HMMA.16816.F32 R60, R216, R230.reuse, R60 ;  /* 0x000000e6d83c723c */ /* 0x080fe2000000183c */
[----:B------:R-:W-:Y:S07]  /*8090*/  LDSM.16.M88.4 R216, [R238+0x5100] ;  /* 0x00510000eed8783b */ /* 0x000fee0000000200 */
[----:B------:R-:W-:Y:S01]  /*80a0*/  HMMA.16816.F32 R64, R208, R230, R64 ;  /* 0x000000e6d040723c */ /* 0x000fe20000001840 */
[----:B------:R-:W3:Y:S07]  /*80b0*/  LDSM.16.M88.4 R208, [R238+0x4900] ;  /* 0x00490000eed0783b */ /* 0x000eee0000000200 */
[-C--:B-1----:R-:W-:Y:S08]  /*80c0*/  HMMA.16816.F32 R4, R136, R212.reuse, R4 ;  /* 0x000000d48804723c */ /* 0x082ff00000001804 */
[C---:B--2---:R-:W-:Y:S08]  /*80d0*/  HMMA.16816.F32 R8, R220.reuse, R212, R8 ;  /* 0x000000d4dc08723c */ /* 0x044ff00000001808 */
[-C--:B------:R-:W-:Y:S08]  /*80e0*/  HMMA.16816.F32 R12, R220, R214.reuse, R12 ;  /* 0x000000d6dc0c723c */ /* 0x080ff0000000180c */
[C---:B------:R-:W-:Y:S01]  /*80f0*/  HMMA.16816.F32 R16, R136.reuse, R214, R16 ;  /* 0x000000d68810723c */ /* 0x040fe20000001810 */
[----:B------:R-:W-:Y:S07]  /*8100*/  LDSM.16.M88.4 R212, [R237] ;  /* 0x00000000edd4783b */ /* 0x000fee0000000200 */
[-C--:B---3--:R-:W-:Y:S08]  /*8110*/  HMMA.16816.F32 R20, R136, R208.reuse, R20 ;  /* 0x000000d08814723c */ /* 0x088ff00000001814 */
        /* <DEDUP_REMOVED lines=11> */
[-C--:B------:R-:W-:Y:S01]  /*81d0*/  HMMA.16816.F32 R60, R220, R226.reuse, R60 ;  /* 0x000000e2dc3c723c */ /* 0x080fe2000000183c */
[----:B------:R-:W-:Y:S07]  /*81e0*/  LDSM.16.M88.4 R220, [R237+0x1000] ;  /* 0x00100000eddc783b */ /* 0x000fee0000000200 */
[----:B------:R-:W-:Y:S01]  /*81f0*/  HMMA.16816.F32 R64, R136, R226, R64 ;  /* 0x000000e28840723c */ /* 0x000fe20000001840 */
[----:B------:R-:W3:Y:S07]  /*8200*/  LDSM.16.M88.4 R136, [R237+0x800] ;  /* 0x00080000ed88783b */ /* 0x000eee0000000200 */
[-C--:B-1----:R-:W-:Y:S01]  /*8210*/  HMMA.16816.F32 R4, R208, R212.reuse, R4 ;  /* 0x000000d4d004723c */ /* 0x082fe20000001804 */
[----:B------:R-:W1:Y:S07]  /*8220*/  LDSM.16.M88.4 R224, [R237+0x1800] ;  /* 0x00180000ede0783b */ /* 0x000e6e0000000200 */
[C---:B--2---:R-:W-:Y:S08]  /*8230*/  HMMA.16816.F32 R8, R216.reuse, R212, R8 ;  /* 0x000000d4d808723c */ /* 0x044ff00000001808 */
[-C--:B------:R-:W-:Y:S08]  /*8240*/  HMMA.16816.F32 R12, R216, R214.reuse, R12 ;  /* 0x000000d6d80c723c */ /* 0x080ff0000000180c */
[C---:B------:R-:W-:Y:S01]  /*8250*/  HMMA.16816.F32 R16, R208.reuse, R214, R16 ;  /* 0x000000d6d010723c */ /* 0x040fe20000001810 */
[----:B------:R-:W-:Y:S07]  /*8260*/  LDSM.16.M88.4 R212, [R232+0x6100] ;  /* 0x00610000e8d4783b */ /* 0x000fee0000000200 */
[-C--:B---3--:R-:W-:Y:S08]  /*8270*/  HMMA.16816.F32 R20, R208, R136.reuse, R20 ;  /* 0x00000088d014723c */ /* 0x088ff00000001814 */
        /* <DEDUP_REMOVED lines=8> */
[----:B------:R-:W3:Y:S07]  /*8300*/  LDSM.16.M88.4 R220, [R239+0xe100] ;  /* 0x00e10000efdc783b */ /* 0x000eee0000000200 */
[-C--:B-1----:R-:W-:Y:S08]  /*8310*/  HMMA.16816.F32 R52, R208, R224.reuse, R52 ;  /* 0x000000e0d034723c */ /* 0x082ff00000001834 */
[C---:B------:R-:W-:Y:S08]  /*8320*/  HMMA.16816.F32 R56, R216.reuse, R224, R56 ;  /* 0x000000e0d838723c */ /* 0x040ff00000001838 */
[-C--:B------:R-:W-:Y:S01]  /*8330*/  HMMA.16816.F32 R60, R216, R226.reuse, R60 ;  /* 0x000000e2d83c723c */ /* 0x080fe2000000183c */
[----:B------:R-:W-:Y:S07]  /*8340*/  LDSM.16.M88.4 R216, [R232+0x7100] ;  /* 0x00710000e8d8783b */ /* 0x000fee0000000200 */
[----:B------:R-:W-:Y:S01]  /*8350*/  HMMA.16816.F32 R64, R208, R226, R64 ;  /* 0x000000e2d040723c */ /* 0x000fe20000001840 */
[----:B------:R-:W1:Y:S07]  /*8360*/  LDSM.16.M88.4 R208, [R232+0x6900] ;  /* 0x00690000e8d0783b */ /* 0x000e6e0000000200 */
[-C--:B--2---:R-:W-:Y:S01]  /*8370*/  HMMA.16816.F32 R4, R136, R212.reuse, R4 ;  /* 0x000000d48804723c */ /* 0x084fe20000001804 */
[----:B------:R-:W2:Y:S07]  /*8380*/  LDSM.16.M88.4 R224, [R232+0x7900] ;  /* 0x00790000e8e0783b */ /* 0x000eae0000000200 */
[C---:B---3--:R-:W-:Y:S08]  /*8390*/  HMMA.16816.F32 R8, R220.reuse, R212, R8 ;  /* 0x000000d4dc08723c */ /* 0x048ff00000001808 */
[-C--:B------:R-:W-:Y:S08]  /*83a0*/  HMMA.16816.F32 R12, R220, R214.reuse, R12 ;  /* 0x000000d6dc0c723c */ /* 0x080ff0000000180c */
[C---:B------:R-:W-:Y:S01]  /*83b0*/  HMMA.16816.F32 R16, R136.reuse, R214, R16 ;  /* 0x000000d68810723c */ /* 0x040fe20000001810 */
[----:B------:R-:W-:Y:S07]  /*83c0*/  LDSM.16.M88.4 R212, [R248] ;  /* 0x00000000f8d4783b */ /* 0x000fee0000000200 */
[-C--:B-1----:R-:W-:Y:S08]  /*83d0*/  HMMA.16816.F32 R20, R136, R208.reuse, R20 ;  /* 0x000000d08814723c */ /* 0x082ff00000001814 */
        /* <DEDUP_REMOVED lines=8> */
[----:B------:R-:W3:Y:S07]  /*8460*/  LDSM.16.M88.4 R216, [R241+0xe100] ;  /* 0x00e10000f1d8783b */ /* 0x000eee0000000200 */
[-C--:B--2---:R-:W-:Y:S08]  /*8470*/  HMMA.16816.F32 R52, R136, R224.reuse, R52 ;  /* 0x000000e08834723c */ /* 0x084ff00000001834 */
[C---:B------:R-:W-:Y:S08]  /*8480*/  HMMA.16816.F32 R56, R220.reuse, R224, R56 ;  /* 0x000000e0dc38723c */ /* 0x040ff00000001838 */
[-C--:B------:R-:W-:Y:S01]  /*8490*/  HMMA.16816.F32 R60, R220, R226.reuse, R60 ;  /* 0x000000e2dc3c723c */ /* 0x080fe2000000183c */
[----:B------:R-:W-:Y:S07]  /*84a0*/  LDSM.16.M88.4 R220, [R246] ;  /* 0x00000000f6dc783b */ /* 0x000fee0000000200 */
[----:B------:R-:W-:Y:S01]  /*84b0*/  HMMA.16816.F32 R64, R136, R226, R64 ;  /* 0x000000e28840723c */ /* 0x000fe20000001840 */
[----:B------:R-:W2:Y:S07]  /*84c0*/  LDSM.16.M88.4 R136, [R247] ;  /* 0x00000000f788783b */ /* 0x000eae0000000200 */
[-C--:B-1----:R-:W-:Y:S01]  /*84d0*/  HMMA.16816.F32 R4, R208, R212.reuse, R4 ;  /* 0x000000d4d004723c */ /* 0x082fe20000001804 */
[----:B------:R-:W1:Y:S07]  /*84e0*/  LDSM.16.M88.4 R224, [R245] ;  /* 0x00000000f5e0783b */ /* 0x000e6e0000000200 */
[C---:B---3--:R-:W-:Y:S08]  /*84f0*/  HMMA.16816.F32 R8, R216.reuse, R212, R8 ;  /* 0x000000d4d808723c */ /* 0x048ff00000001808 */
[-C--:B------:R-:W-:Y:S08]  /*8500*/  HMMA.16816.F32 R12, R216, R214.reuse, R12 ;  /* 0x000000d6d80c723c */ /* 0x080ff0000000180c */
[C---:B------:R-:W-:Y:S01]  /*8510*/  HMMA.16816.F32 R16, R208.reuse, R214, R16 ;  /* 0x000000d6d010723c */ /* 0x040fe20000001810 */
[----:B------:R-:W-:Y:S07]  /*8520*/  LDSM.16.M88.4 R212, [R238+0x6100] ;  /* 0x00610000eed4783b */ /* 0x000fee0000000200 */
[-C--:B--2---:R-:W-:Y:S08]  /*8530*/  HMMA.16816.F32 R20, R208, R136.reuse, R20 ;  /* 0x00000088d014723c */ /* 0x084ff00000001814 */
        /* <DEDUP_REMOVED lines=12> */
[----:B------:R-:W1:Y:S07]  /*8600*/  LDSM.16.M88.4 R216, [R238+0x6900] ;  /* 0x00690000eed8783b */ /* 0x000e6e0000000200 */
[----:B------:R-:W-:Y:S01]  /*8610*/  HMMA.16816.F32 R64, R208, R226, R64 ;  /* 0x000000e2d040723c */ /* 0x000fe20000001840 */
[----:B------:R-:W4:Y:S07]  /*8620*/  LDSM.16.M88.4 R208, [R238+0x7100] ;  /* 0x00710000eed0783b */ /* 0x000f2e0000000200 */
[-C--:B--2---:R-:W-:Y:S01]  /*8630*/  HMMA.16816.F32 R4, R136, R212.reuse, R4 ;  /* 0x000000d48804723c */ /* 0x084fe20000001804 */
[----:B------:R-:W2:Y:S07]  /*8640*/  LDSM.16.M88.4 R224, [R238+0x7900] ;  /* 0x00790000eee0783b */ /* 0x000eae0000000200 */
[C---:B---3--:R-:W-:Y:S08]  /*8650*/  HMMA.16816.F32 R8, R220.reuse, R212, R8 ;  /* 0x000000d4dc08723c */ /* 0x048ff00000001808 */
[-C--:B------:R-:W-:Y:S08]  /*8660*/  HMMA.16816.F32 R12, R220, R214.reuse, R12 ;  /* 0x000000d6dc0c723c */ /* 0x080ff0000000180c */
[C---:B------:R-:W-:Y:S01]  /*8670*/  HMMA.16816.F32 R16, R136.reuse, R214, R16 ;  /* 0x000000d68810723c */ /* 0x040fe20000001810 */
[----:B------:R-:W-:Y:S07]  /*8680*/  LDSM.16.M88.4 R212, [R242+0xc100] ;  /* 0x00c10000f2d4783b */ /* 0x000fee0000000200 */
[-C--:B-1----:R-:W-:Y:S08]  /*8690*/  HMMA.16816.F32 R20, R136, R216.reuse, R20 ;  /* 0x000000d88814723c */ /* 0x082ff00000001814 */
[C---:B------:R-:W-:Y:S08]  /*86a0*/  HMMA.16816.F32 R24, R220.reuse, R216, R24 ;  /* 0x000000d8dc18723c */ /* 0x040ff00000001818 */
[-C--:B------:R-:W-:Y:S08]  /*86b0*/  HMMA.16816.F32 R28, R220, R218.reuse, R28 ;  /* 0x000000dadc1c723c */ /* 0x080ff0000000181c */
[C---:B------:R-:W-:Y:S01]  /*86c0*/  HMMA.16816.F32 R32, R136.reuse, R218, R32 ;  /* 0x000000da8820723c */ /* 0x040fe20000001820 */
[----:B------:R-:W1:Y:S07]  /*86d0*/  LDSM.16.M88.4 R216, [R237+0x2000] ;  /* 0x00200000edd8783b */ /* 0x000e6e0000000200 */
[-C--:B----4-:R-:W-:Y:S08]  /*86e0*/  HMMA.16816.F32 R36, R136, R208.reuse, R36 ;  /* 0x000000d08824723c */ /* 0x090ff00000001824 */
[C---:B------:R-:W-:Y:S08]  /*86f0*/  HMMA.16816.F32 R40, R220.reuse, R208, R40 ;  /* 0x000000d0dc28723c */ /* 0x040ff00000001828 */
[-C--:B------:R-:W-:Y:S08]  /*8700*/  HMMA.16816.F32 R44, R220, R210.reuse, R44 ;  /* 0x000000d2dc2c723c */ /* 0x080ff0000000182c */
[C---:B------:R-:W-:Y:S01]  /*8710*/  HMMA.16816.F32 R48, R136.reuse, R210, R48 ;  /* 0x000000d28830723c */ /* 0x040fe20000001830 */
[----:B------:R-:W3:Y:S07]  /*8720*/  LDSM.16.M88.4 R208, [R244+0xe100] ;  /* 0x00e10000f4d0783b */ /* 0x000eee0000000200 */
[-C--:B--2---:R-:W-:Y:S08]  /*8730*/  HMMA.16816.F32 R52, R136, R224.reuse, R52 ;  /* 0x000000e08834723c */ /* 0x084ff00000001834 */
[C---:B------:R-:W-:Y:S08]  /*8740*/  HMMA.16816.F32 R56, R220.reuse, R224, R56 ;  /* 0x000000e0dc38723c */ /* 0x040ff00000001838 */
[-C--:B------:R-:W-:Y:S08]  /*8750*/  HMMA.16816.F32 R60, R220, R226.reuse, R60 ;  /* 0x000000e2dc3c723c */ /* 0x080ff0000000183c */
[----:B------:R-:W-:Y:S08]  /*8760*/  HMMA.16816.F32 R64, R136, R226, R64 ;  /* 0x000000e28840723c */ /* 0x000ff00000001840 */
[-C--:B-1----:R-:W-:Y:S08]  /*8770*/  HMMA.16816.F32 R4, R212, R216.reuse, R4 ;  /* 0x000000d8d404723c */ /* 0x082ff00000001804 */
[C---:B---3--:R-:W-:Y:S08]  /*8780*/  HMMA.16816.F32 R8, R208.reuse, R216, R8 ;  /* 0x000000d8d008723c */ /* 0x048ff00000001808 */
[-C--:B------:R-:W-:Y:S08]  /*8790*/  HMMA.16816.F32 R12, R208, R218.reuse, R12 ;  /* 0x000000dad00c723c */ /* 0x080ff0000000180c */
        /* <DEDUP_REMOVED lines=16> */
[----:B------:R-:W-:Y:S05]  /*88a0*/  FMUL.FTZ R14, R14, c[0x0][0x320] ;  /* 0x0000c8000e0e7a20 */ /* 0x000fea0000410000 */
[----:B------:R1:W-:Y:S10]  /*88b0*/  MUFU.TANH R223, R7 ;  /* 0x0000000700df7308 */ /* 0x0003f40000002400 */
[----:B------:R-:W-:Y:S10]  /*88c0*/  MUFU.TANH R222, R8 ;  /* 0x0000000800de7308 */ /* 0x000ff40000002400 */
[----:B------:R-:W-:Y:S01]  /*88d0*/  MUFU.TANH R225, R9 ;  /* 0x0000000900e17308 */ /* 0x000fe20000002400 */
[----:B-1----:R-:W1:Y:S09]  /*88e0*/  LDSM.16.M88.4 R4, [R237+0x2800] ;  /* 0x00280000ed04783b */ /* 0x002e720000000200 */
[----:B------:R-:W-:Y:S10]  /*88f0*/  MUFU.TANH R220, R10 ;  /* 0x0000000a00dc7308 */ /* 0x000ff40000002400 */
[----:B------:R2:W-:Y:S10]  /*8900*/  MUFU.TANH R226, R11 ;  /* 0x0000000b00e27308 */ /* 0x0005f40000002400 */
[----:B------:R3:W-:Y:S10]  /*8910*/  MUFU.TANH R219, R15 ;  /* 0x0000000f00db7308 */ /* 0x0007f40000002400 */
[----:B------:R4:W-:Y:S01]  /*8920*/  MUFU.TANH R142, R16 ;  /* 0x00000010008e7308 */ /* 0x0009e20000002400 */
[----:B--2---:R-:W2:Y:S01]  /*8930*/  LDSM.16.M88.4 R8, [R237+0x3000] ;  /* 0x00300000ed08783b */ /* 0x004ea20000000200 */
[-C--:B-1----:R-:W-:Y:S08]  /*8940*/  HMMA.16816.F32 R20, R212, R4.reuse, R20 ;  /* 0x00000004d414723c */ /* 0x082ff00000001814 */
[----:B------:R-:W-:Y:S01]  /*8950*/  MUFU.TANH R218, R12 ;  /* 0x0000000c00da7308 */ /* 0x000fe20000002400 */
[C---:B------:R-:W-:Y:S04]  /*8960*/  HMMA.16816.F32 R24, R208.reuse, R4, R24 ;  /* 0x00000004d018723c */ /* 0x040fe80000001818 */
[----:B---3--:R-:W-:Y:S02]  /*8970*/  FMUL.FTZ R15, R17, c[0x0][0x320] ;  /* 0x0000c800110f7a20 */ /* 0x008fe40000410000 */
[----:B------:R-:W-:Y:S03]  /*8980*/  FMUL.FTZ R17, R19, c[0x0][0x320] ;  /* 0x0000c80013117a20 */ /* 0x000fe60000410000 */
[----:B------:R-:W-:Y:S01]  /*8990*/  MUFU.TANH R217, R13 ;  /* 0x0000000d00d97308 */ /* 0x000fe20000002400 */
[-C--:B------:R-:W-:Y:S03]  /*89a0*/  HMMA.16816.F32 R28, R208, R6.reuse, R28 ;  /* 0x00000006d01c723c */ /* 0x080fe6000000181c */
[----:B----4-:R-:W-:Y:S05]  /*89b0*/  FMUL.FTZ R16, R18, c[0x0][0x320] ;  /* 0x0000c80012107a20 */ /* 0x010fea0000410000 */
[C---:B------:R-:W-:Y:S01]  /*89c0*/  HMMA.16816.F32 R32, R212.reuse, R6, R32 ;  /* 0x00000006d420723c */ /* 0x040fe20000001820 */
[----:B------:R-:W-:Y:S01]  /*89d0*/  MUFU.TANH R224, R14 ;  /* 0x0000000e00e07308 */ /* 0x000fe20000002400 */
[----:B------:R-:W1:Y:S01]  /*89e0*/  LDSM.16.M88.4 R4, [R237+0x3800] ;  /* 0x00380000ed04783b */ /* 0x000e620000000200 */
[----:B------:R-:W-:Y:S04]  /*89f0*/  DEPBAR.LE SB0, 0x0 ;  /* 0x000080000000791a */ /* 0x000fe80000000000 */
[----:B------:R-:W-:Y:S02]  /*8a00*/  FMUL.FTZ R20, R20, c[0x0][0x320] ;  /* 0x0000c80014147a20 */ /* 0x000fe40000410000 */
[----:B------:R-:W-:Y:S02]  /*8a10*/  FMUL.FTZ R21, R21, c[0x0][0x320] ;  /* 0x0000c80015157a20 */ /* 0x000fe40000410000 */
[----:B------:R-:W3:Y:S01]  /*8a20*/  MUFU.TANH R0, R20 ;  /* 0x0000001400007308 */ /* 0x000ee20000002400 */
[----:B------:R-:W-:Y:S01]  /*8a30*/  BAR.SYNC.DEFER_BLOCKING 0x0 ;  /* 0x0000000000007b1d */ /* 0x000fe20000010000 */
[----:B------:R-:W-:Y:S02]  /*8a40*/  FMUL.FTZ R22, R22, c[0x0][0x320] ;  /* 0x0000c80016167a20 */ /* 0x000fe40000410000 */
[----:B------:R-:W-:Y:S01]  /*8a50*/  FMUL.FTZ R24, R24, c[0x0][0x320] ;  /* 0x0000c80018187a20 */ /* 0x000fe20000410000 */
[-C--:B--2---:R-:W-:Y:S05]  /*8a60*/  HMMA.16816.F32 R36, R212, R8.reuse, R36 ;  /* 0x00000008d424723c */ /* 0x084fea0000001824 */
[----:B------:R-:W2:Y:S01]  /*8a70*/  MUFU.TANH R2, R21 ;  /* 0x0000001500027308 */ /* 0x000ea20000002400 */
[----:B------:R-:W-:Y:S02]  /*8a80*/  FMUL.FTZ R23, R23, c[0x0][0x320] ;  /* 0x0000c80017177a20 */ /* 0x000fe40000410000 */
[----:B------:R-:W-:Y:S01]  /*8a90*/  FMUL.FTZ R32, R32, c[0x0][0x320] ;  /* 0x0000c80020207a20 */ /* 0x000fe20000410000 */
[C---:B------:R-:W-:Y:S04]  /*8aa0*/  HMMA.16816.F32 R40, R208.reuse, R8, R40 ;  /* 0x00000008d028723c */ /* 0x040fe80000001828 */
[----:B------:R-:W-:Y:S02]  /*8ab0*/  FMUL.FTZ R33, R33, c[0x0][0x320] ;  /* 0x0000c80021217a20 */ /* 0x000fe40000410000 */
[----:B------:R-:W-:Y:S01]  /*8ac0*/  MUFU.TANH R15, R15 ;  /* 0x0000000f000f7308 */ /* 0x000fe20000002400 */
[----:B------:R-:W-:Y:S01]  /*8ad0*/  FMUL.FTZ R25, R25, c[0x0][0x320] ;  /* 0x0000c80019197a20 */ /* 0x000fe20000410000 */
[-C--:B------:R-:W-:Y:S01]  /*8ae0*/  HMMA.16816.F32 R44, R208, R10.reuse, R44 ;  /* 0x0000000ad02c723c */ /* 0x080fe2000000182c */
[----:B---3--:R3:W-:Y:S03]  /*8af0*/  STL [R1+0x24], R0 ;  /* 0x0000240001007387 */ /* 0x0087e60000100800 */
[----:B------:R-:W-:Y:S02]  /*8b00*/  FMUL.FTZ R26, R26, c[0x0][0x320] ;  /* 0x0000c8001a1a7a20 */ /* 0x000fe40000410000 */
[----:B------:R-:W-:Y:S02]  /*8b10*/  FMUL.FTZ R27, R27, c[0x0][0x320] ;  /* 0x0000c8001b1b7a20 */ /* 0x000fe40000410000 */
[----:B------:R-:W-:Y:S01]  /*8b20*/  MUFU.TANH R16, R16 ;  /* 0x0000001000107308 */ /* 0x000fe20000002400 */
[C---:B------:R-:W-:Y:S01]  /*8b30*/  HMMA.16816.F32 R48, R212.reuse, R10, R48 ;  /* 0x0000000ad430723c */ /* 0x040fe20000001830 */
[----:B--2---:R-:W-:Y:S03]  /*8b40*/  STL [R1+0x20], R2 ;  /* 0x0000200201007387 */ /* 0x004fe60000100800 */
[----:B------:R-:W-:Y:S02]  /*8b50*/  FMUL.FTZ R28, R28, c[0x0][0x320] ;  /* 0x0000c8001c1c7a20 */ /* 0x000fe40000410000 */
[----:B------:R-:W-:Y:S02]  /*8b60*/  FMUL.FTZ R29, R29, c[0x0][0x320] ;  /* 0x0000c8001d1d7a20 */ /* 0x000fe40000410000 */
[-C--:B-1----:R-:W-:Y:S01]  /*8b70*/  HMMA.16816.F32 R52, R212, R4.reuse, R52 ;  /* 0x00000004d434723c */ /* 0x082fe20000001834 */
[----:B------:R-:W-:Y:S03]  /*8b80*/  MUFU.TANH R17, R17 ;  /* 0x0000001100117308 */ /* 0x000fe60000002400 */
[----:B------:R-:W-:Y:S02]  /*8b90*/  FMUL.FTZ R30, R30, c[0x0][0x320] ;  /* 0x0000c8001e1e7a20 */ /* 0x000fe40000410000 */
[----:B------:R-:W-:Y:S02]  /*8ba0*/  FMUL.FTZ R31, R31, c[0x0][0x320] ;  /* 0x0000c8001f1f7a20 */ /* 0x000fe40000410000 */
[C---:B------:R-:W-:Y:S03]  /*8bb0*/  HMMA.16816.F32 R56, R208.reuse, R4, R56 ;  /* 0x00000004d038723c */ /* 0x040fe60000001838 */
[----:B---3--:R-:W1:Y:S01]  /*8bc0*/  MUFU.TANH R0, R22 ;  /* 0x0000001600007308 */ /* 0x008e620000002400 */
[----:B------:R-:W-:Y:S02]  /*8bd0*/  FMUL.FTZ R34, R34, c[0x0][0x320] ;  /* 0x0000c80022227a20 */ /* 0x000fe40000410000 */
[----:B------:R-:W-:Y:S02]  /*8be0*/  FMUL.FTZ R42, R42, c[0x0][0x320] ;  /* 0x0000c8002a2a7a20 */ /* 0x000fe40000410000 */
[-C--:B------:R-:W-:Y:S04]  /*8bf0*/  HMMA.16816.F32 R60, R208, R6.reuse, R60 ;  /* 0x00000006d03c723c */ /* 0x080fe8000000183c */
[----:B------:R-:W-:Y:S01]  /*8c00*/  FMUL.FTZ R44, R44, c[0x0][0x320] ;  /* 0x0000c8002c2c7a20 */ /* 0x000fe20000410000 */
[----:B------:R-:W-:Y:S01]  /*8c10*/  MUFU.TANH R22, R23 ;  /* 0x0000001700167308 */ /* 0x000fe20000002400 */
[----:B------:R-:W-:Y:S02]  /*8c20*/  FMUL.FTZ R45, R45, c[0x0][0x320] ;  /* 0x0000c8002d2d7a20 */ /* 0x000fe40000410000 */
[----:B------:R-:W-:Y:S04]  /*8c30*/  HMMA.16816.F32 R64, R212, R6, R64 ;  /* 0x00000006d440723c */ /* 0x000fe80000001840 */
[----:B------:R-:W-:Y:S02]  /*8c40*/  FMUL.FTZ R46, R46, c[0x0][0x320] ;  /* 0x0000c8002e2e7a20 */ /* 0x000fe40000410000 */
[----:B------:R-:W-:Y:S01]  /*8c50*/  FMUL.FTZ R48, R48, c[0x0][0x320] ;  /* 0x0000c80030307a20 */ /* 0x000fe20000410000 */
[----:B------:R-:W-:Y:S01]  /*8c60*/  MUFU.TANH R21, R25 ;  /* 0x0000001900157308 */ /* 0x000fe20000002400 */
[----:B------:R-:W-:Y:S01]  /*8c70*/  FMUL.FTZ R50, R50, c[0x0][0x320] ;  /* 0x0000c80032327a20 */ /* 0x000fe20000410000 */
[----:B-1----:R1:W-:Y:S03]  /*8c80*/  STL [R1+0x1c], R0 ;  /* 0x00001c0001007387 */ /* 0x0023e60000100800 */
        /* <DEDUP_REMOVED lines=29> */
[----:B------:R-:W-:Y:S01]  /*8e60*/  FMUL.FTZ R66, R66, c[0x0][0x320] ;  /* 0x0000c80042427a20 */ /* 0x000fe20000410000 */
[----:B-1----:R1:W-:Y:S01]  /*8e70*/  STL [R1+0x28], R0 ;  /* 0x0000280001007387 */ /* 0x0023e20000100800 */
[----:B------:R-:W-:Y:S05]  /*8e80*/  FMUL.FTZ R67, R67, c[0x0][0x320] ;  /* 0x0000c80043437a20 */ /* 0x000fea0000410000 */
[----:B------:R-:W-:Y:S10]  /*8e90*/  MUFU.TANH R26, R30 ;  /* 0x0000001e001a7308 */ /* 0x000ff40000002400 */
[----:B------:R-:W-:Y:S10]  /*8ea0*/  MUFU.TANH R19, R31 ;  /* 0x0000001f00137308 */ /* 0x000ff40000002400 */
[----:B-1----:R-:W1:Y:S10]  /*8eb0*/  MUFU.TANH R0, R32 ;  /* 0x0000002000007308 */ /* 0x002e740000002400 */
[----:B------:R-:W-:Y:S10]  /*8ec0*/  MUFU.TANH R28, R34 ;  /* 0x00000022001c7308 */ /* 0x000ff40000002400 */
[----:B------:R-:W-:Y:S01]  /*8ed0*/  MUFU.TANH R23, R35 ;  /* 0x0000002300177308 */ /* 0x000fe20000002400 */
[----:B-1----:R1:W-:Y:S09]  /*8ee0*/  STL [R1], R0 ;  /* 0x0000000001007387 */ /* 0x0023f20000100800 */
[----:B------:R-:W-:Y:S10]  /*8ef0*/  MUFU.TANH R32, R36 ;  /* 0x0000002400207308 */ /* 0x000ff40000002400 */
[----:B------:R-:W-:Y:S10]  /*8f00*/  MUFU.TANH R31, R37 ;  /* 0x00000025001f7308 */ /* 0x000ff40000002400 */
[----:B-1----:R-:W1:Y:S10]  /*8f10*/  MUFU.TANH R0, R33 ;  /* 0x0000002100007308 */ /* 0x002e740000002400 */
[----:B------:R2:W3:Y:S10]  /*8f20*/  MUFU.TANH R20, R38 ;  /* 0x0000002600147308 */ /* 0x0004f40000002400 */
[----:B------:R2:W4:Y:S01]  /*8f30*/  MUFU.TANH R29, R39 ;  /* 0x00000027001d7308 */ /* 0x0005220000002400 */
[----:B-1----:R1:W-:Y:S09]  /*8f40*/  STL [R1+0x8], R0 ;  /* 0x0000080001007387 */ /* 0x0023f20000100800 */
[----:B------:R2:W2:Y:S10]  /*8f50*/  MUFU.TANH R25, R40 ;  /* 0x0000002800197308 */ /* 0x0004b40000002400 */
[----:B------:R2:W2:Y:S01]  /*8f60*/  MUFU.TANH R24, R41 ;  /* 0x0000002900187308 */ /* 0x0004a20000002400 */
[----:B-1----:R-:W-:Y:S09]  /*8f70*/  FMUL.FTZ R0, R63, c[0x0][0x320] ;  /* 0x0000c8003f007a20 */ /* 0x002ff20000410000 */
        /* <DEDUP_REMOVED lines=27> */
.L_x_154:
[----:B------:R-:W2:Y:S01]  /*9130*/  LDL.LU R41, [R1+0x20] ;  /* 0x0000200001297983 */ /* 0x000ea20000300800 */
[----:B------:R-:W-:Y:S01]  /*9140*/  FMNMX.FTZ R0, R143, R3, !PT ;  /* 0x000000038f007209 */ /* 0x000fe20007810000 */
[----:B------:R-:W-:Y:S01]  /*9150*/  IMAD.MOV.U32 R47, RZ, RZ, R139 ;  /* 0x000000ffff2f7224 */ /* 0x000fe200078e008b */
[----:B------:R-:W-:Y:S01]  /*9160*/  FMNMX.FTZ R2, R222, R140, !PT ;  /* 0x0000008cde027209 */ /* 0x000fe20007810000 */
[----:B------:R-:W3:Y:S01]  /*9170*/  LDL.LU R40, [R1+0x24] ;  /* 0x0000240001287983 */ /* 0x000ee20000300800 */
[----:B------:R-:W-:Y:S01]  /*9180*/  FMNMX.FTZ R0, R221, R0, !PT ;  /* 0x00000000dd007209 */ /* 0x000fe20007810000 */
[----:B------:R-:W-:Y:S01]  /*9190*/  UISETP.GT.AND UP0, UPT, UR6, UR7, UPT ;  /* 0x000000070600728c */ /* 0x000fe2000bf04270 */
[----:B------:R-:W-:Y:S01]  /*91a0*/  FMNMX.FTZ R2, R225, R2, !PT ;  /* 0x00000002e1027209 */ /* 0x000fe20007810000 */
[----:B------:R-:W4:Y:S01]  /*91b0*/  LDL.LU R43, [R1] ;  /* 0x00000000012b7983 */ /* 0x000f220000300800 */
[----:B------:R-:W-:Y:S01]  /*91c0*/  FMNMX.FTZ R0, R142, R0, !PT ;  /* 0x000000008e007209 */ /* 0x000fe20007810000 */
[----:B------:R-:W-:Y:S01]  /*91d0*/  UIADD3 UR6, UR6, -0x1, URZ ;  /* 0xffffffff06067890 */ /* 0x000fe2000fffe03f */
[----:B------:R-:W-:Y:S01]  /*91e0*/  FMNMX.FTZ R2, R218, R2, !PT ;  /* 0x00000002da027209 */ /* 0x000fe20007810000 */
[----:B------:R-:W2:Y:S01]  /*91f0*/  LDL.LU R49, [R1+0x8] ;  /* 0x0000080001317983 */ /* 0x000ea20000300800 */
[----:B------:R-:W-:Y:S02]  /*9200*/  FMNMX.FTZ R0, R15, R0, !PT ;  /* 0x000000000f007209 */ /* 0x000fe40007810000 */
[----:B------:R-:W-:Y:S01]  /*9210*/  FMNMX.FTZ R2, R217, R2, !PT ;  /* 0x00000002d9027209 */ /* 0x000fe20007810000 */
[----:B------:R-:W-:Y:S01]  /*9220*/  STL [R1+0x7c], R248 ;  /* 0x00007cf801007387 */ /* 0x000fe20000100800 */
[----:B-1----:R-:W-:Y:S02]  /*9230*/  MOV R35, R138 ;  /* 0x0000008a00237202 */ /* 0x002fe40000000f00 */
[----:B------:R-:W-:Y:S01]  /*9240*/  FMNMX.FTZ R4, R216, R132, !PT ;  /* 0x00000084d8047209 */ /* 0x000fe20007810000 */
[----:B------:R-:W-:Y:S01]  /*9250*/  STL [R1+0x78], R247 ;  /* 0x000078f701007387 */ /* 0x000fe20000100800 */
[----:B------:R-:W-:Y:S02]  /*9260*/  FMNMX.FTZ R5, R220, R141, !PT ;  /* 0x0000008ddc057209 */ /* 0x000fe40007810000 */
        /* <DEDUP_REMOVED lines=8> */
[----:B------:R-:W-:Y:S02]  /*92f0*/  MOV R52, R28 ;  /* 0x0000001c00347202 */ /* 0x000fe40000000f00 */
[----:B------:R-:W-:Y:S01]  /*9300*/  MOV R53, R134 ;  /* 0x0000008600357202 */ /* 0x000fe20000000f00 */
[----:B------:R-:W-:Y:S01]  /*9310*/  STL [R1+0x68], R243 ;  /* 0x000068f301007387 */ /* 0x000fe20000100800 */
[----:B------:R-:W-:Y:S02]  /*9320*/  FMNMX.FTZ R5, R219, R5, !PT ;  /* 0x00000005db057209 */ /* 0x000fe40007810000 */
[----:B------:R-:W-:Y:S01]  /*9330*/  MOV R54, R23 ;  /* 0x0000001700367202 */ /* 0x000fe20000000f00 */
[----:B------:R1:W-:Y:S01]  /*9340*/  STL [R1+0x64], R242 ;  /* 0x000064f201007387 */ /* 0x0003e20000100800 */
[----:B------:R-:W-:Y:S02]  /*9350*/  MOV R55, R133 ;  /* 0x0000008500377202 */ /* 0x000fe40000000f00 */
[----:B------:R-:W-:Y:S01]  /*9360*/  FMNMX.FTZ R5, R53, R5, !PT ;  /* 0x0000000535057209 */ /* 0x000fe20007810000 */
[----:B------:R-:W-:Y:S01]  /*9370*/  LDSM.16.MT88.4 R36, [R234+0x100] ;  /* 0x00010000ea24783b */ /* 0x000fe20000004200 */
[----:B------:R-:W-:Y:S02]  /*9380*/  MOV R56, R20 ;  /* 0x0000001400387202 */ /* 0x000fe40000000f00 */
[----:B------:R-:W-:Y:S02]  /*9390*/  FMNMX.FTZ R5, R55, R5, !PT ;  /* 0x0000000537057209 */ /* 0x000fe40007810000 */
[----:B------:R-:W-:Y:S02]  /*93a0*/  PLOP3.LUT P2, PT, PT, PT, UP0, 0x80, 0x0 ;  /* 0x000000000000781c */ /* 0x000fe40003f4f008 */
[----:B------:R-:W-:Y:S01]  /*93b0*/  FMNMX.FTZ R5, R26, R5, !PT ;  /* 0x000000051a057209 */ /* 0x000fe20007810000 */
[----:B------:R-:W0:Y:S03]  /*93c0*/  LDGDEPBAR ;  /* 0x00000000000079af */ /* 0x000e260000000000 */
[----:B------:R-:W-:Y:S04]  /*93d0*/  FMNMX.FTZ R5, R19, R5, !PT ;  /* 0x0000000513057209 */ /* 0x000fe80007810000 */
[----:B------:R-:W-:Y:S01]  /*93e0*/  FMNMX.FTZ R5, R30, R5, !PT ;  /* 0x000000051e057209 */ /* 0x000fe20007810000 */
[----:B-1----:R-:W2:Y:S04]  /*93f0*/  LDL.LU R242, [R1+0x1c] ;  /* 0x00001c0001f27983 */ /* 0x002ea80000300800 */
[----:B------:R1:W-:Y:S04]  /*9400*/  STL [R1+0x60], R241 ;  /* 0x000060f101007387 */ /* 0x0003e80000100800 */
[----:B-1----:R-:W2:Y:S04]  /*9410*/  LDL.LU R241, [R1+0x28] ;  /* 0x0000280001f17983 */ /* 0x002ea80000300800 */
[----:B------:R1:W-:Y:S04]  /*9420*/  STL [R1+0x5c], R240 ;  /* 0x00005cf001007387 */ /* 0x0003e80000100800 */
[----:B------:R-:W-:Y:S04]  /*9430*/  STL [R1+0x58], R239 ;  /* 0x000058ef01007387 */ /* 0x000fe80000100800 */
[----:B------:R1:W-:Y:S04]  /*9440*/  STL [R1+0x54], R238 ;  /* 0x000054ee01007387 */ /* 0x0003e80000100800 */
[----:B------:R1:W-:Y:S04]  /*9450*/  STL [R1+0x50], R237 ;  /* 0x000050ed01007387 */ /* 0x0003e80000100800 */
[----:B------:R1:W-:Y:S02]  /*9460*/  STL [R1+0x4c], R232 ;  /* 0x00004ce801007387 */ /* 0x0003e40000100800 */
[----:B-1----:R-:W-:Y:S02]  /*9470*/  MOV R240, R27 ;  /* 0x0000001b00f07202 */ /* 0x002fe40000000f00 */
[----:B------:R-:W-:Y:S02]  /*9480*/  MOV R238, R22 ;  /* 0x0000001600ee7202 */ /* 0x000fe40000000f00 */
[----:B------:R-:W-:Y:S02]  /*9490*/  MOV R237, R21 ;  /* 0x0000001500ed7202 */ /* 0x000fe40000000f00 */
[----:B------:R-:W-:Y:S01]  /*94a0*/  LDSM.16.MT88.4 R20, [R233+0x100] ;  /* 0x00010000e914783b */ /* 0x000fe20000004200 */
[----:B------:R-:W-:Y:S02]  /*94b0*/  MOV R232, R137 ;  /* 0x0000008900e87202 */ /* 0x000fe40000000f00 */
[----:B--2---:R-:W-:Y:S02]  /*94c0*/  FMNMX.FTZ R2, R241, R2, !PT ;  /* 0x00000002f1027209 */ /* 0x004fe40007810000 */
[----:B---3--:R-:W-:Y:S02]  /*94d0*/  FMNMX.FTZ R0, R40, R0, !PT ;  /* 0x0000000028007209 */ /* 0x008fe40007810000 */
[----:B------:R-:W-:Y:S02]  /*94e0*/  FMNMX.FTZ R2, R237, R2, !PT ;  /* 0x00000002ed027209 */ /* 0x000fe40007810000 */
[----:B------:R-:W-:Y:S02]  /*94f0*/  FMNMX.FTZ R0, R41, R0, !PT ;  /* 0x0000000029007209 */ /* 0x000fe40007810000 */
[----:B------:R-:W-:Y:S02]  /*9500*/  FMNMX.FTZ R2, R240, R2, !PT ;  /* 0x00000002f0027209 */ /* 0x000fe40007810000 */
[----:B----4-:R-:W-:Y:S02]  /*9510*/  FMNMX.FTZ R0, R43, R0, !PT ;  /* 0x000000002b007209 */ /* 0x010fe40007810000 */
        /* <DEDUP_REMOVED lines=20> */
[----:B------:R-:W1:Y:S03]  /*9660*/  SHFL.BFLY PT, R7, R0, 0x2, 0x1f ;  /* 0x0c401f0000077f89 */ /* 0x000e6600000e0000 */
[----:B------:R-:W-:Y:S04]  /*9670*/  FMNMX.FTZ R4, R52, R4, !PT ;  /* 0x0000000434047209 */ /* 0x000fe80007810000 */
[----:B------:R-:W-:Y:S01]  /*9680*/  FMNMX.FTZ R4, R54, R4, !PT ;  /* 0x0000000436047209 */ /* 0x000fe20007810000 */
[----:B------:R-:W2:Y:S03]  /*9690*/  SHFL.BFLY PT, R137, R2, 0x2, 0x1f ;  /* 0x0c401f0002897f89 */ /* 0x000ea600000e0000 */
[----:B------:R-:W-:Y:S04]  /*96a0*/  FMNMX.FTZ R4, R56, R4, !PT ;  /* 0x0000000438047209 */ /* 0x000fe80007810000 */
[----:B------:R-:W-:Y:S04]  /*96b0*/  FMNMX.FTZ R4, R29, R4, !PT ;  /* 0x000000041d047209 */ /* 0x000fe80007810000 */
[----:B------:R-:W-:Y:S04]  /*96c0*/  FMNMX.FTZ R4, R46, R4, !PT ;  /* 0x000000042e047209 */ /* 0x000fe80007810000 */
[----:B------:R-:W-:Y:S02]  /*96d0*/  FMNMX.FTZ R4, R45, R4, !PT ;  /* 0x000000042d047209 */ /* 0x000fe40007810000 */
[----:B-1----:R-:W-:Y:S02]  /*96e0*/  FMNMX.FTZ R0, R0, R7, !PT ;  /* 0x0000000700007209 */ /* 0x002fe40007810000 */
[----:B------:R-:W-:Y:S03]  /*96f0*/  FMNMX.FTZ R4, R252, R4, !PT ;  /* 0x00000004fc047209 */ /* 0x000fe60007810000 */
[----:B------:R-:W1:Y:S01]  /*9700*/  SHFL.BFLY PT, R139, R0, 0x1, 0x1f ;  /* 0x0c201f00008b7f89 */ /* 0x000e6200000e0000 */
[----:B------:R-:W-:Y:S02]  /*9710*/  FMNMX.FTZ R4, R231, R4, !PT ;  /* 0x00000004e7047209 */ /* 0x000fe40007810000 */
[----:B--2---:R-:W-:Y:S02]  /*9720*/  FMNMX.FTZ R137, R2, R137, !PT ;  /* 0x0000008902897209 */ /* 0x004fe40007810000 */
[----:B------:R-:W-:Y:S02]  /*9730*/  FMNMX.FTZ R2, R18, R5, !PT ;  /* 0x0000000512027209 */ /* 0x000fe40007810000 */
[----:B------:R-:W-:Y:S01]  /*9740*/  FMNMX.FTZ R4, R214, R4, !PT ;  /* 0x00000004d6047209 */ /* 0x000fe20007810000 */
[----:B------:R-:W2:Y:S01]  /*9750*/  SHFL.BFLY PT, R5, R137, 0x1, 0x1f ;  /* 0x0c201f0089057f89 */ /* 0x000ea200000e0000 */
[----:B------:R-:W-:Y:S02]  /*9760*/  FMNMX.FTZ R2, R42, R2, !PT ;  /* 0x000000022a027209 */ /* 0x000fe40007810000 */
[----:B------:R-:W-:Y:S02]  /*9770*/  FMNMX.FTZ R4, R213, R4, !PT ;  /* 0x00000004d5047209 */ /* 0x000fe40007810000 */
[----:B------:R-:W-:Y:S03]  /*9780*/  FMNMX.FTZ R2, R33, R2, !PT ;  /* 0x0000000221027209 */ /* 0x000fe60007810000 */
[----:B------:R-:W3:Y:S01]  /*9790*/  SHFL.BFLY PT, R6, R4, 0x2, 0x1f ;  /* 0x0c401f0004067f89 */ /* 0x000ee200000e0000 */
[----:B-1----:R-:W-:Y:S05]  /*97a0*/  FMNMX.FTZ R139, R0, R139, !PT ;  /* 0x0000008b008b7209 */ /* 0x002fea0007810000 */
[C---:B------:R-:W-:Y:S01]  /*97b0*/  FADD.FTZ R0, -R139.reuse, R3 ;  /* 0x000000038b007221 */ /* 0x040fe20000010100 */
[----:B------:R-:W-:Y:S01]  /*97c0*/  FMNMX.FTZ R3, R34, R2, !PT ;  /* 0x0000000222037209 */ /* 0x000fe20007810000 */
[----:B------:R-:W-:Y:S01]  /*97d0*/  FMUL.FTZ R208, R139, c[0x0][0x2d0] ;  /* 0x0000b4008bd07a20 */ /* 0x000fe20000410000 */
[----:B--2---:R-:W-:Y:S01]  /*97e0*/  FMNMX.FTZ R137, R137, R5, !PT ;  /* 0x0000000589897209 */ /* 0x004fe20007810000 */
[----:B------:R-:W-:Y:S01]  /*97f0*/  FMUL.FTZ R2, R0, c[0x0][0x2d0] ;  /* 0x0000b40000027a20 */ /* 0x000fe20000410000 */
[----:B------:R-:W-:Y:S01]  /*9800*/  FMNMX.FTZ R0, R44, R3, !PT ;  /* 0x000000032c007209 */ /* 0x000fe20007810000 */
[--C-:B------:R-:W-:Y:S02]  /*9810*/  FFMA.FTZ R212, R212, c[0x0][0x2d0], -R208.reuse ;  /* 0x0000b400d4d47a23 */ /* 0x100fe400000108d0 */
[----:B------:R-:W1:Y:S01]  /*9820*/  MUFU.EX2 R134, R2 ;  /* 0x0000000200867308 */ /* 0x000e620000000800 */
[----:B------:R-:W-:Y:S01]  /*9830*/  FMNMX.FTZ R0, R136, R0, !PT ;  /* 0x0000000088007209 */ /* 0x000fe20007810000 */
[----:B------:R-:W-:Y:S01]  /*9840*/  FMUL.FTZ R210, R137, c[0x0][0x2d0] ;  /* 0x0000b40089d27a20 */ /* 0x000fe20000410000 */
[----:B---3--:R-:W-:Y:S01]  /*9850*/  FMNMX.FTZ R4, R4, R6, !PT ;  /* 0x0000000604047209 */ /* 0x008fe20007810000 */
[--C-:B------:R-:W-:Y:S01]  /*9860*/  FFMA.FTZ R227, R227, c[0x0][0x2d0], -R208.reuse ;  /* 0x0000b400e3e37a23 */ /* 0x100fe200000108d0 */
[----:B------:R-:W-:Y:S03]  /*9870*/  FMNMX.FTZ R0, R135, R0, !PT ;  /* 0x0000000087007209 */ /* 0x000fe60007810000 */
[----:B------:R-:W2:Y:S08]  /*9880*/  SHFL.BFLY PT, R138, R4, 0x1, 0x1f ;  /* 0x0c201f00048a7f89 */ /* 0x000eb000000e0000 */
[----:B------:R-:W3:Y:S01]  /*9890*/  SHFL.BFLY PT, R3, R0, 0x2, 0x1f ;  /* 0x0c401f0000037f89 */ /* 0x000ee200000e0000 */
[C---:B-1----:R-:W-:Y:S02]  /*98a0*/  FMUL.FTZ R5, R134.reuse, R149 ;  /* 0x0000009586057220 */ /* 0x042fe40000410000 */
[C---:B------:R-:W-:Y:S02]  /*98b0*/  FMUL.FTZ R64, R134.reuse, R204 ;  /* 0x000000cc86407220 */ /* 0x040fe40000410000 */
[C---:B------:R-:W-:Y:S02]  /*98c0*/  FMUL.FTZ R65, R134.reuse, R205 ;  /* 0x000000cd86417220 */ /* 0x040fe40000410000 */
[----:B------:R-:W-:Y:S01]  /*98d0*/  FMUL.FTZ R68, R134, R68 ;  /* 0x0000004486447220 */ /* 0x000fe20000410000 */
[----:B--2---:R-:W-:Y:S01]  /*98e0*/  FMNMX.FTZ R138, R4, R138, !PT ;  /* 0x0000008a048a7209 */ /* 0x004fe20007810000 */
[----:B------:R-:W-:Y:S02]  /*98f0*/  FFMA.FTZ R4, R143, c[0x0][0x2d0], -R208 ;  /* 0x0000b4008f047a23 */ /* 0x000fe400000108d0 */
[----:B------:R-:W-:Y:S02]  /*9900*/  FMUL.FTZ R69, R134, R69 ;  /* 0x0000004586457220 */ /* 0x000fe40000410000 */
[C---:B------:R-:W-:Y:S01]  /*9910*/  FMUL.FTZ R209, R138.reuse, c[0x0][0x2d0] ;  /* 0x0000b4008ad17a20 */ /* 0x040fe20000410000 */
[----:B------:R-:W-:Y:S01]  /*9920*/  MUFU.EX2 R8, R4 ;  /* 0x0000000400087308 */ /* 0x000fe20000000800 */
[----:B------:R-:W-:Y:S01]  /*9930*/  FADD.FTZ R2, -R138, R132 ;  /* 0x000000848a027221 */ /* 0x000fe20000010100 */
[----:B---3--:R-:W-:Y:S01]  /*9940*/  FMNMX.FTZ R0, R0, R3, !PT ;  /* 0x0000000300007209 */ /* 0x008fe20007810000 */
[----:B------:R-:W-:Y:S02]  /*9950*/  FFMA.FTZ R3, R15, c[0x0][0x2d0], -R208 ;  /* 0x0000b4000f037a23 */ /* 0x000fe400000108d0 */
[----:B------:R-:W-:Y:S02]  /*9960*/  FMUL.FTZ R2, R2, c[0x0][0x2d0] ;  /* 0x0000b40002027a20 */ /* 0x000fe40000410000 */
[C---:B------:R-:W-:Y:S02]  /*9970*/  FMUL.FTZ R80, R134.reuse, R80 ;  /* 0x0000005086507220 */ /* 0x040fe40000410000 */
[C---:B------:R-:W-:Y:S01]  /*9980*/  FMUL.FTZ R81, R134.reuse, R81 ;  /* 0x0000005186517220 */ /* 0x040fe20000410000 */
[----:B------:R1:W-:Y:S01]  /*9990*/  MUFU.EX2 R245, R3 ;  /* 0x0000000300f57308 */ /* 0x0003e20000000800 */
[C---:B------:R-:W-:Y:S02]  /*99a0*/  FMUL.FTZ R84, R134.reuse, R84 ;  /* 0x0000005486547220 */ /* 0x040fe40000410000 */
[C---:B------:R-:W-:Y:S02]  /*99b0*/  FMUL.FTZ R85, R134.reuse, R85 ;  /* 0x0000005586557220 */ /* 0x040fe40000410000 */
[C---:B------:R-:W-:Y:S02]  /*99c0*/  FMUL.FTZ R96, R134.reuse, R96 ;  /* 0x0000006086607220 */ /* 0x040fe40000410000 */
[C---:B------:R-:W-:Y:S02]  /*99d0*/  FMUL.FTZ R97, R134.reuse, R97 ;  /* 0x0000006186617220 */ /* 0x040fe40000410000 */
[C---:B------:R-:W-:Y:S01]  /*99e0*/  FMUL.FTZ R100, R134.reuse, R100 ;  /* 0x0000006486647220 */ /* 0x040fe20000410000 */
[----:B------:R2:W3:Y:S01]  /*99f0*/  MUFU.EX2 R133, R2 ;  /* 0x0000000200857308 */ /* 0x0004e20000000800 */
[----:B------:R-:W-:Y:S02]  /*9a00*/  FMUL.FTZ R101, R134, R101 ;  /* 0x0000006586657220 */ /* 0x000fe40000410000 */
[--C-:B------:R-:W-:Y:S02]  /*9a10*/  FFMA.FTZ R214, R214, c[0x0][0x2d0], -R209.reuse ;  /* 0x0000b400d6d67a23 */ /* 0x100fe400000108d1 */
[C---:B------:R-:W-:Y:S02]  /*9a20*/  FMUL.FTZ R112, R134.reuse, R112 ;  /* 0x0000007086707220 */ /* 0x040fe40000410000 */
[C---:B------:R-:W-:Y:S02]  /*9a30*/  FMUL.FTZ R113, R134.reuse, R113 ;  /* 0x0000007186717220 */ /* 0x040fe40000410000 */
[C---:B------:R-:W-:Y:S02]  /*9a40*/  FMUL.FTZ R116, R134.reuse, R116 ;  /* 0x0000007486747220 */ /* 0x040fe40000410000 */
[C---:B------:R-:W-:Y:S02]  /*9a50*/  FMUL.FTZ R117, R134.reuse, R117 ;  /* 0x0000007586757220 */ /* 0x040fe40000410000 */
[----:B------:R-:W-:Y:S02]  /*9a60*/  FMUL.FTZ R128, R134, R128 ;  /* 0x0000008086807220 */ /* 0x000fe40000410000 */
[--C-:B-1----:R-:W-:Y:S02]  /*9a70*/  FFMA.FTZ R3, R216, c[0x0][0x2d0], -R209.reuse ;  /* 0x0000b400d8037a23 */ /* 0x102fe400000108d1 */
[----:B------:R-:W-:Y:S02]  /*9a80*/  FMUL.FTZ R129, R134, R129 ;  /* 0x0000008186817220 */ /* 0x000fe40000410000 */
[----:B------:R1:W-:Y:S01]  /*9a90*/  MUFU.EX2 R9, R3 ;  /* 0x0000000300097308 */ /* 0x0003e20000000800 */
[--C-:B------:R-:W-:Y:S02]  /*9aa0*/  FFMA.FTZ R231, R231, c[0x0][0x2d0], -R209.reuse ;  /* 0x0000b400e7e77a23 */ /* 0x100fe400000108d1 */
[----:B--2---:R-:W-:Y:S02]  /*9ab0*/  FADD.FTZ R2, -R137, R140 ;  /* 0x0000008c89027221 */ /* 0x004fe40000010100 */
[C---:B---3--:R-:W-:Y:S02]  /*9ac0*/  FMUL.FTZ R6, R133.reuse, R150 ;  /* 0x0000009685067220 */ /* 0x048fe40000410000 */
[----:B------:R-:W-:Y:S02]  /*9ad0*/  FMUL.FTZ R2, R2, c[0x0][0x2d0] ;  /* 0x0000b40002027a20 */ /* 0x000fe40000410000 */
[C---:B------:R-:W-:Y:S02]  /*9ae0*/  FMUL.FTZ R7, R133.reuse, R151 ;  /* 0x0000009785077220 */ /* 0x040fe40000410000 */
[----:B------:R2:W3:Y:S01]  /*9af0*/  MUFU.EX2 R132, R2 ;  /* 0x0000000200847308 */ /* 0x0004e20000000800 */
[C---:B------:R-:W-:Y:S02]  /*9b00*/  FMUL.FTZ R66, R133.reuse, R206 ;  /* 0x000000ce85427220 */ /* 0x040fe40000410000 */
[C---:B------:R-:W-:Y:S02]  /*9b10*/  FMUL.FTZ R67, R133.reuse, R207 ;  /* 0x000000cf85437220 */ /* 0x040fe40000410000 */
[C---:B------:R-:W-:Y:S01]  /*9b20*/  FMUL.FTZ R70, R133.reuse, R70 ;  /* 0x0000004685467220 */ /* 0x040fe20000410000 */
[----:B------:R-:W-:Y:S01]  /*9b30*/  LDSM.16.MT88.4 R204, [R235+0x1900] ;  /* 0x00190000ebcc783b */ /* 0x000fe20000004200 */
[C---:B------:R-:W-:Y:S02]  /*9b40*/  FMUL.FTZ R71, R133.reuse, R71 ;  /* 0x0000004785477220 */ /* 0x040fe40000410000 */
[----:B------:R-:W-:Y:S02]  /*9b50*/  FMUL.FTZ R82, R133, R82 ;  /* 0x0000005285527220 */ /* 0x000fe40000410000 */
[--C-:B-1----:R-:W-:Y:S02]  /*9b60*/  FFMA.FTZ R3, R223, c[0x0][0x2d0], -R209.reuse ;  /* 0x0000b400df037a23 */ /* 0x102fe400000108d1 */
[C---:B------:R-:W-:Y:S02]  /*9b70*/  FMUL.FTZ R83, R133.reuse, R83 ;  /* 0x0000005385537220 */ /* 0x040fe40000410000 */
[----:B------:R1:W-:Y:S01]  /*9b80*/  MUFU.EX2 R223, R3 ;  /* 0x0000000300df7308 */ /* 0x0003e20000000800 */
[C---:B------:R-:W-:Y:S02]  /*9b90*/  FMUL.FTZ R86, R133.reuse, R86 ;  /* 0x0000005685567220 */ /* 0x040fe40000410000 */
[C---:B------:R-:W-:Y:S02]  /*9ba0*/  FMUL.FTZ R87, R133.reuse, R87 ;  /* 0x0000005785577220 */ /* 0x040fe40000410000 */
[C---:B------:R-:W-:Y:S02]  /*9bb0*/  FMUL.FTZ R98, R133.reuse, R98 ;  /* 0x0000006285627220 */ /* 0x040fe40000410000 */
[----:B------:R-:W-:Y:S02]  /*9bc0*/  FMUL.FTZ R99, R133, R99 ;  /* 0x0000006385637220 */ /* 0x000fe40000410000 */
[--C-:B--2---:R-:W-:Y:S02]  /*9bd0*/  FFMA.FTZ R2, R221, c[0x0][0x2d0], -R208.reuse ;  /* 0x0000b400dd027a23 */ /* 0x104fe400000108d0 */
[C---:B---3--:R-:W-:Y:S01]  /*9be0*/  FMUL.FTZ R13, R132.reuse, R153 ;  /* 0x00000099840d7220 */ /* 0x048fe20000410000 */
[----:B------:R-:W-:Y:S01]  /*9bf0*/  MOV R153, R30 ;  /* 0x0000001e00997202 */ /* 0x000fe20000000f00 */
[----:B------:R2:W-:Y:S01]  /*9c00*/  MUFU.EX2 R239, R2 ;  /* 0x0000000200ef7308 */ /* 0x0005e20000000800 */
[C---:B------:R-:W-:Y:S01]  /*9c10*/  FMUL.FTZ R12, R132.reuse, R152 ;  /* 0x00000098840c7220 */ /* 0x040fe20000410000 */
[----:B------:R-:W-:Y:S01]  /*9c20*/  MOV R152, R40 ;  /* 0x0000002800987202 */ /* 0x000fe20000000f00 */
[C---:B------:R-:W-:Y:S01]  /*9c30*/  FMUL.FTZ R28, R132.reuse, R168 ;  /* 0x000000a8841c7220 */ /* 0x040fe20000410000 */
[----:B------:R-:W-:Y:S01]  /*9c40*/  MOV R168, R29 ;  /* 0x0000001d00a87202 */ /* 0x000fe20000000f00 */
[C---:B------:R-:W-:Y:S01]  /*9c50*/  FMUL.FTZ R29, R132.reuse, R169 ;  /* 0x000000a9841d7220 */ /* 0x040fe20000410000 */
[----:B------:R-:W-:Y:S01]  /*9c60*/  MOV R169, R56 ;  /* 0x0000003800a97202 */ /* 0x000fe20000000f00 */
[C---:B------:R-:W-:Y:S02]  /*9c70*/  FMUL.FTZ R40, R132.reuse, R180 ;  /* 0x000000b484287220 */ /* 0x040fe40000410000 */
[----:B------:R-:W-:Y:S02]  /*9c80*/  FMUL.FTZ R56, R132, R196 ;  /* 0x000000c484387220 */ /* 0x000fe40000410000 */
[--C-:B-1----:R-:W-:Y:S01]  /*9c90*/  FFMA.FTZ R3, R16, c[0x0][0x2d0], -R209.reuse ;  /* 0x0000b40010037a23 */ /* 0x102fe200000108d1 */
[----:B------:R-:W-:Y:S01]  /*9ca0*/  MUFU.EX2 R196, R227 ;  /* 0x000000e300c47308 */ /* 0x000fe20000000800 */
[----:B------:R-:W-:Y:S01]  /*9cb0*/  FMUL.FTZ R16, R134, R156 ;  /* 0x0000009c86107220 */ /* 0x000fe20000410000 */
[----:B------:R-:W-:Y:S01]  /*9cc0*/  MOV R156, R35 ;  /* 0x00000023009c7202 */ /* 0x000fe20000000f00 */
[C---:B------:R-:W-:Y:S01]  /*9cd0*/  FMUL.FTZ R35, R133.reuse, R175 ;  /* 0x000000af85237220 */ /* 0x040fe20000410000 */
[----:B------:R-:W-:Y:S01]  /*9ce0*/  MOV R175, R52 ;  /* 0x0000003400af7202 */ /* 0x000fe20000000f00 */
[----:B------:R-:W-:Y:S02]  /*9cf0*/  FMUL.FTZ R57, R132, R197 ;  /* 0x000000c584397220 */ /* 0x000fe40000410000 */
[--C-:B------:R-:W-:Y:S02]  /*9d00*/  FFMA.FTZ R152, R152, c[0x0][0x2d0], -R208.reuse ;  /* 0x0000b40098987a23 */ /* 0x100fe400000108d0 */
[C---:B------:R-:W-:Y:S01]  /*9d10*/  FMUL.FTZ R60, R132.reuse, R200 ;  /* 0x000000c8843c7220 */ /* 0x040fe20000410000 */
[----:B------:R1:W-:Y:S01]  /*9d20*/  MUFU.EX2 R247, R3 ;  /* 0x0000000300f77308 */ /* 0x0003e20000000800 */
[----:B------:R-:W-:Y:S02]  /*9d30*/  FMUL.FTZ R61, R132, R201 ;  /* 0x000000c9843d7220 */ /* 0x000fe40000410000 */
[----:B--2---:R-:W-:Y:S02]  /*9d40*/  FFMA.FTZ R2, R142, c[0x0][0x2d0], -R208 ;  /* 0x0000b4008e027a23 */ /* 0x004fe400000108d0 */
[C---:B------:R-:W-:Y:S02]  /*9d50*/  FMUL.FTZ R72, R132.reuse, R72 ;  /* 0x0000004884487220 */ /* 0x040fe40000410000 */
[C---:B------:R-:W-:Y:S02]  /*9d60*/  FMUL.FTZ R73, R132.reuse, R73 ;  /* 0x0000004984497220 */ /* 0x040fe40000410000 */
[C---:B------:R-:W-:Y:S01]  /*9d70*/  FMUL.FTZ R76, R132.reuse, R76 ;  /* 0x0000004c844c7220 */ /* 0x040fe20000410000 */
[----:B------:R2:W3:Y:S01]  /*9d80*/  MUFU.EX2 R248, R2 ;  /* 0x0000000200f87308 */ /* 0x0004e20000000800 */
[C---:B------:R-:W-:Y:S02]  /*9d90*/  FMUL.FTZ R77, R132.reuse, R77 ;  /* 0x0000004d844d7220 */ /* 0x040fe40000410000 */
[C---:B------:R-:W-:Y:S02]  /*9da0*/  FMUL.FTZ R88, R132.reuse, R88 ;  /* 0x0000005884587220 */ /* 0x040fe40000410000 */
[C---:B------:R-:W-:Y:S02]  /*9db0*/  FMUL.FTZ R89, R132.reuse, R89 ;  /* 0x0000005984597220 */ /* 0x040fe40000410000 */
[C---:B------:R-:W-:Y:S02]  /*9dc0*/  FMUL.FTZ R92, R132.reuse, R92 ;  /* 0x0000005c845c7220 */ /* 0x040fe40000410000 */
[----:B------:R-:W-:Y:S01]  /*9dd0*/  FMUL.FTZ R93, R132, R93 ;  /* 0x0000005d845d7220 */ /* 0x000fe20000410000 */
[----:B------:R-:W-:Y:S01]  /*9de0*/  MUFU.EX2 R197, R152 ;  /* 0x0000009800c57308 */ /* 0x000fe20000000800 */
[C---:B------:R-:W-:Y:S02]  /*9df0*/  FMUL.FTZ R102, R133.reuse, R102 ;  /* 0x0000006685667220 */ /* 0x040fe40000410000 */
[----:B------:R-:W-:Y:S02]  /*9e00*/  FMUL.FTZ R103, R133, R103 ;  /* 0x0000006785677220 */ /* 0x000fe40000410000 */
[--C-:B-1----:R-:W-:Y:S02]  /*9e10*/  FFMA.FTZ R3, R222, c[0x0][0x2d0], -R210.reuse ;  /* 0x0000b400de037a23 */ /* 0x102fe400000108d2 */
[C---:B------:R-:W-:Y:S02]  /*9e20*/  FMUL.FTZ R104, R132.reuse, R104 ;  /* 0x0000006884687220 */ /* 0x040fe40000410000 */
[C---:B------:R-:W-:Y:S01]  /*9e30*/  FMUL.FTZ R105, R132.reuse, R105 ;  /* 0x0000006984697220 */ /* 0x040fe20000410000 */
[----:B------:R1:W-:Y:S01]  /*9e40*/  MUFU.EX2 R221, R3 ;  /* 0x0000000300dd7308 */ /* 0x0003e20000000800 */
[C---:B------:R-:W-:Y:S02]  /*9e50*/  FMUL.FTZ R108, R132.reuse, R108 ;  /* 0x0000006c846c7220 */ /* 0x040fe40000410000 */
[----:B------:R-:W-:Y:S01]  /*9e60*/  FMUL.FTZ R109, R132, R109 ;  /* 0x0000006d846d7220 */ /* 0x000fe20000410000 */
[----:B--2---:R-:W2:Y:S01]  /*9e70*/  SHFL.BFLY PT, R2, R0, 0x1, 0x1f ;  /* 0x0c201f0000027f89 */ /* 0x004ea200000e0000 */
[----:B---3--:R-:W-:Y:S01]  /*9e80*/  F2FP.PACK_AB R142, R245, R248 ;  /* 0x000000f8f58e723e */ /* 0x008fe200000000ff */
[--C-:B------:R-:W-:Y:S02]  /*9e90*/  FFMA.FTZ R156, R156, c[0x0][0x2d0], -R210.reuse ;  /* 0x0000b4009c9c7a23 */ /* 0x100fe400000108d2 */
[C---:B------:R-:W-:Y:S02]  /*9ea0*/  FMUL.FTZ R114, R133.reuse, R114 ;  /* 0x0000007285727220 */ /* 0x040fe40000410000 */
[C---:B------:R-:W-:Y:S02]  /*9eb0*/  FMUL.FTZ R115, R133.reuse, R115 ;  /* 0x0000007385737220 */ /* 0x040fe40000410000 */
[C---:B------:R-:W-:Y:S02]  /*9ec0*/  FMUL.FTZ R118, R133.reuse, R118 ;  /* 0x0000007685767220 */ /* 0x040fe40000410000 */
[----:B------:R-:W-:Y:S02]  /*9ed0*/  FMUL.FTZ R119, R133, R119 ;  /* 0x0000007785777220 */ /* 0x000fe40000410000 */
[C---:B------:R-:W-:Y:S02]  /*9ee0*/  FMUL.FTZ R120, R132.reuse, R120 ;  /* 0x0000007884787220 */ /* 0x040fe40000410000 */
[C---:B------:R-:W-:Y:S02]  /*9ef0*/  FMUL.FTZ R121, R132.reuse, R121 ;  /* 0x0000007984797220 */ /* 0x040fe40000410000 */
[C---:B------:R-:W-:Y:S02]  /*9f00*/  FMUL.FTZ R124, R132.reuse, R124 ;  /* 0x0000007c847c7220 */ /* 0x040fe40000410000 */
[C---:B------:R-:W-:Y:S02]  /*9f10*/  FMUL.FTZ R125, R132.reuse, R125 ;  /* 0x0000007d847d7220 */ /* 0x040fe40000410000 */
[--C-:B-1----:R-:W-:Y:S01]  /*9f20*/  FFMA.FTZ R3, R225, c[0x0][0x2d0], -R210.reuse ;  /* 0x0000b400e1037a23 */ /* 0x102fe200000108d2 */
[----:B------:R-:W-:Y:S01]  /*9f30*/  MOV R225, R9 ;  /* 0x0000000900e17202 */ /* 0x000fe20000000f00 */
[----:B------:R-:W-:Y:S02]  /*9f40*/  FMUL.FTZ R9, R132, R145 ;  /* 0x0000009184097220 */ /* 0x000fe40000410000 */
[----:B------:R1:W-:Y:S01]  /*9f50*/  MUFU.EX2 R222, R3 ;  /* 0x0000000300de7308 */ /* 0x0003e20000000800 */
[----:B--2---:R-:W-:Y:S01]  /*9f60*/  FMNMX.FTZ R2, R2, R0, !PT ;  /* 0x0000000002027209 */ /* 0x004fe20007810000 */
[----:B------:R-:W-:Y:S02]  /*9f70*/  FFMA.FTZ R0, R17, c[0x0][0x2d0], -R209 ;  /* 0x0000b40011007a23 */ /* 0x000fe400000108d1 */
[----:B------:R-:W-:Y:S01]  /*9f80*/  FMUL.FTZ R17, R134, R157 ;  /* 0x0000009d86117220 */ /* 0x000fe20000410000 */
[----:B------:R-:W-:Y:S01]  /*9f90*/  MOV R157, R19 ;  /* 0x00000013009d7202 */ /* 0x000fe20000000f00 */
[C---:B------:R-:W-:Y:S01]  /*9fa0*/  FMUL.FTZ R19, R133.reuse, R159 ;  /* 0x0000009f85137220 */ /* 0x040fe20000410000 */
[----:B------:R-:W-:Y:S01]  /*9fb0*/  MOV R159, R51 ;  /* 0x00000033009f7202 */ /* 0x000fe20000000f00 */
[C---:B------:R-:W-:Y:S02]  /*9fc0*/  FMUL.FTZ R51, R133.reuse, R191 ;  /* 0x000000bf85337220 */ /* 0x040fe40000410000 */
[----:B------:R2:W3:Y:S01]  /*9fd0*/  MUFU.EX2 R244, R0 ;  /* 0x0000000000f47308 */ /* 0x0004e20000000800 */
[C---:B------:R-:W-:Y:S02]  /*9fe0*/  FMUL.FTZ R130, R133.reuse, R130 ;  /* 0x0000008285827220 */ /* 0x040fe40000410000 */
[----:B------:R-:W-:Y:S02]  /*9ff0*/  FMUL.FTZ R131, R133, R131 ;  /* 0x0000008385837220 */ /* 0x000fe40000410000 */
[--C-:B-1----:R-:W-:Y:S05]  /*a000*/  FFMA.FTZ R3, R218, c[0x0][0x2d0], -R210.reuse ;  /* 0x0000b400da037a23 */ /* 0x102fea00000108d2 */
[----:B------:R1:W-:Y:S01]  /*a010*/  MUFU.EX2 R246, R3 ;  /* 0x0000000300f67308 */ /* 0x0003e20000000800 */
[----:B--2---:R-:W-:Y:S01]  /*a020*/  FADD.FTZ R0, -R2, R141 ;  /* 0x0000008d02007221 */ /* 0x004fe20000010100 */
[----:B---3--:R-:W-:Y:S02]  /*a030*/  F2FP.PACK_AB R143, R244, R247 ;  /* 0x000000f7f48f723e */ /* 0x008fe400000000ff */
[----:B------:R-:W-:Y:S01]  /*a040*/  F2FP.PACK_AB R141, R223, R225 ;  /* 0x000000e1df8d723e */ /* 0x000fe200000000ff */
[----:B------:R-:W-:Y:S06]  /*a050*/  FMUL.FTZ R0, R0, c[0x0][0x2d0] ;  /* 0x0000b40000007a20 */ /* 0x000fec0000410000 */
[----:B------:R-:W2:Y:S01]  /*a060*/  MUFU.EX2 R0, R0 ;  /* 0x0000000000007308 */ /* 0x000ea20000000800 */
[----:B-1----:R-:W-:Y:S09]  /*a070*/  FFMA.FTZ R3, R217, c[0x0][0x2d0], -R210 ;  /* 0x0000b400d9037a23 */ /* 0x002ff200000108d2 */
[----:B------:R1:W3:Y:S01]  /*a080*/  MUFU.EX2 R243, R3 ;  /* 0x0000000300f37308 */ /* 0x0002e20000000800 */
[C---:B--2---:R-:W-:Y:S02]  /*a090*/  FMUL.FTZ R10, R0.reuse, R146 ;  /* 0x00000092000a7220 */ /* 0x044fe40000410000 */
[C---:B------:R-:W-:Y:S02]  /*a0a0*/  FMUL.FTZ R11, R0.reuse, R147 ;  /* 0x00000093000b7220 */ /* 0x040fe40000410000 */
[C---:B------:R-:W-:Y:S01]  /*a0b0*/  FMUL.FTZ R14, R0.reuse, R154 ;  /* 0x0000009a000e7220 */ /* 0x040fe20000410000 */
[----:B------:R-:W-:Y:S01]  /*a0c0*/  MOV R154, R18 ;  /* 0x00000012009a7202 */ /* 0x000fe20000000f00 */
[C---:B------:R-:W-:Y:S01]  /*a0d0*/  FMUL.FTZ R15, R0.reuse, R155 ;  /* 0x0000009b000f7220 */ /* 0x040fe20000410000 */
[----:B------:R-:W-:Y:S01]  /*a0e0*/  MOV R155, R42 ;  /* 0x0000002a009b7202 */ /* 0x000fe20000000f00 */
[----:B------:R-:W-:Y:S01]  /*a0f0*/  FMUL.FTZ R18, R133, R158 ;  /* 0x0000009e85127220 */ /* 0x000fe20000410000 */
[----:B------:R-:W-:Y:S01]  /*a100*/  MOV R158, R26 ;  /* 0x0000001a009e7202 */ /* 0x000fe20000000f00 */
[----:B------:R-:W-:Y:S02]  /*a110*/  FMUL.FTZ R26, R0, R166 ;  /* 0x000000a6001a7220 */ /* 0x000fe40000410000 */
[----:B-1----:R-:W-:Y:S01]  /*a120*/  FMUL.FTZ R3, R2, c[0x0][0x2d0] ;  /* 0x0000b40002037a20 */ /* 0x002fe20000410000 */
[----:B---3--:R-:W-:Y:S01]  /*a130*/  F2FP.PACK_AB R146, R243, R246 ;  /* 0x000000f6f392723e */ /* 0x008fe200000000ff */
[----:B------:R-:W-:Y:S01]  /*a140*/  FMUL.FTZ R30, R0, R170 ;  /* 0x000000aa001e7220 */ /* 0x000fe20000410000 */
[----:B------:R-:W-:Y:S01]  /*a150*/  MOV R170, R31 ;  /* 0x0000001f00aa7202 */ /* 0x000fe20000000f00 */
[--C-:B------:R-:W-:Y:S01]  /*a160*/  FFMA.FTZ R4, R220, c[0x0][0x2d0], -R3.reuse ;  /* 0x0000b400dc047a23 */ /* 0x100fe20000010803 */
[----:B------:R-:W-:Y:S01]  /*a170*/  MOV R220, R44 ;  /* 0x0000002c00dc7202 */ /* 0x000fe20000000f00 */
[----:B------:R-:W-:Y:S01]  /*a180*/  FMUL.FTZ R31, R0, R171 ;  /* 0x000000ab001f7220 */ /* 0x000fe20000410000 */
[----:B------:R-:W-:Y:S01]  /*a190*/  MOV R171, R32 ;  /* 0x0000002000ab7202 */ /* 0x000fe20000000f00 */
[----:B------:R1:W-:Y:S01]  /*a1a0*/  MUFU.EX2 R216, R4 ;  /* 0x0000000400d87308 */ /* 0x0003e20000000800 */
[----:B------:R-:W-:Y:S01]  /*a1b0*/  FMUL.FTZ R32, R134, R172 ;  /* 0x000000ac86207220 */ /* 0x000fe20000410000 */
[----:B------:R-:W-:Y:S01]  /*a1c0*/  MOV R172, R55 ;  /* 0x0000003700ac7202 */ /* 0x000fe20000000f00 */
[----:B------:R-:W-:Y:S02]  /*a1d0*/  IMAD.MOV.U32 R166, RZ, RZ, R34 ;  /* 0x000000ffffa67224 */ /* 0x000fe400078e0022 */
[----:B------:R-:W-:Y:S01]  /*a1e0*/  FMUL.FTZ R34, R133, R174 ;  /* 0x000000ae85227220 */ /* 0x000fe20000410000 */
[----:B------:R-:W-:Y:S01]  /*a1f0*/  MOV R174, R53 ;  /* 0x0000003500ae7202 */ /* 0x000fe20000000f00 */
[C---:B------:R-:W-:Y:S02]  /*a200*/  FMUL.FTZ R27, R0.reuse, R167 ;  /* 0x000000a7001b7220 */ /* 0x040fe40000410000 */
[C---:B------:R-:W-:Y:S02]  /*a210*/  FMUL.FTZ R42, R0.reuse, R182 ;  /* 0x000000b6002a7220 */ /* 0x040fe40000410000 */
[----:B------:R-:W-:Y:S02]  /*a220*/  IMAD.MOV.U32 R167, RZ, RZ, R46 ;  /* 0x000000ffffa77224 */ /* 0x000fe400078e002e */
[----:B------:R-:W-:Y:S02]  /*a230*/  FMUL.FTZ R46, R0, R186 ;  /* 0x000000ba002e7220 */ /* 0x000fe40000410000 */
[----:B------:R-:W-:Y:S02]  /*a240*/  FMUL.FTZ R44, R132, R184 ;  /* 0x000000b8842c7220 */ /* 0x000fe40000410000 */
[C---:B------:R-:W-:Y:S02]  /*a250*/  FMUL.FTZ R58, R0.reuse, R198 ;  /* 0x000000c6003a7220 */ /* 0x040fe40000410000 */
[C---:B------:R-:W-:Y:S02]  /*a260*/  FMUL.FTZ R59, R0.reuse, R199 ;  /* 0x000000c7003b7220 */ /* 0x040fe40000410000 */
[C---:B------:R-:W-:Y:S02]  /*a270*/  FMUL.FTZ R62, R0.reuse, R202 ;  /* 0x000000ca003e7220 */ /* 0x040fe40000410000 */
[----:B------:R-:W-:Y:S02]  /*a280*/  FMUL.FTZ R63, R0, R203 ;  /* 0x000000cb003f7220 */ /* 0x000fe40000410000 */
[--C-:B-1----:R-:W-:Y:S01]  /*a290*/  FFMA.FTZ R4, R226, c[0x0][0x2d0], -R3.reuse ;  /* 0x0000b400e2047a23 */ /* 0x102fe20000010803 */
[----:B------:R-:W-:Y:S01]  /*a2a0*/  MOV R226, R8 ;  /* 0x0000000800e27202 */ /* 0x000fe20000000f00 */
[----:B------:R-:W-:Y:S01]  /*a2b0*/  FMUL.FTZ R8, R132, R144 ;  /* 0x0000009084087220 */ /* 0x000fe20000410000 */
[----:B------:R-:W-:Y:S01]  /*a2c0*/  F2FP.PACK_AB R144, R222, R221 ;  /* 0x000000ddde90723e */ /* 0x000fe200000000ff */
[----:B------:R1:W2:Y:S01]  /*a2d0*/  MUFU.EX2 R217, R4 ;  /* 0x0000000400d97308 */ /* 0x0002a20000000800 */
[----:B------:R-:W-:Y:S01]  /*a2e0*/  F2FP.PACK_AB R140, R239, R226 ;  /* 0x000000e2ef8c723e */ /* 0x000fe200000000ff */
[C---:B------:R-:W-:Y:S02]  /*a2f0*/  FMUL.FTZ R74, R0.reuse, R74 ;  /* 0x0000004a004a7220 */ /* 0x040fe40000410000 */
        /* <DEDUP_REMOVED lines=9> */
[----:B------:R-:W-:Y:S02]  /*a390*/  FMUL.FTZ R110, R0, R110 ;  /* 0x0000006e006e7220 */ /* 0x000fe40000410000 */
[--C-:B-1----:R-:W-:Y:S01]  /*a3a0*/  FFMA.FTZ R4, R224, c[0x0][0x2d0], -R3.reuse ;  /* 0x0000b400e0047a23 */ /* 0x102fe20000010803 */
[----:B--2---:R-:W-:Y:S01]  /*a3b0*/  F2FP.PACK_AB R145, R217, R216 ;  /* 0x000000d8d991723e */ /* 0x004fe200000000ff */
[----:B------:R-:W-:Y:S01]  /*a3c0*/  FMUL.FTZ R111, R0, R111 ;  /* 0x0000006f006f7220 */ /* 0x000fe20000410000 */
[----:B------:R-:W-:Y:S01]  /*a3d0*/  MOV R224, R45 ;  /* 0x0000002d00e07202 */ /* 0x000fe20000000f00 */
[----:B------:R1:W-:Y:S01]  /*a3e0*/  MUFU.EX2 R218, R4 ;  /* 0x0000000400da7308 */ /* 0x0003e20000000800 */
[----:B------:R-:W-:Y:S02]  /*a3f0*/  FMUL.FTZ R45, R132, R185 ;  /* 0x000000b9842d7220 */ /* 0x000fe40000410000 */
[C---:B------:R-:W-:Y:S02]  /*a400*/  FMUL.FTZ R122, R0.reuse, R122 ;  /* 0x0000007a007a7220 */ /* 0x040fe40000410000 */
[C---:B------:R-:W-:Y:S02]  /*a410*/  FMUL.FTZ R123, R0.reuse, R123 ;  /* 0x0000007b007b7220 */ /* 0x040fe40000410000 */
[C---:B------:R-:W-:Y:S02]  /*a420*/  FMUL.FTZ R126, R0.reuse, R126 ;  /* 0x0000007e007e7220 */ /* 0x040fe40000410000 */
[----:B------:R-:W-:Y:S01]  /*a430*/  FMUL.FTZ R127, R0, R127 ;  /* 0x0000007f007f7220 */ /* 0x000fe20000410000 */
[----:B------:R-:W-:Y:S01]  /*a440*/  MUFU.EX2 R185, R156 ;  /* 0x0000009c00b97308 */ /* 0x000fe20000000800 */
[--C-:B-1----:R-:W-:Y:S09]  /*a450*/  FFMA.FTZ R4, R219, c[0x0][0x2d0], -R3.reuse ;  /* 0x0000b400db047a23 */ /* 0x102ff20000010803 */
[----:B------:R1:W2:Y:S02]  /*a460*/  MUFU.EX2 R219, R4 ;  /* 0x0000000400db7308 */ /* 0x0002a40000000800 */
[C---:B-1----:R-:W-:Y:S01]  /*a470*/  FMUL.FTZ R4, R134.reuse, R148 ;  /* 0x0000009486047220 */ /* 0x042fe20000410000 */
[----:B--2---:R-:W-:Y:S01]  /*a480*/  F2FP.PACK_AB R147, R219, R218 ;  /* 0x000000dadb93723e */ /* 0x004fe200000000ff */
[----:B------:R-:W-:Y:S05]  /*a490*/  LDSM.16.MT88.4 R148, [R235+0x100] ;  /* 0x00010000eb94783b */ /* 0x000fea0000004200 */
[-C--:B------:R-:W-:Y:S08]  /*a4a0*/  HMMA.16816.F32 R4, R140, R20.reuse, R4 ;  /* 0x000000148c04723c */ /* 0x080ff00000001804 */
[C---:B------:R-:W-:Y:S07]  /*a4b0*/  HMMA.16816.F32 R8, R144.reuse, R20, R8 ;  /* 0x000000149008723c */ /* 0x040fee0000001808 */
[C---:B------:R-:W-:Y:S01]  /*a4c0*/  FMUL.FTZ R20, R134.reuse, R160 ;  /* 0x000000a086147220 */ /* 0x040fe20000410000 */
[-C--:B------:R-:W-:Y:S01]  /*a4d0*/  HMMA.16816.F32 R12, R144, R22.reuse, R12 ;  /* 0x00000016900c723c */ /* 0x080fe2000000180c */
[----:B------:R-:W-:Y:S03]  /*a4e0*/  MOV R160, R50 ;  /* 0x0000003200a07202 */ /* 0x000fe60000000f00 */
[C---:B------:R-:W-:Y:S02]  /*a4f0*/  FMUL.FTZ R50, R133.reuse, R190 ;  /* 0x000000be85327220 */ /* 0x040fe40000410000 */
[----:B------:R-:W-:Y:S01]  /*a500*/  IMAD.MOV.U32 R180, RZ, RZ, R160 ;  /* 0x000000ffffb47224 */ /* 0x000fe200078e00a0 */
[----:B------:R-:W-:Y:S01]  /*a510*/  MOV R160, R154 ;  /* 0x0000009a00a07202 */ /* 0x000fe20000000f00 */
[C---:B------:R-:W-:Y:S01]  /*a520*/  HMMA.16816.F32 R16, R140.reuse, R22, R16 ;  /* 0x000000168c10723c */ /* 0x040fe20000001810 */
[C---:B------:R-:W-:Y:S03]  /*a530*/  FMUL.FTZ R21, R134.reuse, R161 ;  /* 0x000000a186157220 */ /* 0x040fe60000410000 */
[----:B------:R-:W-:Y:S01]  /*a540*/  MOV R161, R48 ;  /* 0x0000003000a17202 */ /* 0x000fe20000000f00 */
[----:B------:R-:W-:Y:S02]  /*a550*/  FMUL.FTZ R48, R134, R188 ;  /* 0x000000bc86307220 */ /* 0x000fe40000410000 */
[C---:B------:R-:W-:Y:S02]  /*a560*/  FMUL.FTZ R22, R133.reuse, R162 ;  /* 0x000000a285167220 */ /* 0x040fe40000410000 */
[----:B------:R-:W-:Y:S03]  /*a570*/  FMUL.FTZ R23, R133, R163 ;  /* 0x000000a385177220 */ /* 0x000fe60000410000 */
[----:B------:R-:W-:Y:S01]  /*a580*/  IMAD.MOV.U32 R162, RZ, RZ, R24 ;  /* 0x000000ffffa27224 */ /* 0x000fe200078e0018 */
[----:B------:R-:W-:Y:S01]  /*a590*/  MOV R163, R25 ;  /* 0x0000001900a37202 */ /* 0x000fe20000000f00 */
[----:B------:R-:W-:Y:S01]  /*a5a0*/  FMUL.FTZ R24, R132, R164 ;  /* 0x000000a484187220 */ /* 0x000fe20000410000 */
[----:B------:R-:W-:Y:S01]  /*a5b0*/  MOV R164, R33 ;  /* 0x0000002100a47202 */ /* 0x000fe20000000f00 */
[-C--:B------:R-:W-:Y:S01]  /*a5c0*/  HMMA.16816.F32 R20, R140, R36.reuse, R20 ;  /* 0x000000248c14723c */ /* 0x080fe20000001814 */
[----:B------:R-:W-:Y:S01]  /*a5d0*/  FMUL.FTZ R33, R134, R173 ;  /* 0x000000ad86217220 */ /* 0x000fe20000410000 */
[----:B------:R-:W-:Y:S01]  /*a5e0*/  MOV R173, R54 ;  /* 0x0000003600ad7202 */ /* 0x000fe20000000f00 */
[----:B------:R-:W-:Y:S01]  /*a5f0*/  FMUL.FTZ R25, R132, R165 ;  /* 0x000000a584197220 */ /* 0x000fe20000410000 */
[----:B------:R-:W1:Y:S01]  /*a600*/  LDSM.16.MT88.4 R52, [R236+0x100] ;  /* 0x00010000ec34783b */ /* 0x000e620000004200 */
[--C-:B------:R-:W-:Y:S01]  /*a610*/  FFMA.FTZ R163, R163, c[0x0][0x2d0], -R210.reuse ;  /* 0x0000b400a3a37a23 */ /* 0x100fe200000108d2 */
[----:B------:R-:W-:Y:S01]  /*a620*/  MOV R165, R47 ;  /* 0x0000002f00a57202 */ /* 0x000fe20000000f00 */
[--C-:B------:R-:W-:Y:S02]  /*a630*/  FFMA.FTZ R162, R162, c[0x0][0x2d0], -R210.reuse ;  /* 0x0000b400a2a27a23 */ /* 0x100fe400000108d2 */
[--C-:B------:R-:W-:Y:S01]  /*a640*/  FFMA.FTZ R160, R160, c[0x0][0x2d0], -R3.reuse ;  /* 0x0000b400a0a07a23 */ /* 0x100fe20000010803 */
[C---:B------:R-:W-:Y:S01]  /*a650*/  HMMA.16816.F32 R24, R144.reuse, R36, R24 ;  /* 0x000000249018723c */ /* 0x040fe20000001818 */
[----:B------:R-:W-:Y:S01]  /*a660*/  MUFU.EX2 R201, R163 ;  /* 0x000000a300c97308 */ /* 0x000fe20000000800 */
[----:B------:R-:W-:Y:S02]  /*a670*/  FMUL.FTZ R47, R0, R187 ;  /* 0x000000bb002f7220 */ /* 0x000fe40000410000 */
[--C-:B------:R-:W-:Y:S02]  /*a680*/  FFMA.FTZ R165, R165, c[0x0][0x2d0], -R210.reuse ;  /* 0x0000b400a5a57a23 */ /* 0x100fe400000108d2 */
[----:B------:R-:W-:Y:S02]  /*a690*/  FFMA.FTZ R180, R180, c[0x0][0x2d0], -R210 ;  /* 0x0000b400b4b47a23 */ /* 0x000fe400000108d2 */
[-C--:B------:R-:W-:Y:S01]  /*a6a0*/  HMMA.16816.F32 R28, R144, R38.reuse, R28 ;  /* 0x00000026901c723c */ /* 0x080fe2000000181c */
[C---:B------:R-:W-:Y:S02]  /*a6b0*/  FMUL.FTZ R36, R134.reuse, R176 ;  /* 0x000000b086247220 */ /* 0x040fe40000410000 */
[----:B------:R-:W-:Y:S01]  /*a6c0*/  MUFU.EX2 R188, R165 ;  /* 0x000000a500bc7308 */ /* 0x000fe20000000800 */
[----:B------:R-:W-:Y:S01]  /*a6d0*/  MOV R176, R49 ;  /* 0x0000003100b07202 */ /* 0x000fe20000000f00 */
[C---:B------:R-:W-:Y:S02]  /*a6e0*/  FMUL.FTZ R49, R134.reuse, R189 ;  /* 0x000000bd86317220 */ /* 0x040fe40000410000 */
[----:B------:R-:W-:Y:S01]  /*a6f0*/  FMUL.FTZ R37, R134, R177 ;  /* 0x000000b186257220 */ /* 0x000fe20000410000 */
[C---:B------:R-:W-:Y:S01]  /*a700*/  HMMA.16816.F32 R32, R140.reuse, R38, R32 ;  /* 0x000000268c20723c */ /* 0x040fe20000001820 */
[----:B------:R-:W-:Y:S03]  /*a710*/  MOV R177, R43 ;  /* 0x0000002b00b17202 */ /* 0x000fe60000000f00 */
[----:B------:R-:W-:Y:S02]  /*a720*/  FMUL.FTZ R43, R0, R183 ;  /* 0x000000b7002b7220 */ /* 0x000fe40000410000 */
[--C-:B------:R-:W-:Y:S02]  /*a730*/  FFMA.FTZ R183, R136, c[0x0][0x2d0], -R3.reuse ;  /* 0x0000b40088b77a23 */ /* 0x100fe40000010803 */
[C---:B------:R-:W-:Y:S01]  /*a740*/  FMUL.FTZ R38, R133.reuse, R178 ;  /* 0x000000b285267220 */ /* 0x040fe20000410000 */
[----:B------:R-:W-:Y:S03]  /*a750*/  MOV R178, R41 ;  /* 0x0000002900b27202 */ /* 0x000fe60000000f00 */
[----:B------:R-:W-:Y:S02]  /*a760*/  FMUL.FTZ R39, R133, R179 ;  /* 0x000000b385277220 */ /* 0x000fe40000410000 */
[----:B------:R-:W-:Y:S01]  /*a770*/  FMUL.FTZ R41, R132, R181 ;  /* 0x000000b584297220 */ /* 0x000fe20000410000 */
[----:B------:R-:W-:Y:S01]  /*a780*/  MOV R181, R159 ;  /* 0x0000009f00b57202 */ /* 0x000fe20000000f00 */
[----:B------:R-:W-:Y:S01]  /*a790*/  FFMA.FTZ R152, R178, c[0x0][0x2d0], -R208 ;  /* 0x0000b400b2987a23 */ /* 0x000fe200000108d0 */
[----:B------:R-:W-:Y:S02]  /*a7a0*/  MOV R178, R161 ;  /* 0x000000a100b27202 */ /* 0x000fe40000000f00 */
[-C--:B-1----:R-:W-:Y:S01]  /*a7b0*/  HMMA.16816.F32 R36, R140, R52.reuse, R36 ;  /* 0x000000348c24723c */ /* 0x082fe20000001824 */
[----:B------:R-:W-:Y:S01]  /*a7c0*/  MOV R161, R153 ;  /* 0x0000009900a17202 */ /* 0x000fe20000000f00 */
[--C-:B------:R-:W-:Y:S01]  /*a7d0*/  FFMA.FTZ R182, R181, c[0x0][0x2d0], -R210.reuse ;  /* 0x0000b400b5b67a23 */ /* 0x100fe200000108d2 */
[----:B------:R1:W-:Y:S01]  /*a7e0*/  MUFU.EX2 R184, R152 ;  /* 0x0000009800b87308 */ /* 0x0003e20000000800 */
[----:B------:R-:W-:Y:S02]  /*a7f0*/  FFMA.FTZ R178, R178, c[0x0][0x2d0], -R210 ;  /* 0x0000b400b2b27a23 */ /* 0x000fe400000108d2 */
[----:B------:R-:W-:Y:S02]  /*a800*/  FFMA.FTZ R161, R161, c[0x0][0x2d0], -R3 ;  /* 0x0000b400a1a17a23 */ /* 0x000fe40000010803 */
[C---:B------:R-:W-:Y:S05]  /*a810*/  HMMA.16816.F32 R40, R144.reuse, R52, R40 ;  /* 0x000000349028723c */ /* 0x040fea0000001828 */
[----:B------:R-:W-:Y:S02]  /*a820*/  MUFU.EX2 R202, R161 ;  /* 0x000000a100ca7308 */ /* 0x000fe40000000800 */
[C---:B------:R-:W-:Y:S01]  /*a830*/  FMUL.FTZ R53, R134.reuse, R193 ;  /* 0x000000c186357220 */ /* 0x040fe20000410000 */
[-C--:B------:R-:W-:Y:S01]  /*a840*/  HMMA.16816.F32 R44, R144, R54.reuse, R44 ;  /* 0x00000036902c723c */ /* 0x080fe2000000182c */
[----:B------:R-:W2:Y:S03]  /*a850*/  LDL.LU R193, [R1+0x3c] ;  /* 0x00003c0001c17983 */ /* 0x000ea60000300800 */
[----:B------:R-:W-:Y:S01]  /*a860*/  FMUL.FTZ R52, R134, R192 ;  /* 0x000000c086347220 */ /* 0x000fe20000410000 */
[----:B------:R-:W3:Y:S03]  /*a870*/  LDL.LU R191, [R1+0x38] ;  /* 0x0000380001bf7983 */ /* 0x000ee60000300800 */
[C---:B------:R-:W-:Y:S01]  /*a880*/  HMMA.16816.F32 R48, R140.reuse, R54, R48 ;  /* 0x000000368c30723c */ /* 0x040fe20000001830 */
[----:B------:R-:W4:Y:S03]  /*a890*/  LDL.LU R190, [R1+0x44] ;  /* 0x0000440001be7983 */ /* 0x000f260000300800 */
[--C-:B-1----:R-:W-:Y:S01]  /*a8a0*/  FFMA.FTZ R152, R242, c[0x0][0x2d0], -R209.reuse ;  /* 0x0000b400f2987a23 */ /* 0x102fe200000108d1 */
[----:B------:R-:W3:Y:S02]  /*a8b0*/  LDL.LU R189, [R1+0x40] ;  /* 0x0000400001bd7983 */ /* 0x000ee40000300800 */
[C---:B------:R-:W-:Y:S01]  /*a8c0*/  FMUL.FTZ R54, R133.reuse, R194 ;  /* 0x000000c285367220 */ /* 0x040fe20000410000 */
[----:B------:R1:W-:Y:S01]  /*a8d0*/  MUFU.EX2 R242, R152 ;  /* 0x0000009800f27308 */ /* 0x0003e20000000800 */
[----:B------:R-:W-:Y:S07]  /*a8e0*/  FMUL.FTZ R55, R133, R195 ;  /* 0x000000c385377220 */ /* 0x000fee0000410000 */
[-C--:B------:R-:W-:Y:S02]  /*a8f0*/  HMMA.16816.F32 R52, R140, R148.reuse, R52 ;  /* 0x000000948c34723c */ /* 0x080fe40000001834 */
[----:B------:R-:W-:Y:S06]  /*a900*/  MUFU.EX2 R195, R231 ;  /* 0x000000e700c37308 */ /* 0x000fec0000000800 */
[C---:B------:R-:W-:Y:S08]  /*a910*/  HMMA.16816.F32 R56, R144.reuse, R148, R56 ;  /* 0x000000949038723c */ /* 0x040ff00000001838 */
[-C--:B------:R-:W-:Y:S01]  /*a920*/  HMMA.16816.F32 R60, R144, R150.reuse, R60 ;  /* 0x00000096903c723c */ /* 0x080fe2000000183c */
[----:B-1----:R-:W-:Y:S04]  /*a930*/  FFMA.FTZ R152, R238, c[0x0][0x2d0], -R209 ;  /* 0x0000b400ee987a23 */ /* 0x002fe800000108d1 */
[----:B------:R1:W-:Y:S03]  /*a940*/  MUFU.EX2 R238, R152 ;  /* 0x0000009800ee7308 */ /* 0x0003e60000000800 */
[C---:B------:R-:W-:Y:S01]  /*a950*/  HMMA.16816.F32 R64, R140.reuse, R150, R64 ;  /* 0x000000968c40723c */ /* 0x040fe20000001840 */
[----:B------:R-:W1:Y:S03]  /*a960*/  LDSM.16.MT88.4 R148, [R233+0x2100] ;  /* 0x00210000e994783b */ /* 0x000e660000004200 */
[--C-:B-1----:R-:W-:Y:S01]  /*a970*/  FFMA.FTZ R152, R177, c[0x0][0x2d0], -R208.reuse ;  /* 0x0000b400b1987a23 */ /* 0x102fe200000108d0 */
[----:B------:R-:W-:Y:S03]  /*a980*/  MOV R177, R240 ;  /* 0x000000f000b17202 */ /* 0x000fe60000000f00 */
[----:B------:R1:W-:Y:S01]  /*a990*/  MUFU.EX2 R200, R152 ;  /* 0x0000009800c87308 */ /* 0x0003e20000000800 */
[-C--:B------:R-:W-:Y:S08]  /*a9a0*/  HMMA.16816.F32 R68, R140, R148.reuse, R68 ;  /* 0x000000948c44723c */ /* 0x080ff00000001844 */
[C---:B------:R-:W-:Y:S01]  /*a9b0*/  HMMA.16816.F32 R72, R144.reuse, R148, R72 ;  /* 0x000000949048723c */ /* 0x040fe20000001848 */
[--C-:B-1----:R-:W-:Y:S03]  /*a9c0*/  FFMA.FTZ R152, R176, c[0x0][0x2d0], -R208.reuse ;  /* 0x0000b400b0987a23 */ /* 0x102fe600000108d0 */
[----:B------:R-:W-:Y:S01]  /*a9d0*/  FFMA.FTZ R176, R228, c[0x0][0x2d0], -R208 ;  /* 0x0000b400e4b07a23 */ /* 0x000fe200000108d0 */
[----:B------:R1:W-:Y:S03]  /*a9e0*/  MUFU.EX2 R187, R152 ;  /* 0x0000009800bb7308 */ /* 0x0003e60000000800 */
[-C--:B------:R-:W-:Y:S08]  /*a9f0*/  HMMA.16816.F32 R76, R144, R150.reuse, R76 ;  /* 0x00000096904c723c */ /* 0x080ff0000000184c */
[C---:B------:R-:W-:Y:S01]  /*aa00*/  HMMA.16816.F32 R80, R140.reuse, R150, R80 ;  /* 0x000000968c50723c */ /* 0x040fe20000001850 */
[----:B------:R-:W1:Y:S03]  /*aa10*/  LDSM.16.MT88.4 R148, [R234+0x2100] ;  /* 0x00210000ea94783b */ /* 0x000e660000004200 */
[--C-:B-1----:R-:W-:Y:S04]  /*aa20*/  FFMA.FTZ R152, R241, c[0x0][0x2d0], -R210.reuse ;  /* 0x0000b400f1987a23 */ /* 0x102fe800000108d2 */
[----:B------:R1:W-:Y:S01]  /*aa30*/  MUFU.EX2 R241, R152 ;  /* 0x0000009800f17308 */ /* 0x0003e20000000800 */
[-C--:B------:R-:W-:Y:S03]  /*aa40*/  HMMA.16816.F32 R84, R140, R148.reuse, R84 ;  /* 0x000000948c54723c */ /* 0x080fe60000001854 */
[----:B-1----:R-:W-:Y:S06]  /*aa50*/  FFMA.FTZ R152, R237, c[0x0][0x2d0], -R210 ;  /* 0x0000b400ed987a23 */ /* 0x002fec00000108d2 */
[----:B------:R1:W-:Y:S01]  /*aa60*/  MUFU.EX2 R237, R152 ;  /* 0x0000009800ed7308 */ /* 0x0003e20000000800 */
[C---:B------:R-:W-:Y:S08]  /*aa70*/  HMMA.16816.F32 R88, R144.reuse, R148, R88 ;  /* 0x000000949058723c */ /* 0x040ff00000001858 */
[-C--:B------:R-:W-:Y:S08]  /*aa80*/  HMMA.16816.F32 R92, R144, R150.reuse, R92 ;  /* 0x00000096905c723c */ /* 0x080ff0000000185c */
[C---:B------:R-:W-:Y:S01]  /*aa90*/  HMMA.16816.F32 R96, R140.reuse, R150, R96 ;  /* 0x000000968c60723c */ /* 0x040fe20000001860 */
[----:B------:R-:W1:Y:S03]  /*aaa0*/  LDSM.16.MT88.4 R148, [R236+0x2100] ;  /* 0x00210000ec94783b */ /* 0x000e660000004200 */
[----:B-1----:R-:W-:Y:S04]  /*aab0*/  FFMA.FTZ R152, R174, c[0x0][0x2d0], -R3 ;  /* 0x0000b400ae987a23 */ /* 0x002fe80000010803 */
[----:B------:R1:W-:Y:S01]  /*aac0*/  MUFU.EX2 R240, R152 ;  /* 0x0000009800f07308 */ /* 0x0003e20000000800 */
[-C--:B------:R-:W-:Y:S08]  /*aad0*/  HMMA.16816.F32 R100, R140, R148.reuse, R100 ;  /* 0x000000948c64723c */ /* 0x080ff00000001864 */
[C---:B------:R-:W-:Y:S07]  /*aae0*/  HMMA.16816.F32 R104, R144.reuse, R148, R104 ;  /* 0x000000949068723c */ /* 0x040fee0000001868 */
[----:B------:R-:W-:Y:S01]  /*aaf0*/  FFMA.FTZ R148, R175, c[0x0][0x2d0], -R209 ;  /* 0x0000b400af947a23 */ /* 0x000fe200000108d1 */
[-C--:B------:R-:W-:Y:S01]  /*ab00*/  HMMA.16816.F32 R108, R144, R150.reuse, R108 ;  /* 0x00000096906c723c */ /* 0x080fe2000000186c */
[----:B------:R-:W-:Y:S03]  /*ab10*/  MOV R175, R173 ;  /* 0x000000ad00af7202 */ /* 0x000fe60000000f00 */
[----:B------:R-:W-:Y:S01]  /*ab20*/  MOV R173, R172 ;  /* 0x000000ac00ad7202 */ /* 0x000fe20000000f00 */
[----:B------:R-:W-:Y:S01]  /*ab30*/  IMAD.MOV.U32 R172, RZ, RZ, R171 ;  /* 0x000000ffffac7224 */ /* 0x000fe200078e00ab */
[----:B------:R-:W-:Y:S02]  /*ab40*/  MOV R171, R170 ;  /* 0x000000aa00ab7202 */ /* 0x000fe40000000f00 */
[C---:B------:R-:W-:Y:S01]  /*ab50*/  HMMA.16816.F32 R112, R140.reuse, R150, R112 ;  /* 0x000000968c70723c */ /* 0x040fe20000001870 */
[----:B------:R-:W-:Y:S03]  /*ab60*/  MOV R170, R169 ;  /* 0x000000a900aa7202 */ /* 0x000fe60000000f00 */
[----:B------:R-:W-:Y:S01]  /*ab70*/  MOV R169, R168 ;  /* 0x000000a800a97202 */ /* 0x000fe20000000f00 */
[----:B-1----:R-:W-:Y:S01]  /*ab80*/  FFMA.FTZ R152, R173, c[0x0][0x2d0], -R3 ;  /* 0x0000b400ad987a23 */ /* 0x002fe20000010803 */
[----:B------:R-:W-:Y:S01]  /*ab90*/  MOV R168, R167 ;  /* 0x000000a700a87202 */ /* 0x000fe20000000f00 */
[--C-:B------:R-:W-:Y:S01]  /*aba0*/  FFMA.FTZ R174, R171, c[0x0][0x2d0], -R208.reuse ;  /* 0x0000b400abae7a23 */ /* 0x100fe200000108d0 */
[----:B------:R-:W-:Y:S01]  /*abb0*/  MOV R167, R224 ;  /* 0x000000e000a77202 */ /* 0x000fe20000000f00 */
[----:B------:R-:W-:Y:S02]  /*abc0*/  FFMA.FTZ R173, R230, c[0x0][0x2d0], -R208 ;  /* 0x0000b400e6ad7a23 */ /* 0x000fe400000108d0 */
[----:B------:R-:W-:Y:S01]  /*abd0*/  MUFU.EX2 R203, R174 ;  /* 0x000000ae00cb7308 */ /* 0x000fe20000000800 */
[----:B------:R-:W-:Y:S02]  /*abe0*/  MOV R224, R220 ;  /* 0x000000dc00e07202 */ /* 0x000fe40000000f00 */
[----:B------:R-:W-:Y:S01]  /*abf0*/  MOV R171, R170 ;  /* 0x000000aa00ab7202 */ /* 0x000fe20000000f00 */
[----:B------:R-:W-:Y:S01]  /*ac00*/  IMAD.MOV.U32 R170, RZ, RZ, R169 ;  /* 0x000000ffffaa7224 */ /* 0x000fe200078e00a9 */
[----:B------:R-:W-:Y:S01]  /*ac10*/  MOV R169, R168 ;  /* 0x000000a800a97202 */ /* 0x000fe20000000f00 */
[----:B------:R-:W-:Y:S01]  /*ac20*/  FFMA.FTZ R181, R224, c[0x0][0x2d0], -R3 ;  /* 0x0000b400e0b57a23 */ /* 0x000fe20000010803 */
[----:B------:R-:W-:Y:S01]  /*ac30*/  MOV R168, R167 ;  /* 0x000000a700a87202 */ /* 0x000fe20000000f00 */
[--C-:B------:R-:W-:Y:S01]  /*ac40*/  FFMA.FTZ R171, R171, c[0x0][0x2d0], -R209.reuse ;  /* 0x0000b400abab7a23 */ /* 0x100fe200000108d1 */
[----:B------:R-:W-:Y:S01]  /*ac50*/  MOV R167, R166 ;  /* 0x000000a600a77202 */ /* 0x000fe20000000f00 */
[----:B------:R1:W-:Y:S01]  /*ac60*/  MUFU.EX2 R220, R148 ;  /* 0x0000009400dc7308 */ /* 0x0003e20000000800 */
[----:B------:R-:W-:Y:S01]  /*ac70*/  MOV R166, R164 ;  /* 0x000000a400a67202 */ /* 0x000fe20000000f00 */
[--C-:B------:R-:W-:Y:S01]  /*ac80*/  FFMA.FTZ R170, R170, c[0x0][0x2d0], -R209.reuse ;  /* 0x0000b400aaaa7a23 */ /* 0x100fe200000108d1 */
[----:B------:R-:W-:Y:S01]  /*ac90*/  MOV R164, R232 ;  /* 0x000000e800a47202 */ /* 0x000fe20000000f00 */
[--C-:B------:R-:W-:Y:S01]  /*aca0*/  FFMA.FTZ R169, R169, c[0x0][0x2d0], -R209.reuse ;  /* 0x0000b400a9a97a23 */ /* 0x100fe200000108d1 */
[----:B------:R-:W-:Y:S01]  /*acb0*/  MOV R179, R167 ;  /* 0x000000a700b37202 */ /* 0x000fe20000000f00 */
[----:B------:R-:W-:Y:S01]  /*acc0*/  FFMA.FTZ R168, R168, c[0x0][0x2d0], -R209 ;  /* 0x0000b400a8a87a23 */ /* 0x000fe200000108d1 */
[----:B------:R-:W-:Y:S01]  /*acd0*/  MOV R167, R166 ;  /* 0x000000a600a77202 */ /* 0x000fe20000000f00 */
[----:B------:R-:W-:Y:S01]  /*ace0*/  FFMA.FTZ R164, R164, c[0x0][0x2d0], -R210 ;  /* 0x0000b400a4a47a23 */ /* 0x000fe200000108d2 */
[----:B------:R-:W-:Y:S01]  /*acf0*/  MOV R166, R155 ;  /* 0x0000009b00a67202 */ /* 0x000fe20000000f00 */
[----:B------:R2:W-:Y:S01]  /*ad00*/  MUFU.EX2 R232, R152 ;  /* 0x0000009800e87308 */ /* 0x0005e20000000800 */
[--C-:B------:R-:W-:Y:S02]  /*ad10*/  FFMA.FTZ R179, R179, c[0x0][0x2d0], -R3.reuse ;  /* 0x0000b400b3b37a23 */ /* 0x100fe40000010803 */
[--C-:B------:R-:W-:Y:S02]  /*ad20*/  FFMA.FTZ R167, R167, c[0x0][0x2d0], -R3.reuse ;  /* 0x0000b400a7a77a23 */ /* 0x100fe40000010803 */
[----:B------:R-:W-:Y:S05]  /*ad30*/  FFMA.FTZ R166, R166, c[0x0][0x2d0], -R3 ;  /* 0x0000b400a6a67a23 */ /* 0x000fea0000010803 */
[----:B------:R-:W3:Y:S01]  /*ad40*/  MUFU.EX2 R173, R173 ;  /* 0x000000ad00ad7308 */ /* 0x000ee20000000800 */
[--C-:B-1----:R-:W-:Y:S02]  /*ad50*/  FFMA.FTZ R148, R175, c[0x0][0x2d0], -R209.reuse ;  /* 0x0000b400af947a23 */ /* 0x102fe400000108d1 */
[--C-:B------:R-:W-:Y:S02]  /*ad60*/  FFMA.FTZ R175, R172, c[0x0][0x2d0], -R208.reuse ;  /* 0x0000b400acaf7a23 */ /* 0x100fe400000108d0 */
[--C-:B------:R-:W-:Y:S05]  /*ad70*/  FFMA.FTZ R172, R229, c[0x0][0x2d0], -R208.reuse ;  /* 0x0000b400e5ac7a23 */ /* 0x100fea00000108d0 */
[----:B------:R1:W-:Y:S01]  /*ad80*/  MUFU.EX2 R186, R148 ;  /* 0x0000009400ba7308 */ /* 0x0003e20000000800 */
[----:B------:R-:W-:Y:S02]  /*ad90*/  FFMA.FTZ R208, R211, c[0x0][0x2d0], -R208 ;  /* 0x0000b400d3d07a23 */ /* 0x000fe400000108d0 */
[--C-:B--2---:R-:W-:Y:S02]  /*ada0*/  FFMA.FTZ R152, R177, c[0x0][0x2d0], -R210.reuse ;  /* 0x0000b400b1987a23 */ /* 0x104fe400000108d2 */
[----:B------:R-:W-:Y:S02]  /*adb0*/  FFMA.FTZ R210, R215, c[0x0][0x2d0], -R210 ;  /* 0x0000b400d7d27a23 */ /* 0x000fe400000108d2 */
[--C-:B------:R-:W-:Y:S03]  /*adc0*/  FFMA.FTZ R177, R252, c[0x0][0x2d0], -R209.reuse ;  /* 0x0000b400fcb17a23 */ /* 0x100fe600000108d1 */
[----:B------:R2:W-:Y:S01]  /*add0*/  MUFU.EX2 R211, R152 ;  /* 0x0000009800d37308 */ /* 0x0005e20000000800 */
[----:B------:R-:W-:Y:S02]  /*ade0*/  FFMA.FTZ R209, R213, c[0x0][0x2d0], -R209 ;  /* 0x0000b400d5d17a23 */ /* 0x000fe400000108d1 */
[----:B------:R-:W-:Y:S02]  /*adf0*/  FFMA.FTZ R134, R134, R193, R226 ;  /* 0x000000c186867223 */ /* 0x000fe400000100e2 */
[----:B----4-:R-:W-:Y:S02]  /*ae00*/  FFMA.FTZ R136, R132, R190, R221 ;  /* 0x000000be84887223 */ /* 0x010fe400000100dd */
[----:B---3--:R-:W-:Y:S03]  /*ae10*/  FFMA.FTZ R0, R0, R189, R216 ;  /* 0x000000bd00007223 */ /* 0x008fe600000100d8 */
[----:B------:R3:W-:Y:S01]  /*ae20*/  MUFU.EX2 R213, R167 ;  /* 0x000000a700d57308 */ /* 0x0007e20000000800 */
[----:B------:R-:W-:Y:S01]  /*ae30*/  FADD.FTZ R0, R217, R0 ;  /* 0x00000000d9007221 */ /* 0x000fe20000010000 */
[----:B-1----:R-:W1:Y:S03]  /*ae40*/  LDSM.16.MT88.4 R148, [R235+0x2100] ;  /* 0x00210000eb94783b */ /* 0x002e660000004200 */
[----:B------:R-:W-:Y:S05]  /*ae50*/  FADD.FTZ R0, R218, R0 ;  /* 0x00000000da007221 */ /* 0x000fea0000010000 */
[----:B------:R-:W4:Y:S01]  /*ae60*/  MUFU.EX2 R198, R175 ;  /* 0x000000af00c67308 */ /* 0x000f220000000800 */
[----:B--2---:R-:W2:Y:S09]  /*ae70*/  LDSM.16.MT88.4 R152, [R233+0x900] ;  /* 0x00090000e998783b */ /* 0x004eb20000004200 */
[----:B------:R-:W-:Y:S01]  /*ae80*/  MUFU.EX2 R172, R172 ;  /* 0x000000ac00ac7308 */ /* 0x000fe20000000800 */
[----:B---3--:R-:W-:Y:S09]  /*ae90*/  MOV R167, R173 ;  /* 0x000000ad00a77202 */ /* 0x008ff20000000f00 */
[----:B------:R-:W-:Y:S01]  /*aea0*/  MUFU.EX2 R215, R169 ;  /* 0x000000a900d77308 */ /* 0x000fe20000000800 */
[----:B----4-:R-:W-:Y:S09]  /*aeb0*/  F2FP.PACK_AB R132, R203, R198 ;  /* 0x000000c6cb84723e */ /* 0x010ff200000000ff */
[----:B------:R-:W-:Y:S01]  /*aec0*/  MUFU.EX2 R169, R160 ;  /* 0x000000a000a97308 */ /* 0x000fe20000000800 */
[-C--:B-1----:R-:W-:Y:S09]  /*aed0*/  HMMA.16816.F32 R116, R140, R148.reuse, R116 ;  /* 0x000000948c74723c */ /* 0x082ff20000001874 */
[----:B------:R-:W-:Y:S01]  /*aee0*/  MUFU.EX2 R193, R212 ;  /* 0x000000d400c17308 */ /* 0x000fe20000000800 */
[C---:B------:R-:W-:Y:S07]  /*aef0*/  HMMA.16816.F32 R120, R144.reuse, R148, R120 ;  /* 0x000000949078723c */ /* 0x040fee0000001878 */
[--C-:B------:R-:W-:Y:S01]  /*af00*/  FFMA.FTZ R148, R158, c[0x0][0x2d0], -R3.reuse ;  /* 0x0000b4009e947a23 */ /* 0x100fe20000010803 */
[-C--:B------:R-:W-:Y:S01]  /*af10*/  HMMA.16816.F32 R124, R144, R150.reuse, R124 ;  /* 0x00000096907c723c */ /* 0x080fe2000000187c */
[----:B------:R-:W-:Y:S06]  /*af20*/  MUFU.EX2 R252, R214 ;  /* 0x000000d600fc7308 */ /* 0x000fec0000000800 */
[--C-:B------:R-:W-:Y:S01]  /*af30*/  FFMA.FTZ R144, R157, c[0x0][0x2d0], -R3.reuse ;  /* 0x0000b4009d907a23 */ /* 0x100fe20000010803 */
[----:B------:R-:W-:Y:S01]  /*af40*/  HMMA.16816.F32 R128, R140, R150, R128 ;  /* 0x000000968c80723c */ /* 0x000fe20000001880 */
[----:B------:R-:W1:Y:S02]  /*af50*/  LDSM.16.MT88.4 R156, [R234+0x900] ;  /* 0x00090000ea9c783b */ /* 0x000e640000004200 */
[----:B------:R3:W-:Y:S01]  /*af60*/  MUFU.EX2 R192, R148 ;  /* 0x0000009400c07308 */ /* 0x0007e20000000800 */
[----:B------:R-:W-:Y:S01]  /*af70*/  F2FP.PACK_AB R145, R232, R240 ;  /* 0x000000f0e891723e */ /* 0x000fe200000000ff */
[----:B------:R-:W-:Y:S01]  /*af80*/  FFMA.FTZ R3, R135, c[0x0][0x2d0], -R3 ;  /* 0x0000b40087037a23 */ /* 0x000fe20000010803 */
[----:B------:R-:W-:Y:S02]  /*af90*/  F2FP.PACK_AB R146, R185, R211 ;  /* 0x000000d3b992723e */ /* 0x000fe400000000ff */
[----:B------:R-:W-:Y:S04]  /*afa0*/  F2FP.PACK_AB R141, R238, R242 ;  /* 0x000000f2ee8d723e */ /* 0x000fe800000000ff */
[----:B------:R-:W-:Y:S01]  /*afb0*/  F2FP.PACK_AB R140, R184, R197 ;  /* 0x000000c5b88c723e */ /* 0x000fe200000000ff */
[----:B------:R4:W4:Y:S01]  /*afc0*/  MUFU.EX2 R194, R144 ;  /* 0x0000009000c27308 */ /* 0x0009220000000800 */
[----:B------:R-:W-:Y:S02]  /*afd0*/  F2FP.PACK_AB R142, R187, R200 ;  /* 0x000000c8bb8e723e */ /* 0x000fe400000000ff */
[----:B------:R-:W-:Y:S07]  /*afe0*/  F2FP.PACK_AB R143, R186, R220 ;  /* 0x000000dcba8f723e */ /* 0x000fee00000000ff */
[-C--:B--2---:R-:W-:Y:S01]  /*aff0*/  HMMA.16816.F32 R4, R140, R152.reuse, R4 ;  /* 0x000000988c04723c */ /* 0x084fe20000001804 */
[----:B------:R-:W-:Y:S01]  /*b000*/  MUFU.EX2 R231, R209 ;  /* 0x000000d100e77308 */ /* 0x000fe20000000800 */
[----:B---3--:R-:W2:Y:S09]  /*b010*/  LDSM.16.MT88.4 R148, [R236+0x900] ;  /* 0x00090000ec94783b */ /* 0x008eb20000004200 */
[----:B------:R-:W-:Y:S01]  /*b020*/  MUFU.EX2 R199, R171 ;  /* 0x000000ab00c77308 */ /* 0x000fe20000000800 */
[----:B----4-:R-:W-:Y:S02]  /*b030*/  F2FP.PACK_AB R144, R237, R241 ;  /* 0x000000f1ed90723e */ /* 0x010fe400000000ff */
[----:B------:R-:W-:Y:S07]  /*b040*/  F2FP.PACK_AB R147, R194, R192 ;  /* 0x000000c0c293723e */ /* 0x000fee00000000ff */
[----:B------:R3:W-:Y:S01]  /*b050*/  MUFU.EX2 R171, R162 ;  /* 0x000000a200ab7308 */ /* 0x0007e20000000800 */
[C---:B------:R-:W-:Y:S08]  /*b060*/  HMMA.16816.F32 R8, R144.reuse, R152, R8 ;  /* 0x000000989008723c */ /* 0x040ff00000001808 */
[-C--:B------:R-:W-:Y:S01]  /*b070*/  HMMA.16816.F32 R12, R144, R154.reuse, R12 ;  /* 0x0000009a900c723c */ /* 0x080fe2000000180c */
[----:B------:R-:W4:Y:S07]  /*b080*/  MUFU.EX2 R168, R168 ;  /* 0x000000a800a87308 */ /* 0x000f2e0000000800 */
[C---:B------:R-:W-:Y:S01]  /*b090*/  HMMA.16816.F32 R16, R140.reuse, R154, R16 ;  /* 0x0000009a8c10723c */ /* 0x040fe20000001810 */
[----:B------:R-:W2:Y:S02]  /*b0a0*/  LDSM.16.MT88.4 R152, [R235+0x900] ;  /* 0x00090000eb98783b */ /* 0x000ea40000004200 */
[----:B------:R-:W4:Y:S05]  /*b0b0*/  MUFU.EX2 R166, R166 ;  /* 0x000000a600a67308 */ /* 0x000f2a0000000800 */
[-C--:B-1----:R-:W-:Y:S01]  /*b0c0*/  HMMA.16816.F32 R20, R140, R156.reuse, R20 ;  /* 0x0000009c8c14723c */ /* 0x082fe20000001814 */
[----:B---3--:R-:W-:Y:S04]  /*b0d0*/  LDSM.16.MT88.4 R160, [R236+0x3100] ;  /* 0x00310000eca0783b */ /* 0x008fe80000004200 */
[----:B------:R1:W-:Y:S03]  /*b0e0*/  MUFU.EX2 R230, R178 ;  /* 0x000000b200e67308 */ /* 0x0003e60000000800 */
[C---:B------:R-:W-:Y:S01]  /*b0f0*/  HMMA.16816.F32 R24, R144.reuse, R156, R24 ;  /* 0x0000009c9018723c */ /* 0x040fe20000001818 */
[----:B----4-:R-:W-:Y:S06]  /*b100*/  F2FP.PACK_AB R135, R168, R215 ;  /* 0x000000d7a887723e */ /* 0x010fec00000000ff */
[----:B------:R-:W-:Y:S01]  /*b110*/  FFMA.FTZ R156, R133, R191, R225 ;  /* 0x000000bf859c7223 */ /* 0x000fe200000100e1 */
[-C--:B------:R-:W-:Y:S01]  /*b120*/  HMMA.16816.F32 R28, R144, R158.reuse, R28 ;  /* 0x0000009e901c723c */ /* 0x080fe2000000181c */
[----:B------:R-:W-:Y:S03]  /*b130*/  MUFU.EX2 R225, R210 ;  /* 0x000000d200e17308 */ /* 0x000fe60000000800 */
[----:B------:R-:W-:Y:S01]  /*b140*/  MOV R216, R166 ;  /* 0x000000a600d87202 */ /* 0x000fe20000000f00 */
[----:B------:R-:W-:Y:S02]  /*b150*/  FADD.FTZ R165, R223, R156 ;  /* 0x0000009cdfa57221 */ /* 0x000fe40000010000 */
[----:B------:R-:W-:Y:S01]  /*b160*/  FADD.FTZ R166, R239, R134 ;  /* 0x00000086efa67221 */ /* 0x000fe20000010000 */
[C---:B------:R-:W-:Y:S01]  /*b170*/  HMMA.16816.F32 R32, R140.reuse, R158, R32 ;  /* 0x0000009e8c20723c */ /* 0x040fe20000001820 */
[----:B------:R-:W-:Y:S02]  /*b180*/  LDSM.16.MT88.4 R156, [R233+0x3100] ;  /* 0x00310000e99c783b */ /* 0x000fe40000004200 */
[----:B------:R3:W-:Y:S01]  /*b190*/  MUFU.EX2 R239, R176 ;  /* 0x000000b000ef7308 */ /* 0x0007e20000000800 */
[----:B------:R-:W-:Y:S02]  /*b1a0*/  F2FP.PACK_AB R134, R172, R167 ;  /* 0x000000a7ac86723e */ /* 0x000fe400000000ff */
[----:B-1----:R-:W-:Y:S02]  /*b1b0*/  MOV R178, R215 ;  /* 0x000000d700b27202 */ /* 0x002fe40000000f00 */
[-C--:B--2---:R-:W-:Y:S05]  /*b1c0*/  HMMA.16816.F32 R36, R140, R148.reuse, R36 ;  /* 0x000000948c24723c */ /* 0x084fea0000001824 */
[----:B------:R1:W-:Y:S03]  /*b1d0*/  MUFU.EX2 R228, R179 ;  /* 0x000000b300e47308 */ /* 0x0003e60000000800 */
[C---:B------:R-:W-:Y:S07]  /*b1e0*/  HMMA.16816.F32 R40, R144.reuse, R148, R40 ;  /* 0x000000949028723c */ /* 0x040fee0000001828 */
[----:B------:R-:W-:Y:S01]  /*b1f0*/  MUFU.EX2 R223, R3 ;  /* 0x0000000300df7308 */ /* 0x000fe20000000800 */
[-C--:B------:R-:W-:Y:S01]  /*b200*/  HMMA.16816.F32 R44, R144, R150.reuse, R44 ;  /* 0x00000096902c723c */ /* 0x080fe2000000182c */
[----:B---3--:R-:W-:Y:S07]  /*b210*/  MOV R176, R220 ;  /* 0x000000dc00b07202 */ /* 0x008fee0000000f00 */
[C---:B------:R-:W-:Y:S01]  /*b220*/  HMMA.16816.F32 R48, R140.reuse, R150, R48 ;  /* 0x000000968c30723c */ /* 0x040fe20000001830 */
[----:B------:R-:W2:Y:S01]  /*b230*/  LDSM.16.MT88.4 R148, [R233+0x2900] ;  /* 0x00290000e994783b */ /* 0x000ea20000004200 */
[----:B------:R-:W3:Y:S02]  /*b240*/  MUFU.EX2 R170, R170 ;  /* 0x000000aa00aa7308 */ /* 0x000ee40000000800 */
[----:B-1----:R-:W-:Y:S04]  /*b250*/  MOV R179, R216 ;  /* 0x000000d800b37202 */ /* 0x002fe80000000f00 */
[-C--:B------:R-:W-:Y:S04]  /*b260*/  HMMA.16816.F32 R52, R140, R152.reuse, R52 ;  /* 0x000000988c34723c */ /* 0x080fe80000001834 */
[----:B------:R-:W1:Y:S04]  /*b270*/  MUFU.EX2 R164, R164 ;  /* 0x000000a400a47308 */ /* 0x000e680000000800 */
[C---:B------:R-:W-:Y:S06]  /*b280*/  HMMA.16816.F32 R56, R144.reuse, R152, R56 ;  /* 0x000000989038723c */ /* 0x040fec0000001838 */
[----:B------:R-:W-:Y:S02]  /*b290*/  MUFU.EX2 R177, R177 ;  /* 0x000000b100b17308 */ /* 0x000fe40000000800 */
[-C--:B------:R-:W-:Y:S01]  /*b2a0*/  HMMA.16816.F32 R60, R144, R154.reuse, R60 ;  /* 0x0000009a903c723c */ /* 0x080fe2000000183c */
[----:B---3--:R-:W-:Y:S07]  /*b2b0*/  F2FP.PACK_AB R133, R170, R199 ;  /* 0x000000c7aa85723e */ /* 0x008fee00000000ff */
[C---:B------:R-:W-:Y:S01]  /*b2c0*/  HMMA.16816.F32 R64, R140.reuse, R154, R64 ;  /* 0x0000009a8c40723c */ /* 0x040fe20000001840 */
[----:B------:R-:W3:Y:S01]  /*b2d0*/  LDSM.16.MT88.4 R152, [R234+0x2900] ;  /* 0x00290000ea98783b */ /* 0x000ee20000004200 */
[----:B------:R4:W-:Y:S02]  /*b2e0*/  MUFU.EX2 R229, R180 ;  /* 0x000000b400e57308 */ /* 0x0009e40000000800 */
[----:B-1----:R-:W-:Y:S01]  /*b2f0*/  MOV R221, R164 ;  /* 0x000000a400dd7202 */ /* 0x002fe20000000f00 */
[----:B------:R-:W-:Y:S01]  /*b300*/  FADD.FTZ R164, R222, R136 ;  /* 0x00000088dea47221 */ /* 0x000fe20000010000 */
[----:B------:R-:W-:Y:S01]  /*b310*/  MOV R222, R172 ;  /* 0x000000ac00de7202 */ /* 0x000fe20000000f00 */
[----:B------:R-:W-:Y:S01]  /*b320*/  IMAD.MOV.U32 R136, RZ, RZ, R168 ;  /* 0x000000ffff887224 */ /* 0x000fe200078e00a8 */
[-C--:B--2---:R-:W-:Y:S01]  /*b330*/  HMMA.16816.F32 R68, R140, R148.reuse, R68 ;  /* 0x000000948c44723c */ /* 0x084fe20000001844 */
[----:B------:R-:W-:Y:S03]  /*b340*/  LDSM.16.MT88.4 R172, [R234+0x1900] ;  /* 0x00190000eaac783b */ /* 0x000fe60000004200 */
[----:B------:R1:W-:Y:S01]  /*b350*/  MUFU.EX2 R168, R208 ;  /* 0x000000d000a87308 */ /* 0x0003e20000000800 */
[----:B------:R-:W-:Y:S03]  /*b360*/  FADD.FTZ R3, R246, R164 ;  /* 0x000000a4f6037221 */ /* 0x000fe60000010000 */
[C---:B------:R-:W-:Y:S01]  /*b370*/  HMMA.16816.F32 R72, R144.reuse, R148, R72 ;  /* 0x000000949048723c */ /* 0x040fe20000001848 */
[----:B------:R-:W-:Y:S03]  /*b380*/  FADD.FTZ R220, R243, R3 ;  /* 0x00000003f3dc7221 */ /* 0x000fe60000010000 */
[----:B------:R-:W-:Y:S02]  /*b390*/  MOV R3, R211 ;  /* 0x000000d300037202 */ /* 0x000fe40000000f00 */
[----:B------:R2:W-:Y:S02]  /*b3a0*/  MUFU.EX2 R226, R182 ;  /* 0x000000b600e27308 */ /* 0x0005e40000000800 */
[-C--:B------:R-:W-:Y:S01]  /*b3b0*/  HMMA.16816.F32 R76, R144, R150.reuse, R76 ;  /* 0x00000096904c723c */ /* 0x080fe2000000184c */
[-C--:B----4-:R-:W-:Y:S07]  /*b3c0*/  MOV R180, R221.reuse ;  /* 0x000000dd00b47202 */ /* 0x090fee0000000f00 */
[----:B------:R4:W4:Y:S01]  /*b3d0*/  MUFU.EX2 R227, R181 ;  /* 0x000000b500e37308 */ /* 0x0009220000000800 */
[C---:B------:R-:W-:Y:S01]  /*b3e0*/  HMMA.16816.F32 R80, R140.reuse, R150, R80 ;  /* 0x000000968c50723c */ /* 0x040fe20000001850 */
[----:B------:R-:W4:Y:S07]  /*b3f0*/  LDSM.16.MT88.4 R148, [R236+0x2900] ;  /* 0x00290000ec94783b */ /* 0x000f2e0000004200 */
[-C--:B---3--:R-:W-:Y:S01]  /*b400*/  HMMA.16816.F32 R84, R140, R152.reuse, R84 ;  /* 0x000000988c54723c */ /* 0x088fe20000001854 */
[----:B-1----:R-:W-:Y:S01]  /*b410*/  LDSM.16.MT88.4 R208, [R233+0x3900] ;  /* 0x00390000e9d0783b */ /* 0x002fe20000004200 */
[----:B------:R-:W1:Y:S02]  /*b420*/  MUFU.EX2 R224, R183 ;  /* 0x000000b700e07308 */ /* 0x000e640000000800 */
[----:B--2---:R-:W-:Y:S01]  /*b430*/  MOV R182, R136 ;  /* 0x0000008800b67202 */ /* 0x004fe20000000f00 */
[----:B------:R-:W-:Y:S03]  /*b440*/  FADD.FTZ R136, R247, R165 ;  /* 0x000000a5f7887221 */ /* 0x000fe60000010000 */
[C---:B------:R-:W-:Y:S01]  /*b450*/  HMMA.16816.F32 R88, R144.reuse, R152, R88 ;  /* 0x000000989058723c */ /* 0x040fe20000001858 */
[----:B----4-:R-:W-:Y:S07]  /*b460*/  MOV R181, R222 ;  /* 0x000000de00b57202 */ /* 0x010fee0000000f00 */
[-C--:B------:R-:W-:Y:S08]  /*b470*/  HMMA.16816.F32 R92, R144, R154.reuse, R92 ;  /* 0x0000009a905c723c */ /* 0x080ff0000000185c */
[C---:B------:R-:W-:Y:S01]  /*b480*/  HMMA.16816.F32 R96, R140.reuse, R154, R96 ;  /* 0x0000009a8c60723c */ /* 0x040fe20000001860 */
[----:B------:R-:W2:Y:S07]  /*b490*/  LDSM.16.MT88.4 R152, [R235+0x2900] ;  /* 0x00290000eb98783b */ /* 0x000eae0000004200 */
[-C--:B------:R-:W-:Y:S08]  /*b4a0*/  HMMA.16816.F32 R100, R140, R148.reuse, R100 ;  /* 0x000000948c64723c */ /* 0x080ff00000001864 */
[C---:B------:R-:W-:Y:S08]  /*b4b0*/  HMMA.16816.F32 R104, R144.reuse, R148, R104 ;  /* 0x000000949068723c */ /* 0x040ff00000001868 */
[-C--:B------:R-:W-:Y:S08]  /*b4c0*/  HMMA.16816.F32 R108, R144, R150.reuse, R108 ;  /* 0x00000096906c723c */ /* 0x080ff0000000186c */
[C---:B------:R-:W-:Y:S01]  /*b4d0*/  HMMA.16816.F32 R112, R140.reuse, R150, R112 ;  /* 0x000000968c70723c */ /* 0x040fe20000001870 */
[----:B------:R-:W3:Y:S07]  /*b4e0*/  LDSM.16.MT88.4 R148, [R233+0x1100] ;  /* 0x00110000e994783b */ /* 0x000eee0000004200 */
[-C--:B--2---:R-:W-:Y:S08]  /*b4f0*/  HMMA.16816.F32 R116, R140, R152.reuse, R116 ;  /* 0x000000988c74723c */ /* 0x084ff00000001874 */
[C---:B------:R-:W-:Y:S08]  /*b500*/  HMMA.16816.F32 R120, R144.reuse, R152, R120 ;  /* 0x000000989078723c */ /* 0x040ff00000001878 */
[-C--:B------:R-:W-:Y:S01]  /*b510*/  HMMA.16816.F32 R124, R144, R154.reuse, R124 ;  /* 0x0000009a907c723c */ /* 0x080fe2000000187c */
[----:B------:R-:W2:Y:S07]  /*b520*/  LDSM.16.MT88.4 R144, [R234+0x1100] ;  /* 0x00110000ea90783b */ /* 0x000eae0000004200 */
[----:B------:R-:W-:Y:S01]  /*b530*/  HMMA.16816.F32 R128, R140, R154, R128 ;  /* 0x0000009a8c80723c */ /* 0x000fe20000001880 */
[----:B------:R-:W4:Y:S06]  /*b540*/  LDSM.16.MT88.4 R152, [R236+0x1100] ;  /* 0x00110000ec98783b */ /* 0x000f2c0000004200 */
[----:B------:R-:W-:Y:S01]  /*b550*/  F2FP.PACK_AB R142, R188, R221 ;  /* 0x000000ddbc8e723e */ /* 0x000fe200000000ff */
[----:B------:R-:W-:Y:S01]  /*b560*/  FADD.FTZ R221, R244, R136 ;  /* 0x00000088f4dd7221 */ /* 0x000fe20000010000 */
[-C--:B---3--:R-:W-:Y:S03]  /*b570*/  HMMA.16816.F32 R4, R132, R148.reuse, R4 ;  /* 0x000000948404723c */ /* 0x088fe60000001804 */
[----:B------:R-:W-:Y:S01]  /*b580*/  F2FP.PACK_AB R143, R213, R216 ;  /* 0x000000d8d58f723e */ /* 0x000fe200000000ff */
[----:B------:R-:W-:Y:S01]  /*b590*/  FADD.FTZ R136, R219, R0 ;  /* 0x00000000db887221 */ /* 0x000fe20000010000 */
[----:B------:R-:W-:Y:S01]  /*b5a0*/  F2FP.PACK_AB R140, R171, R201 ;  /* 0x000000c9ab8c723e */ /* 0x000fe200000000ff */
[----:B------:R-:W-:Y:S01]  /*b5b0*/  LDSM.16.MT88.4 R216, [R236+0x3900] ;  /* 0x00390000ecd8783b */ /* 0x000fe20000004200 */
[----:B------:R-:W-:Y:S01]  /*b5c0*/  F2FP.PACK_AB R141, R169, R202 ;  /* 0x000000caa98d723e */ /* 0x000fe200000000ff */
[----:B------:R-:W-:Y:S06]  /*b5d0*/  IMAD.MOV.U32 R0, RZ, RZ, R213 ;  /* 0x000000ffff007224 */ /* 0x000fec00078e00d5 */
[C---:B------:R-:W-:Y:S01]  /*b5e0*/  HMMA.16816.F32 R8, R140.reuse, R148, R8 ;  /* 0x000000948c08723c */ /* 0x040fe20000001808 */
[----:B------:R-:W-:Y:S07]  /*b5f0*/  LDSM.16.MT88.4 R212, [R234+0x3900] ;  /* 0x00390000ead4783b */ /* 0x000fee0000004200 */
[-C--:B------:R-:W-:Y:S08]  /*b600*/  HMMA.16816.F32 R12, R140, R150.reuse, R12 ;  /* 0x000000968c0c723c */ /* 0x080ff0000000180c */
[C---:B------:R-:W-:Y:S01]  /*b610*/  HMMA.16816.F32 R16, R132.reuse, R150, R16 ;  /* 0x000000968410723c */ /* 0x040fe20000001810 */
[----:B------:R-:W3:Y:S07]  /*b620*/  LDSM.16.MT88.4 R148, [R235+0x1100] ;  /* 0x00110000eb94783b */ /* 0x000eee0000004200 */
[-C--:B--2---:R-:W-:Y:S08]  /*b630*/  HMMA.16816.F32 R20, R132, R144.reuse, R20 ;  /* 0x000000908414723c */ /* 0x084ff00000001814 */
[C---:B------:R-:W-:Y:S08]  /*b640*/  HMMA.16816.F32 R24, R140.reuse, R144, R24 ;  /* 0x000000908c18723c */ /* 0x040ff00000001818 */
[-C--:B------:R-:W-:Y:S08]  /*b650*/  HMMA.16816.F32 R28, R140, R146.reuse, R28 ;  /* 0x000000928c1c723c */ /* 0x080ff0000000181c */
[C---:B------:R-:W-:Y:S01]  /*b660*/  HMMA.16816.F32 R32, R132.reuse, R146, R32 ;  /* 0x000000928420723c */ /* 0x040fe20000001820 */
[----:B------:R-:W2:Y:S07]  /*b670*/  LDSM.16.MT88.4 R144, [R234+0x3100] ;  /* 0x00310000ea90783b */ /* 0x000eae0000004200 */
[-C--:B----4-:R-:W-:Y:S08]  /*b680*/  HMMA.16816.F32 R36, R132, R152.reuse, R36 ;  /* 0x000000988424723c */ /* 0x090ff00000001824 */
[C---:B------:R-:W-:Y:S08]  /*b690*/  HMMA.16816.F32 R40, R140.reuse, R152, R40 ;  /* 0x000000988c28723c */ /* 0x040ff00000001828 */
[-C--:B------:R-:W-:Y:S08]  /*b6a0*/  HMMA.16816.F32 R44, R140, R154.reuse, R44 ;  /* 0x0000009a8c2c723c */ /* 0x080ff0000000182c */
[C---:B------:R-:W-:Y:S01]  /*b6b0*/  HMMA.16816.F32 R48, R132.reuse, R154, R48 ;  /* 0x0000009a8430723c */ /* 0x040fe20000001830 */
[----:B------:R-:W4:Y:S07]  /*b6c0*/  LDSM.16.MT88.4 R152, [R235+0x3100] ;  /* 0x00310000eb98783b */ /* 0x000f2e0000004200 */
[-C--:B---3--:R-:W-:Y:S08]  /*b6d0*/  HMMA.16816.F32 R52, R132, R148.reuse, R52 ;  /* 0x000000948434723c */ /* 0x088ff00000001834 */
[C---:B------:R-:W-:Y:S08]  /*b6e0*/  HMMA.16816.F32 R56, R140.reuse, R148, R56 ;  /* 0x000000948c38723c */ /* 0x040ff00000001838 */
[-C--:B------:R-:W-:Y:S08]  /*b6f0*/  HMMA.16816.F32 R60, R140, R150.reuse, R60 ;  /* 0x000000968c3c723c */ /* 0x080ff0000000183c */
[C---:B------:R-:W-:Y:S08]  /*b700*/  HMMA.16816.F32 R64, R132.reuse, R150, R64 ;  /* 0x000000968440723c */ /* 0x040ff00000001840 */
[-C--:B------:R-:W-:Y:S08]  /*b710*/  HMMA.16816.F32 R68, R132, R156.reuse, R68 ;  /* 0x0000009c8444723c */ /* 0x080ff00000001844 */
[C---:B------:R-:W-:Y:S08]  /*b720*/  HMMA.16816.F32 R72, R140.reuse, R156, R72 ;  /* 0x0000009c8c48723c */ /* 0x040ff00000001848 */
[-C--:B------:R-:W-:Y:S08]  /*b730*/  HMMA.16816.F32 R76, R140, R158.reuse, R76 ;  /* 0x0000009e8c4c723c */ /* 0x080ff0000000184c */
[C---:B------:R-:W-:Y:S01]  /*b740*/  HMMA.16816.F32 R80, R132.reuse, R158, R80 ;  /* 0x0000009e8450723c */ /* 0x040fe20000001850 */
[----:B------:R-:W3:Y:S07]  /*b750*/  LDSM.16.MT88.4 R156, [R233+0x1900] ;  /* 0x00190000e99c783b */ /* 0x000eee0000004200 */
[-C--:B--2---:R-:W-:Y:S08]  /*b760*/  HMMA.16816.F32 R84, R132, R144.reuse, R84 ;  /* 0x000000908454723c */ /* 0x084ff00000001854 */
[C---:B------:R-:W-:Y:S08]  /*b770*/  HMMA.16816.F32 R88, R140.reuse, R144, R88 ;  /* 0x000000908c58723c */ /* 0x040ff00000001858 */
[-C--:B------:R-:W-:Y:S08]  /*b780*/  HMMA.16816.F32 R92, R140, R146.reuse, R92 ;  /* 0x000000928c5c723c */ /* 0x080ff0000000185c */
[C---:B------:R-:W-:Y:S08]  /*b790*/  HMMA.16816.F32 R96, R132.reuse, R146, R96 ;  /* 0x000000928460723c */ /* 0x040ff00000001860 */
[-C--:B------:R-:W-:Y:S08]  /*b7a0*/  HMMA.16816.F32 R100, R132, R160.reuse, R100 ;  /* 0x000000a08464723c */ /* 0x080ff00000001864 */
[C---:B------:R-:W-:Y:S07]  /*b7b0*/  HMMA.16816.F32 R104, R140.reuse, R160, R104 ;  /* 0x000000a08c68723c */ /* 0x040fee0000001868 */
[----:B------:R-:W-:Y:S01]  /*b7c0*/  MOV R161, R188 ;  /* 0x000000bc00a17202 */ /* 0x000fe20000000f00 */
[-C--:B------:R-:W-:Y:S01]  /*b7d0*/  HMMA.16816.F32 R108, R140, R162.reuse, R108 ;  /* 0x000000a28c6c723c */ /* 0x080fe2000000186c */
[----:B------:R-:W2:Y:S07]  /*b7e0*/  LDSM.16.MT88.4 R188, [R236+0x1900] ;  /* 0x00190000ecbc783b */ /* 0x000eae0000004200 */
[C---:B------:R-:W-:Y:S08]  /*b7f0*/  HMMA.16816.F32 R112, R132.reuse, R162, R112 ;  /* 0x000000a28470723c */ /* 0x040ff00000001870 */
[-C--:B----4-:R-:W-:Y:S08]  /*b800*/  HMMA.16816.F32 R116, R132, R152.reuse, R116 ;  /* 0x000000988474723c */ /* 0x090ff00000001874 */
[C---:B------:R-:W-:Y:S08]  /*b810*/  HMMA.16816.F32 R120, R140.reuse, R152, R120 ;  /* 0x000000988c78723c */ /* 0x040ff00000001878 */
[-C--:B------:R-:W-:Y:S07]  /*b820*/  HMMA.16816.F32 R124, R140, R154.reuse, R124 ;  /* 0x0000009a8c7c723c */ /* 0x080fee000000187c */
[----:B------:R-:W-:Y:S01]  /*b830*/  FADD.FTZ R140, R248, R166 ;  /* 0x000000a6f88c7221 */ /* 0x000fe20000010000 */
[----:B------:R-:W-:Y:S01]  /*b840*/  HMMA.16816.F32 R128, R132, R154, R128 ;  /* 0x0000009a8480723c */ /* 0x000fe20000001880 */
[----:B------:R-:W-:Y:S01]  /*b850*/  F2FP.PACK_AB R141, R227, R228 ;  /* 0x000000e4e38d723e */ /* 0x000fe200000000ff */
[----:B------:R4:W5:Y:S02]  /*b860*/  LDL.LU R248, [R1+0x7c] ;  /* 0x00007c0001f87983 */ /* 0x0009640000300800 */
[----:B------:R-:W-:Y:S01]  /*b870*/  FADD.FTZ R222, R245, R140 ;  /* 0x0000008cf5de7221 */ /* 0x000fe20000010000 */
[----:B------:R-:W-:Y:S01]  /*b880*/  F2FP.PACK_AB R140, R229, R230 ;  /* 0x000000e6e58c723e */ /* 0x000fe200000000ff */
[----:B------:R4:W5:Y:S01]  /*b890*/  LDL.LU R247, [R1+0x78] ;  /* 0x0000780001f77983 */ /* 0x0009620000300800 */
[----:B------:R-:W-:Y:S02]  /*b8a0*/  F2FP.PACK_AB R132, R196, R239 ;  /* 0x000000efc484723e */ /* 0x000fe400000000ff */
[----:B------:R-:W-:Y:S01]  /*b8b0*/  F2FP.PACK_AB R133, R195, R177 ;  /* 0x000000b1c385723e */ /* 0x000fe200000000ff */
[----:B------:R4:W5:Y:S02]  /*b8c0*/  LDL.LU R246, [R1+0x74] ;  /* 0x0000740001f67983 */ /* 0x0009640000300800 */
[----:B------:R-:W-:Y:S02]  /*b8d0*/  F2FP.PACK_AB R134, R168, R193 ;  /* 0x000000c1a886723e */ /* 0x000fe400000000ff */
[----:B------:R-:W-:Y:S01]  /*b8e0*/  F2FP.PACK_AB R135, R231, R252 ;  /* 0x000000fce787723e */ /* 0x000fe200000000ff */
[----:B------:R4:W5:Y:S01]  /*b8f0*/  LDL.LU R245, [R1+0x70] ;  /* 0x0000700001f57983 */ /* 0x0009620000300800 */
[----:B------:R-:W-:Y:S02]  /*b900*/  F2FP.PACK_AB R142, R225, R226 ;  /* 0x000000e2e18e723e */ /* 0x000fe400000000ff */
[----:B-1----:R-:W-:Y:S01]  /*b910*/  F2FP.PACK_AB R143, R223, R224 ;  /* 0x000000e0df8f723e */ /* 0x002fe200000000ff */
[----:B------:R4:W5:Y:S02]  /*b920*/  LDL.LU R244, [R1+0x6c] ;  /* 0x00006c0001f47983 */ /* 0x0009640000300800 */
[-C--:B---3--:R-:W-:Y:S02]  /*b930*/  HMMA.16816.F32 R148, R132, R156.reuse, R4 ;  /* 0x0000009c8494723c */ /* 0x088fe40000001804 */
[----:B------:R-:W1:Y:S06]  /*b940*/  LDSM.16.MT88.4 R4, [R235+0x3900] ;  /* 0x00390000eb04783b */ /* 0x000e6c0000004200 */
[C---:B------:R-:W-:Y:S02]  /*b950*/  HMMA.16816.F32 R144, R140.reuse, R156, R8 ;  /* 0x0000009c8c90723c */ /* 0x040fe40000001808 */
[----:B------:R4:W5:Y:S05]  /*b960*/  LDL.LU R243, [R1+0x68] ;  /* 0x0000680001f37983 */ /* 0x00096a0000300800 */
[----:B------:R-:W-:Y:S01]  /*b970*/  MOV R9, R161 ;  /* 0x000000a100097202 */ /* 0x000fe20000000f00 */
[-C--:B------:R-:W-:Y:S01]  /*b980*/  HMMA.16816.F32 R152, R140, R158.reuse, R12 ;  /* 0x0000009e8c98723c */ /* 0x080fe2000000180c */
[----:B------:R-:W-:Y:S03]  /*b990*/  MOV R10, R176 ;  /* 0x000000b0000a7202 */ /* 0x000fe60000000f00 */
[----:B------:R-:W-:Y:S02]  /*b9a0*/  MOV R11, R200 ;  /* 0x000000c8000b7202 */ /* 0x000fe40000000f00 */
[----:B------:R-:W-:Y:S02]  /*b9b0*/  MOV R8, R197 ;  /* 0x000000c500087202 */ /* 0x000fe40000000f00 */
[C---:B------:R-:W-:Y:S01]  /*b9c0*/  HMMA.16816.F32 R156, R132.reuse, R158, R16 ;  /* 0x0000009e849c723c */ /* 0x040fe20000001810 */
[----:B------:R-:W-:Y:S03]  /*b9d0*/  MOV R15, R168 ;  /* 0x000000a8000f7202 */ /* 0x000fe60000000f00 */
[----:B------:R-:W-:Y:S01]  /*b9e0*/  MOV R14, R193 ;  /* 0x000000c1000e7202 */ /* 0x000fe20000000f00 */
[----:B------:R-:W-:Y:S01]  /*b9f0*/  FADD.FTZ R8, R8, R222 ;  /* 0x000000de08087221 */ /* 0x000fe20000010000 */
[----:B------:R-:W-:Y:S02]  /*ba00*/  MOV R12, R182 ;  /* 0x000000b6000c7202 */ /* 0x000fe40000000f00 */
[-C--:B------:R-:W-:Y:S01]  /*ba10*/  HMMA.16816.F32 R160, R132, R172.reuse, R20 ;  /* 0x000000ac84a0723c */ /* 0x080fe20000001814 */
[----:B------:R-:W-:Y:S03]  /*ba20*/  MOV R18, R177 ;  /* 0x000000b100127202 */ /* 0x000fe60000000f00 */
[----:B------:R-:W-:Y:S02]  /*ba30*/  MOV R16, R179 ;  /* 0x000000b300107202 */ /* 0x000fe40000000f00 */
[----:B------:R-:W-:Y:S01]  /*ba40*/  MOV R17, R181 ;  /* 0x000000b500117202 */ /* 0x000fe20000000f00 */
[----:B------:R-:W-:Y:S01]  /*ba50*/  IMAD.MOV.U32 R20, RZ, RZ, R169 ;  /* 0x000000ffff147224 */ /* 0x000fe200078e00a9 */
[----:B------:R-:W-:Y:S02]  /*ba60*/  MOV R21, R167 ;  /* 0x000000a700157202 */ /* 0x000fe40000000f00 */
[C---:B------:R-:W-:Y:S02]  /*ba70*/  HMMA.16816.F32 R164, R140.reuse, R172, R24 ;  /* 0x000000ac8ca4723c */ /* 0x040fe40000001818 */
[----:B------:R-:W-:Y:S02]  /*ba80*/  MOV R22, R178 ;  /* 0x000000b200167202 */ /* 0x000fe40000000f00 */
[----:B------:R-:W-:Y:S02]  /*ba90*/  MOV R23, R180 ;  /* 0x000000b400177202 */ /* 0x000fe40000000f00 */
[----:B------:R-:W-:Y:S02]  /*baa0*/  MOV R13, R195 ;  /* 0x000000c3000d7202 */ /* 0x000fe40000000f00 */
[----:B------:R-:W-:Y:S04]  /*bab0*/  MOV R27, R171 ;  /* 0x000000ab001b7202 */ /* 0x000fe80000000f00 */
[----:B------:R-:W-:Y:S02]  /*bac0*/  MOV R26, R170 ;  /* 0x000000aa001a7202 */ /* 0x000fe40000000f00 */
[-C--:B------:R-:W-:Y:S01]  /*bad0*/  HMMA.16816.F32 R168, R140, R174.reuse, R28 ;  /* 0x000000ae8ca8723c */ /* 0x080fe2000000181c */
[----:B------:R-:W-:Y:S02]  /*bae0*/  MOV R19, R196 ;  /* 0x000000c400137202 */ /* 0x000fe40000000f00 */
[----:B------:R-:W-:Y:S02]  /*baf0*/  MOV R25, R203 ;  /* 0x000000cb00197202 */ /* 0x000fe40000000f00 */
[----:B------:R-:W-:Y:S02]  /*bb00*/  MOV R24, R202 ;  /* 0x000000ca00187202 */ /* 0x000fe40000000f00 */
[----:B------:R-:W-:Y:S01]  /*bb10*/  MOV R31, R201 ;  /* 0x000000c9001f7202 */ /* 0x000fe20000000f00 */
[C---:B------:R-:W-:Y:S01]  /*bb20*/  HMMA.16816.F32 R172, R132.reuse, R174, R32 ;  /* 0x000000ae84ac723c */ /* 0x040fe20000001820 */
[----:B------:R-:W-:Y:S03]  /*bb30*/  MOV R30, R199 ;  /* 0x000000c7001e7202 */ /* 0x000fe60000000f00 */
[----:B------:R-:W-:Y:S01]  /*bb40*/  IMAD.MOV.U32 R29, RZ, RZ, R198 ;  /* 0x000000ffff1d7224 */ /* 0x000fe200078e00c6 */
[----:B------:R-:W-:Y:S02]  /*bb50*/  MOV R28, R194 ;  /* 0x000000c2001c7202 */ /* 0x000fe40000000f00 */
[----:B------:R-:W-:Y:S01]  /*bb60*/  IMAD.MOV.U32 R34, RZ, RZ, R186 ;  /* 0x000000ffff227224 */ /* 0x000fe200078e00ba */
[-C--:B--2---:R-:W-:Y:S01]  /*bb70*/  HMMA.16816.F32 R176, R132, R188.reuse, R36 ;  /* 0x000000bc84b0723c */ /* 0x084fe20000001824 */
[----:B------:R-:W-:Y:S03]  /*bb80*/  MOV R32, R192 ;  /* 0x000000c000207202 */ /* 0x000fe60000000f00 */
[----:B------:R-:W-:Y:S02]  /*bb90*/  MOV R33, R187 ;  /* 0x000000bb00217202 */ /* 0x000fe40000000f00 */
[----:B------:R-:W-:Y:S02]  /*bba0*/  MOV R35, R185 ;  /* 0x000000b900237202 */ /* 0x000fe40000000f00 */
[C---:B------:R-:W-:Y:S01]  /*bbb0*/  HMMA.16816.F32 R180, R140.reuse, R188, R40 ;  /* 0x000000bc8cb4723c */ /* 0x040fe20000001828 */
[----:B------:R-:W-:Y:S04]  /*bbc0*/  MOV R39, R184 ;  /* 0x000000b800277202 */ /* 0x000fe80000000f00 */
[----:B------:R-:W-:Y:S02]  /*bbd0*/  MOV R38, R39 ;  /* 0x0000002700267202 */ /* 0x000fe40000000f00 */
[----:B------:R-:W-:Y:S01]  /*bbe0*/  MOV R39, R32 ;  /* 0x0000002000277202 */ /* 0x000fe20000000f00 */
[-C--:B------:R-:W-:Y:S01]  /*bbf0*/  HMMA.16816.F32 R184, R140, R190.reuse, R44 ;  /* 0x000000be8cb8723c */ /* 0x080fe2000000182c */
[----:B------:R-:W-:Y:S03]  /*bc00*/  MOV R32, R33 ;  /* 0x0000002100207202 */ /* 0x000fe60000000f00 */
[----:B------:R-:W-:Y:S02]  /*bc10*/  MOV R33, R34 ;  /* 0x0000002200217202 */ /* 0x000fe40000000f00 */
[----:B------:R-:W-:Y:S02]  /*bc20*/  MOV R34, R35 ;  /* 0x0000002300227202 */ /* 0x000fe40000000f00 */
[C---:B------:R-:W-:Y:S01]  /*bc30*/  HMMA.16816.F32 R188, R132.reuse, R190, R48 ;  /* 0x000000be84bc723c */ /* 0x040fe20000001830 */
[----:B------:R-:W-:Y:S03]  /*bc40*/  MOV R35, R28 ;  /* 0x0000001c00237202 */ /* 0x000fe60000000f00 */
[----:B------:R-:W-:Y:S01]  /*bc50*/  IMAD.MOV.U32 R28, RZ, RZ, R29 ;  /* 0x000000ffff1c7224 */ /* 0x000fe200078e001d */
        /* <DEDUP_REMOVED lines=8> */
[----:B------:R-:W-:Y:S02]  /*bce0*/  MOV R27, R20 ;  /* 0x00000014001b7202 */ /* 0x000fe40000000f00 */
[----:B------:R-:W-:Y:S01]  /*bcf0*/  MOV R20, R21 ;  /* 0x0000001500147202 */ /* 0x000fe20000000f00 */
[----:B------:R-:W-:Y:S01]  /*bd00*/  IMAD.MOV.U32 R21, RZ, RZ, R22 ;  /* 0x000000ffff157224 */ /* 0x000fe200078e0016 */
[-C--:B------:R-:W-:Y:S01]  /*bd10*/  HMMA.16816.F32 R200, R140, R206.reuse, R60 ;  /* 0x000000ce8cc8723c */ /* 0x080fe2000000183c */
[----:B------:R-:W-:Y:S03]  /*bd20*/  MOV R22, R23 ;  /* 0x0000001700167202 */ /* 0x000fe60000000f00 */
[----:B------:R-:W-:Y:S02]  /*bd30*/  MOV R23, R16 ;  /* 0x0000001000177202 */ /* 0x000fe40000000f00 */
[----:B------:R-:W-:Y:S02]  /*bd40*/  MOV R16, R17 ;  /* 0x0000001100107202 */ /* 0x000fe40000000f00 */
[----:B------:R-:W-:Y:S01]  /*bd50*/  MOV R17, R12 ;  /* 0x0000000c00117202 */ /* 0x000fe20000000f00 */
[C---:B------:R-:W-:Y:S03]  /*bd60*/  HMMA.16816.F32 R204, R132.reuse, R206, R64 ;  /* 0x000000ce84cc723c */ /* 0x040fe60000001840 */
[----:B------:R-:W-:Y:S02]  /*bd70*/  MOV R12, R9 ;  /* 0x00000009000c7202 */ /* 0x000fe40000000f00 */
[----:B------:R-:W-:Y:S02]  /*bd80*/  MOV R9, R0 ;  /* 0x0000000000097202 */ /* 0x000fe40000000f00 */
[----:B------:R-:W-:Y:S01]  /*bd90*/  MOV R0, R3 ;  /* 0x0000000300007202 */ /* 0x000fe20000000f00 */
[----:B------:R-:W-:Y:S01]  /*bda0*/  FADD.FTZ R3, R242, R221 ;  /* 0x000000ddf2037221 */ /* 0x000fe20000010000 */
[----:B------:R-:W-:Y:S01]  /*bdb0*/  MOV R37, R38 ;  /* 0x0000002600257202 */ /* 0x000fe20000000f00 */
[-C--:B------:R-:W-:Y:S01]  /*bdc0*/  HMMA.16816.F32 R68, R132, R208.reuse, R68 ;  /* 0x000000d08444723c */ /* 0x080fe20000001844 */
[----:B------:R4:W5:Y:S01]  /*bdd0*/  LDL.LU R242, [R1+0x64] ;  /* 0x0000640001f27983 */ /* 0x0009620000300800 */
[----:B------:R-:W-:Y:S01]  /*bde0*/  MOV R38, R39 ;  /* 0x0000002700267202 */ /* 0x000fe20000000f00 */
[----:B------:R-:W-:Y:S01]  /*bdf0*/  IMAD.MOV.U32 R39, RZ, RZ, R32 ;  /* 0x000000ffff277224 */ /* 0x000fe200078e0020 */
[----:B------:R-:W-:Y:S01]  /*be00*/  MOV R32, R33 ;  /* 0x0000002100207202 */ /* 0x000fe20000000f00 */
[----:B------:R-:W-:Y:S01]  /*be10*/  FADD.FTZ R3, R238, R3 ;  /* 0x00000003ee037221 */ /* 0x000fe20000010000 */
[----:B------:R-:W-:Y:S02]  /*be20*/  MOV R33, R34 ;  /* 0x0000002200217202 */ /* 0x000fe40000000f00 */
[----:B------:R-:W-:Y:S01]  /*be30*/  MOV R34, R35 ;  /* 0x0000002300227202 */ /* 0x000fe20000000f00 */
[C---:B------:R-:W-:Y:S03]  /*be40*/  HMMA.16816.F32 R72, R140.reuse, R208, R72 ;  /* 0x000000d08c48723c */ /* 0x040fe60000001848 */
[----:B------:R-:W-:Y:S01]  /*be50*/  MOV R35, R28 ;  /* 0x0000001c00237202 */ /* 0x000fe20000000f00 */
[----:B------:R-:W-:Y:S01]  /*be60*/  FADD.FTZ R10, R10, R3 ;  /* 0x000000030a0a7221 */ /* 0x000fe20000010000 */
[----:B------:R-:W-:Y:S02]  /*be70*/  MOV R28, R29 ;  /* 0x0000001d001c7202 */ /* 0x000fe40000000f00 */
[----:B------:R-:W-:Y:S01]  /*be80*/  MOV R29, R30 ;  /* 0x0000001e001d7202 */ /* 0x000fe20000000f00 */
[-C--:B------:R-:W-:Y:S01]  /*be90*/  HMMA.16816.F32 R76, R140, R210.reuse, R76 ;  /* 0x000000d28c4c723c */ /* 0x080fe2000000184c */
[----:B------:R-:W-:Y:S03]  /*bea0*/  MOV R30, R31 ;  /* 0x0000001f001e7202 */ /* 0x000fe60000000f00 */
[----:B------:R-:W-:Y:S02]  /*beb0*/  MOV R31, R24 ;  /* 0x00000018001f7202 */ /* 0x000fe40000000f00 */
[----:B------:R-:W-:Y:S01]  /*bec0*/  MOV R24, R25 ;  /* 0x0000001900187202 */ /* 0x000fe20000000f00 */
[----:B------:R-:W-:Y:S01]  /*bed0*/  IMAD.MOV.U32 R25, RZ, RZ, R26 ;  /* 0x000000ffff197224 */ /* 0x000fe200078e001a */
[----:B------:R-:W-:Y:S01]  /*bee0*/  MOV R26, R27 ;  /* 0x0000001b001a7202 */ /* 0x000fe20000000f00 */
[C---:B------:R-:W-:Y:S03]  /*bef0*/  HMMA.16816.F32 R80, R132.reuse, R210, R80 ;  /* 0x000000d28450723c */ /* 0x040fe60000001850 */
[----:B------:R-:W-:Y:S02]  /*bf00*/  MOV R27, R20 ;  /* 0x00000014001b7202 */ /* 0x000fe40000000f00 */
[----:B------:R-:W-:Y:S02]  /*bf10*/  MOV R20, R21 ;  /* 0x0000001500147202 */ /* 0x000fe40000000f00 */
[----:B------:R-:W-:Y:S01]  /*bf20*/  MOV R21, R22 ;  /* 0x0000001600157202 */ /* 0x000fe20000000f00 */
[-C--:B------:R-:W-:Y:S01]  /*bf30*/  HMMA.16816.F32 R84, R132, R212.reuse, R84 ;  /* 0x000000d48454723c */ /* 0x080fe20000001854 */
[----:B------:R-:W-:Y:S03]  /*bf40*/  MOV R22, R23 ;  /* 0x0000001700167202 */ /* 0x000fe60000000f00 */
[----:B------:R-:W-:Y:S02]  /*bf50*/  MOV R23, R16 ;  /* 0x0000001000177202 */ /* 0x000fe40000000f00 */
[----:B------:R-:W-:Y:S02]  /*bf60*/  MOV R16, R17 ;  /* 0x0000001100107202 */ /* 0x000fe40000000f00 */
[----:B------:R-:W-:Y:S01]  /*bf70*/  MOV R17, R12 ;  /* 0x0000000c00117202 */ /* 0x000fe20000000f00 */
[C---:B------:R-:W-:Y:S03]  /*bf80*/  HMMA.16816.F32 R88, R140.reuse, R212, R88 ;  /* 0x000000d48c58723c */ /* 0x040fe60000001858 */
[----:B------:R-:W-:Y:S01]  /*bf90*/  MOV R12, R9 ;  /* 0x00000009000c7202 */ /* 0x000fe20000000f00 */
[----:B------:R-:W-:Y:S01]  /*bfa0*/  IMAD.MOV.U32 R9, RZ, RZ, R0 ;  /* 0x000000ffff097224 */ /* 0x000fe200078e0000 */
[----:B------:R-:W-:Y:S01]  /*bfb0*/  MOV R36, R37 ;  /* 0x0000002500247202 */ /* 0x000fe20000000f00 */
[----:B------:R-:W-:Y:S01]  /*bfc0*/  FADD.FTZ R0, R241, R220 ;  /* 0x000000dcf1007221 */ /* 0x000fe20000010000 */
[----:B------:R-:W-:Y:S01]  /*bfd0*/  MOV R37, R38 ;  /* 0x0000002600257202 */ /* 0x000fe20000000f00 */
[----:B------:R4:W5:Y:S01]  /*bfe0*/  LDL.LU R241, [R1+0x60] ;  /* 0x0000600001f17983 */ /* 0x0009620000300800 */
[----:B------:R-:W-:Y:S01]  /*bff0*/  MOV R38, R39 ;  /* 0x0000002700267202 */ /* 0x000fe20000000f00 */
[-C--:B------:R-:W-:Y:S02]  /*c000*/  HMMA.16816.F32 R92, R140, R214.reuse, R92 ;  /* 0x000000d68c5c723c */ /* 0x080fe4000000185c */
[----:B------:R-:W-:Y:S01]  /*c010*/  FADD.FTZ R0, R237, R0 ;  /* 0x00000000ed007221 */ /* 0x000fe20000010000 */
[----:B------:R-:W-:Y:S02]  /*c020*/  MOV R39, R32 ;  /* 0x0000002000277202 */ /* 0x000fe40000000f00 */
[----:B------:R-:W-:Y:S01]  /*c030*/  MOV R32, R33 ;  /* 0x0000002100207202 */ /* 0x000fe20000000f00 */
[----:B------:R-:W-:Y:S01]  /*c040*/  FADD.FTZ R9, R9, R0 ;  /* 0x0000000009097221 */ /* 0x000fe20000010000 */
[----:B------:R-:W-:Y:S01]  /*c050*/  MOV R33, R34 ;  /* 0x0000002200217202 */ /* 0x000fe20000000f00 */
[C---:B------:R-:W-:Y:S01]  /*c060*/  HMMA.16816.F32 R96, R132.reuse, R214, R96 ;  /* 0x000000d68460723c */ /* 0x040fe20000001860 */
[----:B------:R-:W-:Y:S03]  /*c070*/  MOV R34, R35 ;  /* 0x0000002300227202 */ /* 0x000fe60000000f00 */
[----:B------:R-:W-:Y:S02]  /*c080*/  MOV R35, R28 ;  /* 0x0000001c00237202 */ /* 0x000fe40000000f00 */
[----:B------:R-:W-:Y:S01]  /*c090*/  MOV R28, R29 ;  /* 0x0000001d001c7202 */ /* 0x000fe20000000f00 */
[----:B------:R-:W-:Y:S01]  /*c0a0*/  IMAD.MOV.U32 R29, RZ, RZ, R30 ;  /* 0x000000ffff1d7224 */ /* 0x000fe200078e001e */
[----:B------:R-:W-:Y:S01]  /*c0b0*/  MOV R30, R31 ;  /* 0x0000001f001e7202 */ /* 0x000fe20000000f00 */
[-C--:B------:R-:W-:Y:S03]  /*c0c0*/  HMMA.16816.F32 R100, R132, R216.reuse, R100 ;  /* 0x000000d88464723c */ /* 0x080fe60000001864 */
[----:B------:R-:W-:Y:S02]  /*c0d0*/  MOV R31, R24 ;  /* 0x00000018001f7202 */ /* 0x000fe40000000f00 */
[----:B------:R-:W-:Y:S02]  /*c0e0*/  MOV R24, R25 ;  /* 0x0000001900187202 */ /* 0x000fe40000000f00 */
[----:B------:R-:W-:Y:S01]  /*c0f0*/  MOV R25, R26 ;  /* 0x0000001a00197202 */ /* 0x000fe20000000f00 */
[C---:B------:R-:W-:Y:S01]  /*c100*/  HMMA.16816.F32 R104, R140.reuse, R216, R104 ;  /* 0x000000d88c68723c */ /* 0x040fe20000001868 */
[----:B------:R-:W-:Y:S03]  /*c110*/  MOV R26, R27 ;  /* 0x0000001b001a7202 */ /* 0x000fe60000000f00 */
[----:B------:R-:W-:Y:S02]  /*c120*/  MOV R27, R20 ;  /* 0x00000014001b7202 */ /* 0x000fe40000000f00 */
[----:B------:R-:W-:Y:S02]  /*c130*/  MOV R20, R21 ;  /* 0x0000001500147202 */ /* 0x000fe40000000f00 */
[----:B------:R-:W-:Y:S01]  /*c140*/  MOV R21, R22 ;  /* 0x0000001600157202 */ /* 0x000fe20000000f00 */
[-C--:B------:R-:W-:Y:S03]  /*c150*/  HMMA.16816.F32 R108, R140, R218.reuse, R108 ;  /* 0x000000da8c6c723c */ /* 0x080fe6000000186c */
[----:B------:R-:W-:Y:S01]  /*c160*/  MOV R22, R23 ;  /* 0x0000001700167202 */ /* 0x000fe20000000f00 */
[----:B------:R-:W-:Y:S01]  /*c170*/  IMAD.MOV.U32 R23, RZ, RZ, R16 ;  /* 0x000000ffff177224 */ /* 0x000fe200078e0010 */
[----:B------:R-:W-:Y:S02]  /*c180*/  MOV R16, R17 ;  /* 0x0000001100107202 */ /* 0x000fe40000000f00 */
[----:B------:R-:W-:Y:S01]  /*c190*/  MOV R17, R12 ;  /* 0x0000000c00117202 */ /* 0x000fe20000000f00 */
[----:B------:R-:W-:Y:S01]  /*c1a0*/  FADD.FTZ R12, R240, R136 ;  /* 0x00000088f00c7221 */ /* 0x000fe20000010000 */
[----:B------:R-:W-:Y:S01]  /*c1b0*/  MOV R43, R36 ;  /* 0x00000024002b7202 */ /* 0x000fe20000000f00 */
[----:B------:R4:W5:Y:S01]  /*c1c0*/  LDL.LU R240, [R1+0x5c] ;  /* 0x00005c0001f07983 */ /* 0x0009620000300800 */
[C---:B------:R-:W-:Y:S01]  /*c1d0*/  HMMA.16816.F32 R112, R132.reuse, R218, R112 ;  /* 0x000000da8470723c */ /* 0x040fe20000001870 */
[----:B------:R-:W-:Y:S01]  /*c1e0*/  FADD.FTZ R12, R232, R12 ;  /* 0x0000000ce80c7221 */ /* 0x000fe20000010000 */
[----:B------:R-:W-:Y:S01]  /*c1f0*/  MOV R36, R37 ;  /* 0x0000002500247202 */ /* 0x000fe20000000f00 */
[----:B------:R-:W-:Y:S01]  /*c200*/  FADD.FTZ R8, R43, R8 ;  /* 0x000000082b087221 */ /* 0x000fe20000010000 */
[----:B------:R-:W-:Y:S02]  /*c210*/  MOV R37, R38 ;  /* 0x0000002600257202 */ /* 0x000fe40000000f00 */
[----:B------:R-:W-:Y:S01]  /*c220*/  MOV R38, R39 ;  /* 0x0000002700267202 */ /* 0x000fe20000000f00 */
[----:B------:R-:W-:Y:S01]  /*c230*/  FADD.FTZ R11, R11, R8 ;  /* 0x000000080b0b7221 */ /* 0x000fe20000010000 */
[----:B------:R-:W-:Y:S01]  /*c240*/  MOV R39, R32 ;  /* 0x0000002000277202 */ /* 0x000fe20000000f00 */
[----:B------:R-:W-:Y:S01]  /*c250*/  FADD.FTZ R8, R36, R12 ;  /* 0x0000000c24087221 */ /* 0x000fe20000010000 */
[-C--:B-1----:R-:W-:Y:S02]  /*c260*/  HMMA.16816.F32 R116, R132, R4.reuse, R116 ;  /* 0x000000048474723c */ /* 0x082fe40000001874 */
[----:B------:R-:W-:Y:S01]  /*c270*/  FADD.FTZ R3, R37, R11 ;  /* 0x0000000b25037221 */ /* 0x000fe20000010000 */
[----:B------:R-:W-:Y:S01]  /*c280*/  MOV R32, R33 ;  /* 0x0000002100207202 */ /* 0x000fe20000000f00 */
[----:B------:R-:W-:Y:S01]  /*c290*/  FADD.FTZ R0, R38, R10 ;  /* 0x0000000a26007221 */ /* 0x000fe20000010000 */
[----:B------:R-:W-:Y:S01]  /*c2a0*/  MOV R33, R34 ;  /* 0x0000002200217202 */ /* 0x000fe20000000f00 */
[----:B------:R-:W-:Y:S01]  /*c2b0*/  IMAD.MOV.U32 R34, RZ, RZ, R35 ;  /* 0x000000ffff227224 */ /* 0x000fe200078e0023 */
[----:B------:R-:W-:Y:S01]  /*c2c0*/  MOV R35, R28 ;  /* 0x0000001c00237202 */ /* 0x000fe20000000f00 */
[----:B------:R-:W-:Y:S01]  /*c2d0*/  FADD.FTZ R12, R39, R9 ;  /* 0x00000009270c7221 */ /* 0x000fe20000010000 */
[----:B------:R-:W-:Y:S01]  /*c2e0*/  MOV R28, R29 ;  /* 0x0000001d001c7202 */ /* 0x000fe20000000f00 */
[C---:B------:R-:W-:Y:S02]  /*c2f0*/  HMMA.16816.F32 R120, R140.reuse, R4, R120 ;  /* 0x000000048c78723c */ /* 0x040fe40000001878 */
[----:B------:R-:W-:Y:S01]  /*c300*/  FADD.FTZ R10, R33, R3 ;  /* 0x00000003210a7221 */ /* 0x000fe20000010000 */
[----:B------:R-:W-:Y:S01]  /*c310*/  MOV R29, R30 ;  /* 0x0000001e001d7202 */ /* 0x000fe20000000f00 */
[----:B------:R-:W-:Y:S01]  /*c320*/  FADD.FTZ R11, R32, R8 ;  /* 0x00000008200b7221 */ /* 0x000fe20000010000 */
[----:B------:R-:W-:Y:S01]  /*c330*/  MOV R30, R31 ;  /* 0x0000001f001e7202 */ /* 0x000fe20000000f00 */
[----:B------:R-:W-:Y:S01]  /*c340*/  FADD.FTZ R9, R34, R0 ;  /* 0x0000000022097221 */ /* 0x000fe20000010000 */
[----:B------:R-:W-:Y:S01]  /*c350*/  MOV R31, R24 ;  /* 0x00000018001f7202 */ /* 0x000fe20000000f00 */
[----:B------:R-:W-:Y:S01]  /*c360*/  FADD.FTZ R8, R35, R12 ;  /* 0x0000000c23087221 */ /* 0x000fe20000010000 */
[----:B------:R-:W-:Y:S01]  /*c370*/  MOV R24, R25 ;  /* 0x0000001900187202 */ /* 0x000fe20000000f00 */
[-C--:B------:R-:W-:Y:S02]  /*c380*/  HMMA.16816.F32 R124, R140, R6.reuse, R124 ;  /* 0x000000068c7c723c */ /* 0x080fe4000000187c */
[----:B------:R-:W-:Y:S01]  /*c390*/  FADD.FTZ R0, R29, R10 ;  /* 0x0000000a1d007221 */ /* 0x000fe20000010000 */
[----:B------:R-:W-:Y:S01]  /*c3a0*/  MOV R25, R26 ;  /* 0x0000001a00197202 */ /* 0x000fe20000000f00 */
[----:B------:R-:W-:Y:S01]  /*c3b0*/  FADD.FTZ R3, R28, R11 ;  /* 0x0000000b1c037221 */ /* 0x000fe20000010000 */
[----:B------:R-:W-:Y:S01]  /*c3c0*/  MOV R26, R27 ;  /* 0x0000001b001a7202 */ /* 0x000fe20000000f00 */
[----:B------:R-:W-:Y:S01]  /*c3d0*/  FADD.FTZ R11, R30, R9 ;  /* 0x000000091e0b7221 */ /* 0x000fe20000010000 */
[----:B------:R-:W-:Y:S01]  /*c3e0*/  MOV R27, R20 ;  /* 0x00000014001b7202 */ /* 0x000fe20000000f00 */
[----:B------:R-:W-:Y:S01]  /*c3f0*/  IMAD.MOV.U32 R20, RZ, RZ, R21 ;  /* 0x000000ffff147224 */ /* 0x000fe200078e0015 */
[----:B------:R-:W-:Y:S01]  /*c400*/  MOV R21, R22 ;  /* 0x0000001600157202 */ /* 0x000fe20000000f00 */
[----:B------:R-:W-:Y:S02]  /*c410*/  HMMA.16816.F32 R128, R132, R6, R128 ;  /* 0x000000068480723c */ /* 0x000fe40000001880 */
[----:B------:R-:W-:Y:S01]  /*c420*/  FADD.FTZ R10, R31, R8 ;  /* 0x000000081f0a7221 */ /* 0x000fe20000010000 */
[----:B------:R-:W-:Y:S01]  /*c430*/  MOV R22, R23 ;  /* 0x0000001700167202 */ /* 0x000fe20000000f00 */
[----:B------:R-:W-:Y:S01]  /*c440*/  FADD.FTZ R8, R25, R0 ;  /* 0x0000000019087221 */ /* 0x000fe20000010000 */
[----:B------:R-:W-:Y:S01]  /*c450*/  MOV R23, R16 ;  /* 0x0000001000177202 */ /* 0x000fe20000000f00 */
[----:B------:R-:W-:Y:S01]  /*c460*/  FADD.FTZ R9, R24, R3 ;  /* 0x0000000318097221 */ /* 0x000fe20000010000 */
[----:B------:R-:W-:Y:S01]  /*c470*/  MOV R16, R17 ;  /* 0x0000001100107202 */ /* 0x000fe20000000f00 */
[----:B------:R-:W-:Y:S01]  /*c480*/  FADD.FTZ R4, R26, R11 ;  /* 0x0000000b1a047221 */ /* 0x000fe20000010000 */
[----:B------:R-:W-:Y:S02]  /*c490*/  MOV R17, R239 ;  /* 0x000000ef00117202 */ /* 0x000fe40000000f00 */
[----:B------:R4:W5:Y:S01]  /*c4a0*/  LDL.LU R239, [R1+0x58] ;  /* 0x0000580001ef7983 */ /* 0x0009620000300800 */
[----:B------:R-:W-:Y:S01]  /*c4b0*/  FADD.FTZ R3, R27, R10 ;  /* 0x0000000a1b037221 */ /* 0x000fe20000010000 */
[----:B------:R-:W-:Y:S01]  /*c4c0*/  MOV R141, R2 ;  /* 0x00000002008d7202 */ /* 0x000fe20000000f00 */
[----:B------:R-:W-:Y:S01]  /*c4d0*/  FADD.FTZ R10, R21, R8 ;  /* 0x00000008150a7221 */ /* 0x000fe20000010000 */
        /* <DEDUP_REMOVED lines=9> */
[----:B------:R-:W-:Y:S02]  /*c570*/  FADD.FTZ R8, R16, R0 ;  /* 0x0000000010087221 */ /* 0x000fe40000010000 */
        /* <DEDUP_REMOVED lines=9> */
[----:B------:R-:W-:Y:S01]  /*c610*/  FADD.FTZ R4, R231, R4 ;  /* 0x00000004e7047221 */ /* 0x000fe20000010000 */
[----:B------:R-:W-:Y:S01]  /*c620*/  STL [R1+0x3c], R5 ;  /* 0x00003c0501007387 */ /* 0x000fe20000100800 */
[----:B------:R-:W-:Y:S02]  /*c630*/  FADD.FTZ R3, R226, R3 ;  /* 0x00000003e2037221 */ /* 0x000fe40000010000 */
[----:B------:R-:W-:Y:S01]  /*c640*/  FADD.FTZ R0, R227, R8 ;  /* 0x00000008e3007221 */ /* 0x000fe20000010000 */
[----:B------:R-:W-:Y:S01]  /*c650*/  STL [R1+0x38], R4 ;  /* 0x0000380401007387 */ /* 0x000fe20000100800 */
[----:B------:R-:W-:Y:S02]  /*c660*/  FADD.FTZ R3, R225, R3 ;  /* 0x00000003e1037221 */ /* 0x000fe40000010000 */
[----:B------:R-:W-:Y:S03]  /*c670*/  FADD.FTZ R0, R224, R0 ;  /* 0x00000000e0007221 */ /* 0x000fe60000010000 */
[----:B------:R1:W-:Y:S01]  /*c680*/  STL [R1+0x44], R3 ;  /* 0x0000440301007387 */ /* 0x0003e20000100800 */
[----:B------:R-:W-:Y:S05]  /*c690*/  FADD.FTZ R0, R223, R0 ;  /* 0x00000000df007221 */ /* 0x000fea0000010000 */
[----:B------:R4:W-:Y:S01]  /*c6a0*/  STL [R1+0x40], R0 ;  /* 0x0000400001007387 */ /* 0x0009e20000100800 */
[----:B-1----:R-:W-:Y:S01]  /*c6b0*/  MOV R3, R139 ;  /* 0x0000008b00037202 */ /* 0x002fe20000000f00 */
[----:B----45:R-:W-:-:S05]  /*c6c0*/  @P2 BRA `(.L_x_153) ;  /* 0xffffb34000002947 */ /* 0x030fca000383ffff */
.L_x_152:
[----:B-1----:R-:W2:Y:S04]  /*c6d0*/  LDL.LU R0, [R1+0x3c] ;  /* 0x00003c0001007983 */ /* 0x002ea80000300800 */
[----:B------:R-:W3:Y:S04]  /*c6e0*/  LDL.LU R4, [R1+0x38] ;  /* 0x0000380001047983 */ /* 0x000ee80000300800 */
[----:B------:R-:W4:Y:S04]  /*c6f0*/  LDL.LU R8, [R1+0x44] ;  /* 0x0000440001087983 */ /* 0x000f280000300800 */
[----:B------:R-:W4:Y:S01]  /*c700*/  LDL.LU R5, [R1+0x40] ;  /* 0x0000400001057983 */ /* 0x000f220000300800 */
[----:B------:R-:W-:-:S02]  /*c710*/  MOV R18, 0xff800000 ;  /* 0xff80000000127802 */ /* 0x000fc40000000f00 */
[----:B------:R-:W-:Y:S02]  /*c720*/  MOV R19, 0xff800000 ;  /* 0xff80000000137802 */ /* 0x000fe40000000f00 */
[----:B------:R-:W-:Y:S02]  /*c730*/  MOV R20, 0xff800000 ;  /* 0xff80000000147802 */ /* 0x000fe40000000f00 */
[----:B------:R-:W-:Y:S02]  /*c740*/  MOV R21, 0xff800000 ;  /* 0xff80000000157802 */ /* 0x000fe40000000f00 */
[----:B------:R-:W-:Y:S01]  /*c750*/  PLOP3.LUT P4, PT, PT, PT, PT, 0x8, 0x0 ;  /* 0x000000000000781c */ /* 0x000fe20003f8e170 */
[----:B--2---:R-:W1:Y:S04]  /*c760*/  SHFL.BFLY PT, R11, R0, 0x2, 0x1f ;  /* 0x0c401f00000b7f89 */ /* 0x004e6800000e0000 */
[----:B---3--:R-:W2:Y:S04]  /*c770*/  SHFL.BFLY PT, R9, R4, 0x2, 0x1f ;  /* 0x0c401f0004097f89 */ /* 0x008ea800000e0000 */
[----:B----4-:R-:W3:Y:S04]  /*c780*/  SHFL.BFLY PT, R7, R8, 0x2, 0x1f ;  /* 0x0c401f0008077f89 */ /* 0x010ee800000e0000 */
[----:B------:R-:W4:Y:S01]  /*c790*/  SHFL.BFLY PT, R6, R5, 0x2, 0x1f ;  /* 0x0c401f0005067f89 */ /* 0x000f2200000e0000 */
[----:B-1----:R-:W-:-:S02]  /*c7a0*/  FADD.FTZ R11, R11, R0 ;  /* 0x000000000b0b7221 */ /* 0x002fc40000010000 */
[----:B--2---:R-:W-:-:S03]  /*c7b0*/  FADD.FTZ R9, R9, R4 ;  /* 0x0000000409097221 */ /* 0x004fc60000010000 */
[----:B------:R-:W1:Y:S01]  /*c7c0*/  SHFL.BFLY PT, R0, R11, 0x1, 0x1f ;  /* 0x0c201f000b007f89 */ /* 0x000e6200000e0000 */
[----:B---3--:R-:W-:-:S03]  /*c7d0*/  FADD.FTZ R7, R7, R8 ;  /* 0x0000000807077221 */ /* 0x008fc60000010000 */
[----:B------:R-:W2:Y:S01]  /*c7e0*/  SHFL.BFLY PT, R4, R9, 0x1, 0x1f ;  /* 0x0c201f0009047f89 */ /* 0x000ea200000e0000 */
[----:B----4-:R-:W-:-:S03]  /*c7f0*/  FADD.FTZ R6, R6, R5 ;  /* 0x0000000506067221 */ /* 0x010fc60000010000 */
[----:B------:R-:W3:Y:S04]  /*c800*/  SHFL.BFLY PT, R3, R7, 0x1, 0x1f ;  /* 0x0c201f0007037f89 */ /* 0x000ee800000e0000 */
[----:B------:R-:W4:Y:S01]  /*c810*/  SHFL.BFLY PT, R5, R6, 0x1, 0x1f ;  /* 0x0c201f0006057f89 */ /* 0x000f2200000e0000 */
[----:B-1----:R-:W-:Y:S01]  /*c820*/  FADD.FTZ R11, R11, R0 ;  /* 0x000000000b0b7221 */ /* 0x002fe20000010000 */
[----:B------:R-:W-:Y:S01]  /*c830*/  MOV R0, RZ ;  /* 0x000000ff00007202 */ /* 0x000fe20000000f00 */
[----:B--2---:R-:W-:-:S03]  /*c840*/  FADD.FTZ R9, R9, R4 ;  /* 0x0000000409097221 */ /* 0x004fc60000010000 */
[----:B------:R-:W-:Y:S02]  /*c850*/  FSETP.NE.FTZ.AND P3, PT, R11, RZ, PT ;  /* 0x000000ff0b00720b */ /* 0x000fe40003f75000 */
[----:B------:R-:W-:Y:S01]  /*c860*/  MOV R4, RZ ;  /* 0x000000ff00047202 */ /* 0x000fe20000000f00 */
[----:B---3--:R-:W-:Y:S01]  /*c870*/  FADD.FTZ R7, R7, R3 ;  /* 0x0000000307077221 */ /* 0x008fe20000010000 */
[----:B------:R-:W-:Y:S02]  /*c880*/  FSETP.NE.FTZ.AND P2, PT, R9, RZ, PT ;  /* 0x000000ff0900720b */ /* 0x000fe40003f55000 */
[----:B------:R-:W-:Y:S01]  /*c890*/  MOV R3, RZ ;  /* 0x000000ff00037202 */ /* 0x000fe20000000f00 */
[----:B----4-:R-:W-:Y:S01]  /*c8a0*/  FADD.FTZ R6, R5, R6 ;  /* 0x0000000605067221 */ /* 0x010fe20000010000 */
[----:B------:R-:W-:-:S04]  /*c8b0*/  FSETP.NE.FTZ.AND P1, PT, R7, RZ, PT ;  /* 0x000000ff0700720b */ /* 0x000fc80003f35000 */
[----:B------:R-:W-:Y:S01]  /*c8c0*/  FSETP.NE.FTZ.AND P0, PT, R6, RZ, PT ;  /* 0x000000ff0600720b */ /* 0x000fe20003f15000 */
[----:B------:R-:W1:Y:S08]  /*c8d0*/  @P3 MUFU.RCP R0, R11 ;  /* 0x0000000b00003308 */ /* 0x000e700000001000 */
[----:B------:R-:W2:Y:S04]  /*c8e0*/  @P1 MUFU.RCP R3, R7 ;  /* 0x0000000700031308 */ /* 0x000ea80000001000 */
[----:B------:R-:W-:Y:S01]  /*c8f0*/  @P0 MOV R8, 0x3f317218 ;  /* 0x3f31721800080802 */ /* 0x000fe20000000f00 */
[----:B-1----:R-:W-:-:S03]  /*c900*/  FMUL.FTZ R148, R0, R148 ;  /* 0x0000009400947220 */ /* 0x002fc60000410000 */
[----:B------:R-:W1:Y:S01]  /*c910*/  @P2 MUFU.RCP R4, R9 ;  /* 0x0000000900042308 */ /* 0x000e620000001000 */
[C---:B------:R-:W-:Y:S02]  /*c920*/  FMUL.FTZ R149, R0.reuse, R149 ;  /* 0x0000009500957220 */ /* 0x040fe40000410000 */
[C---:B------:R-:W-:Y:S02]  /*c930*/  FMUL.FTZ R156, R0.reuse, R156 ;  /* 0x0000009c009c7220 */ /* 0x040fe40000410000 */
[C---:B------:R-:W-:Y:S02]  /*c940*/  FMUL.FTZ R157, R0.reuse, R157 ;  /* 0x0000009d009d7220 */ /* 0x040fe40000410000 */
[C---:B------:R-:W-:Y:S01]  /*c950*/  FMUL.FTZ R160, R0.reuse, R160 ;  /* 0x000000a000a07220 */ /* 0x040fe20000410000 */
[----:B------:R-:W-:Y:S01]  /*c960*/  @P3 MUFU.LG2 R11, R11 ;  /* 0x0000000b000b3308 */ /* 0x000fe20000000c00 */
[C---:B------:R-:W-:Y:S02]  /*c970*/  FMUL.FTZ R161, R0.reuse, R161 ;  /* 0x000000a100a17220 */ /* 0x040fe40000410000 */
[----:B------:R-:W-:-:S02]  /*c980*/  FMUL.FTZ R172, R0, R172 ;  /* 0x000000ac00ac7220 */ /* 0x000fc40000410000 */
[C---:B------:R-:W-:Y:S02]  /*c990*/  FMUL.FTZ R173, R0.reuse, R173 ;  /* 0x000000ad00ad7220 */ /* 0x040fe40000410000 */
[C---:B------:R-:W-:Y:S01]  /*c9a0*/  FMUL.FTZ R176, R0.reuse, R176 ;  /* 0x000000b000b07220 */ /* 0x040fe20000410000 */
[----:B------:R-:W-:Y:S01]  /*c9b0*/  @P2 MUFU.LG2 R9, R9 ;  /* 0x0000000900092308 */ /* 0x000fe20000000c00 */
[C---:B------:R-:W-:Y:S02]  /*c9c0*/  FMUL.FTZ R177, R0.reuse, R177 ;  /* 0x000000b100b17220 */ /* 0x040fe40000410000 */
[C---:B------:R-:W-:Y:S02]  /*c9d0*/  FMUL.FTZ R188, R0.reuse, R188 ;  /* 0x000000bc00bc7220 */ /* 0x040fe40000410000 */
[C---:B------:R-:W-:Y:S02]  /*c9e0*/  FMUL.FTZ R189, R0.reuse, R189 ;  /* 0x000000bd00bd7220 */ /* 0x040fe40000410000 */
[C---:B------:R-:W-:Y:S01]  /*c9f0*/  FMUL.FTZ R192, R0.reuse, R192 ;  /* 0x000000c000c07220 */ /* 0x040fe20000410000 */
[----:B------:R-:W-:Y:S01]  /*ca00*/  @P1 MUFU.LG2 R7, R7 ;  /* 0x0000000700071308 */ /* 0x000fe20000000c00 */
        /* <DEDUP_REMOVED lines=18> */
[----:B------:R-:W-:Y:S01]  /*cb30*/  FMUL.FTZ R129, R0, R129 ;  /* 0x0000008100817220 */ /* 0x000fe20000410000 */
[----:B------:R-:W-:Y:S01]  /*cb40*/  MOV R0, RZ ;  /* 0x000000ff00007202 */ /* 0x000fe20000000f00 */
[----:B--2---:R-:W-:-:S02]  /*cb50*/  FMUL.FTZ R144, R3, R144 ;  /* 0x0000009003907220 */ /* 0x004fc40000410000 */
[C---:B------:R-:W-:Y:S02]  /*cb60*/  FMUL.FTZ R145, R3.reuse, R145 ;  /* 0x0000009103917220 */ /* 0x040fe40000410000 */
[C---:B------:R-:W-:Y:S01]  /*cb70*/  FMUL.FTZ R152, R3.reuse, R152 ;  /* 0x0000009803987220 */ /* 0x040fe20000410000 */
[----:B------:R-:W2:Y:S01]  /*cb80*/  @P0 MUFU.RCP R0, R6 ;  /* 0x0000000600000308 */ /* 0x000ea20000001000 */
[C---:B------:R-:W-:Y:S02]  /*cb90*/  FMUL.FTZ R153, R3.reuse, R153 ;  /* 0x0000009903997220 */ /* 0x040fe40000410000 */
[C---:B------:R-:W-:Y:S02]  /*cba0*/  FMUL.FTZ R164, R3.reuse, R164 ;  /* 0x000000a403a47220 */ /* 0x040fe40000410000 */
[C---:B------:R-:W-:Y:S02]  /*cbb0*/  FMUL.FTZ R165, R3.reuse, R165 ;  /* 0x000000a503a57220 */ /* 0x040fe40000410000 */
[C---:B------:R-:W-:Y:S01]  /*cbc0*/  FMUL.FTZ R168, R3.reuse, R168 ;  /* 0x000000a803a87220 */ /* 0x040fe20000410000 */
[----:B------:R-:W3:Y:S01]  /*cbd0*/  @P0 MUFU.LG2 R6, R6 ;  /* 0x0000000600060308 */ /* 0x000ee20000000c00 */
        /* <DEDUP_REMOVED lines=25> */
[----:B------:R-:W-:Y:S01]  /*cd70*/  @P2 MOV R3, 0x3f317218 ;  /* 0x3f31721800032802 */ /* 0x000fe20000000f00 */
[----:B-1----:R-:W-:-:S02]  /*cd80*/  FMUL.FTZ R150, R4, R150 ;  /* 0x0000009604967220 */ /* 0x002fc40000410000 */
        /* <DEDUP_REMOVED lines=31> */
[----:B------:R-:W-:Y:S01]  /*cf80*/  @P3 MOV R4, 0x3f317218 ;  /* 0x3f31721800043802 */ /* 0x000fe20000000f00 */
[C---:B--2---:R-:W-:Y:S02]  /*cf90*/  FMUL.FTZ R146, R0.reuse, R146 ;  /* 0x0000009200927220 */ /* 0x044fe40000410000 */
        /* <DEDUP_REMOVED lines=30> */
[----:B------:R-:W-:Y:S01]  /*d180*/  FMUL.FTZ R127, R0, R127 ;  /* 0x0000007f007f7220 */ /* 0x000fe20000410000 */
[----:B------:R-:W-:Y:S01]  /*d190*/  @P1 MOV R0, 0x3f317218 ;  /* 0x3f31721800001802 */ /* 0x000fe20000000f00 */
[----:B------:R-:W-:Y:S02]  /*d1a0*/  @P2 FMUL.FTZ R5, R3, c[0x0][0x2d0] ;  /* 0x0000b40003052a20 */ /* 0x000fe40000410000 */
[----:B------:R-:W-:Y:S02]  /*d1b0*/  @P3 FMUL.FTZ R10, R4, c[0x0][0x2d0] ;  /* 0x0000b400040a3a20 */ /* 0x000fe40000410000 */
[----:B------:R-:W-:-:S02]  /*d1c0*/  @P1 FMUL.FTZ R3, R0, c[0x0][0x2d0] ;  /* 0x0000b40000031a20 */ /* 0x000fc40000410000 */
[----:B------:R-:W-:Y:S02]  /*d1d0*/  @P3 FMUL.FTZ R11, R11, 0.69314718246459960938 ;  /* 0x3f3172180b0b3820 */ /* 0x000fe40000410000 */
[----:B------:R-:W-:Y:S02]  /*d1e0*/  @P2 FMUL.FTZ R9, R9, 0.69314718246459960938 ;  /* 0x3f31721809092820 */ /* 0x000fe40000410000 */
[----:B------:R-:W-:Y:S02]  /*d1f0*/  @P1 FMUL.FTZ R7, R7, 0.69314718246459960938 ;  /* 0x3f31721807071820 */ /* 0x000fe40000410000 */
[----:B---3--:R-:W-:Y:S02]  /*d200*/  @P0 FMUL.FTZ R4, R6, 0.69314718246459960938 ;  /* 0x3f31721806040820 */ /* 0x008fe40000410000 */
[----:B------:R-:W-:Y:S02]  /*d210*/  @P0 FMUL.FTZ R0, R8, c[0x0][0x2d0] ;  /* 0x0000b40008000a20 */ /* 0x000fe40000410000 */
[----:B------:R-:W-:-:S02]  /*d220*/  @P3 FFMA.FTZ R18, R10, R139, R11 ;  /* 0x0000008b0a123223 */ /* 0x000fc4000001000b */
[----:B------:R-:W-:Y:S02]  /*d230*/  @P2 FFMA.FTZ R19, R5, R138, R9 ;  /* 0x0000008a05132223 */ /* 0x000fe40000010009 */
[----:B------:R-:W-:Y:S02]  /*d240*/  @P1 FFMA.FTZ R20, R3, R137, R7 ;  /* 0x0000008903141223 */ /* 0x000fe40000010007 */
[----:B------:R-:W-:Y:S02]  /*d250*/  @P0 FFMA.FTZ R21, R0, R2, R4 ;  /* 0x0000000200150223 */ /* 0x000fe40000010004 */
.L_x_136:
[----:B------:R-:W-:Y:S05]  /*d260*/  @P4 BRA `(.L_x_156) ;  /* 0x0000209000004947 */ /* 0x000fea0003800000 */
[----:B------:R-:W3:Y:S01]  /*d270*/  S2R R16, SR_TID.X ;  /* 0x0000000000107919 */ /* 0x000ee20000002100 */
[----:B------:R-:W-:Y:S01]  /*d280*/  ULDC.64 UR4, c[0x0][0x4d0] ;  /* 0x0001340000047ab9 */ /* 0x000fe20000000a00 */
[----:B------:R-:W-:Y:S01]  /*d290*/  IMAD R4, RZ, RZ, -UR10 ;  /* 0x8000000aff047e24 */ /* 0x000fe2000f8e02ff */
[----:B--2---:R-:W-:Y:S01]  /*d2a0*/  UIMAD.WIDE.U32 UR8, UR10, UR4, URZ ;  /* 0x000000040a0872a5 */ /* 0x004fe2000f8e003f */
[----:B------:R-:W2:Y:S01]  /*d2b0*/  S2R R11, SR_CTAID.Y ;  /* 0x00000000000b7919 */ /* 0x000ea20000002600 */
[----:B------:R-:W-:Y:S01]  /*d2c0*/  USHF.R.S32.HI UR6, URZ, 0x1f, UR10 ;  /* 0x0000001f3f067899 */ /* 0x000fe2000801140a */
[----:B------:R-:W-:Y:S01]  /*d2d0*/  MOV R24, c[0x0][0x4e8] ;  /* 0x00013a0000187a02 */ /* 0x000fe20000000f00 */
[----:B------:R-:W-:Y:S01]  /*d2e0*/  BSSY B0, `(.L_x_157) ;  /* 0x00000db000007945 */ /* 0x000fe20003800000 */
[----:B------:R-:W4:Y:S01]  /*d2f0*/  S2R R9, SR_CTAID.Z ;  /* 0x0000000000097919 */ /* 0x000f220000002700 */
[----:B------:R-:W-:Y:S01]  /*d300*/  IMAD.U32 R3, RZ, RZ, UR9 ;  /* 0x00000009ff037e24 */ /* 0x000fe2000f8e00ff */
[----:B------:R-:W-:Y:S01]  /*d310*/  UIMAD UR7, UR6, UR4, URZ ;  /* 0x00000004060772a4 */ /* 0x000fe2000f8e023f */
[----:B-1----:R-:W-:Y:S01]  /*d320*/  IMAD.U32 R2, RZ, RZ, UR8 ;  /* 0x00000008ff027e24 */ /* 0x002fe2000f8e00ff */
[----:B------:R-:W1:Y:S04]  /*d330*/  S2R R15, SR_CTAID.X ;  /* 0x00000000000f7919 */ /* 0x000e680000002500 */
[----:B------:R-:W-:Y:S01]  /*d340*/  BAR.SYNC.DEFER_BLOCKING 0x1, 0x80 ;  /* 0x0042000000007b1d */ /* 0x000fe20000010000 */
[----:B------:R-:W-:Y:S01]  /*d350*/  UIMAD UR5, UR10, UR5, UR7 ;  /* 0x000000050a0572a4 */ /* 0x000fe2000f8e0207 */
[C---:B------:R-:W-:Y:S01]  /*d360*/  ISETP.NE.AND P0, PT, R24.reuse, 0x1, PT ;  /* 0x000000011800780c */ /* 0x040fe20003f05270 */
[----:B------:R-:W-:-:S02]  /*d370*/  IMAD R24, R24, c[0x0][0x388], RZ ;  /* 0x0000e20018187a24 */ /* 0x000fc400078e02ff */
[----:B------:R-:W-:Y:S01]  /*d380*/  UIADD3 UR5, UR9, UR5, URZ ;  /* 0x0000000509057290 */ /* 0x000fe2000fffe03f */
[----:B---3--:R-:W-:-:S05]  /*d390*/  SHF.R.S32.HI R6, RZ, 0x1f, R16 ;  /* 0x0000001fff067819 */ /* 0x008fca0000011410 */
[----:B------:R-:W-:Y:S01]  /*d3a0*/  IMAD.U32 R5, RZ, RZ, UR5 ;  /* 0x00000005ff057e24 */ /* 0x000fe2000f8e00ff */
[-C--:B------:R-:W-:Y:S01]  /*d3b0*/  LEA.HI R0, R6, R16.reuse, RZ, 0x2 ;  /* 0x0000001006007211 */ /* 0x080fe200078f10ff */
[----:B--2---:R-:W-:Y:S01]  /*d3c0*/  IMAD R12, R4, c[0x0][0x550], R11 ;  /* 0x00015400040c7a24 */ /* 0x004fe200078e020b */
[-C--:B------:R-:W-:Y:S01]  /*d3d0*/  LEA.HI R6, R6, R16.reuse, RZ, 0x5 ;  /* 0x0000001006067211 */ /* 0x080fe200078f28ff */
[----:B------:R-:W-:Y:S01]  /*d3e0*/  IMAD.MOV.U32 R4, RZ, RZ, R2 ;  /* 0x000000ffff047224 */ /* 0x000fe200078e0002 */
[----:B------:R-:W-:Y:S01]  /*d3f0*/  LOP3.LUT R0, R0, 0xfffffffc, RZ, 0xc0, !PT ;  /* 0xfffffffc00007812 */ /* 0x000fe200078ec0ff */
[----:B------:R-:W-:Y:S01]  /*d400*/  ULDC.64 UR4, c[0x0][0x438] ;  /* 0x00010e0000047ab9 */ /* 0x000fe20000000a00 */
[----:B------:R-:W-:Y:S01]  /*d410*/  LOP3.LUT R7, R6, 0xffffffe0, RZ, 0xc0, !PT ;  /* 0xffffffe006077812 */ /* 0x000fe200078ec0ff */
[----:B------:R-:W-:Y:S01]  /*d420*/  UIMAD UR6, UR6, UR4, URZ ;  /* 0x00000004060672a4 */ /* 0x000fe2000f8e023f */
[----:B------:R-:W-:Y:S01]  /*d430*/  IADD3 R0, -R0, R16, RZ ;  /* 0x0000001000007210 */ /* 0x000fe20007ffe1ff */
[----:B------:R-:W-:Y:S01]  /*d440*/  UIMAD.WIDE.U32 UR8, UR10, UR4, URZ ;  /* 0x000000040a0872a5 */ /* 0x000fe2000f8e003f */
[--C-:B------:R-:W-:Y:S01]  /*d450*/  SHF.R.S32.HI R8, RZ, 0x5, R6.reuse ;  /* 0x00000005ff087819 */ /* 0x100fe20000011406 */
[----:B------:R-:W-:Y:S01]  /*d460*/  IMAD.IADD R16, R16, 0x1, -R7 ;  /* 0x0000000110107824 */ /* 0x000fe200078e0a07 */
[----:B------:R-:W-:Y:S01]  /*d470*/  LEA.HI R3, R0, R0, RZ, 0x1 ;  /* 0x0000000000037211 */ /* 0x000fe200078f08ff */
[----:B------:R-:W-:Y:S01]  /*d480*/  UIMAD UR4, UR10, UR5, UR6 ;  /* 0x000000050a0472a4 */ /* 0x000fe2000f8e0206 */
[----:B------:R-:W-:Y:S01]  /*d490*/  SHF.R.S32.HI R2, RZ, 0x1f, R6 ;  /* 0x0000001fff027819 */ /* 0x000fe20000011406 */
[----:B----4-:R-:W-:Y:S01]  /*d4a0*/  IMAD.WIDE.U32 R4, R9, c[0x0][0x4d8], R4 ;  /* 0x0001360009047a25 */ /* 0x010fe200078e0004 */
[----:B------:R-:W-:Y:S01]  /*d4b0*/  LOP3.LUT R7, R3, 0x1ffffffe, RZ, 0xc0, !PT ;  /* 0x1ffffffe03077812 */ /* 0x000fe200078ec0ff */
[----:B------:R-:W-:Y:S01]  /*d4c0*/  UIADD3 UR4, UR9, UR4, URZ ;  /* 0x0000000409047290 */ /* 0x000fe2000fffe03f */
[----:B------:R-:W-:-:S02]  /*d4d0*/  LEA.HI R2, R2, R8, RZ, 0x2 ;  /* 0x0000000802027211 */ /* 0x000fc400078f10ff */
[----:B------:R-:W-:Y:S01]  /*d4e0*/  IADD3 R7, R0, -R7, RZ ;  /* 0x8000000700077210 */ /* 0x000fe20007ffe0ff */
[----:B------:R-:W-:Y:S01]  /*d4f0*/  IMAD.SHL.U32 R0, R3, 0x20, RZ ;  /* 0x0000002003007824 */ /* 0x000fe200078e00ff */
[----:B------:R-:W-:Y:S02]  /*d500*/  SHF.R.S32.HI R3, RZ, 0x1f, R16 ;  /* 0x0000001fff037819 */ /* 0x000fe40000011410 */
[----:B------:R-:W-:Y:S02]  /*d510*/  LOP3.LUT R2, R2, 0xffffffc, RZ, 0xc0, !PT ;  /* 0x0ffffffc02027812 */ /* 0x000fe400078ec0ff */
[----:B------:R-:W-:Y:S01]  /*d520*/  LEA.HI R17, R3, R16, RZ, 0x2 ;  /* 0x0000001003117211 */ /* 0x000fe200078f10ff */
[----:B------:R-:W-:Y:S01]  /*d530*/  IMAD.U32 R3, RZ, RZ, UR9 ;  /* 0x00000009ff037e24 */ /* 0x000fe2000f8e00ff */
[----:B------:R-:W-:Y:S01]  /*d540*/  LOP3.LUT R0, R0, 0xffffffc0, RZ, 0xc0, !PT ;  /* 0xffffffc000007812 */ /* 0x000fe200078ec0ff */
[----:B------:R-:W-:Y:S01]  /*d550*/  IMAD.IADD R8, R8, 0x1, -R2 ;  /* 0x0000000108087824 */ /* 0x000fe200078e0a02 */
[----:B------:R-:W-:Y:S01]  /*d560*/  SHF.R.S32.HI R6, RZ, 0x2, R17 ;  /* 0x00000002ff067819 */ /* 0x000fe20000011411 */
[----:B------:R-:W-:Y:S01]  /*d570*/  IMAD.U32 R2, RZ, RZ, UR8 ;  /* 0x00000008ff027e24 */ /* 0x000fe2000f8e00ff */
[----:B------:R-:W-:Y:S01]  /*d580*/  SHF.R.S32.HI R10, RZ, 0x1f, R9 ;  /* 0x0000001fff0a7819 */ /* 0x000fe20000011409 */
[----:B------:R-:W-:Y:S01]  /*d590*/  IMAD R7, R7, 0x8, R0 ;  /* 0x0000000807077824 */ /* 0x000fe200078e0200 */
[----:B------:R-:W-:Y:S01]  /*d5a0*/  MOV R3, UR4 ;  /* 0x0000000400037c02 */ /* 0x000fe20008000f00 */
[----:B------:R-:W-:Y:S01]  /*d5b0*/  IMAD R14, R8, 0x10, R6 ;  /* 0x00000010080e7824 */ /* 0x000fe200078e0206 */
[----:B------:R-:W-:Y:S01]  /*d5c0*/  LOP3.LUT P1, RZ, R16, 0x3, RZ, 0xc0, !PT ;  /* 0x0000000310ff7812 */ /* 0x000fe2000782c0ff */
[----:B------:R-:W-:-:S02]  /*d5d0*/  IMAD R0, R10, c[0x0][0x4d8], RZ ;  /* 0x000136000a007a24 */ /* 0x000fc400078e02ff */
[----:B------:R-:W-:Y:S01]  /*d5e0*/  IMAD R6, R10, c[0x0][0x440], RZ ;  /* 0x000110000a067a24 */ /* 0x000fe200078e02ff */
[----:B------:R-:W-:Y:S01]  /*d5f0*/  IADD3 R8, R14, R7, RZ ;  /* 0x000000070e087210 */ /* 0x000fe20007ffe0ff */
[C---:B------:R-:W-:Y:S02]  /*d600*/  IMAD R0, R9.reuse, c[0x0][0x4dc], R0 ;  /* 0x0001370009007a24 */ /* 0x040fe400078e0200 */
[----:B------:R-:W-:Y:S02]  /*d610*/  IMAD R6, R9, c[0x0][0x444], R6 ;  /* 0x0001110009067a24 */ /* 0x000fe400078e0206 */
[----:B-1----:R-:W-:Y:S02]  /*d620*/  IMAD R8, R15, 0x80, R8 ;  /* 0x000000800f087824 */ /* 0x002fe400078e0208 */
[----:B------:R-:W-:-:S04]  /*d630*/  IMAD.WIDE.U32 R2, R9, c[0x0][0x440], R2 ;  /* 0x0001100009027a25 */ /* 0x000fc800078e0002 */
[----:B------:R-:W-:-:S04]  /*d640*/  @P0 IMAD.HI.U32 R11, R8, c[0x0][0x4ec], RZ ;  /* 0x00013b00080b0a27 */ /* 0x000fc800078e00ff */
[----:B------:R-:W-:Y:S01]  /*d650*/  IMAD.IADD R5, R5, 0x1, R0 ;  /* 0x0000000105057824 */ /* 0x000fe200078e0200 */
[----:B------:R-:W-:Y:S01]  /*d660*/  SHF.R.S32.HI R0, RZ, 0x1f, R12 ;  /* 0x0000001fff007819 */ /* 0x000fe2000001140c */
[----:B------:R-:W-:Y:S01]  /*d670*/  IMAD.IADD R3, R3, 0x1, R6 ;  /* 0x0000000103037824 */ /* 0x000fe200078e0206 */
[----:B------:R-:W-:Y:S01]  /*d680*/  MOV R6, R8 ;  /* 0x0000000800067202 */ /* 0x000fe20000000f00 */
[----:B------:R-:W-:Y:S01]  /*d690*/  @P0 IMAD.HI.U32 R10, R8, c[0x0][0x4ec], RZ ;  /* 0x00013b00080a0a27 */ /* 0x000fe200078e00ff */
[----:B------:R-:W-:-:S03]  /*d6a0*/  @P0 SHF.R.U32.HI R6, RZ, c[0x0][0x4f0], R11 ;  /* 0x00013c00ff060a19 */ /* 0x000fc6000001160b */
[----:B------:R-:W-:Y:S01]  /*d6b0*/  IMAD.MOV.U32 R7, RZ, RZ, R8 ;  /* 0x000000ffff077224 */ /* 0x000fe200078e0008 */
[----:B------:R-:W-:Y:S01]  /*d6c0*/  @P0 SHF.R.U32.HI R7, RZ, c[0x0][0x4f0], R10 ;  /* 0x00013c00ff070a19 */ /* 0x000fe2000001160a */
[C---:B------:R-:W-:Y:S02]  /*d6d0*/  IMAD R9, R0.reuse, c[0x0][0x448], RZ ;  /* 0x0001120000097a24 */ /* 0x040fe400078e02ff */
[----:B------:R-:W-:Y:S02]  /*d6e0*/  IMAD R0, R0, c[0x0][0x4e0], RZ ;  /* 0x0001380000007a24 */ /* 0x000fe400078e02ff */
[----:B------:R-:W-:Y:S02]  /*d6f0*/  IMAD.MOV R10, RZ, RZ, -R6 ;  /* 0x000000ffff0a7224 */ /* 0x000fe400078e0a06 */
[C---:B------:R-:W-:Y:S01]  /*d700*/  IMAD R11, R12.reuse, c[0x0][0x44c], R9 ;  /* 0x000113000c0b7a24 */ /* 0x040fe200078e0209 */
[----:B------:R-:W-:Y:S01]  /*d710*/  SHF.R.S32.HI R9, RZ, 0x1f, R7 ;  /* 0x0000001fff097819 */ /* 0x000fe20000011407 */
[----:B------:R-:W-:-:S02]  /*d720*/  IMAD R13, R12, c[0x0][0x4e4], R0 ;  /* 0x000139000c0d7a24 */ /* 0x000fc400078e0200 */
[----:B------:R-:W-:-:S04]  /*d730*/  IMAD.WIDE.U32 R4, R12, c[0x0][0x4e0], R4 ;  /* 0x000138000c047a25 */ /* 0x000fc800078e0004 */
[----:B------:R-:W-:Y:S01]  /*d740*/  IMAD R0, R10, c[0x0][0x4e8], R8 ;  /* 0x00013a000a007a24 */ /* 0x000fe200078e0208 */
[----:B------:R-:W-:Y:S01]  /*d750*/  SHF.R.S32.HI R10, RZ, 0x1f, R6 ;  /* 0x0000001fff0a7819 */ /* 0x000fe20000011406 */
[----:B------:R-:W-:Y:S01]  /*d760*/  IMAD R9, R9, c[0x0][0x430], RZ ;  /* 0x00010c0009097a24 */ /* 0x000fe200078e02ff */
[----:B------:R-:W-:Y:S01]  /*d770*/  IADD3 R4, P0, R6, R4, RZ ;  /* 0x0000000406047210 */ /* 0x000fe20007f1e0ff */
[----:B------:R-:W-:Y:S01]  /*d780*/  IMAD.WIDE.U32 R2, R12, c[0x0][0x448], R2 ;  /* 0x000112000c027a25 */ /* 0x000fe200078e0002 */
[----:B------:R-:W-:Y:S02]  /*d790*/  SHF.R.S32.HI R6, RZ, 0x1f, R0 ;  /* 0x0000001fff067819 */ /* 0x000fe40000011400 */
[----:B------:R-:W-:Y:S01]  /*d7a0*/  IADD3.X R5, R10, R5, R13, P0, !PT ;  /* 0x000000050a057210 */ /* 0x000fe200007fe40d */
[----:B------:R-:W-:Y:S01]  /*d7b0*/  IMAD R10, R7, c[0x0][0x434], R9 ;  /* 0x00010d00070a7a24 */ /* 0x000fe200078e0209 */
[----:B------:R-:W-:Y:S01]  /*d7c0*/  IADD3 R3, R3, R11, RZ ;  /* 0x0000000b03037210 */ /* 0x000fe20007ffe0ff */
[----:B------:R-:W-:-:S02]  /*d7d0*/  IMAD R9, R6, c[0x0][0x4c8], RZ ;  /* 0x0001320006097a24 */ /* 0x000fc400078e02ff */
[----:B------:R-:W-:Y:S02]  /*d7e0*/  IMAD.MOV R6, RZ, RZ, -R7 ;  /* 0x000000ffff067224 */ /* 0x000fe400078e0a07 */
[----:B------:R-:W-:-:S04]  /*d7f0*/  IMAD.WIDE.U32 R4, R0, c[0x0][0x4c8], R4 ;  /* 0x0001320000047a25 */ /* 0x000fc800078e0004 */
[----:B------:R-:W-:Y:S02]  /*d800*/  IMAD R0, R0, c[0x0][0x4cc], R9 ;  /* 0x0001330000007a24 */ /* 0x000fe400078e0209 */
[----:B------:R-:W-:Y:S01]  /*d810*/  IMAD R13, R6, c[0x0][0x4e8], R8 ;  /* 0x00013a00060d7a24 */ /* 0x000fe200078e0208 */
[C---:B------:R-:W-:Y:S01]  /*d820*/  LEA R6, P0, R4.reuse, c[0x0][0x4a8], 0x2 ;  /* 0x00012a0004067a11 */ /* 0x040fe200078010ff */
[----:B------:R-:W-:Y:S01]  /*d830*/  IMAD.WIDE.U32 R2, R7, c[0x0][0x430], R2 ;  /* 0x00010c0007027a25 */ /* 0x000fe200078e0002 */
[----:B------:R-:W-:Y:S02]  /*d840*/  IADD3 R0, R5, R0, RZ ;  /* 0x0000000005007210 */ /* 0x000fe40007ffe0ff */
[----:B------:R-:W-:Y:S01]  /*d850*/  SHF.R.S32.HI R7, RZ, 0x1f, R13 ;  /* 0x0000001fff077819 */ /* 0x000fe2000001140d */
[----:B------:R-:W-:Y:S01]  /*d860*/  IMAD.IADD R3, R3, 0x1, R10 ;  /* 0x0000000103037824 */ /* 0x000fe200078e020a */
[----:B------:R-:W-:Y:S01]  /*d870*/  LEA.HI.X R0, R4, c[0x0][0x4ac], R0, 0x2, P0 ;  /* 0x00012b0004007a11 */ /* 0x000fe200000f1400 */
[----:B------:R-:W-:Y:S01]  /*d880*/  IMAD R12, R15, 0x80, R14 ;  /* 0x000000800f0c7824 */ /* 0x000fe200078e020e */
[----:B------:R-:W-:Y:S01]  /*d890*/  SHFL.IDX PT, R4, R6, RZ, 0x1c1f ;  /* 0x001c1fff06047589 */ /* 0x000fe200000e0000 */
[----:B------:R-:W-:-:S02]  /*d8a0*/  IMAD R7, R7, c[0x0][0x428], RZ ;  /* 0x00010a0007077a24 */ /* 0x000fc400078e02ff */
[C---:B------:R-:W-:Y:S01]  /*d8b0*/  IMAD.WIDE.U32 R2, R13.reuse, c[0x0][0x428], R2 ;  /* 0x00010a000d027a25 */ /* 0x040fe200078e0002 */
[----:B------:R-:W1:Y:S01]  /*d8c0*/  SHFL.IDX PT, R5, R0, RZ, 0x1c1f ;  /* 0x001c1fff00057589 */ /* 0x000e6200000e0000 */
[C---:B------:R-:W-:Y:S02]  /*d8d0*/  IADD3 R14, R12.reuse, 0x40, RZ ;  /* 0x000000400c0e7810 */ /* 0x040fe40007ffe0ff */
[----:B------:R-:W-:Y:S01]  /*d8e0*/  IMAD R15, R13, c[0x0][0x42c], R7 ;  /* 0x00010b000d0f7a24 */ /* 0x000fe200078e0207 */
[----:B------:R-:W-:Y:S01]  /*d8f0*/  SHFL.IDX PT, R10, R6, 0x1, 0x1c1f ;  /* 0x003c1f00060a7f89 */ /* 0x000fe200000e0000 */
[C---:B------:R-:W-:Y:S02]  /*d900*/  IADD3 R13, R12.reuse, 0x48, RZ ;  /* 0x000000480c0d7810 */ /* 0x040fe40007ffe0ff */
[-C--:B------:R-:W-:Y:S01]  /*d910*/  ISETP.GE.OR P4, PT, R12, R24.reuse, P1 ;  /* 0x000000180c00720c */ /* 0x080fe20000f86670 */
[----:B------:R-:W2:Y:S01]  /*d920*/  SHFL.IDX PT, R11, R0, 0x1, 0x1c1f ;  /* 0x003c1f00000b7f89 */ /* 0x000ea200000e0000 */
[-C--:B------:R-:W-:Y:S01]  /*d930*/  ISETP.GE.OR P2, PT, R14, R24.reuse, P1 ;  /* 0x000000180e00720c */ /* 0x080fe20000f46670 */
[----:B------:R-:W-:Y:S01]  /*d940*/  IMAD.IADD R3, R3, 0x1, R15 ;  /* 0x0000000103037824 */ /* 0x000fe200078e020f */
[----:B------:R-:W-:Y:S01]  /*d950*/  LEA R23, P0, R2, c[0x0][0x400], 0x2 ;  /* 0x0001000002177a11 */ /* 0x000fe200078010ff */
[----:B------:R-:W-:Y:S01]  /*d960*/  SHFL.IDX PT, R8, R6, 0x2, 0x1c1f ;  /* 0x005c1f0006087f89 */ /* 0x000fe200000e0000 */
[----:B------:R-:W-:-:S02]  /*d970*/  ISETP.GE.AND P5, PT, R14, R24, PT ;  /* 0x000000180e00720c */ /* 0x000fc40003fa6270 */
[----:B------:R-:W-:Y:S01]  /*d980*/  LEA.HI.X R22, R2, c[0x0][0x404], R3, 0x2, P0 ;  /* 0x0001010002167a11 */ /* 0x000fe200000f1403 */
[----:B------:R-:W3:Y:S01]  /*d990*/  SHFL.IDX PT, R9, R0, 0x2, 0x1c1f ;  /* 0x005c1f0000097f89 */ /* 0x000ee200000e0000 */
[----:B------:R-:W-:-:S03]  /*d9a0*/  ISETP.GE.AND P6, PT, R13, R24, PT ;  /* 0x000000180d00720c */ /* 0x000fc60003fc6270 */
[----:B------:R-:W-:Y:S04]  /*d9b0*/  SHFL.IDX PT, R6, R6, 0x3, 0x1c1f ;  /* 0x007c1f0006067f89 */ /* 0x000fe800000e0000 */
[----:B------:R4:W2:Y:S04]  /*d9c0*/  SHFL.IDX PT, R7, R0, 0x3, 0x1c1f ;  /* 0x007c1f0000077f89 */ /* 0x0008a800000e0000 */
[----:B-1----:R1:W-:Y:S04]  /*d9d0*/  @!P4 ST.E [R4.64], R18 ;  /* 0x000000120400c985 */ /* 0x0023e8000c10190c */
[----:B------:R1:W1:Y:S04]  /*d9e0*/  SHFL.IDX PT, R2, R23, RZ, 0x1c1f ;  /* 0x001c1fff17027589 */ /* 0x00026800000e0000 */
[----:B------:R1:W1:Y:S01]  /*d9f0*/  SHFL.IDX PT, R3, R22, RZ, 0x1c1f ;  /* 0x001c1fff16037589 */ /* 0x00026200000e0000 */
[----:B----4-:R-:W-:-:S04]  /*da00*/  IADD3 R0, R12, 0x8, RZ ;  /* 0x000000080c007810 */ /* 0x010fc80007ffe0ff */
[CC--:B------:R-:W-:Y:S02]  /*da10*/  ISETP.GE.OR P3, PT, R0.reuse, R24.reuse, P1 ;  /* 0x000000180000720c */ /* 0x0c0fe40000f66670 */
[-C--:B------:R-:W-:Y:S02]  /*da20*/  ISETP.GE.OR P1, PT, R13, R24.reuse, P1 ;  /* 0x000000180d00720c */ /* 0x080fe40000f26670 */
[----:B------:R-:W-:Y:S02]  /*da30*/  ISETP.GE.AND P0, PT, R0, R24, PT ;  /* 0x000000180000720c */ /* 0x000fe40003f06270 */
[----:B------:R-:W-:-:S04]  /*da40*/  LOP3.LUT R0, R17, 0x7ffffffc, RZ, 0xc0, !PT ;  /* 0x7ffffffc11007812 */ /* 0x000fc800078ec0ff */
[----:B------:R-:W-:-:S03]  /*da50*/  IADD3 R0, R16, -R0, RZ ;  /* 0x8000000010007210 */ /* 0x000fc60007ffe0ff */
[----:B--2---:R2:W-:Y:S02]  /*da60*/  @!P3 ST.E [R10.64], R19 ;  /* 0x000000130a00b985 */ /* 0x0045e4000c10190c */
[----:B------:R-:W-:Y:S02]  /*da70*/  IMAD.SHL.U32 R0, R0, 0x2, RZ ;  /* 0x0000000200007824 */ /* 0x000fe400078e00ff */
[----:B---3--:R2:W-:Y:S04]  /*da80*/  @!P2 ST.E [R8.64], R20 ;  /* 0x000000140800a985 */ /* 0x0085e8000c10190c */
[----:B------:R2:W-:Y:S01]  /*da90*/  @!P1 ST.E [R6.64], R21 ;  /* 0x0000001506009985 */ /* 0x0005e2000c10190c */
[----:B------:R-:W-:-:S13]  /*daa0*/  ISETP.GE.AND P1, PT, R12, R24, PT ;  /* 0x000000180c00720c */ /* 0x000fda0003f26270 */
[----:B------:R-:W-:Y:S05]  /*dab0*/  @P1 BRA `(.L_x_158) ;  /* 0x000005d000001947 */ /* 0x000fea0003800000 */
[C---:B-1----:R-:W-:Y:S02]  /*dac0*/  IADD3 R4, R0.reuse, 0x8, RZ ;  /* 0x0000000800047810 */ /* 0x042fe40007ffe0ff */
[----:B------:R-:W-:Y:S02]  /*dad0*/  IADD3 R5, R0, 0x10, RZ ;  /* 0x0000001000057810 */ /* 0x000fe40007ffe0ff */
[----:B------:R-:W-:Y:S02]  /*dae0*/  ISETP.GE.AND P3, PT, R4, c[0x0][0x3c8], PT ;  /* 0x0000f20004007a0c */ /* 0x000fe40003f66270 */
[----:B------:R-:W-:Y:S02]  /*daf0*/  ISETP.GE.AND P2, PT, R5, c[0x0][0x3c8], PT ;  /* 0x0000f20005007a0c */ /* 0x000fe40003f46270 */
[C---:B------:R-:W-:Y:S02]  /*db00*/  ISETP.GE.AND P4, PT, R0.reuse, c[0x0][0x3c8], PT ;  /* 0x0000f20000007a0c */ /* 0x040fe40003f86270 */
[----:B--2---:R-:W-:-:S02]  /*db10*/  IADD3 R8, R0, 0x18, RZ ;  /* 0x0000001800087810 */ /* 0x004fc40007ffe0ff */
[----:B------:R-:W-:Y:S02]  /*db20*/  IADD3 R10, R0, 0x38, RZ ;  /* 0x00000038000a7810 */ /* 0x000fe40007ffe0ff */
[----:B------:R-:W-:-:S03]  /*db30*/  ISETP.GE.AND P1, PT, R8, c[0x0][0x3c8], PT ;  /* 0x0000f20008007a0c */ /* 0x000fc60003f26270 */
[----:B------:R-:W-:Y:S02]  /*db40*/  @!P3 LEA.HI R4, R4, R4, RZ, 0x1 ;  /* 0x000000040404b211 */ /* 0x000fe400078f08ff */
[----:B------:R-:W-:Y:S02]  /*db50*/  @!P2 LEA.HI R9, R5, R5, RZ, 0x1 ;  /* 0x000000050509a211 */ /* 0x000fe400078f08ff */
[----:B------:R-:W-:Y:S01]  /*db60*/  @!P3 LOP3.LUT R4, R4, 0xfffffffe, RZ, 0xc0, !PT ;  /* 0xfffffffe0404b812 */ /* 0x000fe200078ec0ff */
[----:B------:R-:W-:Y:S01]  /*db70*/  @!P4 IMAD.WIDE R6, R0, 0x4, R2 ;  /* 0x000000040006c825 */ /* 0x000fe200078e0202 */
[----:B------:R-:W-:-:S03]  /*db80*/  @!P2 LOP3.LUT R9, R9, 0xfffffffe, RZ, 0xc0, !PT ;  /* 0xfffffffe0909a812 */ /* 0x000fc600078ec0ff */
[----:B------:R-:W-:Y:S01]  /*db90*/  @!P3 IMAD.WIDE R4, R4, 0x4, R2 ;  /* 0x000000040404b825 */ /* 0x000fe200078e0202 */
[----:B------:R1:W-:Y:S01]  /*dba0*/  @!P4 ST.E.64 [R6.64], R148 ;  /* 0x000000940600c985 */ /* 0x0003e2000c101b0c */
[----:B------:R-:W-:-:S03]  /*dbb0*/  @!P1 LEA.HI R8, R8, R8, RZ, 0x1 ;  /* 0x0000000808089211 */ /* 0x000fc600078f08ff */
[----:B------:R2:W-:Y:S01]  /*dbc0*/  @!P3 ST.E.64 [R4.64], R156 ;  /* 0x0000009c0400b985 */ /* 0x0005e2000c101b0c */
[----:B------:R-:W-:Y:S02]  /*dbd0*/  @!P1 LOP3.LUT R8, R8, 0xfffffffe, RZ, 0xc0, !PT ;  /* 0xfffffffe08089812 */ /* 0x000fe400078ec0ff */
[C---:B-1----:R-:W-:Y:S02]  /*dbe0*/  IADD3 R7, R0.reuse, 0x20, RZ ;  /* 0x0000002000077810 */ /* 0x042fe40007ffe0ff */
[C---:B------:R-:W-:Y:S01]  /*dbf0*/  IADD3 R6, R0.reuse, 0x28, RZ ;  /* 0x0000002800067810 */ /* 0x040fe20007ffe0ff */
[----:B--2---:R-:W-:Y:S01]  /*dc00*/  @!P2 IMAD.WIDE R4, R9, 0x4, R2 ;  /* 0x000000040904a825 */ /* 0x004fe200078e0202 */
[----:B------:R-:W-:Y:S02]  /*dc10*/  IADD3 R9, R0, 0x30, RZ ;  /* 0x0000003000097810 */ /* 0x000fe40007ffe0ff */
[----:B------:R-:W-:Y:S02]  /*dc20*/  ISETP.GE.AND P4, PT, R7, c[0x0][0x3c8], PT ;  /* 0x0000f20007007a0c */ /* 0x000fe40003f86270 */
[----:B------:R1:W-:Y:S01]  /*dc30*/  @!P2 ST.E.64 [R4.64], R160 ;  /* 0x000000a00400a985 */ /* 0x0003e2000c101b0c */
[----:B------:R-:W-:-:S02]  /*dc40*/  ISETP.GE.AND P3, PT, R6, c[0x0][0x3c8], PT ;  /* 0x0000f20006007a0c */ /* 0x000fc40003f66270 */
[----:B------:R-:W-:Y:S01]  /*dc50*/  ISETP.GE.AND P2, PT, R9, c[0x0][0x3c8], PT ;  /* 0x0000f20009007a0c */ /* 0x000fe20003f46270 */
[----:B-1----:R-:W-:-:S07]  /*dc60*/  @!P1 IMAD.WIDE R4, R8, 0x4, R2 ;  /* 0x0000000408049825 */ /* 0x002fce00078e0202 */
[----:B------:R-:W-:Y:S01]  /*dc70*/  @!P4 LEA.HI R8, R7, R7, RZ, 0x1 ;  /* 0x000000070708c211 */ /* 0x000fe200078f08ff */
[----:B------:R1:W-:Y:S01]  /*dc80*/  @!P1 ST.E.64 [R4.64], R172 ;  /* 0x000000ac04009985 */ /* 0x0003e2000c101b0c */
[----:B------:R-:W-:Y:S02]  /*dc90*/  ISETP.GE.AND P1, PT, R10, c[0x0][0x3c8], PT ;  /* 0x0000f2000a007a0c */ /* 0x000fe40003f26270 */
[----:B------:R-:W-:-:S11]  /*dca0*/  @!P4 LOP3.LUT R8, R8, 0xfffffffe, RZ, 0xc0, !PT ;  /* 0xfffffffe0808c812 */ /* 0x000fd600078ec0ff */
[----:B------:R-:W-:Y:S02]  /*dcb0*/  @!P1 LEA.HI R10, R10, R10, RZ, 0x1 ;  /* 0x0000000a0a0a9211 */ /* 0x000fe400078f08ff */
[----:B-1----:R-:W-:Y:S02]  /*dcc0*/  @!P3 LEA.HI R5, R6, R6, RZ, 0x1 ;  /* 0x000000060605b211 */ /* 0x002fe400078f08ff */
[----:B------:R-:W-:Y:S01]  /*dcd0*/  @!P2 LEA.HI R4, R9, R9, RZ, 0x1 ;  /* 0x000000090904a211 */ /* 0x000fe200078f08ff */
[--C-:B------:R-:W-:Y:S01]  /*dce0*/  @!P4 IMAD.WIDE R8, R8, 0x4, R2.reuse ;  /* 0x000000040808c825 */ /* 0x100fe200078e0202 */
[----:B------:R-:W-:Y:S02]  /*dcf0*/  @!P3 LOP3.LUT R5, R5, 0xfffffffe, RZ, 0xc0, !PT ;  /* 0xfffffffe0505b812 */ /* 0x000fe400078ec0ff */
[----:B------:R-:W-:Y:S02]  /*dd00*/  @!P2 LOP3.LUT R4, R4, 0xfffffffe, RZ, 0xc0, !PT ;  /* 0xfffffffe0404a812 */ /* 0x000fe400078ec0ff */
[----:B------:R1:W-:Y:S01]  /*dd10*/  @!P4 ST.E.64 [R8.64], R176 ;  /* 0x000000b00800c985 */ /* 0x0003e2000c101b0c */
[----:B------:R-:W-:-:S04]  /*dd20*/  @!P3 IMAD.WIDE R6, R5, 0x4, R2 ;  /* 0x000000040506b825 */ /* 0x000fc800078e0202 */
[----:B------:R-:W-:Y:S01]  /*dd30*/  @!P2 IMAD.WIDE R4, R4, 0x4, R2 ;  /* 0x000000040404a825 */ /* 0x000fe200078e0202 */
[----:B------:R2:W-:Y:S04]  /*dd40*/  @!P3 ST.E.64 [R6.64], R188 ;  /* 0x000000bc0600b985 */ /* 0x0005e8000c101b0c */
[----:B------:R3:W-:Y:S01]  /*dd50*/  @!P2 ST.E.64 [R4.64], R192 ;  /* 0x000000c00400a985 */ /* 0x0007e2000c101b0c */
[----:B-1----:R-:W-:Y:S02]  /*dd60*/  @!P1 LOP3.LUT R8, R10, 0xfffffffe, RZ, 0xc0, !PT ;  /* 0xfffffffe0a089812 */ /* 0x002fe400078ec0ff */
[----:B------:R-:W-:-:S03]  /*dd70*/  IADD3 R9, R0, 0x40, RZ ;  /* 0x0000004000097810 */ /* 0x000fc60007ffe0ff */
[----:B--2---:R-:W-:Y:S01]  /*dd80*/  @!P1 IMAD.WIDE R6, R8, 0x4, R2 ;  /* 0x0000000408069825 */ /* 0x004fe200078e0202 */
[----:B------:R-:W-:Y:S02]  /*dd90*/  ISETP.GE.AND P4, PT, R9, c[0x0][0x3c8], PT ;  /* 0x0000f20009007a0c */ /* 0x000fe40003f86270 */
[C---:B------:R-:W-:Y:S02]  /*dda0*/  IADD3 R8, R0.reuse, 0x58, RZ ;  /* 0x0000005800087810 */ /* 0x040fe40007ffe0ff */
[C---:B---3--:R-:W-:Y:S01]  /*ddb0*/  IADD3 R5, R0.reuse, 0x48, RZ ;  /* 0x0000004800057810 */ /* 0x048fe20007ffe0ff */
[----:B------:R1:W-:Y:S01]  /*ddc0*/  @!P1 ST.E.64 [R6.64], R204 ;  /* 0x000000cc06009985 */ /* 0x0003e2000c101b0c */
[----:B------:R-:W-:Y:S02]  /*ddd0*/  IADD3 R4, R0, 0x50, RZ ;  /* 0x0000005000047810 */ /* 0x000fe40007ffe0ff */
[----:B------:R-:W-:Y:S02]  /*dde0*/  ISETP.GE.AND P3, PT, R5, c[0x0][0x3c8], PT ;  /* 0x0000f20005007a0c */ /* 0x000fe40003f66270 */
[----:B------:R-:W-:-:S02]  /*ddf0*/  ISETP.GE.AND P2, PT, R4, c[0x0][0x3c8], PT ;  /* 0x0000f20004007a0c */ /* 0x000fc40003f46270 */
[----:B------:R-:W-:Y:S02]  /*de00*/  ISETP.GE.AND P1, PT, R8, c[0x0][0x3c8], PT ;  /* 0x0000f20008007a0c */ /* 0x000fe40003f26270 */
[----:B------:R-:W-:-:S09]  /*de10*/  @!P4 LEA.HI R9, R9, R9, RZ, 0x1 ;  /* 0x000000090909c211 */ /* 0x000fd200078f08ff */
[----:B------:R-:W-:Y:S02]  /*de20*/  @!P2 LEA.HI R4, R4, R4, RZ, 0x1 ;  /* 0x000000040404a211 */ /* 0x000fe400078f08ff */
[----:B------:R-:W-:-:S04]  /*de30*/  @!P1 LEA.HI R8, R8, R8, RZ, 0x1 ;  /* 0x0000000808089211 */ /* 0x000fc800078f08ff */
[----:B------:R-:W-:Y:S02]  /*de40*/  @!P1 LOP3.LUT R10, R8, 0xfffffffe, RZ, 0xc0, !PT ;  /* 0xfffffffe080a9812 */ /* 0x000fe400078ec0ff */
[----:B-1----:R-:W-:Y:S02]  /*de50*/  @!P3 LEA.HI R6, R5, R5, RZ, 0x1 ;  /* 0x000000050506b211 */ /* 0x002fe400078f08ff */
[----:B------:R-:W-:Y:S02]  /*de60*/  @!P4 LOP3.LUT R5, R9, 0xfffffffe, RZ, 0xc0, !PT ;  /* 0xfffffffe0905c812 */ /* 0x000fe400078ec0ff */
[----:B------:R-:W-:Y:S02]  /*de70*/  @!P3 LOP3.LUT R9, R6, 0xfffffffe, RZ, 0xc0, !PT ;  /* 0xfffffffe0609b812 */ /* 0x000fe400078ec0ff */
[----:B------:R-:W-:Y:S01]  /*de80*/  @!P2 LOP3.LUT R6, R4, 0xfffffffe, RZ, 0xc0, !PT ;  /* 0xfffffffe0406a812 */ /* 0x000fe200078ec0ff */
[----:B------:R-:W-:-:S04]  /*de90*/  @!P4 IMAD.WIDE R4, R5, 0x4, R2 ;  /* 0x000000040504c825 */ /* 0x000fc800078e0202 */
[--C-:B------:R-:W-:Y:S01]  /*dea0*/  @!P3 IMAD.WIDE R8, R9, 0x4, R2.reuse ;  /* 0x000000040908b825 */ /* 0x100fe200078e0202 */
[----:B------:R1:W-:Y:S03]  /*deb0*/  @!P4 ST.E.64 [R4.64], R68 ;  /* 0x000000440400c985 */ /* 0x0003e6000c101b0c */
[--C-:B------:R-:W-:Y:S01]  /*dec0*/  @!P2 IMAD.WIDE R6, R6, 0x4, R2.reuse ;  /* 0x000000040606a825 */ /* 0x100fe200078e0202 */
[----:B------:R2:W-:Y:S04]  /*ded0*/  @!P3 ST.E.64 [R8.64], R80 ;  /* 0x000000500800b985 */ /* 0x0005e8000c101b0c */
[----:B------:R3:W-:Y:S01]  /*dee0*/  @!P2 ST.E.64 [R6.64], R84 ;  /* 0x000000540600a985 */ /* 0x0007e2000c101b0c */
[----:B-1----:R-:W-:Y:S01]  /*def0*/  @!P1 IMAD.WIDE R4, R10, 0x4, R2 ;  /* 0x000000040a049825 */ /* 0x002fe200078e0202 */
[----:B--2---:R-:W-:-:S04]  /*df00*/  IADD3 R8, R0, 0x60, RZ ;  /* 0x0000006000087810 */ /* 0x004fc80007ffe0ff */
[----:B------:R1:W-:Y:S01]  /*df10*/  @!P1 ST.E.64 [R4.64], R96 ;  /* 0x0000006004009985 */ /* 0x0003e2000c101b0c */
[----:B---3--:R-:W-:Y:S02]  /*df20*/  IADD3 R6, R0, 0x68, RZ ;  /* 0x0000006800067810 */ /* 0x008fe40007ffe0ff */
[----:B------:R-:W-:Y:S02]  /*df30*/  ISETP.GE.AND P4, PT, R8, c[0x0][0x3c8], PT ;  /* 0x0000f20008007a0c */ /* 0x000fe40003f86270 */
[----:B------:R-:W-:-:S11]  /*df40*/  ISETP.GE.AND P3, PT, R6, c[0x0][0x3c8], PT ;  /* 0x0000f20006007a0c */ /* 0x000fd60003f66270 */
[----:B------:R-:W-:Y:S02]  /*df50*/  @!P4 LEA.HI R8, R8, R8, RZ, 0x1 ;  /* 0x000000080808c211 */ /* 0x000fe400078f08ff */
[----:B------:R-:W-:-:S04]  /*df60*/  @!P3 LEA.HI R7, R6, R6, RZ, 0x1 ;  /* 0x000000060607b211 */ /* 0x000fc800078f08ff */
[----:B------:R-:W-:Y:S02]  /*df70*/  @!P3 LOP3.LUT R7, R7, 0xfffffffe, RZ, 0xc0, !PT ;  /* 0xfffffffe0707b812 */ /* 0x000fe400078ec0ff */
[C---:B-1----:R-:W-:Y:S02]  /*df80*/  IADD3 R5, R0.reuse, 0x70, RZ ;  /* 0x0000007000057810 */ /* 0x042fe40007ffe0ff */
[----:B------:R-:W-:Y:S02]  /*df90*/  IADD3 R4, R0, 0x78, RZ ;  /* 0x0000007800047810 */ /* 0x000fe40007ffe0ff */
[----:B------:R-:W-:Y:S02]  /*dfa0*/  ISETP.GE.AND P2, PT, R5, c[0x0][0x3c8], PT ;  /* 0x0000f20005007a0c */ /* 0x000fe40003f46270 */
[----:B------:R-:W-:-:S11]  /*dfb0*/  ISETP.GE.AND P1, PT, R4, c[0x0][0x3c8], PT ;  /* 0x0000f20004007a0c */ /* 0x000fd60003f26270 */
[----:B------:R-:W-:Y:S02]  /*dfc0*/  @!P2 LEA.HI R6, R5, R5, RZ, 0x1 ;  /* 0x000000050506a211 */ /* 0x000fe400078f08ff */
[----:B------:R-:W-:Y:S02]  /*dfd0*/  @!P1 LEA.HI R4, R4, R4, RZ, 0x1 ;  /* 0x0000000404049211 */ /* 0x000fe400078f08ff */
[----:B------:R-:W-:Y:S02]  /*dfe0*/  @!P4 LOP3.LUT R5, R8, 0xfffffffe, RZ, 0xc0, !PT ;  /* 0xfffffffe0805c812 */ /* 0x000fe400078ec0ff */
[----:B------:R-:W-:Y:S01]  /*dff0*/  @!P2 LOP3.LUT R10, R6, 0xfffffffe, RZ, 0xc0, !PT ;  /* 0xfffffffe060aa812 */ /* 0x000fe200078ec0ff */
[----:B------:R-:W-:Y:S01]  /*e000*/  @!P3 IMAD.WIDE R6, R7, 0x4, R2 ;  /* 0x000000040706b825 */ /* 0x000fe200078e0202 */
[----:B------:R-:W-:-:S03]  /*e010*/  @!P1 LOP3.LUT R11, R4, 0xfffffffe, RZ, 0xc0, !PT ;  /* 0xfffffffe040b9812 */ /* 0x000fc600078ec0ff */
[----:B------:R-:W-:-:S04]  /*e020*/  @!P4 IMAD.WIDE R8, R5, 0x4, R2 ;  /* 0x000000040508c825 */ /* 0x000fc800078e0202 */
[--C-:B------:R-:W-:Y:S01]  /*e030*/  @!P2 IMAD.WIDE R4, R10, 0x4, R2.reuse ;  /* 0x000000040a04a825 */ /* 0x100fe200078e0202 */
[----:B------:R1:W-:Y:S03]  /*e040*/  @!P4 ST.E.64 [R8.64], R100 ;  /* 0x000000640800c985 */ /* 0x0003e6000c101b0c */
[----:B------:R-:W-:Y:S01]  /*e050*/  @!P1 IMAD.WIDE R2, R11, 0x4, R2 ;  /* 0x000000040b029825 */ /* 0x000fe200078e0202 */
[----:B------:R1:W-:Y:S04]  /*e060*/  @!P3 ST.E.64 [R6.64], R112 ;  /* 0x000000700600b985 */ /* 0x0003e8000c101b0c */
[----:B------:R1:W-:Y:S04]  /*e070*/  @!P2 ST.E.64 [R4.64], R116 ;  /* 0x000000740400a985 */ /* 0x0003e8000c101b0c */
[----:B------:R1:W-:Y:S02]  /*e080*/  @!P1 ST.E.64 [R2.64], R128 ;  /* 0x0000008002009985 */ /* 0x0003e4000c101b0c */
.L_x_158:
[----:B-1----:R-:W-:Y:S05]  /*e090*/  BSYNC B0 ;  /* 0x0000000000007941 */ /* 0x002fea0003800000 */
.L_x_157:
[----:B------:R1:W3:Y:S01]  /*e0a0*/  SHFL.IDX PT, R3, R22, 0x1, 0x1c1f ;  /* 0x003c1f0016037f89 */ /* 0x0002e200000e0000 */
[----:B------:R-:W-:Y:S03]  /*e0b0*/  BSSY B0, `(.L_x_159) ;  /* 0x0000060000007945 */ /* 0x000fe60003800000 */
[----:B------:R1:W4:Y:S01]  /*e0c0*/  SHFL.IDX PT, R2, R23, 0x1, 0x1c1f ;  /* 0x003c1f0017027f89 */ /* 0x00032200000e0000 */
[----:B------:R-:W-:Y:S05]  /*e0d0*/  @P0 BRA `(.L_x_160) ;  /* 0x000005d000000947 */ /* 0x000fea0003800000 */
[C---:B--2---:R-:W-:Y:S02]  /*e0e0*/  IADD3 R6, R0.reuse, 0x8, RZ ;  /* 0x0000000800067810 */ /* 0x044fe40007ffe0ff */
[----:B------:R-:W-:-:S02]  /*e0f0*/  IADD3 R5, R0, 0x10, RZ ;  /* 0x0000001000057810 */ /* 0x000fc40007ffe0ff */
[C---:B------:R-:W-:Y:S02]  /*e100*/  ISETP.GE.AND P0, PT, R0.reuse, c[0x0][0x3c8], PT ;  /* 0x0000f20000007a0c */ /* 0x040fe40003f06270 */
[----:B------:R-:W-:Y:S02]  /*e110*/  IADD3 R4, R0, 0x18, RZ ;  /* 0x0000001800047810 */ /* 0x000fe40007ffe0ff */
[----:B------:R-:W-:Y:S02]  /*e120*/  ISETP.GE.AND P4, PT, R6, c[0x0][0x3c8], PT ;  /* 0x0000f20006007a0c */ /* 0x000fe40003f86270 */
[----:B------:R-:W-:Y:S02]  /*e130*/  ISETP.GE.AND P3, PT, R5, c[0x0][0x3c8], PT ;  /* 0x0000f20005007a0c */ /* 0x000fe40003f66270 */
[----:B------:R-:W-:Y:S02]  /*e140*/  ISETP.GE.AND P2, PT, R4, c[0x0][0x3c8], PT ;  /* 0x0000f20004007a0c */ /* 0x000fe40003f46270 */
[----:B------:R-:W-:-:S02]  /*e150*/  IADD3 R10, R0, 0x20, RZ ;  /* 0x00000020000a7810 */ /* 0x000fc40007ffe0ff */
[C---:B------:R-:W-:Y:S01]  /*e160*/  IADD3 R11, R0.reuse, 0x28, RZ ;  /* 0x00000028000b7810 */ /* 0x040fe20007ffe0ff */
[----:B---34-:R-:W-:Y:S01]  /*e170*/  @!P0 IMAD.WIDE R8, R0, 0x4, R2 ;  /* 0x0000000400088825 */ /* 0x018fe200078e0202 */
[----:B------:R-:W-:Y:S02]  /*e180*/  ISETP.GE.AND P1, PT, R10, c[0x0][0x3c8], PT ;  /* 0x0000f2000a007a0c */ /* 0x000fe40003f26270 */
[----:B------:R-:W-:Y:S02]  /*e190*/  IADD3 R12, R0, 0x50, RZ ;  /* 0x00000050000c7810 */ /* 0x000fe40007ffe0ff */
[----:B------:R-:W-:Y:S01]  /*e1a0*/  @!P4 LEA.HI R7, R6, R6, RZ, 0x1 ;  /* 0x000000060607c211 */ /* 0x000fe200078f08ff */
[----:B------:R2:W-:Y:S01]  /*e1b0*/  @!P0 ST.E.64 [R8.64], R150 ;  /* 0x0000009608008985 */ /* 0x0005e2000c101b0c */
[----:B------:R-:W-:Y:S02]  /*e1c0*/  @!P3 LEA.HI R6, R5, R5, RZ, 0x1 ;  /* 0x000000050506b211 */ /* 0x000fe400078f08ff */
[----:B------:R-:W-:-:S02]  /*e1d0*/  @!P2 LEA.HI R4, R4, R4, RZ, 0x1 ;  /* 0x000000040404a211 */ /* 0x000fc400078f08ff */
[----:B------:R-:W-:Y:S02]  /*e1e0*/  @!P4 LOP3.LUT R5, R7, 0xfffffffe, RZ, 0xc0, !PT ;  /* 0xfffffffe0705c812 */ /* 0x000fe400078ec0ff */
[----:B------:R-:W-:Y:S02]  /*e1f0*/  @!P3 LOP3.LUT R6, R6, 0xfffffffe, RZ, 0xc0, !PT ;  /* 0xfffffffe0606b812 */ /* 0x000fe400078ec0ff */
[----:B------:R-:W-:Y:S02]  /*e200*/  ISETP.GE.AND P0, PT, R11, c[0x0][0x3c8], PT ;  /* 0x0000f2000b007a0c */ /* 0x000fe40003f06270 */
[----:B------:R-:W-:Y:S01]  /*e210*/  @!P2 LOP3.LUT R4, R4, 0xfffffffe, RZ, 0xc0, !PT ;  /* 0xfffffffe0404a812 */ /* 0x000fe200078ec0ff */
[----:B------:R-:W-:-:S04]  /*e220*/  @!P3 IMAD.WIDE R6, R6, 0x4, R2 ;  /* 0x000000040606b825 */ /* 0x000fc800078e0202 */
[----:B--2---:R-:W-:-:S04]  /*e230*/  @!P4 IMAD.WIDE R8, R5, 0x4, R2 ;  /* 0x000000040508c825 */ /* 0x004fc800078e0202 */
[----:B------:R-:W-:Y:S01]  /*e240*/  @!P2 IMAD.WIDE R4, R4, 0x4, R2 ;  /* 0x000000040404a825 */ /* 0x000fe200078e0202 */
[----:B------:R2:W-:Y:S04]  /*e250*/  @!P4 ST.E.64 [R8.64], R158 ;  /* 0x0000009e0800c985 */ /* 0x0005e8000c101b0c */
[----:B------:R3:W-:Y:S04]  /*e260*/  @!P3 ST.E.64 [R6.64], R162 ;  /* 0x000000a20600b985 */ /* 0x0007e8000c101b0c */
[----:B------:R4:W-:Y:S01]  /*e270*/  @!P2 ST.E.64 [R4.64], R174 ;  /* 0x000000ae0400a985 */ /* 0x0009e2000c101b0c */
[----:B--2---:R-:W-:-:S02]  /*e280*/  IADD3 R8, R0, 0x30, RZ ;  /* 0x0000003000087810 */ /* 0x004fc40007ffe0ff */
[----:B------:R-:W-:Y:S02]  /*e290*/  IADD3 R9, R0, 0x40, RZ ;  /* 0x0000004000097810 */ /* 0x000fe40007ffe0ff */
[----:B---3--:R-:W-:Y:S02]  /*e2a0*/  @!P1 LEA.HI R6, R10, R10, RZ, 0x1 ;  /* 0x0000000a0a069211 */ /* 0x008fe400078f08ff */
[----:B------:R-:W-:Y:S02]  /*e2b0*/  IADD3 R10, R0, 0x38, RZ ;  /* 0x00000038000a7810 */ /* 0x000fe40007ffe0ff */
[----:B----4-:R-:W-:Y:S02]  /*e2c0*/  @!P0 LEA.HI R4, R11, R11, RZ, 0x1 ;  /* 0x0000000b0b048211 */ /* 0x010fe400078f08ff */
[----:B------:R-:W-:Y:S02]  /*e2d0*/  @!P1 LOP3.LUT R6, R6, 0xfffffffe, RZ, 0xc0, !PT ;  /* 0xfffffffe06069812 */ /* 0x000fe400078ec0ff */
[----:B------:R-:W-:-:S02]  /*e2e0*/  @!P0 LOP3.LUT R4, R4, 0xfffffffe, RZ, 0xc0, !PT ;  /* 0xfffffffe04048812 */ /* 0x000fc400078ec0ff */
[----:B------:R-:W-:Y:S01]  /*e2f0*/  IADD3 R11, R0, 0x48, RZ ;  /* 0x00000048000b7810 */ /* 0x000fe20007ffe0ff */
[--C-:B------:R-:W-:Y:S01]  /*e300*/  @!P1 IMAD.WIDE R6, R6, 0x4, R2.reuse ;  /* 0x0000000406069825 */ /* 0x100fe200078e0202 */
[----:B------:R-:W-:Y:S02]  /*e310*/  ISETP.GE.AND P4, PT, R8, c[0x0][0x3c8], PT ;  /* 0x0000f20008007a0c */ /* 0x000fe40003f86270 */
[----:B------:R-:W-:Y:S01]  /*e320*/  ISETP.GE.AND P3, PT, R10, c[0x0][0x3c8], PT ;  /* 0x0000f2000a007a0c */ /* 0x000fe20003f66270 */
[----:B------:R-:W-:Y:S01]  /*e330*/  @!P0 IMAD.WIDE R4, R4, 0x4, R2 ;  /* 0x0000000404048825 */ /* 0x000fe200078e0202 */
[----:B------:R-:W-:Y:S01]  /*e340*/  ISETP.GE.AND P2, PT, R9, c[0x0][0x3c8], PT ;  /* 0x0000f20009007a0c */ /* 0x000fe20003f46270 */
[----:B------:R2:W-:Y:S01]  /*e350*/  @!P1 ST.E.64 [R6.64], R178 ;  /* 0x000000b206009985 */ /* 0x0005e2000c101b0c */
[----:B------:R-:W-:-:S03]  /*e360*/  ISETP.GE.AND P1, PT, R11, c[0x0][0x3c8], PT ;  /* 0x0000f2000b007a0c */ /* 0x000fc60003f26270 */
[----:B------:R3:W-:Y:S01]  /*e370*/  @!P0 ST.E.64 [R4.64], R190 ;  /* 0x000000be04008985 */ /* 0x0007e2000c101b0c */
[----:B------:R-:W-:-:S13]  /*e380*/  ISETP.GE.AND P0, PT, R12, c[0x0][0x3c8], PT ;  /* 0x0000f2000c007a0c */ /* 0x000fda0003f06270 */
[----:B------:R-:W-:-:S04]  /*e390*/  @!P0 LEA.HI R12, R12, R12, RZ, 0x1 ;  /* 0x0000000c0c0c8211 */ /* 0x000fc800078f08ff */
[----:B------:R-:W-:Y:S02]  /*e3a0*/  @!P0 LOP3.LUT R12, R12, 0xfffffffe, RZ, 0xc0, !PT ;  /* 0xfffffffe0c0c8812 */ /* 0x000fe400078ec0ff */
[----:B--2---:R-:W-:Y:S02]  /*e3b0*/  @!P3 LEA.HI R6, R10, R10, RZ, 0x1 ;  /* 0x0000000a0a06b211 */ /* 0x004fe400078f08ff */
[----:B------:R-:W-:Y:S02]  /*e3c0*/  @!P1 LEA.HI R7, R11, R11, RZ, 0x1 ;  /* 0x0000000b0b079211 */ /* 0x000fe400078f08ff */
[----:B---3--:R-:W-:Y:S02]  /*e3d0*/  @!P4 LEA.HI R4, R8, R8, RZ, 0x1 ;  /* 0x000000080804c211 */ /* 0x008fe400078f08ff */
[----:B------:R-:W-:Y:S02]  /*e3e0*/  @!P2 LEA.HI R5, R9, R9, RZ, 0x1 ;  /* 0x000000090905a211 */ /* 0x000fe400078f08ff */
[----:B------:R-:W-:-:S02]  /*e3f0*/  @!P4 LOP3.LUT R4, R4, 0xfffffffe, RZ, 0xc0, !PT ;  /* 0xfffffffe0404c812 */ /* 0x000fc400078ec0ff */
[----:B------:R-:W-:Y:S02]  /*e400*/  @!P3 LOP3.LUT R6, R6, 0xfffffffe, RZ, 0xc0, !PT ;  /* 0xfffffffe0606b812 */ /* 0x000fe400078ec0ff */
[----:B------:R-:W-:Y:S01]  /*e410*/  @!P2 LOP3.LUT R10, R5, 0xfffffffe, RZ, 0xc0, !PT ;  /* 0xfffffffe050aa812 */ /* 0x000fe200078ec0ff */
[----:B------:R-:W-:Y:S01]  /*e420*/  @!P4 IMAD.WIDE R4, R4, 0x4, R2 ;  /* 0x000000040404c825 */ /* 0x000fe200078e0202 */
[----:B------:R-:W-:-:S03]  /*e430*/  @!P1 LOP3.LUT R7, R7, 0xfffffffe, RZ, 0xc0, !PT ;  /* 0xfffffffe07079812 */ /* 0x000fc600078ec0ff */
[--C-:B------:R-:W-:Y:S01]  /*e440*/  @!P3 IMAD.WIDE R8, R6, 0x4, R2.reuse ;  /* 0x000000040608b825 */ /* 0x100fe200078e0202 */
[----:B------:R2:W-:Y:S03]  /*e450*/  @!P4 ST.E.64 [R4.64], R194 ;  /* 0x000000c20400c985 */ /* 0x0005e6000c101b0c */
[--C-:B------:R-:W-:Y:S01]  /*e460*/  @!P2 IMAD.WIDE R10, R10, 0x4, R2.reuse ;  /* 0x000000040a0aa825 */ /* 0x100fe200078e0202 */
[----:B------:R3:W-:Y:S03]  /*e470*/  @!P3 ST.E.64 [R8.64], R206 ;  /* 0x000000ce0800b985 */ /* 0x0007e6000c101b0c */
[--C-:B------:R-:W-:Y:S01]  /*e480*/  @!P1 IMAD.WIDE R6, R7, 0x4, R2.reuse ;  /* 0x0000000407069825 */ /* 0x100fe200078e0202 */
[----:B------:R-:W-:Y:S04]  /*e490*/  @!P2 ST.E.64 [R10.64], R70 ;  /* 0x000000460a00a985 */ /* 0x000fe8000c101b0c */
[----:B------:R4:W-:Y:S01]  /*e4a0*/  @!P1 ST.E.64 [R6.64], R82 ;  /* 0x0000005206009985 */ /* 0x0009e2000c101b0c */
[----:B--2---:R-:W-:Y:S01]  /*e4b0*/  @!P0 IMAD.WIDE R4, R12, 0x4, R2 ;  /* 0x000000040c048825 */ /* 0x004fe200078e0202 */
[----:B---3--:R-:W-:-:S04]  /*e4c0*/  IADD3 R8, R0, 0x58, RZ ;  /* 0x0000005800087810 */ /* 0x008fc80007ffe0ff */
[----:B------:R2:W-:Y:S01]  /*e4d0*/  @!P0 ST.E.64 [R4.64], R86 ;  /* 0x0000005604008985 */ /* 0x0005e2000c101b0c */
[----:B------:R-:W-:Y:S02]  /*e4e0*/  ISETP.GE.AND P4, PT, R8, c[0x0][0x3c8], PT ;  /* 0x0000f20008007a0c */ /* 0x000fe40003f86270 */
[C---:B----4-:R-:W-:Y:S02]  /*e4f0*/  IADD3 R7, R0.reuse, 0x60, RZ ;  /* 0x0000006000077810 */ /* 0x050fe40007ffe0ff */
[----:B------:R-:W-:Y:S02]  /*e500*/  IADD3 R6, R0, 0x68, RZ ;  /* 0x0000006800067810 */ /* 0x000fe40007ffe0ff */
[----:B------:R-:W-:Y:S02]  /*e510*/  ISETP.GE.AND P3, PT, R7, c[0x0][0x3c8], PT ;  /* 0x0000f20007007a0c */ /* 0x000fe40003f66270 */
[----:B------:R-:W-:-:S05]  /*e520*/  ISETP.GE.AND P2, PT, R6, c[0x0][0x3c8], PT ;  /* 0x0000f20006007a0c */ /* 0x000fca0003f46270 */
[----:B------:R-:W-:-:S06]  /*e530*/  @!P4 LEA.HI R9, R8, R8, RZ, 0x1 ;  /* 0x000000080809c211 */ /* 0x000fcc00078f08ff */
[----:B------:R-:W-:Y:S02]  /*e540*/  @!P3 LEA.HI R8, R7, R7, RZ, 0x1 ;  /* 0x000000070708b211 */ /* 0x000fe400078f08ff */
[----:B------:R-:W-:Y:S02]  /*e550*/  @!P2 LEA.HI R7, R6, R6, RZ, 0x1 ;  /* 0x000000060607a211 */ /* 0x000fe400078f08ff */
[----:B------:R-:W-:Y:S02]  /*e560*/  @!P3 LOP3.LUT R8, R8, 0xfffffffe, RZ, 0xc0, !PT ;  /* 0xfffffffe0808b812 */ /* 0x000fe400078ec0ff */
[C---:B--2---:R-:W-:Y:S02]  /*e570*/  IADD3 R5, R0.reuse, 0x70, RZ ;  /* 0x0000007000057810 */ /* 0x044fe40007ffe0ff */
[----:B------:R-:W-:Y:S02]  /*e580*/  IADD3 R4, R0, 0x78, RZ ;  /* 0x0000007800047810 */ /* 0x000fe40007ffe0ff */
[----:B------:R-:W-:-:S02]  /*e590*/  ISETP.GE.AND P1, PT, R5, c[0x0][0x3c8], PT ;  /* 0x0000f20005007a0c */ /* 0x000fc40003f26270 */
[----:B------:R-:W-:Y:S02]  /*e5a0*/  ISETP.GE.AND P0, PT, R4, c[0x0][0x3c8], PT ;  /* 0x0000f20004007a0c */ /* 0x000fe40003f06270 */
[----:B------:R-:W-:-:S09]  /*e5b0*/  @!P2 LOP3.LUT R7, R7, 0xfffffffe, RZ, 0xc0, !PT ;  /* 0xfffffffe0707a812 */ /* 0x000fd200078ec0ff */
[----:B------:R-:W-:Y:S02]  /*e5c0*/  @!P1 LEA.HI R6, R5, R5, RZ, 0x1 ;  /* 0x0000000505069211 */ /* 0x000fe400078f08ff */
[----:B------:R-:W-:Y:S02]  /*e5d0*/  @!P0 LEA.HI R4, R4, R4, RZ, 0x1 ;  /* 0x0000000404048211 */ /* 0x000fe400078f08ff */
[----:B------:R-:W-:Y:S01]  /*e5e0*/  @!P4 LOP3.LUT R5, R9, 0xfffffffe, RZ, 0xc0, !PT ;  /* 0xfffffffe0905c812 */ /* 0x000fe200078ec0ff */
[--C-:B------:R-:W-:Y:S01]  /*e5f0*/  @!P3 IMAD.WIDE R8, R8, 0x4, R2.reuse ;  /* 0x000000040808b825 */ /* 0x100fe200078e0202 */
[----:B------:R-:W-:Y:S02]  /*e600*/  @!P1 LOP3.LUT R12, R6, 0xfffffffe, RZ, 0xc0, !PT ;  /* 0xfffffffe060c9812 */ /* 0x000fe400078ec0ff */
[----:B------:R-:W-:Y:S01]  /*e610*/  @!P0 LOP3.LUT R13, R4, 0xfffffffe, RZ, 0xc0, !PT ;  /* 0xfffffffe040d8812 */ /* 0x000fe200078ec0ff */
[----:B------:R-:W-:-:S04]  /*e620*/  @!P4 IMAD.WIDE R10, R5, 0x4, R2 ;  /* 0x00000004050ac825 */ /* 0x000fc800078e0202 */
[--C-:B------:R-:W-:Y:S01]  /*e630*/  @!P2 IMAD.WIDE R6, R7, 0x4, R2.reuse ;  /* 0x000000040706a825 */ /* 0x100fe200078e0202 */
[----:B------:R2:W-:Y:S03]  /*e640*/  @!P4 ST.E.64 [R10.64], R98 ;  /* 0x000000620a00c985 */ /* 0x0005e6000c101b0c */
[--C-:B------:R-:W-:Y:S01]  /*e650*/  @!P1 IMAD.WIDE R4, R12, 0x4, R2.reuse ;  /* 0x000000040c049825 */ /* 0x100fe200078e0202 */
[----:B------:R2:W-:Y:S03]  /*e660*/  @!P3 ST.E.64 [R8.64], R102 ;  /* 0x000000660800b985 */ /* 0x0005e6000c101b0c */
[----:B------:R-:W-:Y:S01]  /*e670*/  @!P0 IMAD.WIDE R2, R13, 0x4, R2 ;  /* 0x000000040d028825 */ /* 0x000fe200078e0202 */
[----:B------:R2:W-:Y:S04]  /*e680*/  @!P2 ST.E.64 [R6.64], R114 ;  /* 0x000000720600a985 */ /* 0x0005e8000c101b0c */
[----:B------:R2:W-:Y:S04]  /*e690*/  @!P1 ST.E.64 [R4.64], R118 ;  /* 0x0000007604009985 */ /* 0x0005e8000c101b0c */
[----:B------:R2:W-:Y:S02]  /*e6a0*/  @!P0 ST.E.64 [R2.64], R130 ;  /* 0x0000008202008985 */ /* 0x0005e4000c101b0c */
.L_x_160:
[----:B------:R-:W-:Y:S05]  /*e6b0*/  BSYNC B0 ;  /* 0x0000000000007941 */ /* 0x000fea0003800000 */
.L_x_159:
[----:B--23--:R2:W3:Y:S01]  /*e6c0*/  SHFL.IDX PT, R3, R22, 0x2, 0x1c1f ;  /* 0x005c1f0016037f89 */ /* 0x00c4e200000e0000 */
[----:B------:R-:W-:Y:S03]  /*e6d0*/  BSSY B0, `(.L_x_161) ;  /* 0x0000060000007945 */ /* 0x000fe60003800000 */
[----:B----4-:R2:W4:Y:S01]  /*e6e0*/  SHFL.IDX PT, R2, R23, 0x2, 0x1c1f ;  /* 0x005c1f0017027f89 */ /* 0x01052200000e0000 */
[----:B------:R-:W-:Y:S05]  /*e6f0*/  @P5 BRA `(.L_x_162) ;  /* 0x000005d000005947 */ /* 0x000fea0003800000 */
[C---:B------:R-:W-:Y:S02]  /*e700*/  IADD3 R5, R0.reuse, 0x8, RZ ;  /* 0x0000000800057810 */ /* 0x040fe40007ffe0ff */
[----:B------:R-:W-:-:S02]  /*e710*/  IADD3 R4, R0, 0x10, RZ ;  /* 0x0000001000047810 */ /* 0x000fc40007ffe0ff */
[----:B------:R-:W-:Y:S02]  /*e720*/  ISETP.GE.AND P2, PT, R5, c[0x0][0x3c8], PT ;  /* 0x0000f20005007a0c */ /* 0x000fe40003f46270 */
[----:B------:R-:W-:Y:S02]  /*e730*/  ISETP.GE.AND P1, PT, R4, c[0x0][0x3c8], PT ;  /* 0x0000f20004007a0c */ /* 0x000fe40003f26270 */
[C---:B------:R-:W-:Y:S02]  /*e740*/  ISETP.GE.AND P3, PT, R0.reuse, c[0x0][0x3c8], PT ;  /* 0x0000f20000007a0c */ /* 0x040fe40003f66270 */
[C---:B------:R-:W-:Y:S02]  /*e750*/  IADD3 R10, R0.reuse, 0x18, RZ ;  /* 0x00000018000a7810 */ /* 0x040fe40007ffe0ff */
[----:B------:R-:W-:Y:S02]  /*e760*/  IADD3 R11, R0, 0x20, RZ ;  /* 0x00000020000b7810 */ /* 0x000fe40007ffe0ff */
[----:B------:R-:W-:-:S02]  /*e770*/  ISETP.GE.AND P0, PT, R10, c[0x0][0x3c8], PT ;  /* 0x0000f2000a007a0c */ /* 0x000fc40003f06270 */
[----:B------:R-:W-:Y:S02]  /*e780*/  ISETP.GE.AND P5, PT, R11, c[0x0][0x3c8], PT ;  /* 0x0000f2000b007a0c */ /* 0x000fe40003fa6270 */
[----:B------:R-:W-:Y:S02]  /*e790*/  @!P2 LEA.HI R5, R5, R5, RZ, 0x1 ;  /* 0x000000050505a211 */ /* 0x000fe400078f08ff */
[----:B------:R-:W-:Y:S01]  /*e7a0*/  @!P1 LEA.HI R4, R4, R4, RZ, 0x1 ;  /* 0x0000000404049211 */ /* 0x000fe200078f08ff */
[--C-:B---34-:R-:W-:Y:S01]  /*e7b0*/  @!P3 IMAD.WIDE R6, R0, 0x4, R2.reuse ;  /* 0x000000040006b825 */ /* 0x118fe200078e0202 */
[----:B------:R-:W-:Y:S02]  /*e7c0*/  @!P2 LOP3.LUT R5, R5, 0xfffffffe, RZ, 0xc0, !PT ;  /* 0xfffffffe0505a812 */ /* 0x000fe400078ec0ff */
[----:B------:R-:W-:Y:S02]  /*e7d0*/  @!P1 LOP3.LUT R8, R4, 0xfffffffe, RZ, 0xc0, !PT ;  /* 0xfffffffe04089812 */ /* 0x000fe400078ec0ff */
[----:B------:R3:W-:Y:S01]  /*e7e0*/  @!P3 ST.E.64 [R6.64], R144 ;  /* 0x000000900600b985 */ /* 0x0007e2000c101b0c */
[----:B------:R-:W-:Y:S01]  /*e7f0*/  @!P2 IMAD.WIDE R4, R5, 0x4, R2 ;  /* 0x000000040504a825 */ /* 0x000fe200078e0202 */
[----:B------:R-:W-:-:S03]  /*e800*/  IADD3 R12, R0, 0x48, RZ ;  /* 0x00000048000c7810 */ /* 0x000fc60007ffe0ff */
[----:B------:R-:W-:Y:S01]  /*e810*/  @!P1 IMAD.WIDE R8, R8, 0x4, R2 ;  /* 0x0000000408089825 */ /* 0x000fe200078e0202 */
[----:B------:R4:W-:Y:S04]  /*e820*/  @!P2 ST.E.64 [R4.64], R152 ;  /* 0x000000980400a985 */ /* 0x0009e8000c101b0c */
[----:B------:R1:W-:Y:S01]  /*e830*/  @!P1 ST.E.64 [R8.64], R164 ;  /* 0x000000a408009985 */ /* 0x0003e2000c101b0c */
[----:B---3--:R-:W-:Y:S02]  /*e840*/  IADD3 R7, R0, 0x28, RZ ;  /* 0x0000002800077810 */ /* 0x008fe40007ffe0ff */
[----:B------:R-:W-:Y:S02]  /*e850*/  @!P5 LEA.HI R6, R11, R11, RZ, 0x1 ;  /* 0x0000000b0b06d211 */ /* 0x000fe400078f08ff */
[----:B------:R-:W-:-:S02]  /*e860*/  ISETP.GE.AND P4, PT, R7, c[0x0][0x3c8], PT ;  /* 0x0000f20007007a0c */ /* 0x000fc40003f86270 */
[----:B----4-:R-:W-:Y:S02]  /*e870*/  @!P0 LEA.HI R4, R10, R10, RZ, 0x1 ;  /* 0x0000000a0a048211 */ /* 0x010fe400078f08ff */
[----:B------:R-:W-:Y:S02]  /*e880*/  IADD3 R10, R0, 0x40, RZ ;  /* 0x00000040000a7810 */ /* 0x000fe40007ffe0ff */
[----:B------:R-:W-:Y:S02]  /*e890*/  @!P0 LOP3.LUT R4, R4, 0xfffffffe, RZ, 0xc0, !PT ;  /* 0xfffffffe04048812 */ /* 0x000fe400078ec0ff */
[C---:B-1----:R-:W-:Y:S02]  /*e8a0*/  IADD3 R8, R0.reuse, 0x30, RZ ;  /* 0x0000003000087810 */ /* 0x042fe40007ffe0ff */
[----:B------:R-:W-:Y:S01]  /*e8b0*/  IADD3 R9, R0, 0x38, RZ ;  /* 0x0000003800097810 */ /* 0x000fe20007ffe0ff */
[----:B------:R-:W-:Y:S01]  /*e8c0*/  @!P0 IMAD.WIDE R4, R4, 0x4, R2 ;  /* 0x0000000404048825 */ /* 0x000fe200078e0202 */
[----:B------:R-:W-:-:S02]  /*e8d0*/  ISETP.GE.AND P3, PT, R8, c[0x0][0x3c8], PT ;  /* 0x0000f20008007a0c */ /* 0x000fc40003f66270 */
[----:B------:R-:W-:Y:S02]  /*e8e0*/  ISETP.GE.AND P2, PT, R9, c[0x0][0x3c8], PT ;  /* 0x0000f20009007a0c */ /* 0x000fe40003f46270 */
[----:B------:R-:W-:Y:S01]  /*e8f0*/  @!P5 LOP3.LUT R6, R6, 0xfffffffe, RZ, 0xc0, !PT ;  /* 0xfffffffe0606d812 */ /* 0x000fe200078ec0ff */
[----:B------:R1:W-:Y:S01]  /*e900*/  @!P0 ST.E.64 [R4.64], R168 ;  /* 0x000000a804008985 */ /* 0x0003e2000c101b0c */
[----:B------:R-:W-:Y:S02]  /*e910*/  ISETP.GE.AND P1, PT, R10, c[0x0][0x3c8], PT ;  /* 0x0000f2000a007a0c */ /* 0x000fe40003f26270 */
[----:B------:R-:W-:-:S13]  /*e920*/  ISETP.GE.AND P0, PT, R12, c[0x0][0x3c8], PT ;  /* 0x0000f2000c007a0c */ /* 0x000fda0003f06270 */
[----:B------:R-:W-:-:S04]  /*e930*/  @!P0 LEA.HI R12, R12, R12, RZ, 0x1 ;  /* 0x0000000c0c0c8211 */ /* 0x000fc800078f08ff */
[----:B------:R-:W-:Y:S01]  /*e940*/  @!P0 LOP3.LUT R12, R12, 0xfffffffe, RZ, 0xc0, !PT ;  /* 0xfffffffe0c0c8812 */ /* 0x000fe200078ec0ff */
[----:B-1----:R-:W-:Y:S01]  /*e950*/  @!P5 IMAD.WIDE R4, R6, 0x4, R2 ;  /* 0x000000040604d825 */ /* 0x002fe200078e0202 */
[----:B------:R-:W-:Y:S02]  /*e960*/  @!P4 LEA.HI R6, R7, R7, RZ, 0x1 ;  /* 0x000000070706c211 */ /* 0x000fe400078f08ff */
[----:B------:R-:W-:Y:S02]  /*e970*/  @!P1 LEA.HI R7, R10, R10, RZ, 0x1 ;  /* 0x0000000a0a079211 */ /* 0x000fe400078f08ff */
[----:B------:R1:W-:Y:S01]  /*e980*/  @!P5 ST.E.64 [R4.64], R180 ;  /* 0x000000b40400d985 */ /* 0x0003e2000c101b0c */
[----:B------:R-:W-:Y:S02]  /*e990*/  @!P4 LOP3.LUT R6, R6, 0xfffffffe, RZ, 0xc0, !PT ;  /* 0xfffffffe0606c812 */ /* 0x000fe400078ec0ff */
[----:B------:R-:W-:Y:S02]  /*e9a0*/  @!P1 LOP3.LUT R7, R7, 0xfffffffe, RZ, 0xc0, !PT ;  /* 0xfffffffe07079812 */ /* 0x000fe400078ec0ff */
[----:B-1----:R-:W-:-:S02]  /*e9b0*/  @!P3 LEA.HI R5, R8, R8, RZ, 0x1 ;  /* 0x000000080805b211 */ /* 0x002fc400078f08ff */
[----:B------:R-:W-:Y:S02]  /*e9c0*/  @!P2 LEA.HI R4, R9, R9, RZ, 0x1 ;  /* 0x000000090904a211 */ /* 0x000fe400078f08ff */
[----:B------:R-:W-:Y:S02]  /*e9d0*/  @!P3 LOP3.LUT R8, R5, 0xfffffffe, RZ, 0xc0, !PT ;  /* 0xfffffffe0508b812 */ /* 0x000fe400078ec0ff */
[----:B------:R-:W-:Y:S01]  /*e9e0*/  @!P2 LOP3.LUT R10, R4, 0xfffffffe, RZ, 0xc0, !PT ;  /* 0xfffffffe040aa812 */ /* 0x000fe200078ec0ff */
[----:B------:R-:W-:-:S04]  /*e9f0*/  @!P4 IMAD.WIDE R4, R6, 0x4, R2 ;  /* 0x000000040604c825 */ /* 0x000fc800078e0202 */
[--C-:B------:R-:W-:Y:S01]  /*ea00*/  @!P3 IMAD.WIDE R8, R8, 0x4, R2.reuse ;  /* 0x000000040808b825 */ /* 0x100fe200078e0202 */
[----:B------:R1:W-:Y:S03]  /*ea10*/  @!P4 ST.E.64 [R4.64], R184 ;  /* 0x000000b80400c985 */ /* 0x0003e6000c101b0c */
[--C-:B------:R-:W-:Y:S01]  /*ea20*/  @!P2 IMAD.WIDE R10, R10, 0x4, R2.reuse ;  /* 0x000000040a0aa825 */ /* 0x100fe200078e0202 */
[----:B------:R3:W-:Y:S03]  /*ea30*/  @!P3 ST.E.64 [R8.64], R196 ;  /* 0x000000c40800b985 */ /* 0x0007e6000c101b0c */
[--C-:B------:R-:W-:Y:S01]  /*ea40*/  @!P1 IMAD.WIDE R6, R7, 0x4, R2.reuse ;  /* 0x0000000407069825 */ /* 0x100fe200078e0202 */
[----:B------:R-:W-:Y:S04]  /*ea50*/  @!P2 ST.E.64 [R10.64], R200 ;  /* 0x000000c80a00a985 */ /* 0x000fe8000c101b0c */
[----:B------:R4:W-:Y:S01]  /*ea60*/  @!P1 ST.E.64 [R6.64], R72 ;  /* 0x0000004806009985 */ /* 0x0009e2000c101b0c */
[----:B-1----:R-:W-:Y:S01]  /*ea70*/  @!P0 IMAD.WIDE R4, R12, 0x4, R2 ;  /* 0x000000040c048825 */ /* 0x002fe200078e0202 */
[----:B---3--:R-:W-:-:S04]  /*ea80*/  IADD3 R9, R0, 0x50, RZ ;  /* 0x0000005000097810 */ /* 0x008fc80007ffe0ff */
[----:B------:R1:W-:Y:S01]  /*ea90*/  @!P0 ST.E.64 [R4.64], R76 ;  /* 0x0000004c04008985 */ /* 0x0003e2000c101b0c */
[----:B------:R-:W-:Y:S02]  /*eaa0*/  IADD3 R8, R0, 0x58, RZ ;  /* 0x0000005800087810 */ /* 0x000fe40007ffe0ff */
[----:B------:R-:W-:Y:S02]  /*eab0*/  ISETP.GE.AND P5, PT, R9, c[0x0][0x3c8], PT ;  /* 0x0000f20009007a0c */ /* 0x000fe40003fa6270 */
[----:B------:R-:W-:Y:S02]  /*eac0*/  ISETP.GE.AND P4, PT, R8, c[0x0][0x3c8], PT ;  /* 0x0000f20008007a0c */ /* 0x000fe40003f86270 */
[C---:B----4-:R-:W-:Y:S02]  /*ead0*/  IADD3 R7, R0.reuse, 0x60, RZ ;  /* 0x0000006000077810 */ /* 0x050fe40007ffe0ff */
[----:B------:R-:W-:Y:S02]  /*eae0*/  IADD3 R6, R0, 0x68, RZ ;  /* 0x0000006800067810 */ /* 0x000fe40007ffe0ff */
[----:B------:R-:W-:-:S02]  /*eaf0*/  ISETP.GE.AND P3, PT, R7, c[0x0][0x3c8], PT ;  /* 0x0000f20007007a0c */ /* 0x000fc40003f66270 */
[----:B------:R-:W-:-:S03]  /*eb00*/  ISETP.GE.AND P2, PT, R6, c[0x0][0x3c8], PT ;  /* 0x0000f20006007a0c */ /* 0x000fc60003f46270 */
[----:B------:R-:W-:Y:S02]  /*eb10*/  @!P5 LEA.HI R9, R9, R9, RZ, 0x1 ;  /* 0x000000090909d211 */ /* 0x000fe400078f08ff */
[----:B------:R-:W-:-:S04]  /*eb20*/  @!P4 LEA.HI R10, R8, R8, RZ, 0x1 ;  /* 0x00000008080ac211 */ /* 0x000fc800078f08ff */
[----:B------:R-:W-:Y:S02]  /*eb30*/  @!P4 LOP3.LUT R10, R10, 0xfffffffe, RZ, 0xc0, !PT ;  /* 0xfffffffe0a0ac812 */ /* 0x000fe400078ec0ff */
[----:B------:R-:W-:Y:S02]  /*eb40*/  @!P3 LEA.HI R8, R7, R7, RZ, 0x1 ;  /* 0x000000070708b211 */ /* 0x000fe400078f08ff */
[----:B------:R-:W-:Y:S01]  /*eb50*/  @!P2 LEA.HI R7, R6, R6, RZ, 0x1 ;  /* 0x000000060607a211 */ /* 0x000fe200078f08ff */
[----:B------:R-:W-:Y:S01]  /*eb60*/  @!P4 IMAD.WIDE R10, R10, 0x4, R2 ;  /* 0x000000040a0ac825 */ /* 0x000fe200078e0202 */
[----:B------:R-:W-:Y:S02]  /*eb70*/  @!P3 LOP3.LUT R8, R8, 0xfffffffe, RZ, 0xc0, !PT ;  /* 0xfffffffe0808b812 */ /* 0x000fe400078ec0ff */
[C---:B-1----:R-:W-:Y:S02]  /*eb80*/  IADD3 R5, R0.reuse, 0x70, RZ ;  /* 0x0000007000057810 */ /* 0x042fe40007ffe0ff */
[----:B------:R-:W-:-:S02]  /*eb90*/  IADD3 R4, R0, 0x78, RZ ;  /* 0x0000007800047810 */ /* 0x000fc40007ffe0ff */
[----:B------:R-:W-:Y:S02]  /*eba0*/  ISETP.GE.AND P1, PT, R5, c[0x0][0x3c8], PT ;  /* 0x0000f20005007a0c */ /* 0x000fe40003f26270 */
[----:B------:R-:W-:Y:S02]  /*ebb0*/  ISETP.GE.AND P0, PT, R4, c[0x0][0x3c8], PT ;  /* 0x0000f20004007a0c */ /* 0x000fe40003f06270 */
[----:B------:R-:W-:-:S09]  /*ebc0*/  @!P2 LOP3.LUT R7, R7, 0xfffffffe, RZ, 0xc0, !PT ;  /* 0xfffffffe0707a812 */ /* 0x000fd200078ec0ff */
[----:B------:R-:W-:Y:S02]  /*ebd0*/  @!P1 LEA.HI R6, R5, R5, RZ, 0x1 ;  /* 0x0000000505069211 */ /* 0x000fe400078f08ff */
[----:B------:R-:W-:Y:S01]  /*ebe0*/  @!P5 LOP3.LUT R5, R9, 0xfffffffe, RZ, 0xc0, !PT ;  /* 0xfffffffe0905d812 */ /* 0x000fe200078ec0ff */
[--C-:B------:R-:W-:Y:S01]  /*ebf0*/  @!P3 IMAD.WIDE R8, R8, 0x4, R2.reuse ;  /* 0x000000040808b825 */ /* 0x100fe200078e0202 */
[----:B------:R-:W-:Y:S02]  /*ec00*/  @!P0 LEA.HI R4, R4, R4, RZ, 0x1 ;  /* 0x0000000404048211 */ /* 0x000fe400078f08ff */
[----:B------:R-:W-:Y:S01]  /*ec10*/  @!P1 LOP3.LUT R14, R6, 0xfffffffe, RZ, 0xc0, !PT ;  /* 0xfffffffe060e9812 */ /* 0x000fe200078ec0ff */
[----:B------:R-:W-:Y:S01]  /*ec20*/  @!P5 IMAD.WIDE R12, R5, 0x4, R2 ;  /* 0x00000004050cd825 */ /* 0x000fe200078e0202 */
[----:B------:R-:W-:-:S03]  /*ec30*/  @!P0 LOP3.LUT R15, R4, 0xfffffffe, RZ, 0xc0, !PT ;  /* 0xfffffffe040f8812 */ /* 0x000fc600078ec0ff */
[--C-:B------:R-:W-:Y:S01]  /*ec40*/  @!P2 IMAD.WIDE R6, R7, 0x4, R2.reuse ;  /* 0x000000040706a825 */ /* 0x100fe200078e0202 */
[----:B------:R1:W-:Y:S03]  /*ec50*/  @!P5 ST.E.64 [R12.64], R88 ;  /* 0x000000580c00d985 */ /* 0x0003e6000c101b0c */
[--C-:B------:R-:W-:Y:S01]  /*ec60*/  @!P1 IMAD.WIDE R4, R14, 0x4, R2.reuse ;  /* 0x000000040e049825 */ /* 0x100fe200078e0202 */
[----:B------:R1:W-:Y:S03]  /*ec70*/  @!P4 ST.E.64 [R10.64], R92 ;  /* 0x0000005c0a00c985 */ /* 0x0003e6000c101b0c */
[----:B------:R-:W-:Y:S01]  /*ec80*/  @!P0 IMAD.WIDE R2, R15, 0x4, R2 ;  /* 0x000000040f028825 */ /* 0x000fe200078e0202 */
[----:B------:R1:W-:Y:S04]  /*ec90*/  @!P3 ST.E.64 [R8.64], R104 ;  /* 0x000000680800b985 */ /* 0x0003e8000c101b0c */
[----:B------:R1:W-:Y:S04]  /*eca0*/  @!P2 ST.E.64 [R6.64], R108 ;  /* 0x0000006c0600a985 */ /* 0x0003e8000c101b0c */
[----:B------:R1:W-:Y:S04]  /*ecb0*/  @!P1 ST.E.64 [R4.64], R120 ;  /* 0x0000007804009985 */ /* 0x0003e8000c101b0c */
[----:B------:R1:W-:Y:S02]  /*ecc0*/  @!P0 ST.E.64 [R2.64], R124 ;  /* 0x0000007c02008985 */ /* 0x0003e4000c101b0c */
.L_x_162:
[----:B------:R-:W-:Y:S05]  /*ecd0*/  BSYNC B0 ;  /* 0x0000000000007941 */ /* 0x000fea0003800000 */
.L_x_161:
[----:B-1-3--:R1:W3:Y:S04]  /*ece0*/  SHFL.IDX PT, R3, R22, 0x3, 0x1c1f ;  /* 0x007c1f0016037f89 */ /* 0x00a2e800000e0000 */
[----:B----4-:R1:W4:Y:S01]  /*ecf0*/  SHFL.IDX PT, R2, R23, 0x3, 0x1c1f ;  /* 0x007c1f0017027f89 */ /* 0x01032200000e0000 */
[----:B------:R-:W-:Y:S05]  /*ed00*/  @P6 EXIT ;  /* 0x000000000000694d */ /* 0x000fea0003800000 */
[C---:B------:R-:W-:Y:S02]  /*ed10*/  ISETP.GE.AND P0, PT, R0.reuse, c[0x0][0x3c8], PT ;  /* 0x0000f20000007a0c */ /* 0x040fe40003f06270 */
[----:B------:R-:W-:-:S02]  /*ed20*/  IADD3 R5, R0, 0x8, RZ ;  /* 0x0000000800057810 */ /* 0x000fc40007ffe0ff */
[----:B------:R-:W-:Y:S02]  /*ed30*/  IADD3 R4, R0, 0x10, RZ ;  /* 0x0000001000047810 */ /* 0x000fe40007ffe0ff */
[----:B------:R-:W-:Y:S02]  /*ed40*/  ISETP.GE.AND P6, PT, R5, c[0x0][0x3c8], PT ;  /* 0x0000f20005007a0c */ /* 0x000fe40003fc6270 */
[----:B------:R-:W-:Y:S02]  /*ed50*/  ISETP.GE.AND P5, PT, R4, c[0x0][0x3c8], PT ;  /* 0x0000f20004007a0c */ /* 0x000fe40003fa6270 */
[C---:B------:R-:W-:Y:S02]  /*ed60*/  IADD3 R8, R0.reuse, 0x18, RZ ;  /* 0x0000001800087810 */ /* 0x040fe40007ffe0ff */
[C---:B------:R-:W-:Y:S01]  /*ed70*/  IADD3 R9, R0.reuse, 0x20, RZ ;  /* 0x0000002000097810 */ /* 0x040fe20007ffe0ff */
[C---:B---34-:R-:W-:Y:S01]  /*ed80*/  @!P0 IMAD.WIDE R6, R0.reuse, 0x4, R2 ;  /* 0x0000000400068825 */ /* 0x058fe200078e0202 */
[----:B------:R-:W-:-:S02]  /*ed90*/  IADD3 R10, R0, 0x28, RZ ;  /* 0x00000028000a7810 */ /* 0x000fc40007ffe0ff */
[C---:B------:R-:W-:Y:S02]  /*eda0*/  IADD3 R11, R0.reuse, 0x30, RZ ;  /* 0x00000030000b7810 */ /* 0x040fe40007ffe0ff */
[----:B------:R3:W-:Y:S01]  /*edb0*/  @!P0 ST.E.64 [R6.64], R146 ;  /* 0x0000009206008985 */ /* 0x0007e2000c101b0c */
[----:B------:R-:W-:Y:S02]  /*edc0*/  IADD3 R12, R0, 0x38, RZ ;  /* 0x00000038000c7810 */ /* 0x000fe40007ffe0ff */
[----:B------:R-:W-:Y:S02]  /*edd0*/  @!P5 LEA.HI R4, R4, R4, RZ, 0x1 ;  /* 0x000000040404d211 */ /* 0x000fe400078f08ff */
[----:B------:R-:W-:Y:S02]  /*ede0*/  ISETP.GE.AND P4, PT, R8, c[0x0][0x3c8], PT ;  /* 0x0000f20008007a0c */ /* 0x000fe40003f86270 */
[----:B------:R-:W-:Y:S02]  /*edf0*/  ISETP.GE.AND P3, PT, R9, c[0x0][0x3c8], PT ;  /* 0x0000f20009007a0c */ /* 0x000fe40003f66270 */
[----:B------:R-:W-:-:S02]  /*ee00*/  @!P5 LOP3.LUT R4, R4, 0xfffffffe, RZ, 0xc0, !PT ;  /* 0xfffffffe0404d812 */ /* 0x000fc400078ec0ff */
[----:B------:R-:W-:Y:S02]  /*ee10*/  ISETP.GE.AND P2, PT, R10, c[0x0][0x3c8], PT ;  /* 0x0000f2000a007a0c */ /* 0x000fe40003f46270 */
[----:B------:R-:W-:Y:S02]  /*ee20*/  ISETP.GE.AND P1, PT, R11, c[0x0][0x3c8], PT ;  /* 0x0000f2000b007a0c */ /* 0x000fe40003f26270 */
[----:B------:R-:W-:Y:S02]  /*ee30*/  ISETP.GE.AND P0, PT, R12, c[0x0][0x3c8], PT ;  /* 0x0000f2000c007a0c */ /* 0x000fe40003f06270 */
[C---:B------:R-:W-:Y:S02]  /*ee40*/  IADD3 R14, R0.reuse, 0x40, RZ ;  /* 0x00000040000e7810 */ /* 0x040fe40007ffe0ff */
[----:B------:R-:W-:Y:S02]  /*ee50*/  IADD3 R15, R0, 0x48, RZ ;  /* 0x00000048000f7810 */ /* 0x000fe40007ffe0ff */
[----:B---3--:R-:W-:Y:S01]  /*ee60*/  @!P6 LEA.HI R6, R5, R5, RZ, 0x1 ;  /* 0x000000050506e211 */ /* 0x008fe200078f08ff */
[----:B------:R-:W-:-:S03]  /*ee70*/  @!P5 IMAD.WIDE R4, R4, 0x4, R2 ;  /* 0x000000040404d825 */ /* 0x000fc600078e0202 */
[----:B------:R-:W-:-:S05]  /*ee80*/  @!P6 LOP3.LUT R6, R6, 0xfffffffe, RZ, 0xc0, !PT ;  /* 0xfffffffe0606e812 */ /* 0x000fca00078ec0ff */
[----:B------:R-:W-:-:S05]  /*ee90*/  @!P6 IMAD.WIDE R6, R6, 0x4, R2 ;  /* 0x000000040606e825 */ /* 0x000fca00078e0202 */
[----:B------:R3:W-:Y:S01]  /*eea0*/  @!P6 ST.E.64 [R6.64], R154 ;  /* 0x0000009a0600e985 */ /* 0x0007e2000c101b0c */
[----:B------:R-:W-:-:S03]  /*eeb0*/  ISETP.GE.AND P6, PT, R14, c[0x0][0x3c8], PT ;  /* 0x0000f2000e007a0c */ /* 0x000fc60003fc6270 */
[----:B------:R4:W-:Y:S01]  /*eec0*/  @!P5 ST.E.64 [R4.64], R166 ;  /* 0x000000a60400d985 */ /* 0x0009e2000c101b0c */
[----:B------:R-:W-:Y:S02]  /*eed0*/  ISETP.GE.AND P5, PT, R15, c[0x0][0x3c8], PT ;  /* 0x0000f2000f007a0c */ /* 0x000fe40003fa6270 */
[----:B---3--:R-:W-:Y:S02]  /*eee0*/  @!P2 LEA.HI R7, R10, R10, RZ, 0x1 ;  /* 0x0000000a0a07a211 */ /* 0x008fe400078f08ff */
[----:B------:R-:W-:Y:S02]  /*eef0*/  @!P1 LEA.HI R6, R11, R11, RZ, 0x1 ;  /* 0x0000000b0b069211 */ /* 0x000fe400078f08ff */
[----:B----4-:R-:W-:Y:S02]  /*ef00*/  @!P4 LEA.HI R4, R8, R8, RZ, 0x1 ;  /* 0x000000080804c211 */ /* 0x010fe400078f08ff */
[----:B------:R-:W-:Y:S02]  /*ef10*/  @!P3 LEA.HI R8, R9, R9, RZ, 0x1 ;  /* 0x000000090908b211 */ /* 0x000fe400078f08ff */
[----:B------:R-:W-:-:S02]  /*ef20*/  @!P0 LEA.HI R5, R12, R12, RZ, 0x1 ;  /* 0x0000000c0c058211 */ /* 0x000fc400078f08ff */
[----:B------:R-:W-:Y:S02]  /*ef30*/  @!P4 LOP3.LUT R4, R4, 0xfffffffe, RZ, 0xc0, !PT ;  /* 0xfffffffe0404c812 */ /* 0x000fe400078ec0ff */
[----:B------:R-:W-:Y:S02]  /*ef40*/  @!P3 LOP3.LUT R8, R8, 0xfffffffe, RZ, 0xc0, !PT ;  /* 0xfffffffe0808b812 */ /* 0x000fe400078ec0ff */
[----:B------:R-:W-:Y:S01]  /*ef50*/  @!P2 LOP3.LUT R7, R7, 0xfffffffe, RZ, 0xc0, !PT ;  /* 0xfffffffe0707a812 */ /* 0x000fe200078ec0ff */
[--C-:B------:R-:W-:Y:S01]  /*ef60*/  @!P4 IMAD.WIDE R12, R4, 0x4, R2.reuse ;  /* 0x00000004040cc825 */ /* 0x100fe200078e0202 */
[----:B------:R-:W-:Y:S02]  /*ef70*/  @!P1 LOP3.LUT R6, R6, 0xfffffffe, RZ, 0xc0, !PT ;  /* 0xfffffffe06069812 */ /* 0x000fe400078ec0ff */
[----:B------:R-:W-:Y:S01]  /*ef80*/  @!P0 LOP3.LUT R5, R5, 0xfffffffe, RZ, 0xc0, !PT ;  /* 0xfffffffe05058812 */ /* 0x000fe200078ec0ff */
[--C-:B------:R-:W-:Y:S01]  /*ef90*/  @!P3 IMAD.WIDE R10, R8, 0x4, R2.reuse ;  /* 0x00000004080ab825 */ /* 0x100fe200078e0202 */
[----:B------:R3:W-:Y:S03]  /*efa0*/  @!P4 ST.E.64 [R12.64], R170 ;  /* 0x000000aa0c00c985 */ /* 0x0007e6000c101b0c */
[--C-:B------:R-:W-:Y:S01]  /*efb0*/  @!P2 IMAD.WIDE R8, R7, 0x4, R2.reuse ;  /* 0x000000040708a825 */ /* 0x100fe200078e0202 */
[----:B------:R4:W-:Y:S03]  /*efc0*/  @!P3 ST.E.64 [R10.64], R182 ;  /* 0x000000b60a00b985 */ /* 0x0009e6000c101b0c */
[--C-:B------:R-:W-:Y:S01]  /*efd0*/  @!P1 IMAD.WIDE R6, R6, 0x4, R2.reuse ;  /* 0x0000000406069825 */ /* 0x100fe200078e0202 */
[----:B------:R1:W-:Y:S03]  /*efe0*/  @!P2 ST.E.64 [R8.64], R186 ;  /* 0x000000ba0800a985 */ /* 0x0003e6000c101b0c */
[----:B------:R-:W-:Y:S01]  /*eff0*/  @!P0 IMAD.WIDE R4, R5, 0x4, R2 ;  /* 0x0000000405048825 */ /* 0x000fe200078e0202 */
[----:B------:R-:W-:Y:S04]  /*f000*/  @!P1 ST.E.64 [R6.64], R198 ;  /* 0x000000c606009985 */ /* 0x000fe8000c101b0c */
[----:B------:R2:W-:Y:S01]  /*f010*/  @!P0 ST.E.64 [R4.64], R202 ;  /* 0x000000ca04008985 */ /* 0x0005e2000c101b0c */
[----:B---3--:R-:W-:-:S02]  /*f020*/  IADD3 R12, R0, 0x70, RZ ;  /* 0x00000070000c7810 */ /* 0x008fc40007ffe0ff */
[C---:B----4-:R-:W-:Y:S02]  /*f030*/  IADD3 R10, R0.reuse, 0x60, RZ ;  /* 0x00000060000a7810 */ /* 0x050fe40007ffe0ff */
[C---:B------:R-:W-:Y:S02]  /*f040*/  IADD3 R11, R0.reuse, 0x68, RZ ;  /* 0x00000068000b7810 */ /* 0x040fe40007ffe0ff */
[C---:B-1----:R-:W-:Y:S02]  /*f050*/  IADD3 R8, R0.reuse, 0x50, RZ ;  /* 0x0000005000087810 */ /* 0x042fe40007ffe0ff */
[----:B------:R-:W-:Y:S02]  /*f060*/  IADD3 R9, R0, 0x58, RZ ;  /* 0x0000005800097810 */ /* 0x000fe40007ffe0ff */
[----:B------:R-:W-:Y:S02]  /*f070*/  ISETP.GE.AND P4, PT, R8, c[0x0][0x3c8], PT ;  /* 0x0000f20008007a0c */ /* 0x000fe40003f86270 */
[----:B------:R-:W-:-:S02]  /*f080*/  ISETP.GE.AND P3, PT, R9, c[0x0][0x3c8], PT ;  /* 0x0000f20009007a0c */ /* 0x000fc40003f66270 */
[----:B--2---:R-:W-:Y:S02]  /*f090*/  @!P6 LEA.HI R4, R14, R14, RZ, 0x1 ;  /* 0x0000000e0e04e211 */ /* 0x004fe400078f08ff */
[----:B------:R-:W-:Y:S02]  /*f0a0*/  @!P5 LEA.HI R5, R15, R15, RZ, 0x1 ;  /* 0x0000000f0f05d211 */ /* 0x000fe400078f08ff */
[----:B------:R-:W-:Y:S02]  /*f0b0*/  @!P6 LOP3.LUT R4, R4, 0xfffffffe, RZ, 0xc0, !PT ;  /* 0xfffffffe0404e812 */ /* 0x000fe400078ec0ff */
[----:B------:R-:W-:Y:S02]  /*f0c0*/  ISETP.GE.AND P2, PT, R10, c[0x0][0x3c8], PT ;  /* 0x0000f2000a007a0c */ /* 0x000fe40003f46270 */
[----:B------:R-:W-:Y:S01]  /*f0d0*/  @!P5 LOP3.LUT R5, R5, 0xfffffffe, RZ, 0xc0, !PT ;  /* 0xfffffffe0505d812 */ /* 0x000fe200078ec0ff */
[----:B------:R-:W-:Y:S01]  /*f0e0*/  @!P6 IMAD.WIDE R6, R4, 0x4, R2 ;  /* 0x000000040406e825 */ /* 0x000fe200078e0202 */
[----:B------:R-:W-:-:S02]  /*f0f0*/  ISETP.GE.AND P1, PT, R11, c[0x0][0x3c8], PT ;  /* 0x0000f2000b007a0c */ /* 0x000fc40003f26270 */
[----:B------:R-:W-:Y:S01]  /*f100*/  ISETP.GE.AND P0, PT, R12, c[0x0][0x3c8], PT ;  /* 0x0000f2000c007a0c */ /* 0x000fe20003f06270 */
[----:B------:R-:W-:Y:S01]  /*f110*/  @!P5 IMAD.WIDE R4, R5, 0x4, R2 ;  /* 0x000000040504d825 */ /* 0x000fe200078e0202 */
[----:B------:R1:W-:Y:S01]  /*f120*/  @!P6 ST.E.64 [R6.64], R74 ;  /* 0x0000004a0600e985 */ /* 0x0003e2000c101b0c */
[----:B------:R-:W-:-:S03]  /*f130*/  IADD3 R0, R0, 0x78, RZ ;  /* 0x0000007800007810 */ /* 0x000fc60007ffe0ff */
[----:B------:R2:W-:Y:S01]  /*f140*/  @!P5 ST.E.64 [R4.64], R78 ;  /* 0x0000004e0400d985 */ /* 0x0005e2000c101b0c */
[----:B-1----:R-:W-:-:S04]  /*f150*/  @!P2 LEA.HI R7, R10, R10, RZ, 0x1 ;  /* 0x0000000a0a07a211 */ /* 0x002fc800078f08ff */
[----:B------:R-:W-:Y:S02]  /*f160*/  @!P1 LEA.HI R6, R11, R11, RZ, 0x1 ;  /* 0x0000000b0b069211 */ /* 0x000fe400078f08ff */
[----:B--2---:R-:W-:Y:S02]  /*f170*/  @!P4 LEA.HI R4, R8, R8, RZ, 0x1 ;  /* 0x000000080804c211 */ /* 0x004fe400078f08ff */
[----:B------:R-:W-:Y:S02]  /*f180*/  @!P3 LEA.HI R8, R9, R9, RZ, 0x1 ;  /* 0x000000090908b211 */ /* 0x000fe400078f08ff */
[----:B------:R-:W-:Y:S02]  /*f190*/  @!P0 LEA.HI R5, R12, R12, RZ, 0x1 ;  /* 0x0000000c0c058211 */ /* 0x000fe400078f08ff */
[----:B------:R-:W-:Y:S02]  /*f1a0*/  @!P4 LOP3.LUT R4, R4, 0xfffffffe, RZ, 0xc0, !PT ;  /* 0xfffffffe0404c812 */ /* 0x000fe400078ec0ff */
[----:B------:R-:W-:-:S02]  /*f1b0*/  @!P3 LOP3.LUT R8, R8, 0xfffffffe, RZ, 0xc0, !PT ;  /* 0xfffffffe0808b812 */ /* 0x000fc400078ec0ff */
        /* <DEDUP_REMOVED lines=20> */
.L_x_156:
[----:B------:R-:W3:Y:S02]  /*f300*/  S2R R0, SR_TID.X ;  /* 0x0000000000007919 */ /* 0x000ee40000002100 */
[----:B---3--:R-:W-:-:S13]  /*f310*/  ISETP.GT.AND P0, PT, R0, 0x7f, PT ;  /* 0x0000007f0000780c */ /* 0x008fda0003f04270 */
[----:B------:R-:W-:Y:S05]  /*f320*/  @P0 EXIT ;  /* 0x000000000000094d */ /* 0x000fea0003800000 */
[----:B------:R-:W3:Y:S01]  /*f330*/  S2R R8, SR_CTAID.X ;  /* 0x0000000000087919 */ /* 0x000ee20000002500 */
[----:B------:R-:W-:-:S05]  /*f340*/  MOV R3, c[0x0][0x4e8] ;  /* 0x00013a0000037a02 */ /* 0x000fca0000000f00 */
[----:B-1----:R-:W-:Y:S01]  /*f350*/  IMAD R2, R3, c[0x0][0x388], RZ ;  /* 0x0000e20003027a24 */ /* 0x002fe200078e02ff */
[----:B---3--:R-:W-:-:S04]  /*f360*/  LEA R8, R8, R0, 0x7 ;  /* 0x0000000008087211 */ /* 0x008fc800078e38ff */
[----:B------:R-:W-:-:S13]  /*f370*/  ISETP.GE.AND P0, PT, R8, R2, PT ;  /* 0x000000020800720c */ /* 0x000fda0003f06270 */
[----:B------:R-:W-:Y:S05]  /*f380*/  @P0 EXIT ;  /* 0x000000000000094d */ /* 0x000fea0003800000 */
[----:B------:R-:W1:Y:S01]  /*f390*/  S2R R7, SR_CTAID.Z ;  /* 0x0000000000077919 */ /* 0x000e620000002700 */
[----:B------:R-:W-:Y:S01]  /*f3a0*/  USHF.R.S32.HI UR6, URZ, 0x1f, UR10 ;  /* 0x0000001f3f067899 */ /* 0x000fe2000801140a */
[----:B------:R-:W-:Y:S01]  /*f3b0*/  ISETP.NE.AND P0, PT, R3, 0x1, PT ;  /* 0x000000010300780c */ /* 0x000fe20003f05270 */
[----:B------:R-:W-:Y:S01]  /*f3c0*/  ULDC.64 UR4, c[0x0][0x4d0] ;  /* 0x0001340000047ab9 */ /* 0x000fe20000000a00 */
[----:B------:R-:W3:Y:S01]  /*f3d0*/  S2R R9, SR_CTAID.Y ;  /* 0x0000000000097919 */ /* 0x000ee20000002600 */
[----:B------:R-:W-:Y:S01]  /*f3e0*/  UIMAD UR6, UR6, UR4, URZ ;  /* 0x00000004060672a4 */ /* 0x000fe2000f8e023f */
[----:B------:R-:W-:Y:S01]  /*f3f0*/  IADD3 R4, RZ, -UR10, RZ ;  /* 0x8000000aff047c10 */ /* 0x000fe2000fffe0ff */
[----:B--2---:R-:W-:Y:S01]  /*f400*/  UIMAD.WIDE.U32 UR8, UR10, UR4, URZ ;  /* 0x000000040a0872a5 */ /* 0x004fe2000f8e003f */
        /* <DEDUP_REMOVED lines=11> */
[----:B---3--:R-:W-:Y:S02]  /*f4c0*/  IMAD R4, R4, c[0x0][0x550], R9 ;  /* 0x0001540004047a24 */ /* 0x008fe400078e0209 */
[----:B------:R-:W-:Y:S01]  /*f4d0*/  IMAD R5, R7, c[0x0][0x4dc], R6 ;  /* 0x0001370007057a24 */ /* 0x000fe200078e0206 */
[----:B------:R-:W-:Y:S02]  /*f4e0*/  IADD3 R7, -R0, RZ, RZ ;  /* 0x000000ff00077210 */ /* 0x000fe40007ffe1ff */
[----:B------:R-:W-:Y:S01]  /*f4f0*/  SHF.R.S32.HI R6, RZ, 0x1f, R4 ;  /* 0x0000001fff067819 */ /* 0x000fe20000011404 */
[----:B------:R-:W-:Y:S02]  /*f500*/  IMAD.IADD R3, R5, 0x1, R3 ;  /* 0x0000000105037824 */ /* 0x000fe400078e0203 */
[----:B------:R-:W-:Y:S01]  /*f510*/  IMAD R5, R7, c[0x0][0x4e8], R8 ;  /* 0x00013a0007057a24 */ /* 0x000fe200078e0208 */
[----:B------:R-:W-:Y:S01]  /*f520*/  SHF.R.S32.HI R7, RZ, 0x1f, R0 ;  /* 0x0000001fff077819 */ /* 0x000fe20000011400 */
[----:B------:R-:W-:-:S02]  /*f530*/  IMAD R6, R6, c[0x0][0x4e0], RZ ;  /* 0x0001380006067a24 */ /* 0x000fc400078e02ff */
        /* <DEDUP_REMOVED lines=14> */
.L_x_163:
        /* <DEDUP_REMOVED lines=14> */
.L_x_1789:


//--------------------- .text._ZN7cutlass13device_kernelIN5flash19enable_sm80_to_sm89INS1_16FlashAttnFwdSm80INS1_25CollectiveMainloopFwdSm80ILi8ELi1ELb1EN4cute5tupleIJNS5_1CILi128EEENS7_ILi112EEES8_EEELi128ENS_6half_tEfNS_4arch4Sm80ELb0ELb0ELb1ELb1ELb1ELb0ELb1ELb1EEENS1_21CollectiveEpilogueFwdINS6_IJS8_S8_S9_EEENS6_IJNS7_ILi1EEESH_SH_EEESB_SD_Li256ELb1ELb1ELb1ELb0EEENS1_36VarlenDynamicPersistentTileSchedulerILi128ELi112ELi256ELi256ELb1ELb1ELb0ELb0ELb1ELb1EEEEEEEEEvNT_6ParamsE --------------------------
	.section	.text._ZN7cutlass13device_kernelIN5flash19enable_sm80_to_sm89INS1_16FlashAttnFwdSm80INS1_25CollectiveMainloopFwdSm80ILi8ELi1ELb1EN4cute5tupleIJNS5_1CILi128EEENS7_ILi112EEES8_EEELi128ENS_6half_tEfNS_4arch4Sm80ELb0ELb0ELb1ELb1ELb1ELb0ELb1ELb1EEENS1_21CollectiveEpilogueFwdINS6_IJS8_S8_S9_EEENS6_IJNS7_ILi1EEESH_SH_EEESB_SD_Li256ELb1ELb1ELb1ELb0EEENS1_36VarlenDynamicPersistentTileSchedulerILi128ELi112ELi256ELi256ELb1ELb1ELb0ELb0ELb1ELb1EEEEEEEEEvNT_6ParamsE,"ax",@progbits
	.sectioninfo	@"SHI_REGISTERS=255"
	.align	128
.text._ZN7cutlass13device_kernelIN5flash19enable_sm80_to_sm89INS1_16FlashAttnFwdSm80INS1_25CollectiveMainloopFwdSm80ILi8ELi1ELb1EN4cute5tupleIJNS5_1CILi128EEENS7_ILi112EEES8_EEELi128ENS_6half_tEfNS_4arch4Sm80ELb0ELb0ELb1ELb1ELb1ELb0ELb1ELb1EEENS1_21CollectiveEpilogueFwdINS6_IJS8_S8_S9_EEENS6_IJNS7_ILi1EEESH_SH_EEESB_SD_Li256ELb1ELb1ELb1ELb0EEENS1_36VarlenDynamicPersistentTileSchedulerILi128ELi112ELi256ELi256ELb1ELb1ELb0ELb0ELb1ELb1EEEEEEEEEvNT_6ParamsE:
        .type           _ZN7cutlass13device_kernelIN5flash19enable_sm80_to_sm89INS1_16FlashAttnFwdSm80INS1_25CollectiveMainloopFwdSm80ILi8ELi1ELb1EN4cute5tupleIJNS5_1CILi128EEENS7_ILi112EEES8_EEELi128ENS_6half_tEfNS_4arch4Sm80ELb0ELb0ELb1ELb1ELb1ELb0ELb1ELb1EEENS1_21CollectiveEpilogueFwdINS6_IJS8_S8_S9_EEENS6_IJNS7_ILi1EEESH_SH_EEESB_SD_Li256ELb1ELb1ELb1ELb0EEENS1_36VarlenDynamicPersistentTileSchedulerILi128ELi112ELi256ELi256ELb1ELb1ELb0ELb0ELb1ELb1EEEEEEEEEvNT_6ParamsE,@function
        .size           _ZN7cutlass13device_kernelIN5flash19enable_sm80_to_sm89INS1_16FlashAttnFwdSm80INS1_25CollectiveMainloopFwdSm80ILi8ELi1ELb1EN4cute5tupleIJNS5_1CILi128EEENS7_ILi112EEES8_EEELi128ENS_6half_tEfNS_4arch4Sm80ELb0ELb0ELb1ELb1ELb1ELb0ELb1ELb1EEENS1_21CollectiveEpilogueFwdINS6_IJS8_S8_S9_EEENS6_IJNS7_ILi1EEESH_SH_EEESB_SD_Li256ELb1ELb1ELb1ELb0EEENS1_36VarlenDynamicPersistentTileSchedulerILi128ELi112ELi256ELi256ELb1ELb1ELb0ELb0ELb1ELb1EEEEEEEEEvNT_6ParamsE,(.L_x_1790 - _ZN7cutlass13device_kernelIN5flash19enable_sm80_to_sm89INS1_16FlashAttnFwdSm80INS1_25CollectiveMainloopFwdSm80ILi8ELi1ELb1EN4cute5tupleIJNS5_1CILi128EEENS7_ILi112EEES8_EEELi128ENS_6half_tEfNS_4arch4Sm80ELb0ELb0ELb1ELb1ELb1ELb0ELb1ELb1EEENS1_21CollectiveEpilogueFwdINS6_IJS8_S8_S9_EEENS6_IJNS7_ILi1EEESH_SH_EEESB_SD_Li256ELb1ELb1ELb1ELb0EEENS1_36VarlenDynamicPersistentTileSchedulerILi128ELi112ELi256ELi256ELb1ELb1ELb0ELb0ELb1ELb1EEEEEEEEEvNT_6ParamsE)
        .other          _ZN7cutlass13device_kernelIN5flash19enable_sm80_to_sm89INS1_16FlashAttnFwdSm80INS1_25CollectiveMainloopFwdSm80ILi8ELi1ELb1EN4cute5tupleIJNS5_1CILi128EEENS7_ILi112EEES8_EEELi128ENS_6half_tEfNS_4arch4Sm80ELb0ELb0ELb1ELb1ELb1ELb0ELb1ELb1EEENS1_21CollectiveEpilogueFwdINS6_IJS8_S8_S9_EEENS6_IJNS7_ILi1EEESH_SH_EEESB_SD_Li256ELb1ELb1ELb1ELb0EEENS1_36VarlenDynamicPersistentTileSchedulerILi128ELi112ELi256ELi256ELb1ELb1ELb0ELb0ELb1ELb1EEEEEEEEEvNT_6ParamsE,@"STO_CUDA_ENTRY STV_DEFAULT"
_ZN7cutlass13device_kernelIN5flash19enable_sm80_to_sm89INS1_16FlashAttnFwdSm80INS1_25CollectiveMainloopFwdSm80ILi8ELi1ELb1EN4cute5tupleIJNS5_1CILi128EEENS7_ILi112EEES8_EEELi128ENS_6half_tEfNS_4arch4Sm80ELb0ELb0ELb1ELb1ELb1ELb0ELb1ELb1EEENS1_21CollectiveEpilogueFwdINS6_IJS8_S8_S9_EEENS6_IJNS7_ILi1EEESH_SH_EEESB_SD_Li256ELb1ELb1ELb1ELb0EEENS1_36VarlenDynamicPersistentTileSchedulerILi128ELi112ELi256ELi256ELb1ELb1ELb0ELb0ELb1ELb1EEEEEEEEEvNT_6ParamsE:
[----:B------:R-:W-:Y:S02]  /*0000*/  MOV R1, c[0x0][0x28] ;  /* 0x00000a0000017a02 */ /* 0x000fe40000000f00 */
[----:B------:R-:W1:Y:S01]  /*0010*/  S2R R2, SR_TID.X ;  /* 0x0000000000027919 */ /* 0x000e620000002100 */
[----:B------:R-:W-:Y:S01]  /*0020*/  ULDC.64 UR8, c[0x0][0x118] ;  /* 0x0000460000087ab9 */ /* 0x000fe20000000a00 */
[----:B------:R-:W-:Y:S02]  /*0030*/  IADD3 R1, R1, -0xb8, RZ ;  /* 0xffffff4801017810 */ /* 0x000fe40007ffe0ff */
[----:B-1----:R-:W-:-:S06]  /*0040*/  SHF.R.U32.HI R0, RZ, 0x5, R2 ;  /* 0x00000005ff007819 */ /* 0x002fcc0000011602 */
[----:B------:R-:W1:Y:S02]  /*0050*/  SHFL.IDX PT, R0, R0, RZ, 0x1f ;  /* 0x00001fff00007589 */ /* 0x000e6400000e0000 */
[----:B-1----:R-:W1:Y:S02]  /*0060*/  R2UR UR6, R0 ;  /* 0x00000000000673c2 */ /* 0x002e6400000e0000 */
[----:B-1----:R-:W-:-:S13]  /*0070*/  ISETP.NE.AND P0, PT, RZ, UR6, PT ;  /* 0x00000006ff007c0c */ /* 0x002fda000bf05270 */
[----:B------:R-:W-:Y:S06]  /*0080*/  @P0 BAR.SYNC.DEFER_BLOCKING 0x5, 0x100 ;  /* 0x0144000000000b1d */ /* 0x000fec0000010000 */
[----:B------:R-:W1:Y:S04]  /*0090*/  @P0 LDS.128 R244, [0xf100] ;  /* 0x00f10000fff40984 */ /* 0x000e680000000c00 */
[----:B------:R-:W-:Y:S06]  /*00a0*/  @P0 BAR.ARV 0x4, 0x100 ;  /* 0x0104000000000b1d */ /* 0x000fec0000002000 */
[----:B------:R-:W-:Y:S05]  /*00b0*/  @P0 BRA `(.L_x_164) ;  /* 0x00000a7000000947 */ /* 0x000fea0003800000 */
[----:B------:R-:W-:Y:S01]  /*00c0*/  LOP3.LUT R13, R2, 0x1f, RZ, 0xc0, !PT ;  /* 0x0000001f020d7812 */ /* 0x000fe200078ec0ff */
[----:B------:R-:W-:Y:S01]  /*00d0*/  CS2R R8, SRZ ;  /* 0x0000000000087805 */ /* 0x000fe2000001ff00 */
[----:B------:R-:W-:-:S02]  /*00e0*/  IMAD.MOV.U32 R7, RZ, RZ, RZ ;  /* 0x000000ffff077224 */ /* 0x000fc400078e00ff */
[----:B------:R-:W-:-:S04]  /*00f0*/  ISETP.NE.AND P6, PT, R13, 0x1f, PT ;  /* 0x0000001f0d00780c */ /* 0x000fc80003fc5270 */
[----:B------:R-:W-:-:S13]  /*0100*/  ISETP.GE.OR P0, PT, R13, c[0x0][0x53c], !P6 ;  /* 0x00014f000d007a0c */ /* 0x000fda0007706670 */
[----:B------:R-:W-:Y:S02]  /*0110*/  @!P0 IMAD.MOV.U32 R4, RZ, RZ, 0x4 ;  /* 0x00000004ff048424 */ /* 0x000fe400078e00ff */
[----:B------:R-:W-:Y:S02]  /*0120*/  @!P0 IMAD.MOV.U32 R2, RZ, RZ, 0x4 ;  /* 0x00000004ff028424 */ /* 0x000fe400078e00ff */
[----:B------:R-:W-:-:S04]  /*0130*/  @!P0 IMAD.WIDE.U32 R4, R13, R4, c[0x0][0x580] ;  /* 0x000160000d048625 */ /* 0x000fc800078e0004 */
[C---:B------:R-:W-:Y:S01]  /*0140*/  @!P0 IMAD.WIDE.U32 R2, R13.reuse, R2, c[0x0][0x578] ;  /* 0x00015e000d028625 */ /* 0x040fe200078e0002 */
[----:B------:R-:W2:Y:S04]  /*0150*/  @!P0 LDG.E R8, [R4.64] ;  /* 0x0000000804088981 */ /* 0x000ea8000c1e1900 */
[----:B------:R-:W2:Y:S01]  /*0160*/  @!P0 LDG.E R7, [R2.64] ;  /* 0x0000000802078981 */ /* 0x000ea2000c1e1900 */
[C---:B------:R-:W-:Y:S01]  /*0170*/  ISETP.NE.AND P5, PT, R13.reuse, RZ, PT ;  /* 0x000000ff0d00720c */ /* 0x040fe20003fa5270 */
[----:B------:R-:W3:Y:S01]  /*0180*/  S2UR UR4, SR_CTAID.X ;  /* 0x00000000000479c3 */ /* 0x000ee20000002500 */
[C---:B------:R-:W-:Y:S02]  /*0190*/  ISETP.GE.U32.AND P4, PT, R13.reuse, 0x2, PT ;  /* 0x000000020d00780c */ /* 0x040fe40003f86070 */
[----:B------:R-:W-:-:S02]  /*01a0*/  ISETP.GE.U32.AND P3, PT, R13, 0x4, PT ;  /* 0x000000040d00780c */ /* 0x000fc40003f66070 */
[C---:B------:R-:W-:Y:S02]  /*01b0*/  ISETP.GE.U32.AND P2, PT, R13.reuse, 0x8, PT ;  /* 0x000000080d00780c */ /* 0x040fe40003f46070 */
[----:B------:R-:W-:Y:S01]  /*01c0*/  ISETP.GE.U32.AND P1, PT, R13, 0x10, PT ;  /* 0x000000100d00780c */ /* 0x000fe20003f26070 */
[----:B--2---:R-:W-:-:S05]  /*01d0*/  IMAD R4, R8, R7, RZ ;  /* 0x0000000708047224 */ /* 0x004fca00078e02ff */
[----:B------:R-:W2:Y:S02]  /*01e0*/  SHFL.UP PT, R0, R4, 0x1, RZ ;  /* 0x0420000004007989 */ /* 0x000ea400000e00ff */
[----:B--2---:R-:W-:-:S05]  /*01f0*/  SEL R0, R0, RZ, P5 ;  /* 0x000000ff00007207 */ /* 0x004fca0002800000 */
[----:B------:R-:W-:-:S05]  /*0200*/  IMAD.IADD R4, R4, 0x1, R0 ;  /* 0x0000000104047824 */ /* 0x000fca00078e0200 */
        /* <DEDUP_REMOVED lines=12> */
[----:B------:R-:W2:Y:S02]  /*02d0*/  SHFL.IDX PT, R6, R4, 0x1f, 0x1f ;  /* 0x03e01f0004067f89 */ /* 0x000ea400000e0000 */
[----:B--2---:R-:W-:-:S04]  /*02e0*/  IMAD R6, R6, c[0x0][0x538], RZ ;  /* 0x00014e0006067a24 */ /* 0x004fc800078e02ff */
[----:B------:R-:W-:Y:S01]  /*02f0*/  IMAD.MOV.U32 R0, RZ, RZ, R6 ;  /* 0x000000ffff007224 */ /* 0x000fe200078e0006 */
[----:B---3--:R-:W-:-:S13]  /*0300*/  ISETP.GT.AND P0, PT, R6, UR4, PT ;  /* 0x0000000406007c0c */ /* 0x008fda000bf04270 */
[----:B------:R-:W-:Y:S05]  /*0310*/  @P0 BRA `(.L_x_165) ;  /* 0x0000027000000947 */ /* 0x000fea0003800000 */
[----:B------:R-:W-:Y:S02]  /*0320*/  MOV R6, R0 ;  /* 0x0000000000067202 */ /* 0x000fe40000000f00 */
[----:B------:R-:W-:-:S04]  /*0330*/  MOV R9, RZ ;  /* 0x000000ff00097202 */ /* 0x000fc80000000f00 */
.L_x_169:
[----:B------:R-:W-:-:S04]  /*0340*/  IADD3 R0, R9, 0x1f, RZ ;  /* 0x0000001f09007810 */ /* 0x000fc80007ffe0ff */
[----:B------:R-:W-:-:S13]  /*0350*/  ISETP.GE.AND P0, PT, R0, c[0x0][0x53c], PT ;  /* 0x00014f0000007a0c */ /* 0x000fda0003f06270 */
[----:B------:R-:W-:Y:S05]  /*0360*/  @P0 BRA `(.L_x_166) ;  /* 0x0000074000000947 */ /* 0x000fea0003800000 */
[----:B------:R-:W-:Y:S01]  /*0370*/  MOV R9, R0 ;  /* 0x0000000000097202 */ /* 0x000fe20000000f00 */
[----:B------:R-:W-:Y:S01]  /*0380*/  IMAD.MOV.U32 R7, RZ, RZ, RZ ;  /* 0x000000ffff077224 */ /* 0x000fe200078e00ff */
[----:B------:R-:W-:Y:S02]  /*0390*/  MOV R8, RZ ;  /* 0x000000ff00087202 */ /* 0x000fe40000000f00 */
[----:B------:R-:W-:-:S04]  /*03a0*/  IADD3 R0, R13, R9, RZ ;  /* 0x000000090d007210 */ /* 0x000fc80007ffe0ff */
[----:B------:R-:W-:-:S13]  /*03b0*/  ISETP.GE.OR P0, PT, R0, c[0x0][0x53c], !P6 ;  /* 0x00014f0000007a0c */ /* 0x000fda0007706670 */
[----:B------:R-:W-:Y:S01]  /*03c0*/  @!P0 MOV R2, 0x4 ;  /* 0x0000000400028802 */ /* 0x000fe20000000f00 */
[----:B------:R-:W-:-:S04]  /*03d0*/  @!P0 IMAD.MOV.U32 R3, RZ, RZ, 0x4 ;  /* 0x00000004ff038424 */ /* 0x000fc800078e00ff */
[----:B------:R-:W-:-:S04]  /*03e0*/  @!P0 IMAD.WIDE R4, R0, R2, c[0x0][0x580] ;  /* 0x0001600000048625 */ /* 0x000fc800078e0202 */
[----:B------:R-:W-:Y:S01]  /*03f0*/  @!P0 IMAD.WIDE R2, R0, R3, c[0x0][0x578] ;  /* 0x00015e0000028625 */ /* 0x000fe200078e0203 */
[----:B------:R-:W2:Y:S04]  /*0400*/  @!P0 LDG.E R8, [R4.64] ;  /* 0x0000000804088981 */ /* 0x000ea8000c1e1900 */
[----:B------:R-:W2:Y:S02]  /*0410*/  @!P0 LDG.E R7, [R2.64] ;  /* 0x0000000802078981 */ /* 0x000ea4000c1e1900 */
[----:B--2---:R-:W-:Y:S01]  /*0420*/  IMAD R5, R8, R7, RZ ;  /* 0x0000000708057224 */ /* 0x004fe200078e02ff */
[----:B------:R-:W-:Y:S05]  /*0430*/  BRA.DIV ~URZ, `(.L_x_167) ;  /* 0x0000e2a27f007947 */ /* 0x000fea000b800000 */
[----:B------:R2:W3:Y:S02]  /*0440*/  SHFL.UP PT, R0, R5, 0x1, RZ ;  /* 0x0420000005007989 */ /* 0x0004e400000e00ff */
.L_x_276:
[----:B---3--:R-:W-:-:S04]  /*0450*/  SEL R0, R0, RZ, P5 ;  /* 0x000000ff00007207 */ /* 0x008fc80002800000 */
[----:B--2---:R-:W-:Y:S01]  /*0460*/  IADD3 R5, R5, R0, RZ ;  /* 0x0000000005057210 */ /* 0x004fe20007ffe0ff */
[----:B------:R-:W-:Y:S05]  /*0470*/  BRA.DIV ~URZ, `(.L_x_168) ;  /* 0x0000e2c27f007947 */ /* 0x000fea000b800000 */
        /* <DEDUP_REMOVED lines=12> */
[----:B------:R2:W3:Y:S02]  /*0540*/  SHFL.IDX PT, R0, R4, 0x1f, 0x1f ;  /* 0x03e01f0004007f89 */ /* 0x0004e400000e0000 */
.L_x_277:
[----:B---3--:R-:W-:-:S05]  /*0550*/  IMAD R0, R0, c[0x0][0x538], RZ ;  /* 0x00014e0000007a24 */ /* 0x008fca00078e02ff */
[----:B------:R-:W-:-:S04]  /*0560*/  IADD3 R6, R0, R6, RZ ;  /* 0x0000000600067210 */ /* 0x000fc80007ffe0ff */
[----:B------:R-:W-:-:S13]  /*0570*/  ISETP.GT.AND P0, PT, R6, UR4, PT ;  /* 0x0000000406007c0c */ /* 0x000fda000bf04270 */
[----:B-12---:R-:W-:Y:S05]  /*0580*/  @!P0 BRA `(.L_x_169) ;  /* 0xfffffdb000008947 */ /* 0x006fea000383ffff */
.L_x_165:
[----:B------:R-:W-:-:S05]  /*0590*/  IADD3 R12, -R0, R6, RZ ;  /* 0x00000006000c7210 */ /* 0x000fca0007ffe1ff */
[----:B------:R-:W-:-:S05]  /*05a0*/  IMAD R0, R4, c[0x0][0x538], R12 ;  /* 0x00014e0004007a24 */ /* 0x000fca00078e020c */
[----:B------:R-:W-:Y:S01]  /*05b0*/  ISETP.GT.AND P0, PT, R0, UR4, PT ;  /* 0x0000000400007c0c */ /* 0x000fe2000bf04270 */
[----:B------:R-:W-:-:S12]  /*05c0*/  BRA.DIV ~URZ, `(.L_x_170) ;  /* 0x0000e3327f007947 */ /* 0x000fd8000b800000 */
[----:B------:R-:W-:-:S04]  /*05d0*/  VOTE.ANY R0, PT, !P0 ;  /* 0x0000000000007806 */ /* 0x000fc800040e0100 */
.L_x_278:
[----:B-1----:R1:W2:Y:S01]  /*05e0*/  POPC R247, R0 ;  /* 0x0000000000f77309 */ /* 0x0022a20000000000 */
[----:B------:R-:W-:Y:S05]  /*05f0*/  BRA.DIV ~URZ, `(.L_x_171) ;  /* 0x0000e3427f007947 */ /* 0x000fea000b800000 */
[----:B--2---:R2:W3:Y:S01]  /*0600*/  SHFL.IDX PT, R11, R8, R247, 0x1f ;  /* 0x00001ff7080b7589 */ /* 0x0044e200000e0000 */
[----:B------:R-:W-:-:S03]  /*0610*/  MOV R6, RZ ;  /* 0x000000ff00067202 */ /* 0x000fc60000000f00 */
[----:B------:R2:W4:Y:S04]  /*0620*/  SHFL.IDX PT, R10, R7, R247, 0x1f ;  /* 0x00001ff7070a7589 */ /* 0x00052800000e0000 */
.L_x_279:
[----:B------:R-:W-:Y:S01]  /*0630*/  ISETP.NE.AND P0, PT, R0, RZ, PT ;  /* 0x000000ff0000720c */ /* 0x000fe20003f05270 */
[----:B------:R-:W-:-:S12]  /*0640*/  BSSY B0, `(.L_x_172) ;  /* 0x0000005000007945 */ /* 0x000fd80003800000 */
[----:B------:R-:W-:Y:S05]  /*0650*/  @!P0 BRA `(.L_x_173) ;  /* 0x0000003000008947 */ /* 0x000fea0003800000 */
[----:B------:R-:W-:Y:S01]  /*0660*/  IADD3 R36, R247, -0x1, RZ ;  /* 0xfffffffff7247810 */ /* 0x000fe20007ffe0ff */
[----:B------:R-:W-:Y:S05]  /*0670*/  BRA.DIV ~URZ, `(.L_x_174) ;  /* 0x0000e3a27f007947 */ /* 0x000fea000b800000 */
[----:B------:R1:W2:Y:S02]  /*0680*/  SHFL.IDX PT, R6, R4, R36, 0x1f ;  /* 0x00001f2404067589 */ /* 0x0002a400000e0000 */
.L_x_173:
[----:B------:R-:W-:Y:S05]  /*0690*/  BSYNC B0 ;  /* 0x0000000000007941 */ /* 0x000fea0003800000 */
.L_x_172:
[----:B-1-3--:R-:W-:Y:S01]  /*06a0*/  IABS R0, R11 ;  /* 0x0000000b00007213 */ /* 0x00afe20000000000 */
[----:B--2---:R-:W-:Y:S02]  /*06b0*/  IMAD R244, R6, c[0x0][0x538], R12 ;  /* 0x00014e0006f47a24 */ /* 0x004fe400078e020c */
[----:B------:R-:W-:Y:S02]  /*06c0*/  IMAD.IADD R247, R247, 0x1, R9 ;  /* 0x00000001f7f77824 */ /* 0x000fe400078e0209 */
[----:B------:R-:W-:Y:S01]  /*06d0*/  IMAD.MOV.U32 R5, RZ, RZ, R0 ;  /* 0x000000ffff057224 */ /* 0x000fe200078e0000 */
[----:B----4-:R-:W-:Y:S02]  /*06e0*/  IABS R0, R10 ;  /* 0x0000000a00007213 */ /* 0x010fe40000000000 */
[----:B------:R-:W-:Y:S01]  /*06f0*/  IADD3 R245, -R244, UR4, RZ ;  /* 0x00000004f4f57c10 */ /* 0x000fe2000fffe1ff */
[----:B------:R-:W1:Y:S02]  /*0700*/  I2F.RP R2, R5 ;  /* 0x0000000500027306 */ /* 0x000e640000209400 */
[----:B------:R-:W-:Y:S01]  /*0710*/  IMAD.MOV.U32 R7, RZ, RZ, R0 ;  /* 0x000000ffff077224 */ /* 0x000fe200078e0000 */
[----:B------:R-:W-:-:S02]  /*0720*/  IABS R6, R245 ;  /* 0x000000f500067213 */ /* 0x000fc40000000000 */
[----:B------:R-:W-:-:S03]  /*0730*/  IABS R0, R11 ;  /* 0x0000000b00007213 */ /* 0x000fc60000000000 */
[----:B------:R-:W-:Y:S01]  /*0740*/  I2F.RP R8, R7 ;  /* 0x0000000700087306 */ /* 0x000fe20000209400 */
[----:B------:R-:W-:-:S07]  /*0750*/  IADD3 R0, RZ, -R0, RZ ;  /* 0x80000000ff007210 */ /* 0x000fce0007ffe0ff */
[----:B-1----:R-:W1:Y:S02]  /*0760*/  MUFU.RCP R2, R2 ;  /* 0x0000000200027308 */ /* 0x002e640000001000 */
[----:B-1----:R-:W-:-:S06]  /*0770*/  IADD3 R2, R2, 0xffffffe, RZ ;  /* 0x0ffffffe02027810 */ /* 0x002fcc0007ffe0ff */
[----:B------:R-:W1:Y:S02]  /*0780*/  F2I.FTZ.U32.TRUNC.NTZ R3, R2 ;  /* 0x0000000200037305 */ /* 0x000e64000021f000 */
[----:B-1----:R-:W-:-:S04]  /*0790*/  IMAD.MOV R2, RZ, RZ, -R3 ;  /* 0x000000ffff027224 */ /* 0x002fc800078e0a03 */
[----:B------:R-:W-:Y:S02]  /*07a0*/  IMAD R4, R2, R5, RZ ;  /* 0x0000000502047224 */ /* 0x000fe400078e02ff */
[----:B------:R-:W-:-:S04]  /*07b0*/  IMAD.MOV.U32 R2, RZ, RZ, RZ ;  /* 0x000000ffff027224 */ /* 0x000fc800078e00ff */
[----:B------:R-:W-:-:S04]  /*07c0*/  IMAD.HI.U32 R2, R3, R4, R2 ;  /* 0x0000000403027227 */ /* 0x000fc800078e0002 */
[----:B------:R-:W-:-:S04]  /*07d0*/  IMAD.MOV.U32 R3, RZ, RZ, R6 ;  /* 0x000000ffff037224 */ /* 0x000fc800078e0006 */
[----:B------:R-:W-:-:S04]  /*07e0*/  IMAD.HI.U32 R2, R2, R3, RZ ;  /* 0x0000000302027227 */ /* 0x000fc800078e00ff */
[----:B------:R-:W-:Y:S02]  /*07f0*/  IMAD R0, R2, R0, R3 ;  /* 0x0000000002007224 */ /* 0x000fe400078e0203 */
[----:B------:R-:W1:Y:S03]  /*0800*/  MUFU.RCP R3, R8 ;  /* 0x0000000800037308 */ /* 0x000e660000001000 */
[----:B------:R-:W-:Y:S02]  /*0810*/  ISETP.GT.U32.AND P1, PT, R5, R0, PT ;  /* 0x000000000500720c */ /* 0x000fe40003f24070 */
[----:B-1----:R-:W-:-:S11]  /*0820*/  IADD3 R3, R3, 0xffffffe, RZ ;  /* 0x0ffffffe03037810 */ /* 0x002fd60007ffe0ff */
[----:B------:R-:W-:Y:S01]  /*0830*/  @!P1 IMAD.IADD R0, R0, 0x1, -R5 ;  /* 0x0000000100009824 */ /* 0x000fe200078e0a05 */
[----:B------:R-:W-:Y:S02]  /*0840*/  @!P1 IADD3 R2, R2, 0x1, RZ ;  /* 0x0000000102029810 */ /* 0x000fe40007ffe0ff */
[----:B------:R-:W-:Y:S01]  /*0850*/  ISETP.NE.AND P1, PT, R11, RZ, PT ;  /* 0x000000ff0b00720c */ /* 0x000fe20003f25270 */
[----:B------:R-:W1:Y:S01]  /*0860*/  F2I.FTZ.U32.TRUNC.NTZ R3, R3 ;  /* 0x0000000300037305 */ /* 0x000e62000021f000 */
[----:B------:R-:W-:Y:S02]  /*0870*/  ISETP.GE.U32.AND P2, PT, R0, R5, PT ;  /* 0x000000050000720c */ /* 0x000fe40003f46070 */
[----:B------:R-:W-:-:S04]  /*0880*/  LOP3.LUT R0, R245, R11, RZ, 0x3c, !PT ;  /* 0x0000000bf5007212 */ /* 0x000fc800078e3cff */
[----:B------:R-:W-:-:S07]  /*0890*/  ISETP.GE.AND P0, PT, R0, RZ, PT ;  /* 0x000000ff0000720c */ /* 0x000fce0003f06270 */
[----:B------:R-:W-:Y:S02]  /*08a0*/  @P2 IADD3 R2, R2, 0x1, RZ ;  /* 0x0000000102022810 */ /* 0x000fe40007ffe0ff */
[----:B-1----:R-:W-:-:S03]  /*08b0*/  IADD3 R0, RZ, -R3, RZ ;  /* 0x80000003ff007210 */ /* 0x002fc60007ffe0ff */
[----:B------:R-:W-:Y:S02]  /*08c0*/  IMAD.MOV.U32 R4, RZ, RZ, R2 ;  /* 0x000000ffff047224 */ /* 0x000fe400078e0002 */
[----:B------:R-:W-:Y:S01]  /*08d0*/  IMAD.MOV.U32 R2, RZ, RZ, R0 ;  /* 0x000000ffff027224 */ /* 0x000fe200078e0000 */
[----:B------:R-:W-:Y:S01]  /*08e0*/  IABS R0, R10 ;  /* 0x0000000a00007213 */ /* 0x000fe20000000000 */
[----:B------:R-:W-:Y:S01]  /*08f0*/  @!P0 IMAD.MOV R4, RZ, RZ, -R4 ;  /* 0x000000ffff048224 */ /* 0x000fe200078e0a04 */
[----:B------:R-:W-:Y:S01]  /*0900*/  @!P1 LOP3.LUT R4, RZ, R11, RZ, 0x33, !PT ;  /* 0x0000000bff049212 */ /* 0x000fe200078e33ff */
[----:B------:R-:W-:Y:S01]  /*0910*/  IMAD R5, R2, R7, RZ ;  /* 0x0000000702057224 */ /* 0x000fe200078e02ff */
[----:B------:R-:W-:Y:S01]  /*0920*/  MOV R2, RZ ;  /* 0x000000ff00027202 */ /* 0x000fe20000000f00 */
[----:B------:R-:W-:Y:S01]  /*0930*/  IMAD.MOV R6, RZ, RZ, -R0 ;  /* 0x000000ffff067224 */ /* 0x000fe200078e0a00 */
[----:B------:R-:W-:-:S03]  /*0940*/  IABS R8, R4 ;  /* 0x0000000400087213 */ /* 0x000fc60000000000 */
[----:B------:R-:W-:-:S04]  /*0950*/  IMAD.HI.U32 R0, R3, R5, R2 ;  /* 0x0000000503007227 */ /* 0x000fc800078e0002 */
[----:B------:R-:W-:Y:S02]  /*0960*/  IMAD.MOV.U32 R2, RZ, RZ, R8 ;  /* 0x000000ffff027224 */ /* 0x000fe400078e0008 */
[----:B------:R-:W-:Y:S02]  /*0970*/  IMAD.MOV.U32 R3, RZ, RZ, R6 ;  /* 0x000000ffff037224 */ /* 0x000fe400078e0006 */
[----:B------:R-:W-:-:S04]  /*0980*/  IMAD.HI.U32 R0, R0, R2, RZ ;  /* 0x0000000200007227 */ /* 0x000fc800078e00ff */
[----:B------:R-:W-:Y:S02]  /*0990*/  IMAD R2, R0, R3, R2 ;  /* 0x0000000300027224 */ /* 0x000fe400078e0202 */
[----:B------:R-:W-:-:S03]  /*09a0*/  IMAD R3, R4, R11, RZ ;  /* 0x0000000b04037224 */ /* 0x000fc600078e02ff */
[----:B------:R-:W-:Y:S02]  /*09b0*/  ISETP.GT.U32.AND P1, PT, R7, R2, PT ;  /* 0x000000020700720c */ /* 0x000fe40003f24070 */
[----:B------:R-:W-:-:S11]  /*09c0*/  IADD3 R245, R245, -R3, RZ ;  /* 0x80000003f5f57210 */ /* 0x000fd60007ffe0ff */
[----:B------:R-:W-:Y:S01]  /*09d0*/  @!P1 IMAD.IADD R2, R2, 0x1, -R7 ;  /* 0x0000000102029824 */ /* 0x000fe200078e0a07 */
[----:B------:R-:W-:Y:S02]  /*09e0*/  @!P1 IADD3 R0, R0, 0x1, RZ ;  /* 0x0000000100009810 */ /* 0x000fe40007ffe0ff */
[----:B------:R-:W-:Y:S02]  /*09f0*/  ISETP.NE.AND P1, PT, R10, RZ, PT ;  /* 0x000000ff0a00720c */ /* 0x000fe40003f25270 */
[----:B------:R-:W-:Y:S02]  /*0a00*/  ISETP.GE.U32.AND P2, PT, R2, R7, PT ;  /* 0x000000070200720c */ /* 0x000fe40003f46070 */
[----:B------:R-:W-:-:S04]  /*0a10*/  LOP3.LUT R2, R4, R10, RZ, 0x3c, !PT ;  /* 0x0000000a04027212 */ /* 0x000fc800078e3cff */
[----:B------:R-:W-:-:S07]  /*0a20*/  ISETP.GE.AND P0, PT, R2, RZ, PT ;  /* 0x000000ff0200720c */ /* 0x000fce0003f06270 */
[----:B------:R-:W-:-:S06]  /*0a30*/  @P2 IADD3 R0, R0, 0x1, RZ ;  /* 0x0000000100002810 */ /* 0x000fcc0007ffe0ff */
[----:B------:R-:W-:Y:S02]  /*0a40*/  @!P0 IADD3 R0, -R0, RZ, RZ ;  /* 0x000000ff00008210 */ /* 0x000fe40007ffe1ff */
[----:B------:R-:W-:-:S05]  /*0a50*/  @!P1 LOP3.LUT R0, RZ, R10, RZ, 0x33, !PT ;  /* 0x0000000aff009212 */ /* 0x000fca00078e33ff */
[--C-:B------:R-:W-:Y:S02]  /*0a60*/  IMAD.MOV R2, RZ, RZ, -R0.reuse ;  /* 0x000000ffff027224 */ /* 0x100fe400078e0a00 */
[C---:B------:R-:W-:Y:S02]  /*0a70*/  IMAD R0, R10.reuse, 0x1000000, R0 ;  /* 0x010000000a007824 */ /* 0x040fe400078e0200 */
[----:B------:R-:W-:-:S04]  /*0a80*/  IMAD R2, R10, R2, R4 ;  /* 0x000000020a027224 */ /* 0x000fc800078e0204 */
[----:B------:R-:W-:Y:S01]  /*0a90*/  IMAD R246, R2, 0x10000, R0 ;  /* 0x0001000002f67824 */ /* 0x000fe200078e0200 */
[----:B------:R-:W-:Y:S05]  /*0aa0*/  BRA `(.L_x_175) ;  /* 0x0000004000007947 */ /* 0x000fea0003800000 */
.L_x_166:
[----:B-1----:R-:W-:Y:S01]  /*0ab0*/  IMAD.MOV.U32 R245, RZ, RZ, RZ ;  /* 0x000000fffff57224 */ /* 0x002fe200078e00ff */
[----:B------:R-:W-:Y:S01]  /*0ac0*/  MOV R246, RZ ;  /* 0x000000ff00f67202 */ /* 0x000fe20000000f00 */
[----:B------:R-:W-:Y:S01]  /*0ad0*/  IMAD.U32 R244, RZ, RZ, UR4 ;  /* 0x00000004fff47e24 */ /* 0x000fe2000f8e00ff */
[----:B------:R-:W-:Y:S02]  /*0ae0*/  MOV R247, c[0x0][0x53c] ;  /* 0x00014f0000f77a02 */ /* 0x000fe40000000f00 */
.L_x_175:
[----:B------:R-:W-:Y:S01]  /*0af0*/  ISETP.NE.AND P0, PT, R13, RZ, PT ;  /* 0x000000ff0d00720c */ /* 0x000fe20003f05270 */
[----:B------:R-:W-:-:S12]  /*0b00*/  WARPSYNC 0xffffffff ;  /* 0xffffffff00007948 */ /* 0x000fd80003800000 */
[----:B------:R1:W-:Y:S04]  /*0b10*/  @!P0 STS.128 [0xf100], R244 ;  /* 0x00f100f4ff008388 */ /* 0x0003e80000000c00 */
[----:B------:R-:W-:Y:S06]  /*0b20*/  BAR.ARV 0x5, 0x100 ;  /* 0x0144000000007b1d */ /* 0x000fec0000002000 */
.L_x_164:
[----:B-1----:R-:W-:-:S13]  /*0b30*/  ISETP.GE.AND P0, PT, R247, c[0x0][0x53c], PT ;  /* 0x00014f00f7007a0c */ /* 0x002fda0003f06270 */
[----:B------:R-:W-:Y:S05]  /*0b40*/  @P0 EXIT ;  /* 0x000000000000094d */ /* 0x000fea0003800000 */
[----:B------:R-:W1:Y:S01]  /*0b50*/  S2R R16, SR_TID.X ;  /* 0x0000000000107919 */ /* 0x000e620000002100 */
[----:B------:R-:W-:Y:S02]  /*0b60*/  ULDC UR5, c[0x0][0x2ac] ;  /* 0x0000ab0000057ab9 */ /* 0x000fe40000000800 */
[----:B------:R-:W-:Y:S02]  /*0b70*/  ULDC UR4, c[0x0][0x1d0] ;  /* 0x0000740000047ab9 */ /* 0x000fe40000000800 */
[----:B------:R-:W-:Y:S01]  /*0b80*/  UIMAD UR5, UR5, UR4, URZ ;  /* 0x00000004050572a4 */ /* 0x000fe2000f8e023f */
[----:B-1----:R-:W-:-:S04]  /*0b90*/  SHF.R.S32.HI R7, RZ, 0x1f, R16 ;  /* 0x0000001fff077819 */ /* 0x002fc80000011410 */
[CC--:B------:R-:W-:Y:S02]  /*0ba0*/  LEA.HI R2, R7.reuse, R16.reuse, RZ, 0x4 ;  /* 0x0000001007027211 */ /* 0x0c0fe400078f20ff */
[----:B------:R-:W-:Y:S02]  /*0bb0*/  LEA.HI R15, R7, R16, RZ, 0x2 ;  /* 0x00000010070f7211 */ /* 0x000fe400078f10ff */
[----:B------:R-:W-:Y:S02]  /*0bc0*/  SHF.R.S32.HI R3, RZ, 0x4, R2 ;  /* 0x00000004ff037819 */ /* 0x000fe40000011402 */
[--C-:B------:R-:W-:Y:S02]  /*0bd0*/  SHF.R.S32.HI R8, RZ, 0x2, R15.reuse ;  /* 0x00000002ff087819 */ /* 0x100fe4000001140f */
[----:B------:R-:W-:Y:S02]  /*0be0*/  LEA.HI R0, R2, R3, RZ, 0x1 ;  /* 0x0000000302007211 */ /* 0x000fe400078f08ff */
[----:B------:R-:W-:-:S02]  /*0bf0*/  SHF.R.S32.HI R4, RZ, 0x1f, R15 ;  /* 0x0000001fff047819 */ /* 0x000fc4000001140f */
[----:B------:R-:W-:Y:S02]  /*0c00*/  LOP3.LUT R0, R0, 0xfffffffe, RZ, 0xc0, !PT ;  /* 0xfffffffe00007812 */ /* 0x000fe400078ec0ff */
[CC--:B------:R-:W-:Y:S02]  /*0c10*/  LEA.HI R9, R7.reuse, R16.reuse, RZ, 0x3 ;  /* 0x0000001007097211 */ /* 0x0c0fe400078f18ff */
[----:B------:R-:W-:Y:S01]  /*0c20*/  LEA.HI R10, R7, R16, RZ, 0x5 ;  /* 0x00000010070a7211 */ /* 0x000fe200078f28ff */
[----:B------:R-:W-:Y:S01]  /*0c30*/  IMAD.IADD R13, R3, 0x1, -R0 ;  /* 0x00000001030d7824 */ /* 0x000fe200078e0a00 */
[----:B------:R-:W-:Y:S02]  /*0c40*/  LOP3.LUT R0, R2, 0xfffffff0, RZ, 0xc0, !PT ;  /* 0xfffffff002007812 */ /* 0x000fe400078ec0ff */
[----:B------:R-:W-:Y:S02]  /*0c50*/  LEA.HI R3, R4, R8, RZ, 0x3 ;  /* 0x0000000804037211 */ /* 0x000fe400078f18ff */
[----:B------:R-:W-:Y:S01]  /*0c60*/  SHF.R.S32.HI R234, RZ, 0x3, R9 ;  /* 0x00000003ffea7819 */ /* 0x000fe20000011409 */
[----:B------:R-:W-:Y:S01]  /*0c70*/  IMAD.IADD R2, R16, 0x1, -R0 ;  /* 0x0000000110027824 */ /* 0x000fe200078e0a00 */
[----:B------:R-:W-:-:S02]  /*0c80*/  LOP3.LUT R4, R9, 0xfffffff8, RZ, 0xc0, !PT ;  /* 0xfffffff809047812 */ /* 0x000fc400078ec0ff */
[----:B------:R-:W-:Y:S01]  /*0c90*/  LOP3.LUT R0, R3, 0xfffffff8, RZ, 0xc0, !PT ;  /* 0xfffffff803007812 */ /* 0x000fe200078ec0ff */
[----:B------:R-:W-:Y:S01]  /*0ca0*/  IMAD.SHL.U32 R3, R234, 0x40, RZ ;  /* 0x00000040ea037824 */ /* 0x000fe200078e00ff */
[----:B------:R-:W-:Y:S01]  /*0cb0*/  LEA.HI R7, R7, R16, RZ, 0x6 ;  /* 0x0000001007077211 */ /* 0x000fe200078f30ff */
[----:B------:R-:W-:Y:S01]  /*0cc0*/  IMAD.IADD R233, R16, 0x1, -R4 ;  /* 0x0000000110e97824 */ /* 0x000fe200078e0a04 */
[----:B------:R-:W-:Y:S01]  /*0cd0*/  SHF.R.S32.HI R4, RZ, 0x1f, R2 ;  /* 0x0000001fff047819 */ /* 0x000fe20000011402 */
[----:B------:R-:W-:Y:S01]  /*0ce0*/  IMAD.IADD R8, R8, 0x1, -R0 ;  /* 0x0000000108087824 */ /* 0x000fe200078e0a00 */
[----:B------:R-:W-:Y:S01]  /*0cf0*/  LOP3.LUT R0, R3, 0x1c0, RZ, 0xc0, !PT ;  /* 0x000001c003007812 */ /* 0x000fe200078ec0ff */
[C---:B------:R-:W-:Y:S01]  /*0d00*/  IMAD.SHL.U32 R231, R233.reuse, 0x8, RZ ;  /* 0x00000008e9e77824 */ /* 0x040fe200078e00ff */
[----:B------:R-:W-:Y:S01]  /*0d10*/  LEA.HI R14, R4, R2, RZ, 0x3 ;  /* 0x00000002040e7211 */ /* 0x000fe200078f18ff */
[----:B------:R-:W-:Y:S01]  /*0d20*/  IMAD.SHL.U32 R5, R233, 0x40, RZ ;  /* 0x00000040e9057824 */ /* 0x000fe200078e00ff */
[----:B------:R-:W-:Y:S01]  /*0d30*/  SHF.R.U32.HI R6, RZ, 0x3, R0 ;  /* 0x00000003ff067819 */ /* 0x000fe20000011600 */
[----:B------:R-:W-:Y:S01]  /*0d40*/  IMAD.SHL.U32 R7, R7, 0x8, RZ ;  /* 0x0000000807077824 */ /* 0x000fe200078e00ff */
[----:B------:R-:W-:-:S02]  /*0d50*/  LOP3.LUT R3, R0, 0x38, R231, 0xf8, !PT ;  /* 0x0000003800037812 */ /* 0x000fc400078ef8e7 */
[----:B------:R-:W-:Y:S02]  /*0d60*/  LOP3.LUT R4, R14, 0xfffffff8, RZ, 0xc0, !PT ;  /* 0xfffffff80e047812 */ /* 0x000fe400078ec0ff */
[----:B------:R-:W-:Y:S02]  /*0d70*/  LOP3.LUT R12, R3, R6, RZ, 0x3c, !PT ;  /* 0x00000006030c7212 */ /* 0x000fe400078e3cff */
[----:B------:R-:W-:Y:S01]  /*0d80*/  LOP3.LUT R0, R5, 0x1c0, RZ, 0xc0, !PT ;  /* 0x000001c005007812 */ /* 0x000fe200078ec0ff */
[----:B------:R-:W-:Y:S01]  /*0d90*/  IMAD.IADD R3, R2, 0x1, -R4 ;  /* 0x0000000102037824 */ /* 0x000fe200078e0a04 */
[----:B------:R-:W-:Y:S02]  /*0da0*/  LOP3.LUT R4, R10, 0xffffffe0, RZ, 0xc0, !PT ;  /* 0xffffffe00a047812 */ /* 0x000fe400078ec0ff */
[----:B------:R-:W-:Y:S02]  /*0db0*/  LOP3.LUT R5, R0, 0x8, R9, 0xf8, !PT ;  /* 0x0000000800057812 */ /* 0x000fe400078ef809 */
[----:B------:R-:W-:Y:S01]  /*0dc0*/  SHF.R.U32.HI R2, RZ, 0x3, R0 ;  /* 0x00000003ff027819 */ /* 0x000fe20000011600 */
[----:B------:R-:W-:Y:S01]  /*0dd0*/  IMAD.IADD R18, R16, 0x1, -R4 ;  /* 0x0000000110127824 */ /* 0x000fe200078e0a04 */
[----:B------:R-:W-:-:S02]  /*0de0*/  SHF.R.S32.HI R9, RZ, 0x5, R10 ;  /* 0x00000005ff097819 */ /* 0x000fc4000001140a */
[----:B------:R-:W-:Y:S02]  /*0df0*/  SHF.R.S32.HI R0, RZ, 0x1f, R10 ;  /* 0x0000001fff007819 */ /* 0x000fe4000001140a */
[----:B------:R-:W-:Y:S02]  /*0e00*/  SHF.R.S32.HI R11, RZ, 0x1f, R18 ;  /* 0x0000001fff0b7819 */ /* 0x000fe40000011412 */
[----:B------:R-:W-:Y:S02]  /*0e10*/  LEA.HI R0, R0, R9, RZ, 0x3 ;  /* 0x0000000900007211 */ /* 0x000fe400078f18ff */
[----:B------:R-:W-:Y:S02]  /*0e20*/  LOP3.LUT R10, R5, R2, RZ, 0x3c, !PT ;  /* 0x00000002050a7212 */ /* 0x000fe400078e3cff */
[----:B------:R-:W-:Y:S01]  /*0e30*/  LOP3.LUT R2, R15, 0xfffffffc, RZ, 0xc0, !PT ;  /* 0xfffffffc0f027812 */ /* 0x000fe200078ec0ff */
[----:B------:R-:W-:Y:S01]  /*0e40*/  IMAD.MOV.U32 R15, RZ, RZ, 0x20 ;  /* 0x00000020ff0f7424 */ /* 0x000fe200078e00ff */
[----:B------:R-:W-:-:S02]  /*0e50*/  LOP3.LUT R0, R0, 0xffffff8, RZ, 0xc0, !PT ;  /* 0x0ffffff800007812 */ /* 0x000fc400078ec0ff */
[----:B------:R-:W-:Y:S01]  /*0e60*/  LEA.HI R11, R11, R18, RZ, 0x2 ;  /* 0x000000120b0b7211 */ /* 0x000fe200078f10ff */
[----:B------:R-:W-:Y:S01]  /*0e70*/  IMAD.IADD R2, R16, 0x1, -R2 ;  /* 0x0000000110027824 */ /* 0x000fe200078e0a02 */
[----:B------:R-:W-:Y:S01]  /*0e80*/  LOP3.LUT R6, R8, 0x1, RZ, 0xc0, !PT ;  /* 0x0000000108067812 */ /* 0x000fe200078ec0ff */
[----:B------:R-:W-:Y:S01]  /*0e90*/  IMAD.IADD R5, R9, 0x1, -R0 ;  /* 0x0000000109057824 */ /* 0x000fe200078e0a00 */
[----:B------:R-:W-:Y:S01]  /*0ea0*/  SHF.R.S32.HI R4, RZ, 0x2, R11 ;  /* 0x00000002ff047819 */ /* 0x000fe2000001140b */
[----:B------:R-:W-:Y:S01]  /*0eb0*/  IMAD.MOV.U32 R16, RZ, RZ, 0x10 ;  /* 0x00000010ff107424 */ /* 0x000fe200078e00ff */
[----:B------:R-:W-:Y:S02]  /*0ec0*/  LEA.HI R0, R2, R2, RZ, 0x1 ;  /* 0x0000000202007211 */ /* 0x000fe400078f08ff */
[----:B------:R-:W-:Y:S01]  /*0ed0*/  ISETP.NE.U32.AND P0, PT, R6, 0x1, PT ;  /* 0x000000010600780c */ /* 0x000fe20003f05070 */
[----:B------:R-:W-:Y:S01]  /*0ee0*/  IMAD R17, R5, 0x10, R4 ;  /* 0x0000001005117824 */ /* 0x000fe200078e0204 */
[----:B------:R-:W-:Y:S01]  /*0ef0*/  LOP3.LUT R5, R0, 0x1ffffffe, RZ, 0xc0, !PT ;  /* 0x1ffffffe00057812 */ /* 0x000fe200078ec0ff */
[----:B------:R-:W-:Y:S01]  /*0f00*/  IMAD.SHL.U32 R4, R8, 0x40, RZ ;  /* 0x0000004008047824 */ /* 0x000fe200078e00ff */
[----:B------:R-:W-:Y:S01]  /*0f10*/  LOP3.LUT R12, R12, 0x7ffffe00, R7, 0xf8, !PT ;  /* 0x7ffffe000c0c7812 */ /* 0x000fe200078ef807 */
[----:B------:R-:W-:Y:S01]  /*0f20*/  IMAD R7, R9, 0x200, R2 ;  /* 0x0000020009077824 */ /* 0x000fe200078e0202 */
[----:B------:R-:W-:Y:S01]  /*0f30*/  R2P PR, R8, 0x6 ;  /* 0x0000000608007804 */ /* 0x000fe20000000000 */
[----:B------:R-:W-:Y:S01]  /*0f40*/  IMAD.IADD R8, R2, 0x1, -R5 ;  /* 0x0000000102087824 */ /* 0x000fe200078e0a05 */
[----:B------:R-:W-:Y:S01]  /*0f50*/  LOP3.LUT R4, R4, 0x1c0, RZ, 0xc0, !PT ;  /* 0x000001c004047812 */ /* 0x000fe200078ec0ff */
[----:B------:R-:W-:Y:S01]  /*0f60*/  IMAD.SHL.U32 R6, R13, 0x8, RZ ;  /* 0x000000080d067824 */ /* 0x000fe200078e00ff */
[C---:B------:R-:W-:Y:S01]  /*0f70*/  LOP3.LUT P4, RZ, R3.reuse, 0x2, RZ, 0xc0, !PT ;  /* 0x0000000203ff7812 */ /* 0x040fe2000788c0ff */
[----:B------:R-:W-:Y:S01]  /*0f80*/  IMAD R8, R8, 0x8, R17 ;  /* 0x0000000808087824 */ /* 0x000fe200078e0211 */
[----:B------:R-:W-:Y:S01]  /*0f90*/  LEA.HI R2, R4, R4, RZ, 0x1d ;  /* 0x0000000404027211 */ /* 0x000fe200078fe8ff */
[----:B------:R1:W-:Y:S01]  /*0fa0*/  STL [R1+0xac], R17 ;  /* 0x0000ac1101007387 */ /* 0x0003e20000100800 */
[C---:B------:R-:W-:Y:S01]  /*0fb0*/  LOP3.LUT P3, RZ, R3.reuse, 0x4, RZ, 0xc0, !PT ;  /* 0x0000000403ff7812 */ /* 0x040fe2000786c0ff */
[----:B------:R-:W-:Y:S01]  /*0fc0*/  IMAD.SHL.U32 R3, R3, 0x40, RZ ;  /* 0x0000004003037824 */ /* 0x000fe200078e00ff */
[----:B------:R-:W-:Y:S01]  /*0fd0*/  IADD3 R235, R231, 0x40, RZ ;  /* 0x00000040e7eb7810 */ /* 0x000fe20007ffe0ff */
[----:B------:R-:W-:Y:S01]  /*0fe0*/  IMAD.U32 R7, R7, 0x2, R2 ;  /* 0x0000000207077824 */ /* 0x000fe200078e0002 */
[----:B------:R-:W-:Y:S01]  /*0ff0*/  LOP3.LUT R2, R11, 0x7ffffffc, RZ, 0xc0, !PT ;  /* 0x7ffffffc0b027812 */ /* 0x000fe200078ec0ff */
[----:B------:R2:W-:Y:S01]  /*1000*/  STL [R1+0xb0], R8 ;  /* 0x0000b00801007387 */ /* 0x0005e20000100800 */
[----:B------:R-:W-:Y:S01]  /*1010*/  LOP3.LUT R3, R3, 0x1c0, RZ, 0xc0, !PT ;  /* 0x000001c003037812 */ /* 0x000fe200078ec0ff */
[----:B------:R-:W-:Y:S01]  /*1020*/  IMAD R0, R13, 0x200, R10 ;  /* 0x000002000d007824 */ /* 0x000fe200078e020a */
[----:B------:R-:W-:Y:S01]  /*1030*/  SEL R5, R16, 0xfffffff0, !P4 ;  /* 0xfffffff010057807 */ /* 0x000fe20006000000 */
[----:B------:R-:W-:Y:S01]  /*1040*/  IMAD.IADD R2, R18, 0x1, -R2 ;  /* 0x0000000112027824 */ /* 0x000fe200078e0a02 */
[----:B------:R-:W-:Y:S01]  /*1050*/  LOP3.LUT R6, R3, 0x8, R6, 0xf8, !PT ;  /* 0x0000000803067812 */ /* 0x000fe200078ef806 */
[----:B------:R-:W-:Y:S01]  /*1060*/  IMAD.MOV.U32 R10, RZ, RZ, 0x40 ;  /* 0x00000040ff0a7424 */ /* 0x000fe200078e00ff */
[----:B------:R-:W-:Y:S01]  /*1070*/  SHF.R.U32.HI R3, RZ, 0x3, R3 ;  /* 0x00000003ff037819 */ /* 0x000fe20000011603 */
[----:B------:R-:W-:Y:S01]  /*1080*/  IMAD.SHL.U32 R26, R2, 0x2, RZ ;  /* 0x00000002021a7824 */ /* 0x000fe200078e00ff */
[----:B------:R-:W-:Y:S01]  /*1090*/  SEL R4, R15, 0xffffffe0, !P3 ;  /* 0xffffffe00f047807 */ /* 0x000fe20005800000 */
[----:B------:R-:W-:Y:S01]  /*10a0*/  IMAD.SHL.U32 R200, R12, 0x2, RZ ;  /* 0x000000020cc87824 */ /* 0x000fe200078e00ff */
[----:B------:R-:W-:Y:S01]  /*10b0*/  LOP3.LUT R3, R6, R3, RZ, 0x3c, !PT ;  /* 0x0000000306037212 */ /* 0x000fe200078e3cff */
[----:B------:R-:W-:Y:S01]  /*10c0*/  IMAD.SHL.U32 R6, R14, 0x40, RZ ;  /* 0x000000400e067824 */ /* 0x000fe200078e00ff */
[C---:B------:R-:W-:Y:S01]  /*10d0*/  IADD3 R25, R26.reuse, 0x8, RZ ;  /* 0x000000081a197810 */ /* 0x040fe20007ffe0ff */
[----:B------:R-:W-:Y:S01]  /*10e0*/  STL [R1+0x4c], R26 ;  /* 0x00004c1a01007387 */ /* 0x000fe20000100800 */
[C---:B------:R-:W-:Y:S01]  /*10f0*/  IADD3 R24, R26.reuse, 0x10, RZ ;  /* 0x000000101a187810 */ /* 0x040fe20007ffe0ff */
[----:B------:R-:W-:Y:S01]  /*1100*/  IMAD.IADD R4, R5, 0x1, R4 ;  /* 0x0000000105047824 */ /* 0x000fe200078e0204 */
[C---:B------:R-:W-:Y:S01]  /*1110*/  IADD3 R23, R26.reuse, 0x18, RZ ;  /* 0x000000181a177810 */ /* 0x040fe20007ffe0ff */
[----:B------:R-:W-:Y:S01]  /*1120*/  STL [R1+0x48], R25 ;  /* 0x0000481901007387 */ /* 0x000fe20000100800 */
[----:B------:R-:W-:-:S02]  /*1130*/  IADD3 R22, R26, 0x20, RZ ;  /* 0x000000201a167810 */ /* 0x000fc40007ffe0ff */
[C---:B------:R-:W-:Y:S01]  /*1140*/  IADD3 R21, R26.reuse, 0x28, RZ ;  /* 0x000000281a157810 */ /* 0x040fe20007ffe0ff */
[----:B------:R-:W-:Y:S01]  /*1150*/  STL [R1+0x44], R24 ;  /* 0x0000441801007387 */ /* 0x000fe20000100800 */
[C---:B------:R-:W-:Y:S02]  /*1160*/  IADD3 R20, R26.reuse, 0x30, RZ ;  /* 0x000000301a147810 */ /* 0x040fe40007ffe0ff */
[C---:B------:R-:W-:Y:S01]  /*1170*/  IADD3 R19, R26.reuse, 0x38, RZ ;  /* 0x000000381a137810 */ /* 0x040fe20007ffe0ff */
[----:B------:R-:W-:Y:S01]  /*1180*/  STL [R1+0x40], R23 ;  /* 0x0000401701007387 */ /* 0x000fe20000100800 */
[C---:B------:R-:W-:Y:S02]  /*1190*/  IADD3 R18, R26.reuse, 0x40, RZ ;  /* 0x000000401a127810 */ /* 0x040fe40007ffe0ff */
[C---:B-1----:R-:W-:Y:S01]  /*11a0*/  IADD3 R17, R26.reuse, 0x48, RZ ;  /* 0x000000481a117810 */ /* 0x042fe20007ffe0ff */
[----:B------:R-:W-:Y:S01]  /*11b0*/  STL [R1+0x3c], R22 ;  /* 0x00003c1601007387 */ /* 0x000fe20000100800 */
[----:B------:R-:W-:-:S02]  /*11c0*/  IADD3 R16, R26, 0x50, RZ ;  /* 0x000000501a107810 */ /* 0x000fc40007ffe0ff */
[----:B------:R-:W-:Y:S01]  /*11d0*/  LOP3.LUT R3, R3, 0x7ffffe00, R6, 0xf8, !PT ;  /* 0x7ffffe0003037812 */ /* 0x000fe200078ef806 */
[----:B------:R-:W-:Y:S01]  /*11e0*/  STL [R1+0x38], R21 ;  /* 0x0000381501007387 */ /* 0x000fe20000100800 */
[----:B------:R-:W-:Y:S02]  /*11f0*/  IADD3 R14, R26, 0x58, RZ ;  /* 0x000000581a0e7810 */ /* 0x000fe40007ffe0ff */
[----:B------:R-:W-:Y:S01]  /*1200*/  SHF.R.S32.HI R6, RZ, 0x1f, R235 ;  /* 0x0000001fff067819 */ /* 0x000fe200000114eb */
[----:B------:R1:W-:Y:S01]  /*1210*/  STL [R1+0x34], R20 ;  /* 0x0000341401007387 */ /* 0x0003e20000100800 */
[----:B------:R-:W-:Y:S02]  /*1220*/  LEA R71, R0, 0x8100, 0x1 ;  /* 0x0000810000477811 */ /* 0x000fe400078e08ff */
[----:B------:R-:W-:Y:S01]  /*1230*/  IADD3 R13, R26, 0x60, RZ ;  /* 0x000000601a0d7810 */ /* 0x000fe20007ffe0ff */
[----:B------:R-:W-:Y:S01]  /*1240*/  STL [R1+0x30], R19 ;  /* 0x0000301301007387 */ /* 0x000fe20000100800 */
[----:B------:R-:W-:-:S02]  /*1250*/  SEL R6, R10, 0xffffffc0, !P2 ;  /* 0xffffffc00a067807 */ /* 0x000fc40005000000 */
[----:B------:R-:W-:Y:S01]  /*1260*/  SEL R0, R10, 0xffffffc0, !P3 ;  /* 0xffffffc00a007807 */ /* 0x000fe20005800000 */
[----:B------:R-:W-:Y:S01]  /*1270*/  STL [R1+0x2c], R18 ;  /* 0x00002c1201007387 */ /* 0x000fe20000100800 */
[C---:B------:R-:W-:Y:S02]  /*1280*/  IADD3 R12, R26.reuse, 0x68, RZ ;  /* 0x000000681a0c7810 */ /* 0x040fe40007ffe0ff */
[----:B------:R-:W-:Y:S01]  /*1290*/  IADD3 R11, R26, 0x70, RZ ;  /* 0x000000701a0b7810 */ /* 0x000fe20007ffe0ff */
[----:B------:R3:W-:Y:S01]  /*12a0*/  STL [R1+0x28], R17 ;  /* 0x0000281101007387 */ /* 0x0007e20000100800 */
[----:B------:R-:W-:Y:S02]  /*12b0*/  LEA R10, R7, 0x80, 0x1 ;  /* 0x00000080070a7811 */ /* 0x000fe400078e08ff */
[----:B------:R-:W-:Y:S01]  /*12c0*/  SHF.R.S32.HI R7, RZ, 0x1f, R25 ;  /* 0x0000001fff077819 */ /* 0x000fe20000011419 */
[----:B------:R-:W-:Y:S01]  /*12d0*/  STL [R1+0x24], R16 ;  /* 0x0000241001007387 */ /* 0x000fe20000100800 */
[----:B------:R-:W-:-:S02]  /*12e0*/  SHF.R.S32.HI R5, RZ, 0x1f, R231 ;  /* 0x0000001fff057819 */ /* 0x000fc400000114e7 */
[C---:B------:R-:W-:Y:S01]  /*12f0*/  SEL R5, R15.reuse, 0xffffffe0, !P1 ;  /* 0xffffffe00f057807 */ /* 0x040fe20004800000 */
[----:B------:R-:W-:Y:S01]  /*1300*/  STL [R1+0x20], R14 ;  /* 0x0000200e01007387 */ /* 0x000fe20000100800 */
[----:B------:R-:W-:Y:S02]  /*1310*/  SEL R2, R15, 0xffffffe0, !P4 ;  /* 0xffffffe00f027807 */ /* 0x000fe40006000000 */
[----:B--2---:R-:W-:Y:S01]  /*1320*/  IADD3 R8, R26, 0x78, RZ ;  /* 0x000000781a087810 */ /* 0x004fe20007ffe0ff */
[----:B------:R-:W-:Y:S01]  /*1330*/  STL [R1+0x1c], R13 ;  /* 0x00001c0d01007387 */ /* 0x000fe20000100800 */
[----:B------:R-:W-:Y:S02]  /*1340*/  SHF.R.S32.HI R15, RZ, 0x1f, R24 ;  /* 0x0000001fff0f7819 */ /* 0x000fe40000011418 */
[----:B-1----:R-:W-:Y:S01]  /*1350*/  SHF.R.S32.HI R20, RZ, 0x1f, R20 ;  /* 0x0000001fff147819 */ /* 0x002fe20000011414 */
[----:B------:R-:W-:Y:S01]  /*1360*/  STL [R1+0x18], R12 ;  /* 0x0000180c01007387 */ /* 0x000fe20000100800 */
[----:B------:R-:W-:-:S03]  /*1370*/  LEA R189, R3, 0x100, 0x1 ;  /* 0x0000010003bd7811 */ /* 0x000fc600078e08ff */
[----:B------:R-:W-:Y:S01]  /*1380*/  STL [R1+0x14], R11 ;  /* 0x0000140b01007387 */ /* 0x000fe20000100800 */
[--C-:B------:R-:W-:Y:S01]  /*1390*/  IADD3 R192, R0, R189, R2.reuse ;  /* 0x000000bd00c07210 */ /* 0x100fe20007ffe002 */
[----:B------:R-:W-:Y:S02]  /*13a0*/  IMAD R195, R9, 0x800, R189 ;  /* 0x0000080009c37824 */ /* 0x000fe400078e02bd */
[----:B------:R1:W-:Y:S01]  /*13b0*/  STL [R1+0xa8], R7 ;  /* 0x0000a80701007387 */ /* 0x0003e20000100800 */
[----:B---3--:R-:W-:Y:S01]  /*13c0*/  SHF.R.S32.HI R17, RZ, 0x1f, R17 ;  /* 0x0000001fff117819 */ /* 0x008fe20000011411 */
[C---:B------:R-:W-:Y:S02]  /*13d0*/  IMAD.IADD R191, R189.reuse, 0x1, R2 ;  /* 0x00000001bdbf7824 */ /* 0x040fe400078e0202 */
[----:B------:R-:W-:Y:S01]  /*13e0*/  STL [R1+0x10], R8 ;  /* 0x0000100801007387 */ /* 0x000fe20000100800 */
[----:B------:R-:W-:Y:S02]  /*13f0*/  IMAD.IADD R196, R2, 0x1, R195 ;  /* 0x0000000102c47824 */ /* 0x000fe400078e02c3 */
[----:B------:R-:W-:Y:S01]  /*1400*/  IMAD R194, R4, 0x2, R189 ;  /* 0x0000000204c27824 */ /* 0x000fe200078e02bd */
[----:B------:R2:W-:Y:S01]  /*1410*/  STL [R1+0xa4], R15 ;  /* 0x0000a40f01007387 */ /* 0x0005e20000100800 */
[----:B------:R-:W-:-:S02]  /*1420*/  IMAD.IADD R190, R189, 0x1, R0 ;  /* 0x00000001bdbe7824 */ /* 0x000fc400078e0200 */
[C---:B------:R-:W-:Y:S01]  /*1430*/  IMAD.IADD R198, R0.reuse, 0x1, R195 ;  /* 0x0000000100c67824 */ /* 0x040fe200078e02c3 */
[----:B------:R-:W-:Y:S01]  /*1440*/  STL [R1+0x50], R10 ;  /* 0x0000500a01007387 */ /* 0x000fe20000100800 */
[----:B------:R-:W-:Y:S01]  /*1450*/  IMAD.IADD R197, R0, 0x1, R196 ;  /* 0x0000000100c57824 */ /* 0x000fe200078e02c4 */
[----:B-1----:R-:W-:-:S05]  /*1460*/  SHF.R.S32.HI R7, RZ, 0x1f, R23 ;  /* 0x0000001fff077819 */ /* 0x002fca0000011417 */
[----:B------:R1:W-:Y:S01]  /*1470*/  STL [R1+0xa0], R7 ;  /* 0x0000a00701007387 */ /* 0x0003e20000100800 */
[----:B--2---:R-:W-:-:S05]  /*1480*/  SHF.R.S32.HI R15, RZ, 0x1f, R22 ;  /* 0x0000001fff0f7819 */ /* 0x004fca0000011416 */
[----:B------:R2:W-:Y:S01]  /*1490*/  STL [R1+0x9c], R15 ;  /* 0x00009c0f01007387 */ /* 0x0005e20000100800 */
[----:B-1----:R-:W-:-:S05]  /*14a0*/  SHF.R.S32.HI R7, RZ, 0x1f, R21 ;  /* 0x0000001fff077819 */ /* 0x002fca0000011415 */
[----:B------:R1:W-:Y:S01]  /*14b0*/  STL [R1+0x98], R7 ;  /* 0x0000980701007387 */ /* 0x0003e20000100800 */
[----:B--2---:R-:W-:-:S03]  /*14c0*/  SHF.R.S32.HI R15, RZ, 0x1f, R19 ;  /* 0x0000001fff0f7819 */ /* 0x004fc60000011413 */
[----:B------:R-:W-:Y:S04]  /*14d0*/  STL [R1+0x94], R20 ;  /* 0x0000941401007387 */ /* 0x000fe80000100800 */
[----:B------:R2:W-:Y:S01]  /*14e0*/  STL [R1+0x90], R15 ;  /* 0x0000900f01007387 */ /* 0x0005e20000100800 */
[----:B-1----:R-:W-:-:S05]  /*14f0*/  SHF.R.S32.HI R7, RZ, 0x1f, R18 ;  /* 0x0000001fff077819 */ /* 0x002fca0000011412 */
[----:B------:R1:W-:Y:S01]  /*1500*/  STL [R1+0x8c], R7 ;  /* 0x00008c0701007387 */ /* 0x0003e20000100800 */
[----:B--2---:R-:W-:-:S03]  /*1510*/  SHF.R.S32.HI R15, RZ, 0x1f, R16 ;  /* 0x0000001fff0f7819 */ /* 0x004fc60000011410 */
[----:B------:R-:W-:Y:S04]  /*1520*/  STL [R1+0x88], R17 ;  /* 0x0000881101007387 */ /* 0x000fe80000100800 */
[----:B------:R-:W-:Y:S01]  /*1530*/  STL [R1+0x84], R15 ;  /* 0x0000840f01007387 */ /* 0x000fe20000100800 */
[----:B-1----:R-:W-:Y:S02]  /*1540*/  SHF.R.S32.HI R7, RZ, 0x1f, R14 ;  /* 0x0000001fff077819 */ /* 0x002fe4000001140e */
[----:B------:R-:W-:Y:S02]  /*1550*/  SHF.R.S32.HI R14, RZ, 0x1f, R13 ;  /* 0x0000001fff0e7819 */ /* 0x000fe4000001140d */
[----:B------:R-:W-:Y:S01]  /*1560*/  SHF.R.S32.HI R13, RZ, 0x1f, R12 ;  /* 0x0000001fff0d7819 */ /* 0x000fe2000001140c */
[----:B------:R1:W-:Y:S01]  /*1570*/  STL [R1+0x80], R7 ;  /* 0x0000800701007387 */ /* 0x0003e20000100800 */
[----:B------:R-:W-:-:S02]  /*1580*/  SHF.R.S32.HI R12, RZ, 0x1f, R11 ;  /* 0x0000001fff0c7819 */ /* 0x000fc4000001140b */
[----:B------:R-:W-:Y:S01]  /*1590*/  SHF.R.S32.HI R11, RZ, 0x1f, R8 ;  /* 0x0000001fff0b7819 */ /* 0x000fe20000011408 */
[C---:B------:R-:W-:Y:S01]  /*15a0*/  IMAD.IADD R8, R10.reuse, 0x1, R5 ;  /* 0x000000010a087824 */ /* 0x040fe200078e0205 */
[----:B------:R-:W-:Y:S04]  /*15b0*/  STL [R1+0x7c], R14 ;  /* 0x00007c0e01007387 */ /* 0x000fe80000100800 */
[----:B------:R-:W-:Y:S04]  /*15c0*/  STL [R1+0x78], R13 ;  /* 0x0000780d01007387 */ /* 0x000fe80000100800 */
[----:B------:R-:W-:Y:S04]  /*15d0*/  STL [R1+0x74], R12 ;  /* 0x0000740c01007387 */ /* 0x000fe80000100800 */
[----:B------:R-:W-:Y:S04]  /*15e0*/  STL [R1+0x70], R11 ;  /* 0x0000700b01007387 */ /* 0x000fe80000100800 */
[----:B------:R2:W-:Y:S01]  /*15f0*/  STL [R1+0x5c], R8 ;  /* 0x00005c0801007387 */ /* 0x0005e20000100800 */
[----:B-1----:R-:W-:-:S02]  /*1600*/  IADD3 R7, R10, -0x10, RZ ;  /* 0xfffffff00a077810 */ /* 0x002fc40007ffe0ff */
[C---:B------:R-:W-:Y:S01]  /*1610*/  @P0 IADD3 R7, R10.reuse, 0x10, RZ ;  /* 0x000000100a070810 */ /* 0x040fe20007ffe0ff */
[----:B------:R-:W-:-:S04]  /*1620*/  IMAD.IADD R10, R10, 0x1, R6 ;  /* 0x000000010a0a7824 */ /* 0x000fc800078e0206 */
[--C-:B------:R-:W-:Y:S01]  /*1630*/  IMAD.IADD R3, R5, 0x1, R7.reuse ;  /* 0x0000000105037824 */ /* 0x100fe200078e0207 */
[----:B------:R1:W-:Y:S01]  /*1640*/  STL [R1+0x6c], R10 ;  /* 0x00006c0a01007387 */ /* 0x0003e20000100800 */
[----:B------:R-:W-:Y:S02]  /*1650*/  IMAD.IADD R5, R6, 0x1, R7 ;  /* 0x0000000106057824 */ /* 0x000fe400078e0207 */
[--C-:B------:R-:W-:Y:S01]  /*1660*/  IMAD.IADD R2, R3, 0x1, R6.reuse ;  /* 0x0000000103027824 */ /* 0x100fe200078e0206 */
[----:B------:R1:W-:Y:S01]  /*1670*/  STL [R1+0x54], R7 ;  /* 0x0000540701007387 */ /* 0x0003e20000100800 */
[----:B--2---:R-:W-:-:S05]  /*1680*/  IMAD.IADD R8, R8, 0x1, R6 ;  /* 0x0000000108087824 */ /* 0x004fca00078e0206 */
[----:B------:R1:W-:Y:S04]  /*1690*/  STL [R1+0x68], R8 ;  /* 0x0000680801007387 */ /* 0x0003e80000100800 */
[----:B------:R1:W-:Y:S04]  /*16a0*/  STL [R1+0x64], R5 ;  /* 0x0000640501007387 */ /* 0x0003e80000100800 */
[----:B------:R1:W-:Y:S04]  /*16b0*/  STL [R1+0x58], R3 ;  /* 0x0000580301007387 */ /* 0x0003e80000100800 */
[----:B------:R1:W-:Y:S02]  /*16c0*/  STL [R1+0x60], R2 ;  /* 0x0000600201007387 */ /* 0x0003e40000100800 */
.L_x_275:
[----:B-1----:R-:W-:-:S04]  /*16d0*/  IMAD.MOV.U32 R8, RZ, RZ, 0x4 ;  /* 0x00000004ff087424 */ /* 0x002fc800078e00ff */
[----:B------:R-:W-:-:S05]  /*16e0*/  IMAD.WIDE R2, R247, R8, c[0x0][0x588] ;  /* 0x00016200f7027625 */ /* 0x000fca00078e0208 */
[----:B------:R-:W2:Y:S01]  /*16f0*/  LDG.E R251, [R2.64] ;  /* 0x0000000802fb7981 */ /* 0x000ea2000c1e1900 */
[----:B------:R-:W-:Y:S01]  /*1700*/  ISETP.NE.U32.AND P4, PT, RZ, c[0x0][0x370], PT ;  /* 0x0000dc00ff007a0c */ /* 0x000fe20003f85070 */
[----:B------:R-:W-:Y:S01]  /*1710*/  IMAD.MOV.U32 R237, RZ, RZ, RZ ;  /* 0x000000ffffed7224 */ /* 0x000fe200078e00ff */
[----:B------:R-:W-:Y:S01]  /*1720*/  ISETP.NE.U32.AND P2, PT, RZ, c[0x0][0x360], PT ;  /* 0x0000d800ff007a0c */ /* 0x000fe20003f45070 */
[----:B------:R-:W-:Y:S01]  /*1730*/  IMAD.MOV.U32 R11, RZ, RZ, RZ ;  /* 0x000000ffff0b7224 */ /* 0x000fe200078e00ff */
[----:B------:R-:W-:Y:S02]  /*1740*/  ISETP.NE.AND.EX P4, PT, RZ, c[0x0][0x374], PT, P4 ;  /* 0x0000dd00ff007a0c */ /* 0x000fe40003f85340 */
[----:B------:R-:W-:Y:S02]  /*1750*/  ISETP.NE.AND.EX P2, PT, RZ, c[0x0][0x364], PT, P2 ;  /* 0x0000d900ff007a0c */ /* 0x000fe40003f45320 */
[----:B------:R-:W-:-:S04]  /*1760*/  ISETP.NE.U32.AND P3, PT, RZ, c[0x0][0x348], PT ;  /* 0x0000d200ff007a0c */ /* 0x000fc80003f65070 */
[----:B------:R-:W-:Y:S02]  /*1770*/  ISETP.NE.AND.EX P3, PT, RZ, c[0x0][0x34c], PT, P3 ;  /* 0x0000d300ff007a0c */ /* 0x000fe40003f65330 */
[----:B--2---:R-:W-:Y:S01]  /*1780*/  SHF.R.S32.HI R13, RZ, 0x1f, R251 ;  /* 0x0000001fff0d7819 */ /* 0x004fe200000114fb */
[C---:B------:R-:W-:Y:S02]  /*1790*/  IMAD.SHL.U32 R252, R251.reuse, 0x4, RZ ;  /* 0x00000004fbfc7824 */ /* 0x040fe400078e00ff */
[C---:B------:R-:W-:Y:S02]  /*17a0*/  @P4 LEA R6, P1, R251.reuse, c[0x0][0x370], 0x2 ;  /* 0x0000dc00fb064a11 */ /* 0x040fe400078210ff */
[C-C-:B------:R-:W-:Y:S01]  /*17b0*/  SHF.L.U64.HI R14, R251.reuse, 0x2, R13.reuse ;  /* 0x00000002fb0e7819 */ /* 0x140fe2000001020d */
[----:B------:R1:W-:Y:S01]  /*17c0*/  STL [R1+0xc], R13 ;  /* 0x00000c0d01007387 */ /* 0x0003e20000100800 */
[----:B------:R-:W-:Y:S02]  /*17d0*/  @P4 LEA.HI.X R7, R251, c[0x0][0x374], R13, 0x2, P1 ;  /* 0x0000dd00fb074a11 */ /* 0x000fe400008f140d */
[C---:B------:R-:W-:Y:S01]  /*17e0*/  @P2 IADD3 R4, P0, R252.reuse, c[0x0][0x360], RZ ;  /* 0x0000d800fc042a10 */ /* 0x040fe20007f1e0ff */
[----:B------:R1:W-:Y:S01]  /*17f0*/  STL [R1], R14 ;  /* 0x0000000e01007387 */ /* 0x0003e20000100800 */
[----:B------:R-:W-:-:S02]  /*1800*/  IADD3 R2, P1, R252, c[0x0][0x348], RZ ;  /* 0x0000d200fc027a10 */ /* 0x000fc40007f3e0ff */
[C---:B------:R-:W-:Y:S01]  /*1810*/  @P2 IADD3.X R5, R14.reuse, c[0x0][0x364], RZ, P0, !PT ;  /* 0x0000d9000e052a10 */ /* 0x040fe200007fe4ff */
[----:B------:R1:W5:Y:S01]  /*1820*/  @P4 LDG.E R237, [R6.64] ;  /* 0x0000000806ed4981 */ /* 0x000362000c1e1900 */
[----:B------:R-:W-:-:S03]  /*1830*/  IADD3.X R3, R14, c[0x0][0x34c], RZ, P1, !PT ;  /* 0x0000d3000e037a10 */ /* 0x000fc60000ffe4ff */
[----:B------:R1:W5:Y:S04]  /*1840*/  @P2 LDG.E R12, [R4.64] ;  /* 0x00000008040c2981 */ /* 0x000368000c1e1900 */
[----:B------:R1:W5:Y:S01]  /*1850*/  @P3 LDG.E R11, [R2.64] ;  /* 0x00000008020b3981 */ /* 0x000362000c1e1900 */
[----:B------:R-:W-:Y:S01]  /*1860*/  YIELD ;  /* 0x0000000000007946 */ /* 0x000fe20003800000 */
[----:B------:R-:W-:Y:S05]  /*1870*/  @P2 BRA `(.L_x_176) ;  /* 0x0000005000002947 */ /* 0x000fea0003800000 */
[----:B-----5:R-:W-:Y:S01]  /*1880*/  MOV R12, c[0x0][0x168] ;  /* 0x00005a00000c7a02 */ /* 0x020fe20000000f00 */
[----:B------:R-:W-:Y:S05]  /*1890*/  @!P3 BRA `(.L_x_176) ;  /* 0x000000300000b947 */ /* 0x000fea0003800000 */
[----:B------:R2:W3:Y:S04]  /*18a0*/  LDG.E R0, [R2.64] ;  /* 0x0000000802007981 */ /* 0x0004e8000c1e1900 */
[----:B-12---:R-:W3:Y:S02]  /*18b0*/  LDG.E R2, [R2.64+0x4] ;  /* 0x0000040802027981 */ /* 0x006ee4000c1e1900 */
[----:B---3--:R-:W-:-:S02]  /*18c0*/  IADD3 R12, -R0, R2, RZ ;  /* 0x00000002000c7210 */ /* 0x008fc40007ffe1ff */
.L_x_176:
[----:B------:R-:W-:-:S04]  /*18d0*/  ISETP.NE.U32.AND P0, PT, RZ, c[0x0][0x368], PT ;  /* 0x0000da00ff007a0c */ /* 0x000fc80003f05070 */
[----:B------:R-:W-:-:S13]  /*18e0*/  ISETP.NE.AND.EX P0, PT, RZ, c[0x0][0x36c], PT, P0 ;  /* 0x0000db00ff007a0c */ /* 0x000fda0003f05300 */
[----:B------:R-:W-:Y:S05]  /*18f0*/  @!P0 BRA `(.L_x_177) ;  /* 0x0000004000008947 */ /* 0x000fea0003800000 */
[----:B-1----:R-:W-:-:S04]  /*1900*/  IADD3 R2, P0, R252, c[0x0][0x368], RZ ;  /* 0x0000da00fc027a10 */ /* 0x002fc80007f1e0ff */
[----:B------:R-:W-:-:S05]  /*1910*/  IADD3.X R3, R14, c[0x0][0x36c], RZ, P0, !PT ;  /* 0x0000db000e037a10 */ /* 0x000fca00007fe4ff */
[----:B------:R1:W5:Y:S01]  /*1920*/  LDG.E R0, [R2.64] ;  /* 0x0000000802007981 */ /* 0x000362000c1e1900 */
[----:B------:R-:W-:Y:S05]  /*1930*/  BRA `(.L_x_178) ;  /* 0x0000008000007947 */ /* 0x000fea0003800000 */
.L_x_177:
[----:B------:R-:W-:Y:S01]  /*1940*/  ISETP.NE.U32.AND P0, PT, RZ, c[0x0][0x350], PT ;  /* 0x0000d400ff007a0c */ /* 0x000fe20003f05070 */
[----:B------:R-:W-:-:S03]  /*1950*/  IMAD.U32 R0, RZ, RZ, UR5 ;  /* 0x00000005ff007e24 */ /* 0x000fc6000f8e00ff */
[----:B------:R-:W-:-:S13]  /*1960*/  ISETP.NE.AND.EX P0, PT, RZ, c[0x0][0x354], PT, P0 ;  /* 0x0000d500ff007a0c */ /* 0x000fda0003f05300 */
[----:B------:R-:W-:Y:S05]  /*1970*/  @!P0 BRA `(.L_x_178) ;  /* 0x0000004000008947 */ /* 0x000fea0003800000 */
[----:B-1----:R-:W-:-:S05]  /*1980*/  IMAD.WIDE R2, R251, R8, c[0x0][0x350] ;  /* 0x0000d400fb027625 */ /* 0x002fca00078e0208 */
[----:B------:R-:W2:Y:S04]  /*1990*/  LDG.E R4, [R2.64] ;  /* 0x0000000802047981 */ /* 0x000ea8000c1e1900 */
[----:B------:R-:W2:Y:S02]  /*19a0*/  LDG.E R0, [R2.64+0x4] ;  /* 0x0000040802007981 */ /* 0x000ea4000c1e1900 */
[----:B--2---:R-:W-:-:S05]  /*19b0*/  IADD3 R0, -R4, R0, RZ ;  /* 0x0000000004007210 */ /* 0x004fca0007ffe1ff */
.L_x_178:
[----:B-----5:R-:W-:Y:S01]  /*19c0*/  IMAD.IADD R21, R0, 0x1, -R237 ;  /* 0x0000000100157824 */ /* 0x020fe200078e0aed */
[C---:B------:R-:W-:Y:S01]  /*19d0*/  LOP3.LUT R0, R246.reuse, 0xff000000, RZ, 0xc0, !PT ;  /* 0xff000000f6007812 */ /* 0x040fe200078ec0ff */
[----:B-1----:R-:W-:Y:S01]  /*19e0*/  IMAD.MOV.U32 R2, RZ, RZ, RZ ;  /* 0x000000ffff027224 */ /* 0x002fe200078e00ff */
[----:B------:R-:W-:Y:S01]  /*19f0*/  LOP3.LUT R4, R246, 0xff0000, RZ, 0xc0, !PT ;  /* 0x00ff0000f6047812 */ /* 0x000fe200078ec0ff */
[----:B------:R-:W-:Y:S01]  /*1a00*/  BSSY B0, `(.L_x_179) ;  /* 0x000002c000007945 */ /* 0x000fe20003800000 */
[----:B------:R-:W-:-:S02]  /*1a10*/  SHF.R.U32.HI R0, RZ, 0x8, R0 ;  /* 0x00000008ff007819 */ /* 0x000fc40000011600 */
[C---:B------:R-:W-:Y:S02]  /*1a20*/  IADD3 R3, R21.reuse, 0x6f, RZ ;  /* 0x0000006f15037810 */ /* 0x040fe40007ffe0ff */
[----:B------:R-:W-:Y:S02]  /*1a30*/  LEA.HI R0, R4, R0, RZ, 0x10 ;  /* 0x0000000004007211 */ /* 0x000fe400078f80ff */
[----:B------:R-:W-:Y:S01]  /*1a40*/  ISETP.GE.AND P0, PT, R21, 0x1, PT ;  /* 0x000000011500780c */ /* 0x000fe20003f06270 */
[----:B------:R-:W-:Y:S01]  /*1a50*/  IMAD.HI R2, R3, -0x6db6db6d, R2 ;  /* 0x9249249303027827 */ /* 0x000fe200078e0202 */
[----:B------:R-:W-:Y:S02]  /*1a60*/  LOP3.LUT R15, R0, 0xff, RZ, 0xc0, !PT ;  /* 0x000000ff000f7812 */ /* 0x000fe400078ec0ff */
[----:B------:R-:W-:Y:S02]  /*1a70*/  SHF.R.U32.HI R5, RZ, 0x10, R0 ;  /* 0x00000010ff057819 */ /* 0x000fe40000011600 */
[----:B------:R-:W-:Y:S01]  /*1a80*/  SHF.R.U32.HI R3, RZ, 0x1f, R2 ;  /* 0x0000001fff037819 */ /* 0x000fe20000011602 */
[----:B------:R1:W-:Y:S03]  /*1a90*/  STL [R1+0x8], R15 ;  /* 0x0000080f01007387 */ /* 0x0003e60000100800 */
[----:B------:R-:W-:Y:S01]  /*1aa0*/  LEA.HI.SX32 R10, R2, R3, 0x1a ;  /* 0x00000003020a7211 */ /* 0x000fe200078fd2ff */
[----:B------:R1:W-:Y:S01]  /*1ab0*/  STL [R1+0x4], R5 ;  /* 0x0000040501007387 */ /* 0x0003e20000100800 */
[----:B------:R-:W-:Y:S01]  /*1ac0*/  IMAD.MOV.U32 R2, RZ, RZ, RZ ;  /* 0x000000ffff027224 */ /* 0x000fe200078e00ff */
[----:B------:R-:W-:Y:S05]  /*1ad0*/  @!P0 BRA `(.L_x_180) ;  /* 0x000001e000008947 */ /* 0x000fea0003800000 */
[----:B------:R-:W-:Y:S01]  /*1ae0*/  ISETP.NE.AND P0, PT, R5, RZ, PT ;  /* 0x000000ff0500720c */ /* 0x000fe20003f05270 */
[----:B------:R-:W-:-:S03]  /*1af0*/  IMAD.MOV.U32 R4, RZ, RZ, RZ ;  /* 0x000000ffff047224 */ /* 0x000fc600078e00ff */
[----:B------:R-:W-:-:S04]  /*1b00*/  SEL R0, R5, c[0x0][0x338], P0 ;  /* 0x0000ce0005007a07 */ /* 0x000fc80000000000 */
[----:B------:R-:W-:Y:S02]  /*1b10*/  IABS R3, R0 ;  /* 0x0000000000037213 */ /* 0x000fe40000000000 */
[----:B------:R-:W-:Y:S02]  /*1b20*/  IADD3 R6, R10, -0x1, R0 ;  /* 0xffffffff0a067810 */ /* 0x000fe40007ffe000 */
[----:B------:R-:W2:Y:S02]  /*1b30*/  I2F.RP R2, R3 ;  /* 0x0000000300027306 */ /* 0x000ea40000209400 */
[----:B------:R-:W-:-:S06]  /*1b40*/  IABS R9, R6 ;  /* 0x0000000600097213 */ /* 0x000fcc0000000000 */
[----:B--2---:R-:W2:Y:S02]  /*1b50*/  MUFU.RCP R2, R2 ;  /* 0x0000000200027308 */ /* 0x004ea40000001000 */
[----:B--2---:R-:W-:-:S06]  /*1b60*/  IADD3 R2, R2, 0xffffffe, RZ ;  /* 0x0ffffffe02027810 */ /* 0x004fcc0007ffe0ff */
[----:B-1----:R-:W1:Y:S02]  /*1b70*/  F2I.FTZ.U32.TRUNC.NTZ R5, R2 ;  /* 0x0000000200057305 */ /* 0x002e64000021f000 */
[----:B-1----:R-:W-:-:S04]  /*1b80*/  IMAD.MOV R2, RZ, RZ, -R5 ;  /* 0x000000ffff027224 */ /* 0x002fc800078e0a05 */
        /* <DEDUP_REMOVED lines=13> */
[----:B------:R-:W-:Y:S02]  /*1c60*/  ISETP.GE.U32.AND P2, PT, R4, R3, PT ;  /* 0x000000030400720c */ /* 0x000fe40003f46070 */
[----:B------:R-:W-:-:S04]  /*1c70*/  LOP3.LUT R3, R6, R0, RZ, 0x3c, !PT ;  /* 0x0000000006037212 */ /* 0x000fc800078e3cff */
[----:B------:R-:W-:-:S07]  /*1c80*/  ISETP.GE.AND P0, PT, R3, RZ, PT ;  /* 0x000000ff0300720c */ /* 0x000fce0003f06270 */
[----:B------:R-:W-:-:S06]  /*1c90*/  @P2 IADD3 R2, R2, 0x1, RZ ;  /* 0x0000000102022810 */ /* 0x000fcc0007ffe0ff */
[----:B------:R-:W-:Y:S01]  /*1ca0*/  @!P0 IMAD.MOV R2, RZ, RZ, -R2 ;  /* 0x000000ffff028224 */ /* 0x000fe200078e0a02 */
[----:B------:R-:W-:Y:S02]  /*1cb0*/  @!P1 LOP3.LUT R2, RZ, R0, RZ, 0x33, !PT ;  /* 0x00000000ff029212 */ /* 0x000fe400078e33ff */
.L_x_180:
[----:B------:R-:W-:Y:S05]  /*1cc0*/  BSYNC B0 ;  /* 0x0000000000007941 */ /* 0x000fea0003800000 */
.L_x_179:
[----:B------:R-:W-:Y:S01]  /*1cd0*/  IMAD R236, R15, R2, RZ ;  /* 0x000000020fec7224 */ /* 0x000fe200078e02ff */
[----:B------:R-:W-:Y:S01]  /*1ce0*/  PRMT R0, RZ, 0x7610, R0 ;  /* 0x00007610ff007816 */ /* 0x000fe20000000000 */
[----:B------:R-:W-:Y:S01]  /*1cf0*/  CS2R R22, SRZ ;  /* 0x0000000000167805 */ /* 0x000fe2000001ff00 */
[----:B------:R-:W-:Y:S01]  /*1d00*/  CS2R R26, SRZ ;  /* 0x00000000001a7805 */ /* 0x000fe2000001ff00 */
[----:B------:R-:W-:Y:S01]  /*1d10*/  IMAD.IADD R2, R236, 0x1, R2 ;  /* 0x00000001ec027824 */ /* 0x000fe200078e0202 */
[----:B------:R-:W-:Y:S01]  /*1d20*/  CS2R R24, SRZ ;  /* 0x0000000000187805 */ /* 0x000fe2000001ff00 */
        /* <DEDUP_REMOVED lines=33> */
[----:B------:R-:W-:-:S04]  /*1f40*/  ISETP.NE.U32.AND P1, PT, RZ, c[0x0][0x340], PT ;  /* 0x0000d000ff007a0c */ /* 0x000fc80003f25070 */
[----:B------:R-:W-:-:S13]  /*1f50*/  ISETP.NE.AND.EX P1, PT, RZ, c[0x0][0x344], PT, P1 ;  /* 0x0000d100ff007a0c */ /* 0x000fda0003f25310 */
[----:B------:R-:W-:-:S04]  /*1f60*/  @P1 IADD3 R2, P0, R252, c[0x0][0x340], RZ ;  /* 0x0000d000fc021a10 */ /* 0x000fc80007f1e0ff */
[----:B------:R-:W-:-:S05]  /*1f70*/  @P1 IADD3.X R3, R14, c[0x0][0x344], RZ, P0, !PT ;  /* 0x0000d1000e031a10 */ /* 0x000fca00007fe4ff */
[----:B------:R2:W3:Y:S01]  /*1f80*/  @P1 LDG.E R0, [R2.64] ;  /* 0x0000000802001981 */ /* 0x0004e2000c1e1900 */
[----:B------:R-:W-:Y:S01]  /*1f90*/  IMAD.MOV.U32 R146, RZ, RZ, 0x70 ;  /* 0x00000070ff927424 */ /* 0x000fe200078e00ff */
[----:B------:R-:W-:Y:S01]  /*1fa0*/  WARPSYNC 0xffffffff ;  /* 0xffffffff00007948 */ /* 0x000fe20003800000 */
[----:B------:R-:W-:Y:S01]  /*1fb0*/  IMAD R36, R233, 0x20, R234 ;  /* 0x00000020e9247824 */ /* 0x000fe200078e02ea */
[----:B------:R-:W-:Y:S01]  /*1fc0*/  BAR.SYNC.DEFER_BLOCKING 0x0 ;  /* 0x0000000000007b1d */ /* 0x000fe20000010000 */
[----:B------:R-:W-:Y:S02]  /*1fd0*/  IMAD R146, R214, R146, -0x70 ;  /* 0xffffff90d6927424 */ /* 0x000fe400078e0292 */
[----:B------:R-:W-:Y:S02]  /*1fe0*/  IMAD.MOV.U32 R205, RZ, RZ, RZ ;  /* 0x000000ffffcd7224 */ /* 0x000fe400078e00ff */
[----:B--2---:R-:W-:-:S05]  /*1ff0*/  IMAD.MOV.U32 R2, RZ, RZ, c[0x0][0x2b8] ;  /* 0x0000ae00ff027624 */ /* 0x004fca00078e00ff */
[----:B------:R-:W-:Y:S01]  /*2000*/  ISETP.NE.AND P0, PT, R2, 0x1, PT ;  /* 0x000000010200780c */ /* 0x000fe20003f05270 */
[----:B------:R-:W-:-:S04]  /*2010*/  IMAD.IADD R2, R36, 0x1, R146 ;  /* 0x0000000124027824 */ /* 0x000fc800078e0292 */
[C---:B------:R-:W-:Y:S01]  /*2020*/  IMAD.IADD R9, R2.reuse, 0x1, R237 ;  /* 0x0000000102097824 */ /* 0x040fe200078e02ed */
[----:B------:R-:W-:-:S03]  /*2030*/  ISETP.GE.AND P2, PT, R2, R21, PT ;  /* 0x000000150200720c */ /* 0x000fc60003f46270 */
[----:B------:R-:W-:Y:S01]  /*2040*/  IMAD.MOV.U32 R8, RZ, RZ, R9 ;  /* 0x000000ffff087224 */ /* 0x000fe200078e0009 */
[----:B------:R-:W-:-:S03]  /*2050*/  ISETP.GT.OR P2, PT, R36, 0x6f, P2 ;  /* 0x0000006f2400780c */ /* 0x000fc60001744670 */
[----:B------:R-:W-:-:S05]  /*2060*/  @P0 IMAD.HI.U32 R3, R9, c[0x0][0x2bc], RZ ;  /* 0x0000af0009030a27 */ /* 0x000fca00078e00ff */
[----:B------:R-:W-:Y:S01]  /*2070*/  @P0 SHF.R.U32.HI R8, RZ, c[0x0][0x2c0], R3 ;  /* 0x0000b000ff080a19 */ /* 0x000fe20000011603 */
[----:B------:R-:W-:Y:S01]  /*2080*/  IMAD.MOV.U32 R4, RZ, RZ, c[0x0][0x2c4] ;  /* 0x0000b100ff047624 */ /* 0x000fe200078e00ff */
[----:B------:R-:W-:Y:S01]  /*2090*/  LOP3.LUT R22, R246, 0xffff, RZ, 0xc0, !PT ;  /* 0x0000fffff6167812 */ /* 0x000fe200078ec0ff */
[----:B-1----:R-:W-:Y:S02]  /*20a0*/  IMAD R5, R245, 0x80, R36 ;  /* 0x00000080f5057824 */ /* 0x002fe400078e0224 */
[----:B------:R-:W-:-:S04]  /*20b0*/  @!P1 IMAD.MOV.U32 R0, RZ, RZ, R251 ;  /* 0x000000ffff009224 */ /* 0x000fc800078e00fb */
[----:B---3--:R-:W-:Y:S01]  /*20c0*/  IMAD.WIDE.U32 R240, R0, c[0x0][0x2b0], RZ ;  /* 0x0000ac0000f07a25 */ /* 0x008fe200078e00ff */
[----:B------:R-:W-:-:S05]  /*20d0*/  SHF.R.S32.HI R2, RZ, 0x1f, R0 ;  /* 0x0000001fff027819 */ /* 0x000fca0000011400 */
[----:B------:R-:W-:-:S04]  /*20e0*/  IMAD R2, R2, c[0x0][0x2b0], RZ ;  /* 0x0000ac0002027a24 */ /* 0x000fc800078e02ff */
[----:B------:R-:W-:Y:S01]  /*20f0*/  IMAD R2, R0, c[0x0][0x2b4], R2 ;  /* 0x0000ad0000027a24 */ /* 0x000fe200078e0202 */
[----:B------:R-:W-:-:S03]  /*2100*/  @!P2 IADD3 R0, P1, R8, R240, RZ ;  /* 0x000000f00800a210 */ /* 0x000fc60007f3e0ff */
[----:B------:R-:W-:Y:S01]  /*2110*/  IMAD.IADD R249, R241, 0x1, R2 ;  /* 0x00000001f1f97824 */ /* 0x000fe200078e0202 */
[----:B------:R-:W-:-:S04]  /*2120*/  @!P2 LEA R2, P0, R0, c[0x0][0x2a0], 0x2 ;  /* 0x0000a8000002aa11 */ /* 0x000fc800078010ff */
[----:B------:R-:W-:-:S04]  /*2130*/  @!P2 LEA.HI.X.SX32 R3, R8, R249, 0x1, P1 ;  /* 0x000000f90803a211 */ /* 0x000fc800008f0eff */
[----:B------:R-:W-:-:S05]  /*2140*/  @!P2 LEA.HI.X R3, R0, c[0x0][0x2a4], R3, 0x2, P0 ;  /* 0x0000a9000003aa11 */ /* 0x000fca00000f1403 */
[----:B------:R1:W2:Y:S01]  /*2150*/  @!P2 LDG.E R205, [R2.64] ;  /* 0x0000000802cda981 */ /* 0x0002a2000c1e1900 */
[----:B------:R-:W-:Y:S01]  /*2160*/  SHF.R.S32.HI R0, RZ, 0x1f, R11 ;  /* 0x0000001fff007819 */ /* 0x000fe2000001140b */
[----:B------:R-:W-:Y:S01]  /*2170*/  IMAD.WIDE.U32 R238, R22, c[0x0][0x1e8], RZ ;  /* 0x00007a0016ee7a25 */ /* 0x000fe200078e00ff */
[----:B------:R-:W-:Y:S01]  /*2180*/  ISETP.NE.AND P0, PT, R4, 0x1, PT ;  /* 0x000000010400780c */ /* 0x000fe20003f05270 */
[----:B------:R-:W-:Y:S01]  /*2190*/  BSSY B0, `(.L_x_182) ;  /* 0x00000f0000007945 */ /* 0x000fe20003800000 */
[----:B------:R-:W-:Y:S01]  /*21a0*/  SEL R6, R13, RZ, !P3 ;  /* 0x000000ff0d067207 */ /* 0x000fe20005800000 */
[----:B------:R-:W-:Y:S01]  /*21b0*/  IMAD R0, R0, c[0x0][0x178], RZ ;  /* 0x00005e0000007a24 */ /* 0x000fe200078e02ff */
[----:B------:R-:W-:Y:S01]  /*21c0*/  SEL R4, R251, RZ, !P3 ;  /* 0x000000fffb047207 */ /* 0x000fe20005800000 */
[----:B------:R-:W-:Y:S01]  /*21d0*/  IMAD R248, R22, c[0x0][0x1ec], R239 ;  /* 0x00007b0016f87a24 */ /* 0x000fe200078e02ef */
[----:B------:R-:W-:Y:S01]  /*21e0*/  SHF.R.S32.HI R24, RZ, 0x1f, R231 ;  /* 0x0000001fff187819 */ /* 0x000fe200000114e7 */
[----:B------:R-:W-:Y:S01]  /*21f0*/  IMAD R0, R11, c[0x0][0x17c], R0 ;  /* 0x00005f000b007a24 */ /* 0x000fe200078e0200 */
[----:B------:R-:W-:Y:S01]  /*2200*/  SHF.R.S32.HI R23, RZ, 0x1f, R235 ;  /* 0x0000001fff177819 */ /* 0x000fe200000114eb */
[----:B------:R-:W-:Y:S01]  /*2210*/  IMAD R6, R6, c[0x0][0x1c0], RZ ;  /* 0x0000700006067a24 */ /* 0x000fe200078e02ff */
[----:B------:R-:W-:Y:S01]  /*2220*/  ISETP.GE.AND P3, PT, R231, c[0x0][0x198], PT ;  /* 0x00006600e7007a0c */ /* 0x000fe20003f66270 */
[----:B------:R-:W-:Y:S01]  /*2230*/  IMAD.WIDE.U32 R242, R22, c[0x0][0x210], RZ ;  /* 0x0000840016f27a25 */ /* 0x000fe200078e00ff */
[----:B------:R-:W-:-:S02]  /*2240*/  ISETP.GE.AND P2, PT, R235, c[0x0][0x198], PT ;  /* 0x00006600eb007a0c */ /* 0x000fc40003f46270 */
[----:B------:R-:W-:Y:S01]  /*2250*/  IADD3 R145, R214, -0x1, RZ ;  /* 0xffffffffd6917810 */ /* 0x000fe20007ffe0ff */
[----:B------:R-:W-:Y:S01]  /*2260*/  @P0 IMAD.HI.U32 R7, R5, c[0x0][0x2c8], RZ ;  /* 0x0000b20005070a27 */ /* 0x000fe200078e00ff */
[----:B------:R-:W-:Y:S02]  /*2270*/  SHF.L.U64.HI R203, R231, 0x1, R24 ;  /* 0x00000001e7cb7819 */ /* 0x000fe40000010218 */
[----:B------:R-:W-:Y:S01]  /*2280*/  SHF.L.U64.HI R204, R235, 0x1, R23 ;  /* 0x00000001ebcc7819 */ /* 0x000fe20000010217 */
[----:B------:R-:W-:Y:S02]  /*2290*/  IMAD R6, R4, c[0x0][0x1c4], R6 ;  /* 0x0000710004067a24 */ /* 0x000fe400078e0206 */
[----:B------:R-:W-:Y:S02]  /*22a0*/  IMAD R144, R145, -0x70, R21 ;  /* 0xffffff9091907824 */ /* 0x000fe400078e0215 */
[----:B-1----:R-:W-:-:S04]  /*22b0*/  IMAD.WIDE.U32 R2, R11, c[0x0][0x178], RZ ;  /* 0x00005e000b027a25 */ /* 0x002fc800078e00ff */
[----:B------:R-:W-:Y:S02]  /*22c0*/  IMAD.IADD R3, R3, 0x1, R0 ;  /* 0x0000000103037824 */ /* 0x000fe400078e0200 */
[----:B------:R-:W-:Y:S01]  /*22d0*/  IMAD.MOV.U32 R0, RZ, RZ, R5 ;  /* 0x000000ffff007224 */ /* 0x000fe200078e0005 */
[----:B------:R-:W-:Y:S01]  /*22e0*/  @P0 SHF.R.U32.HI R0, RZ, c[0x0][0x2cc], R7 ;  /* 0x0000b300ff000a19 */ /* 0x000fe20000011607 */
[----:B------:R-:W-:-:S03]  /*22f0*/  IMAD.WIDE.U32 R2, R22, c[0x0][0x1b8], R2 ;  /* 0x00006e0016027a25 */ /* 0x000fc600078e0002 */
[----:B------:R-:W-:Y:S01]  /*2300*/  SHF.R.S32.HI R7, RZ, 0x1f, R0 ;  /* 0x0000001fff077819 */ /* 0x000fe20000011400 */
[C---:B------:R-:W-:Y:S02]  /*2310*/  IMAD R3, R22.reuse, c[0x0][0x1bc], R3 ;  /* 0x00006f0016037a24 */ /* 0x040fe400078e0203 */
[----:B------:R-:W-:Y:S02]  /*2320*/  IMAD R250, R22, c[0x0][0x214], R243 ;  /* 0x0000850016fa7a24 */ /* 0x000fe400078e02f3 */
[----:B------:R-:W-:-:S04]  /*2330*/  IMAD.WIDE.U32 R2, R4, c[0x0][0x1c0], R2 ;  /* 0x0000700004027a25 */ /* 0x000fc800078e0002 */
[----:B------:R-:W-:Y:S02]  /*2340*/  IMAD.MOV R4, RZ, RZ, -R0 ;  /* 0x000000ffff047224 */ /* 0x000fe400078e0a00 */
[----:B------:R-:W-:Y:S02]  /*2350*/  IMAD.IADD R3, R3, 0x1, R6 ;  /* 0x0000000103037824 */ /* 0x000fe400078e0206 */
[----:B------:R-:W-:Y:S02]  /*2360*/  IMAD R4, R4, c[0x0][0x2c4], R5 ;  /* 0x0000b10004047a24 */ /* 0x000fe400078e0205 */
[----:B------:R-:W-:Y:S02]  /*2370*/  IMAD R5, R7, c[0x0][0x1b0], RZ ;  /* 0x00006c0007057a24 */ /* 0x000fe400078e02ff */
[----:B------:R-:W-:-:S04]  /*2380*/  IMAD.WIDE.U32 R2, R0, c[0x0][0x1b0], R2 ;  /* 0x00006c0000027a25 */ /* 0x000fc800078e0002 */
[----:B------:R-:W-:Y:S01]  /*2390*/  IMAD R6, R0, c[0x0][0x1b4], R5 ;  /* 0x00006d0000067a24 */ /* 0x000fe200078e0205 */
[----:B------:R-:W-:-:S03]  /*23a0*/  SHF.R.S32.HI R5, RZ, 0x1f, R4 ;  /* 0x0000001fff057819 */ /* 0x000fc60000011404 */
[----:B------:R-:W-:Y:S02]  /*23b0*/  IMAD.IADD R3, R3, 0x1, R6 ;  /* 0x0000000103037824 */ /* 0x000fe400078e0206 */
[----:B------:R-:W-:Y:S02]  /*23c0*/  IMAD R0, R5, c[0x0][0x1a8], RZ ;  /* 0x00006a0005007a24 */ /* 0x000fe400078e02ff */
[----:B------:R-:W-:-:S04]  /*23d0*/  IMAD.WIDE.U32 R2, R4, c[0x0][0x1a8], R2 ;  /* 0x00006a0004027a25 */ /* 0x000fc800078e0002 */
[----:B------:R-:W-:Y:S01]  /*23e0*/  IMAD R0, R4, c[0x0][0x1ac], R0 ;  /* 0x00006b0004007a24 */ /* 0x000fe200078e0200 */
[----:B------:R-:W-:-:S03]  /*23f0*/  LEA R17, P0, R2, c[0x0][0x160], 0x1 ;  /* 0x0000580002117a11 */ /* 0x000fc600078008ff */
[----:B------:R-:W-:Y:S02]  /*2400*/  IMAD.IADD R0, R3, 0x1, R0 ;  /* 0x0000000103007824 */ /* 0x000fe400078e0200 */
[----:B------:R-:W-:Y:S02]  /*2410*/  IMAD.MOV R3, RZ, RZ, -R8 ;  /* 0x000000ffff037224 */ /* 0x000fe400078e0a08 */
[----:B------:R-:W1:Y:S01]  /*2420*/  SHFL.IDX PT, R8, R17, RZ, 0x181f ;  /* 0x00181fff11087589 */ /* 0x000e6200000e0000 */
[----:B------:R-:W-:Y:S01]  /*2430*/  LEA.HI.X R16, R2, c[0x0][0x164], R0, 0x1, P0 ;  /* 0x0000590002107a11 */ /* 0x000fe200000f0c00 */
[----:B------:R-:W-:Y:S02]  /*2440*/  IMAD R206, R3, c[0x0][0x2b8], R9 ;  /* 0x0000ae0003ce7a24 */ /* 0x000fe400078e0209 */
[----:B------:R-:W-:Y:S01]  /*2450*/  SHFL.IDX PT, R9, R17, 0x1, 0x181f ;  /* 0x00381f0011097f89 */ /* 0x000fe200000e0000 */
[----:B------:R-:W-:Y:S02]  /*2460*/  IMAD R2, R245, 0x80, R234 ;  /* 0x00000080f5027824 */ /* 0x000fe400078e02ea */
[----:B------:R-:W-:Y:S01]  /*2470*/  IMAD R0, R12, c[0x0][0x2c4], RZ ;  /* 0x0000b1000c007a24 */ /* 0x000fe200078e02ff */
[----:B------:R-:W3:Y:S01]  /*2480*/  SHFL.IDX PT, R11, R16, RZ, 0x181f ;  /* 0x00181fff100b7589 */ /* 0x000ee200000e0000 */
[----:B------:R-:W-:-:S02]  /*2490*/  SHF.R.S32.HI R3, RZ, 0x1f, R206 ;  /* 0x0000001fff037819 */ /* 0x000fc400000114ce */
[C---:B------:R-:W-:Y:S01]  /*24a0*/  IADD3 R4, R2.reuse, 0x20, RZ ;  /* 0x0000002002047810 */ /* 0x040fe20007ffe0ff */
[----:B------:R-:W4:Y:S01]  /*24b0*/  SHFL.IDX PT, R18, R16, 0x1, 0x181f ;  /* 0x00381f0010127f89 */ /* 0x000f2200000e0000 */
[-C--:B------:R-:W-:Y:S01]  /*24c0*/  ISETP.GE.AND P4, PT, R2, R0.reuse, PT ;  /* 0x000000000200720c */ /* 0x080fe20003f86270 */
[C---:B------:R-:W-:Y:S01]  /*24d0*/  IMAD R6, R3.reuse, c[0x0][0x1e0], RZ ;  /* 0x0000780003067a24 */ /* 0x040fe200078e02ff */
[----:B------:R-:W-:Y:S01]  /*24e0*/  ISETP.GE.AND P0, PT, R4, R0, PT ;  /* 0x000000000400720c */ /* 0x000fe20003f06270 */
[----:B------:R-:W-:Y:S01]  /*24f0*/  IMAD R10, R3, c[0x0][0x208], RZ ;  /* 0x00008200030a7a24 */ /* 0x000fe200078e02ff */
[----:B------:R-:W-:Y:S01]  /*2500*/  SHFL.IDX PT, R19, R16, 0x2, 0x181f ;  /* 0x00581f0010137f89 */ /* 0x000fe200000e0000 */
[----:B------:R-:W-:Y:S01]  /*2510*/  IMAD R3, R206, c[0x0][0x1e4], R6 ;  /* 0x00007900ce037a24 */ /* 0x000fe200078e0206 */
[----:B------:R-:W-:Y:S01]  /*2520*/  IADD3 R20, R2, 0x40, RZ ;  /* 0x0000004002147810 */ /* 0x000fe20007ffe0ff */
[----:B------:R-:W-:Y:S01]  /*2530*/  IMAD.WIDE.U32 R4, R206, c[0x0][0x1e0], RZ ;  /* 0x00007800ce047a25 */ /* 0x000fe200078e00ff */
[----:B------:R-:W-:-:S03]  /*2540*/  IADD3 R2, R2, 0x60, RZ ;  /* 0x0000006002027810 */ /* 0x000fc60007ffe0ff */
[C---:B------:R-:W-:Y:S02]  /*2550*/  IMAD.WIDE.U32 R6, R206.reuse, c[0x0][0x208], RZ ;  /* 0x00008200ce067a25 */ /* 0x040fe400078e00ff */
[-C--:B-1----:R-:W-:Y:S02]  /*2560*/  @!P4 LEA R14, P5, R231, R8.reuse, 0x1 ;  /* 0x00000008e70ec211 */ /* 0x082fe400078a08ff */
[----:B------:R-:W-:Y:S01]  /*2570*/  IMAD R10, R206, c[0x0][0x20c], R10 ;  /* 0x00008300ce0a7a24 */ /* 0x000fe200078e020a */
[----:B------:R-:W-:Y:S01]  /*2580*/  @!P4 LEA R12, P1, R235, R8, 0x1 ;  /* 0x00000008eb0cc211 */ /* 0x000fe200078208ff */
[----:B------:R-:W-:Y:S02]  /*2590*/  IMAD.IADD R3, R5, 0x1, R3 ;  /* 0x0000000105037824 */ /* 0x000fe400078e0203 */
[----:B------:R-:W-:Y:S01]  /*25a0*/  IMAD.IADD R5, R7, 0x1, R10 ;  /* 0x0000000107057824 */ /* 0x000fe200078e020a */
[C---:B---3--:R-:W-:Y:S01]  /*25b0*/  @!P4 LEA.HI.X R15, R231.reuse, R11, R24, 0x1, P5 ;  /* 0x0000000be70fc211 */ /* 0x048fe200028f0c18 */
[----:B------:R-:W1:Y:S01]  /*25c0*/  SHFL.IDX PT, R7, R17, 0x2, 0x181f ;  /* 0x00581f0011077f89 */ /* 0x000e6200000e0000 */
[----:B------:R-:W-:-:S02]  /*25d0*/  @!P0 LEA R10, P5, R231, R9, 0x1 ;  /* 0x00000009e70a8211 */ /* 0x000fc400078a08ff */
[----:B------:R-:W-:Y:S01]  /*25e0*/  @!P4 LEA.HI.X R13, R235, R11, R23, 0x1, P1 ;  /* 0x0000000beb0dc211 */ /* 0x000fe200008f0c17 */
[----:B------:R2:W-:Y:S01]  /*25f0*/  @!P4 LDGSTS.E.BYPASS.LTC128B.128 [R200+0x100], [R14.64], !P3 ;  /* 0x001000000ec8cfae */ /* 0x0005e2000d901d48 */
[----:B----4-:R-:W-:Y:S02]  /*2600*/  @!P0 LEA.HI.X R11, R231, R18, R24, 0x1, P5 ;  /* 0x00000012e70b8211 */ /* 0x010fe400028f0c18 */
[----:B------:R-:W-:Y:S01]  /*2610*/  ISETP.GE.AND P5, PT, R20, R0, PT ;  /* 0x000000001400720c */ /* 0x000fe20003fa6270 */
[----:B------:R3:W-:Y:S01]  /*2620*/  @!P4 LDGSTS.E.BYPASS.LTC128B.128 [R200+0x4100], [R12.64], !P2 ;  /* 0x041000000cc8cfae */ /* 0x0007e2000d101d48 */
[----:B------:R-:W-:-:S03]  /*2630*/  @!P0 LEA R8, P1, R235, R9, 0x1 ;  /* 0x00000009eb088211 */ /* 0x000fc600078208ff */
[----:B------:R4:W-:Y:S01]  /*2640*/  @!P0 LDGSTS.E.BYPASS.LTC128B.128 [R200+0x1100], [R10.64], !P3 ;  /* 0x011000000ac88fae */ /* 0x0009e2000d901d48 */
[----:B------:R-:W-:Y:S02]  /*2650*/  @!P0 LEA.HI.X R9, R235, R18, R23, 0x1, P1 ;  /* 0x00000012eb098211 */ /* 0x000fe400008f0c17 */
[----:B------:R-:W-:Y:S01]  /*2660*/  ISETP.GE.AND P1, PT, R2, R0, PT ;  /* 0x000000000200720c */ /* 0x000fe20003f26270 */
[----:B------:R-:W-:Y:S02]  /*2670*/  IMAD.MOV.U32 R2, RZ, RZ, R4 ;  /* 0x000000ffff027224 */ /* 0x000fe400078e0004 */
[----:B------:R-:W-:Y:S01]  /*2680*/  IMAD.MOV.U32 R4, RZ, RZ, R6 ;  /* 0x000000ffff047224 */ /* 0x000fe200078e0006 */
[----:B------:R5:W-:Y:S01]  /*2690*/  @!P0 LDGSTS.E.BYPASS.LTC128B.128 [R200+0x5100], [R8.64], !P2 ;  /* 0x0510000008c88fae */ /* 0x000be2000d101d48 */
[----:B-1----:R-:W-:-:S03]  /*26a0*/  @!P5 LEA R6, P0, R231, R7, 0x1 ;  /* 0x00000007e706d211 */ /* 0x002fc600078008ff */
[----:B---3--:R-:W-:Y:S04]  /*26b0*/  SHFL.IDX PT, R12, R16, 0x3, 0x181f ;  /* 0x00781f00100c7f89 */ /* 0x008fe800000e0000 */
[----:B----4-:R-:W1:Y:S01]  /*26c0*/  SHFL.IDX PT, R11, R17, 0x3, 0x181f ;  /* 0x00781f00110b7f89 */ /* 0x010e6200000e0000 */
[----:B-----5:R-:W-:Y:S02]  /*26d0*/  @!P5 LEA R8, P4, R235, R7, 0x1 ;  /* 0x00000007eb08d211 */ /* 0x020fe400078808ff */
[-C--:B------:R-:W-:Y:S02]  /*26e0*/  @!P5 LEA.HI.X R7, R231, R19.reuse, R24, 0x1, P0 ;  /* 0x00000013e707d211 */ /* 0x080fe400000f0c18 */
[----:B------:R-:W-:-:S03]  /*26f0*/  @!P5 LEA.HI.X R9, R235, R19, R23, 0x1, P4 ;  /* 0x00000013eb09d211 */ /* 0x000fc600020f0c17 */
[----:B------:R3:W-:Y:S04]  /*2700*/  @!P5 LDGSTS.E.BYPASS.LTC128B.128 [R200+0x2100], [R6.64], !P3 ;  /* 0x0210000006c8dfae */ /* 0x0007e8000d901d48 */
[----:B------:R4:W-:Y:S01]  /*2710*/  @!P5 LDGSTS.E.BYPASS.LTC128B.128 [R200+0x6100], [R8.64], !P2 ;  /* 0x0610000008c8dfae */ /* 0x0009e2000d101d48 */
[----:B--2---:R-:W-:Y:S01]  /*2720*/  SHF.R.S32.HI R15, RZ, 0x1f, R205 ;  /* 0x0000001fff0f7819 */ /* 0x004fe200000114cd */
[----:B------:R-:W-:-:S04]  /*2730*/  IMAD.WIDE.U32 R2, R205, c[0x0][0x1f0], R2 ;  /* 0x00007c00cd027a25 */ /* 0x000fc800078e0002 */
[C---:B------:R-:W-:Y:S01]  /*2740*/  IMAD R0, R15.reuse, c[0x0][0x1f0], RZ ;  /* 0x00007c000f007a24 */ /* 0x040fe200078e02ff */
[----:B------:R-:W-:Y:S01]  /*2750*/  IADD3 R2, P0, R2, R238, RZ ;  /* 0x000000ee02027210 */ /* 0x000fe20007f1e0ff */
[----:B----4-:R-:W-:Y:S02]  /*2760*/  IMAD R9, R15, c[0x0][0x218], RZ ;  /* 0x000086000f097a24 */ /* 0x010fe400078e02ff */
[----:B------:R-:W-:-:S05]  /*2770*/  IMAD R0, R205, c[0x0][0x1f4], R0 ;  /* 0x00007d00cd007a24 */ /* 0x000fca00078e0200 */
[----:B---3--:R-:W-:Y:S02]  /*2780*/  IADD3.X R6, R248, R3, R0, P0, !PT ;  /* 0x00000003f8067210 */ /* 0x008fe400007fe400 */
[----:B------:R-:W-:Y:S02]  /*2790*/  LEA R0, P0, R2, c[0x0][0x1c8], 0x1 ;  /* 0x0000720002007a11 */ /* 0x000fe400078008ff */
[----:B------:R-:W-:Y:S02]  /*27a0*/  IMNMX R3, R144, 0x70, PT ;  /* 0x0000007090037817 */ /* 0x000fe40003800200 */
[----:B------:R-:W-:Y:S01]  /*27b0*/  LEA.HI.X R18, R2, c[0x0][0x1cc], R6, 0x1, P0 ;  /* 0x0000730002127a11 */ /* 0x000fe200000f0c06 */
[----:B------:R-:W-:Y:S01]  /*27c0*/  SHFL.IDX PT, R10, R0, RZ, 0x181f ;  /* 0x00181fff000a7589 */ /* 0x000fe200000e0000 */
[-C--:B-1----:R-:W-:Y:S01]  /*27d0*/  @!P1 LEA R6, P4, R231, R11.reuse, 0x1 ;  /* 0x0000000be7069211 */ /* 0x082fe200078808ff */
[----:B------:R-:W-:Y:S02]  /*27e0*/  IMAD.IADD R8, R3, 0x1, -R234 ;  /* 0x0000000103087824 */ /* 0x000fe400078e0aea */
[----:B------:R-:W-:Y:S01]  /*27f0*/  SHFL.IDX PT, R16, R18, RZ, 0x181f ;  /* 0x00181fff12107589 */ /* 0x000fe200000e0000 */
[----:B------:R-:W-:Y:S01]  /*2800*/  IMAD.WIDE.U32 R2, R205, c[0x0][0x218], R4 ;  /* 0x00008600cd027a25 */ /* 0x000fe200078e0004 */
[----:B------:R-:W-:-:S02]  /*2810*/  @!P1 LEA R4, P0, R235, R11, 0x1 ;  /* 0x0000000beb049211 */ /* 0x000fc400078008ff */
[----:B------:R-:W1:Y:S01]  /*2820*/  SHFL.IDX PT, R13, R0, 0x1, 0x181f ;  /* 0x00381f00000d7f89 */ /* 0x000e6200000e0000 */
[C---:B------:R-:W-:Y:S02]  /*2830*/  ISETP.GE.AND P6, PT, R8.reuse, 0x1, PT ;  /* 0x000000010800780c */ /* 0x040fe40003fc6270 */
[----:B------:R-:W-:Y:S01]  /*2840*/  ISETP.GE.AND P5, PT, R8, 0x21, PT ;  /* 0x000000210800780c */ /* 0x000fe20003fa6270 */
[----:B------:R-:W2:Y:S01]  /*2850*/  SHFL.IDX PT, R14, R18, 0x1, 0x181f ;  /* 0x00381f00120e7f89 */ /* 0x000ea200000e0000 */
[-C--:B------:R-:W-:Y:S02]  /*2860*/  @!P1 LEA.HI.X R7, R231, R12.reuse, R24, 0x1, P4 ;  /* 0x0000000ce7079211 */ /* 0x080fe400020f0c18 */
[----:B------:R-:W-:Y:S02]  /*2870*/  @!P1 LEA.HI.X R5, R235, R12, R23, 0x1, P0 ;  /* 0x0000000ceb059211 */ /* 0x000fe400000f0c17 */
[----:B------:R-:W-:Y:S01]  /*2880*/  IADD3 R15, P0, R2, R242, RZ ;  /* 0x000000f2020f7210 */ /* 0x000fe20007f1e0ff */
[----:B------:R-:W-:Y:S01]  /*2890*/  IMAD R2, R205, c[0x0][0x21c], R9 ;  /* 0x00008700cd027a24 */ /* 0x000fe200078e0209 */
[----:B------:R3:W-:Y:S01]  /*28a0*/  @!P1 LDGSTS.E.BYPASS.LTC128B.128 [R200+0x3100], [R6.64], !P3 ;  /* 0x0310000006c89fae */ /* 0x0007e2000d901d48 */
[----:B------:R-:W-:-:S02]  /*28b0*/  ISETP.GE.AND P3, PT, R231, c[0x0][0x1d4], PT ;  /* 0x00007500e7007a0c */ /* 0x000fc40003f66270 */
[----:B------:R-:W-:Y:S01]  /*28c0*/  ISETP.GE.AND P4, PT, R8, 0x41, PT ;  /* 0x000000410800780c */ /* 0x000fe20003f86270 */
[----:B------:R-:W4:Y:S01]  /*28d0*/  SHFL.IDX PT, R9, R0, 0x2, 0x181f ;  /* 0x00581f0000097f89 */ /* 0x000f2200000e0000 */
[----:B------:R-:W-:-:S03]  /*28e0*/  IADD3.X R17, R250, R3, R2, P0, !PT ;  /* 0x00000003fa117210 */ /* 0x000fc600007fe402 */
[----:B------:R5:W-:Y:S04]  /*28f0*/  @!P1 LDGSTS.E.BYPASS.LTC128B.128 [R200+0x7100], [R4.64], !P2 ;  /* 0x0710000004c89fae */ /* 0x000be8000d101d48 */
[----:B------:R-:W-:Y:S01]  /*2900*/  SHFL.IDX PT, R12, R0, 0x3, 0x181f ;  /* 0x00781f00000c7f89 */ /* 0x000fe200000e0000 */
[----:B-1----:R-:W-:-:S03]  /*2910*/  @P5 LEA R2, P2, R231, R13, 0x1 ;  /* 0x0000000de7025211 */ /* 0x002fc600078408ff */
[----:B------:R-:W1:Y:S01]  /*2920*/  SHFL.IDX PT, R0, R18, 0x2, 0x181f ;  /* 0x00581f0012007f89 */ /* 0x000e6200000e0000 */
[C---:B--2---:R-:W-:Y:S02]  /*2930*/  @P5 LEA.HI.X R3, R231.reuse, R14, R24, 0x1, P2 ;  /* 0x0000000ee7035211 */ /* 0x044fe400010f0c18 */
[----:B------:R-:W-:Y:S01]  /*2940*/  ISETP.GE.AND P2, PT, R8, 0x61, PT ;  /* 0x000000610800780c */ /* 0x000fe20003f46270 */
[----:B------:R-:W0:Y:S01]  /*2950*/  LDGDEPBAR ;  /* 0x00000000000079af */ /* 0x000e220000000000 */
[----:B---3--:R-:W-:-:S04]  /*2960*/  @P6 LEA R6, P1, R231, R10, 0x1 ;  /* 0x0000000ae7066211 */ /* 0x008fc800078208ff */
[----:B------:R-:W-:Y:S02]  /*2970*/  @P6 LEA.HI.X R7, R231, R16, R24, 0x1, P1 ;  /* 0x00000010e7076211 */ /* 0x000fe400008f0c18 */
[----:B-----5:R-:W-:-:S03]  /*2980*/  @P6 LEA R4, P0, R235, R10, 0x1 ;  /* 0x0000000aeb046211 */ /* 0x020fc600078008ff */
[----:B------:R2:W-:Y:S01]  /*2990*/  @P6 LDGSTS.E.BYPASS.LTC128B.128 [R200+0x8100], [R6.64], !P3 ;  /* 0x0810000006c86fae */ /* 0x0005e2000d901d48 */
[C---:B------:R-:W-:Y:S02]  /*29a0*/  @P5 LEA R10, P1, R235.reuse, R13, 0x1 ;  /* 0x0000000deb0a5211 */ /* 0x040fe400078208ff */
[C-C-:B------:R-:W-:Y:S01]  /*29b0*/  @P6 LEA.HI.X R5, R235.reuse, R16, R23.reuse, 0x1, P0 ;  /* 0x00000010eb056211 */ /* 0x140fe200000f0c17 */
[----:B------:R-:W3:Y:S01]  /*29c0*/  SHFL.IDX PT, R13, R18, 0x3, 0x181f ;  /* 0x00781f00120d7f89 */ /* 0x000ee200000e0000 */
[C---:B------:R-:W-:Y:S02]  /*29d0*/  ISETP.GE.AND P0, PT, R235.reuse, c[0x0][0x1d4], PT ;  /* 0x00007500eb007a0c */ /* 0x040fe40003f06270 */
[----:B------:R-:W-:Y:S02]  /*29e0*/  @P5 LEA.HI.X R11, R235, R14, R23, 0x1, P1 ;  /* 0x0000000eeb0b5211 */ /* 0x000fe400008f0c17 */
[----:B------:R-:W-:-:S04]  /*29f0*/  LEA R14, P1, R15, c[0x0][0x1f8], 0x1 ;  /* 0x00007e000f0e7a11 */ /* 0x000fc800078208ff */
[----:B------:R-:W-:Y:S02]  /*2a00*/  LEA.HI.X R15, R15, c[0x0][0x1fc], R17, 0x1, P1 ;  /* 0x00007f000f0f7a11 */ /* 0x000fe400008f0c11 */
[----:B----4-:R-:W-:-:S03]  /*2a10*/  @P4 LEA R8, P1, R231, R9, 0x1 ;  /* 0x00000009e7084211 */ /* 0x010fc600078208ff */
[----:B------:R4:W-:Y:S01]  /*2a20*/  @P6 LDGSTS.E.BYPASS.LTC128B.128 [R200+0xb900], [R4.64], !P0 ;  /* 0x0b90000004c86fae */ /* 0x0009e2000c101d48 */
[----:B------:R-:W-:-:S03]  /*2a30*/  ISETP.GE.AND P6, PT, R231, c[0x0][0x1d4], PT ;  /* 0x00007500e7007a0c */ /* 0x000fc60003fc6270 */
[----:B------:R5:W-:Y:S04]  /*2a40*/  @P5 LDGSTS.E.BYPASS.LTC128B.128 [R200+0x9100], [R2.64], !P3 ;  /* 0x0910000002c85fae */ /* 0x000be8000d901d48 */
[----:B------:R3:W-:Y:S01]  /*2a50*/  @P5 LDGSTS.E.BYPASS.LTC128B.128 [R200+0xc900], [R10.64], !P0 ;  /* 0x0c9000000ac85fae */ /* 0x0007e2000c101d48 */
[----:B--2---:R-:W-:Y:S02]  /*2a60*/  @P4 LEA R6, P5, R235, R9, 0x1 ;  /* 0x00000009eb064211 */ /* 0x004fe400078a08ff */
[-C--:B-1----:R-:W-:Y:S02]  /*2a70*/  @P4 LEA.HI.X R9, R231, R0.reuse, R24, 0x1, P1 ;  /* 0x00000000e7094211 */ /* 0x082fe400008f0c18 */
[----:B------:R-:W-:Y:S02]  /*2a80*/  @P4 LEA.HI.X R7, R235, R0, R23, 0x1, P5 ;  /* 0x00000000eb074211 */ /* 0x000fe400028f0c17 */
[----:B------:R-:W-:Y:S01]  /*2a90*/  IADD3 R0, R71, 0x20, RZ ;  /* 0x0000002047007810 */ /* 0x000fe20007ffe0ff */
[----:B------:R1:W-:Y:S04]  /*2aa0*/  @P4 LDGSTS.E.BYPASS.LTC128B.128 [R200+0xa100], [R8.64], !P3 ;  /* 0x0a10000008c84fae */ /* 0x0003e8000d901d48 */
[----:B------:R2:W-:Y:S01]  /*2ab0*/  @P4 LDGSTS.E.BYPASS.LTC128B.128 [R200+0xd900], [R6.64], !P0 ;  /* 0x0d90000006c84fae */ /* 0x0005e2000c101d48 */
[----:B----4-:R-:W-:-:S02]  /*2ac0*/  @P2 LEA R4, P1, R231, R12, 0x1 ;  /* 0x0000000ce7042211 */ /* 0x010fc400078208ff */
[C---:B-----5:R-:W-:Y:S01]  /*2ad0*/  @P2 LEA R2, P5, R235.reuse, R12, 0x1 ;  /* 0x0000000ceb022211 */ /* 0x060fe200078a08ff */
[----:B------:R-:W-:Y:S01]  /*2ae0*/  IMAD.SHL.U32 R12, R235, 0x2, RZ ;  /* 0x00000002eb0c7824 */ /* 0x000fe200078e00ff */
[-C--:B---3--:R-:W-:Y:S02]  /*2af0*/  @P2 LEA.HI.X R5, R231, R13.reuse, R24, 0x1, P1 ;  /* 0x0000000de7052211 */ /* 0x088fe400008f0c18 */
[----:B------:R-:W-:Y:S01]  /*2b00*/  @P2 LEA.HI.X R3, R235, R13, R23, 0x1, P5 ;  /* 0x0000000deb032211 */ /* 0x000fe200028f0c17 */
[----:B------:R-:W3:Y:S01]  /*2b10*/  SHFL.IDX PT, R10, R14, RZ, 0x181f ;  /* 0x00181fff0e0a7589 */ /* 0x000ee200000e0000 */
[----:B------:R-:W-:Y:S01]  /*2b20*/  LOP3.LUT P1, RZ, R233, 0x2, RZ, 0xc0, !PT ;  /* 0x00000002e9ff7812 */ /* 0x000fe2000782c0ff */
[----:B------:R-:W-:Y:S01]  /*2b30*/  IMAD.SHL.U32 R13, R231, 0x2, RZ ;  /* 0x00000002e70d7824 */ /* 0x000fe200078e00ff */
[----:B------:R-:W-:Y:S01]  /*2b40*/  ISETP.GE.AND P5, PT, R235, c[0x0][0x1d4], PT ;  /* 0x00007500eb007a0c */ /* 0x000fe20003fa6270 */
[----:B------:R4:W-:Y:S04]  /*2b50*/  @P2 LDGSTS.E.BYPASS.LTC128B.128 [R200+0xb100], [R4.64], !P3 ;  /* 0x0b10000004c82fae */ /* 0x0009e8000d901d48 */
[----:B------:R3:W-:Y:S04]  /*2b60*/  @P2 LDGSTS.E.BYPASS.LTC128B.128 [R200+0xe900], [R2.64], !P0 ;  /* 0x0e90000002c82fae */ /* 0x0007e8000c101d48 */
[----:B------:R-:W0:Y:S02]  /*2b70*/  LDGDEPBAR ;  /* 0x00000000000079af */ /* 0x000e240000000000 */
[----:B------:R-:W-:-:S02]  /*2b80*/  @P1 IADD3 R0, R71, -0x20, RZ ;  /* 0xffffffe047001810 */ /* 0x000fc40007ffe0ff */
[----:B-1----:R-:W1:Y:S04]  /*2b90*/  SHFL.IDX PT, R8, R15, RZ, 0x181f ;  /* 0x00181fff0f087589 */ /* 0x002e6800000e0000 */
[----:B------:R-:W-:Y:S04]  /*2ba0*/  SHFL.IDX PT, R9, R15, 0x1, 0x181f ;  /* 0x00381f000f097f89 */ /* 0x000fe800000e0000 */
[----:B------:R-:W-:Y:S04]  /*2bb0*/  SHFL.IDX PT, R11, R15, 0x2, 0x181f ;  /* 0x00581f000f0b7f89 */ /* 0x000fe800000e0000 */
[----:B----4-:R-:W4:Y:S01]  /*2bc0*/  SHFL.IDX PT, R5, R14, 0x1, 0x181f ;  /* 0x00381f000e057f89 */ /* 0x010f2200000e0000 */
[----:B------:R-:W-:Y:S01]  /*2bd0*/  IMAD.IADD R4, R144, 0x1, -R234 ;  /* 0x0000000190047824 */ /* 0x000fe200078e0aea */
[----:B---3--:R-:W-:Y:S01]  /*2be0*/  IADD3 R2, P1, R10, R13, RZ ;  /* 0x0000000d0a027210 */ /* 0x008fe20007f3e0ff */
[----:B------:R-:W-:-:S04]  /*2bf0*/  DEPBAR.LE SB0, 0x1 ;  /* 0x000080400000791a */ /* 0x000fc80000000000 */
[----:B------:R-:W-:Y:S01]  /*2c00*/  BAR.SYNC.DEFER_BLOCKING 0x0 ;  /* 0x0000000000007b1d */ /* 0x000fe20000010000 */
[----:B------:R-:W-:Y:S01]  /*2c10*/  ISETP.LT.OR P4, PT, R4, 0x1, P6 ;  /* 0x000000010400780c */ /* 0x000fe20003781670 */
[----:B-1----:R-:W-:Y:S01]  /*2c20*/  IMAD.X R3, R8, 0x1, R203, P1 ;  /* 0x0000000108037824 */ /* 0x002fe200008e06cb */
[----:B--2---:R-:W-:Y:S02]  /*2c30*/  IADD3 R6, P1, R10, R12, RZ ;  /* 0x0000000c0a067210 */ /* 0x004fe40007f3e0ff */
[----:B------:R-:W-:Y:S01]  /*2c40*/  ISETP.LT.OR P2, PT, R4, 0x1, P5 ;  /* 0x000000010400780c */ /* 0x000fe20002f41670 */
[----:B------:R-:W1:Y:S02]  /*2c50*/  SHFL.IDX PT, R10, R14, 0x2, 0x181f ;  /* 0x00581f000e0a7f89 */ /* 0x000e6400000e0000 */
[----:B------:R-:W-:Y:S02]  /*2c60*/  IMAD.X R7, R8, 0x1, R204, P1 ;  /* 0x0000000108077824 */ /* 0x000fe400008e06cc */
[----:B------:R2:W3:Y:S04]  /*2c70*/  LDSM.16.M88.4 R128, [R195] ;  /* 0x00000000c380783b */ /* 0x0004e80000000200 */
[----:B------:R2:W1:Y:S04]  /*2c80*/  LDSM.16.M88.4 R132, [R196] ;  /* 0x00000000c484783b */ /* 0x0004680000000200 */
[----:B------:R2:W1:Y:S04]  /*2c90*/  LDSM.16.M88.4 R164, [R198] ;  /* 0x00000000c6a4783b */ /* 0x0004680000000200 */
[----:B------:R2:W1:Y:S04]  /*2ca0*/  LDSM.16.M88.4 R168, [R197] ;  /* 0x00000000c5a8783b */ /* 0x0004680000000200 */
[----:B------:R2:W1:Y:S04]  /*2cb0*/  LDSM.16.M88.4 R172, [R195+0x4000] ;  /* 0x00400000c3ac783b */ /* 0x0004680000000200 */
[----:B------:R2:W1:Y:S04]  /*2cc0*/  LDSM.16.M88.4 R176, [R196+0x4000] ;  /* 0x00400000c4b0783b */ /* 0x0004680000000200 */
[----:B------:R2:W1:Y:S04]  /*2cd0*/  LDSM.16.M88.4 R180, [R198+0x4000] ;  /* 0x00400000c6b4783b */ /* 0x0004680000000200 */
[----:B------:R2:W1:Y:S04]  /*2ce0*/  LDSM.16.M88.4 R184, [R197+0x4000] ;  /* 0x00400000c5b8783b */ /* 0x0004680000000200 */
[----:B------:R-:W-:Y:S06]  /*2cf0*/  BAR.SYNC.DEFER_BLOCKING 0x0 ;  /* 0x0000000000007b1d */ /* 0x000fec0000010000 */
[----:B------:R-:W-:-:S04]  /*2d00*/  DEPBAR.LE SB0, 0x0 ;  /* 0x000080000000791a */ /* 0x000fc80000000000 */
[----:B------:R-:W-:Y:S06]  /*2d10*/  BAR.SYNC.DEFER_BLOCKING 0x0 ;  /* 0x0000000000007b1d */ /* 0x000fec0000010000 */
[----:B------:R2:W1:Y:S04]  /*2d20*/  LDSM.16.M88.4 R24, [R0] ;  /* 0x000000000018783b */ /* 0x0004680000000200 */
[----:B------:R2:W1:Y:S04]  /*2d30*/  LDSM.16.M88.4 R32, [R0+0x800] ;  /* 0x000800000020783b */ /* 0x0004680000000200 */
[----:B------:R2:W1:Y:S04]  /*2d40*/  LDSM.16.M88.4 R44, [R0+0x1000] ;  /* 0x00100000002c783b */ /* 0x0004680000000200 */
[----:B------:R2:W1:Y:S04]  /*2d50*/  LDSM.16.M88.4 R48, [R0+0x1800] ;  /* 0x001800000030783b */ /* 0x0004680000000200 */
[----:B------:R2:W1:Y:S04]  /*2d60*/  LDSM.16.M88.4 R96, [R0+0x2000] ;  /* 0x002000000060783b */ /* 0x0004680000000200 */
[----:B------:R2:W1:Y:S04]  /*2d70*/  LDSM.16.M88.4 R104, [R0+0x2800] ;  /* 0x002800000068783b */ /* 0x0004680000000200 */
[----:B------:R2:W1:Y:S04]  /*2d80*/  LDSM.16.M88.4 R136, [R0+0x3000] ;  /* 0x003000000088783b */ /* 0x0004680000000200 */
[----:B------:R2:W1:Y:S04]  /*2d90*/  LDSM.16.M88.4 R16, [R71] ;  /* 0x000000004710783b */ /* 0x0004680000000200 */
[----:B------:R2:W1:Y:S04]  /*2da0*/  LDSM.16.M88.4 R20, [R71+0x800] ;  /* 0x000800004714783b */ /* 0x0004680000000200 */
[----:B------:R2:W1:Y:S04]  /*2db0*/  LDSM.16.M88.4 R28, [R71+0x1000] ;  /* 0x00100000471c783b */ /* 0x0004680000000200 */
[----:B------:R2:W1:Y:S04]  /*2dc0*/  LDSM.16.M88.4 R40, [R71+0x1800] ;  /* 0x001800004728783b */ /* 0x0004680000000200 */
[----:B------:R2:W1:Y:S04]  /*2dd0*/  LDSM.16.M88.4 R52, [R71+0x2000] ;  /* 0x002000004734783b */ /* 0x0004680000000200 */
[----:B------:R2:W1:Y:S04]  /*2de0*/  LDSM.16.M88.4 R56, [R71+0x2800] ;  /* 0x002800004738783b */ /* 0x0004680000000200 */
[----:B------:R2:W1:Y:S04]  /*2df0*/  LDSM.16.M88.4 R60, [R71+0x3000] ;  /* 0x00300000473c783b */ /* 0x0004680000000200 */
[----:B------:R-:W-:Y:S01]  /*2e00*/  @!PT LDS RZ, [RZ] ;  /* 0x00000000fffff984 */ /* 0x000fe20000000800 */
[----:B------:R-:W-:Y:S01]  /*2e10*/  @!PT LDS RZ, [RZ] ;  /* 0x00000000fffff984 */ /* 0x000fe20000000800 */
[----:B------:R-:W-:Y:S01]  /*2e20*/  @!PT LDS RZ, [RZ] ;  /* 0x00000000fffff984 */ /* 0x000fe20000000800 */
[----:B------:R4:W-:Y:S01]  /*2e30*/  LDGSTS.E.BYPASS.LTC128B.128 [R200+0x100], [R2.64], !P4 ;  /* 0x0010000002c87fae */ /* 0x0009e2000e101d48 */
[----:B------:R-:W-:-:S03]  /*2e40*/  ISETP.LT.OR P4, PT, R4, 0x21, P6 ;  /* 0x000000210400780c */ /* 0x000fc60003781670 */
[----:B------:R1:W-:Y:S01]  /*2e50*/  LDGSTS.E.BYPASS.LTC128B.128 [R200+0x3900], [R6.64], !P2 ;  /* 0x0390000006c87fae */ /* 0x0003e2000d101d48 */
[----:B------:R-:W-:Y:S02]  /*2e60*/  ISETP.LT.OR P2, PT, R4, 0x21, P5 ;  /* 0x000000210400780c */ /* 0x000fe40002f41670 */
[----:B----4-:R-:W-:-:S05]  /*2e70*/  IADD3 R2, P1, R5, R13, RZ ;  /* 0x0000000d05027210 */ /* 0x010fca0007f3e0ff */
[----:B------:R-:W-:Y:S01]  /*2e80*/  IMAD.X R3, R9, 0x1, R203, P1 ;  /* 0x0000000109037824 */ /* 0x000fe200008e06cb */
[----:B------:R-:W-:-:S04]  /*2e90*/  IADD3 R8, P1, R5, R12, RZ ;  /* 0x0000000c05087210 */ /* 0x000fc80007f3e0ff */
[----:B------:R4:W-:Y:S01]  /*2ea0*/  LDGSTS.E.BYPASS.LTC128B.128 [R200+0x1100], [R2.64], !P4 ;  /* 0x0110000002c87fae */ /* 0x0009e2000e101d48 */
[----:B------:R-:W-:Y:S01]  /*2eb0*/  IMAD.X R9, R9, 0x1, R204, P1 ;  /* 0x0000000109097824 */ /* 0x000fe200008e06cc */
[----:B-1----:R-:W-:Y:S02]  /*2ec0*/  IADD3 R6, P1, R10, R13, RZ ;  /* 0x0000000d0a067210 */ /* 0x002fe40007f3e0ff */
[C---:B------:R-:W-:Y:S02]  /*2ed0*/  ISETP.LT.OR P4, PT, R4.reuse, 0x41, P6 ;  /* 0x000000410400780c */ /* 0x040fe40003781670 */
[----:B------:R2:W-:Y:S01]  /*2ee0*/  LDGSTS.E.BYPASS.LTC128B.128 [R200+0x4900], [R8.64], !P2 ;  /* 0x0490000008c87fae */ /* 0x0005e2000d101d48 */
[----:B------:R-:W-:Y:S01]  /*2ef0*/  IMAD.X R7, R11, 0x1, R203, P1 ;  /* 0x000000010b077824 */ /* 0x000fe200008e06cb */
[----:B------:R-:W-:-:S09]  /*2f00*/  ISETP.LT.OR P2, PT, R4, 0x41, P5 ;  /* 0x000000410400780c */ /* 0x000fd20002f41670 */
[----:B------:R2:W-:Y:S01]  /*2f10*/  LDGSTS.E.BYPASS.LTC128B.128 [R200+0x2100], [R6.64], !P4 ;  /* 0x0210000006c87fae */ /* 0x0005e2000e101d48 */
[----:B------:R-:W-:Y:S02]  /*2f20*/  ISETP.GT.AND P4, PT, R36, 0x6f, PT ;  /* 0x0000006f2400780c */ /* 0x000fe40003f84270 */
[----:B----4-:R-:W-:Y:S02]  /*2f30*/  IADD3 R2, P1, R10, R12, RZ ;  /* 0x0000000c0a027210 */ /* 0x010fe40007f3e0ff */
[----:B------:R-:W1:Y:S03]  /*2f40*/  S2R R12, SR_TID.X ;  /* 0x00000000000c7919 */ /* 0x000e660000002100 */
[----:B------:R-:W-:-:S05]  /*2f50*/  IMAD.X R3, R11, 0x1, R204, P1 ;  /* 0x000000010b037824 */ /* 0x000fca00008e06cc */
[----:B------:R2:W-:Y:S01]  /*2f60*/  LDGSTS.E.BYPASS.LTC128B.128 [R200+0x5900], [R2.64], !P2 ;  /* 0x0590000002c87fae */ /* 0x0005e2000d101d48 */
[----:B-1----:R-:W-:-:S13]  /*2f70*/  ISETP.GT.AND P1, PT, R12, 0x7f, PT ;  /* 0x0000007f0c00780c */ /* 0x002fda0003f24270 */
[----:B------:R-:W-:Y:S05]  /*2f80*/  @P1 BRA `(.L_x_183) ;  /* 0x0000010000001947 */ /* 0x000fea0003800000 */
[----:B--23--:R-:W-:Y:S05]  /*2f90*/  BRA.DIV ~URZ, `(.L_x_184) ;  /* 0x0000bae27f007947 */ /* 0x00cfea000b800000 */
[----:B------:R1:W2:Y:S04]  /*2fa0*/  SHFL.IDX PT, R0, R15, 0x3, 0x181f ;  /* 0x00781f000f007f89 */ /* 0x0002a800000e0000 */
[----:B------:R1:W3:Y:S02]  /*2fb0*/  SHFL.IDX PT, R2, R14, 0x3, 0x181f ;  /* 0x00781f000e027f89 */ /* 0x0002e400000e0000 */
.L_x_280:
[----:B------:R-:W-:Y:S01]  /*2fc0*/  IMAD.SHL.U32 R5, R231, 0x2, RZ ;  /* 0x00000002e7057824 */ /* 0x000fe200078e00ff */
[C---:B------:R-:W-:Y:S01]  /*2fd0*/  ISETP.LT.OR P6, PT, R4.reuse, 0x61, P6 ;  /* 0x000000610400780c */ /* 0x040fe200037c1670 */
[----:B------:R-:W-:Y:S01]  /*2fe0*/  IMAD.SHL.U32 R3, R235, 0x2, RZ ;  /* 0x00000002eb037824 */ /* 0x000fe200078e00ff */
[----:B------:R-:W-:Y:S02]  /*2ff0*/  ISETP.LT.OR P5, PT, R4, 0x61, P5 ;  /* 0x000000610400780c */ /* 0x000fe40002fa1670 */
[C---:B---3--:R-:W-:Y:S02]  /*3000*/  IADD3 R4, P2, R2.reuse, R5, RZ ;  /* 0x0000000502047210 */ /* 0x048fe40007f5e0ff */
[----:B------:R-:W-:-:S03]  /*3010*/  IADD3 R2, P1, R2, R3, RZ ;  /* 0x0000000302027210 */ /* 0x000fc60007f3e0ff */
[C---:B--2---:R-:W-:Y:S02]  /*3020*/  IMAD.X R5, R0.reuse, 0x1, R203, P2 ;  /* 0x0000000100057824 */ /* 0x044fe400010e06cb */
[----:B------:R-:W-:-:S03]  /*3030*/  IMAD.X R3, R0, 0x1, R204, P1 ;  /* 0x0000000100037824 */ /* 0x000fc600008e06cc */
[----:B------:R-:W-:Y:S01]  /*3040*/  @!PT LDS RZ, [RZ] ;  /* 0x00000000fffff984 */ /* 0x000fe20000000800 */
[----:B------:R-:W-:Y:S01]  /*3050*/  @!PT LDS RZ, [RZ] ;  /* 0x00000000fffff984 */ /* 0x000fe20000000800 */
[----:B------:R-:W-:Y:S01]  /*3060*/  @!PT LDS RZ, [RZ] ;  /* 0x00000000fffff984 */ /* 0x000fe20000000800 */
[----:B------:R2:W-:Y:S04]  /*3070*/  LDGSTS.E.BYPASS.LTC128B.128 [R200+0x3100], [R4.64], !P6 ;  /* 0x0310000004c87fae */ /* 0x0005e8000f101d48 */
[----:B------:R2:W-:Y:S02]  /*3080*/  LDGSTS.E.BYPASS.LTC128B.128 [R200+0x6900], [R2.64], !P5 ;  /* 0x0690000002c87fae */ /* 0x0005e4000e901d48 */
.L_x_183:
[----:B--23--:R-:W-:Y:S05]  /*3090*/  BSYNC B0 ;  /* 0x0000000000007941 */ /* 0x00cfea0003800000 */
.L_x_182:
[C---:B------:R-:W-:Y:S01]  /*30a0*/  HMMA.16816.F32 R8, R128.reuse, R18, RZ ;  /* 0x000000128008723c */ /* 0x040fe200000018ff */
[----:B------:R-:W-:Y:S01]  /*30b0*/  R2P PR, R233, 0x6 ;  /* 0x00000006e9007804 */ /* 0x000fe20000000000 */
[----:B------:R-:W0:Y:S01]  /*30c0*/  LDGDEPBAR ;  /* 0x00000000000079af */ /* 0x000e220000000000 */
[----:B------:R-:W-:Y:S01]  /*30d0*/  MOV R0, 0x40 ;  /* 0x0000004000007802 */ /* 0x000fe20000000f00 */
[----:B------:R-:W-:Y:S01]  /*30e0*/  BSSY B1, `(.L_x_185) ;  /* 0x000017d000017945 */ /* 0x000fe20003800000 */
[C---:B------:R-:W-:Y:S02]  /*30f0*/  IADD3 R193, R71.reuse, 0x20, RZ ;  /* 0x0000002047c17810 */ /* 0x040fe40007ffe0ff */
[----:B------:R-:W-:Y:S01]  /*3100*/  SEL R0, R0, 0xffffffc0, !P2 ;  /* 0xffffffc000007807 */ /* 0x000fe20005000000 */
[----:B------:R-:W-:Y:S03]  /*3110*/  HMMA.16816.F32 R4, R128, R20, RZ ;  /* 0x000000148004723c */ /* 0x000fe600000018ff */
[----:B------:R-:W-:-:S03]  /*3120*/  IADD3 R2, R71, R0, RZ ;  /* 0x0000000047027210 */ /* 0x000fc60007ffe0ff */
[----:B------:R-:W-:Y:S02]  /*3130*/  @P1 IADD3 R193, R71, -0x20, RZ ;  /* 0xffffffe047c11810 */ /* 0x000fe40007ffe0ff */
[----:B-1----:R-:W-:Y:S01]  /*3140*/  HMMA.16816.F32 R12, R128, R16, RZ ;  /* 0x00000010800c723c */ /* 0x002fe200000018ff */
[----:B------:R-:W-:Y:S02]  /*3150*/  ISETP.GT.AND P1, PT, R145, R236, PT ;  /* 0x000000ec9100720c */ /* 0x000fe40003f24270 */
[----:B------:R-:W-:-:S05]  /*3160*/  IADD3 R188, R0, R193, RZ ;  /* 0x000000c100bc7210 */ /* 0x000fca0007ffe0ff */
[C---:B------:R-:W-:Y:S08]  /*3170*/  HMMA.16816.F32 R80, R132.reuse, R26, R8 ;  /* 0x0000001a8450723c */ /* 0x040ff00000001808 */
[----:B------:R-:W-:Y:S08]  /*3180*/  HMMA.16816.F32 R92, R132, R32, R4 ;  /* 0x00000020845c723c */ /* 0x000ff00000001804 */
[C---:B------:R-:W-:Y:S08]  /*3190*/  HMMA.16816.F32 R8, R128.reuse, R28, RZ ;  /* 0x0000001c8008723c */ /* 0x040ff000000018ff */
[C---:B------:R-:W-:Y:S01]  /*31a0*/  HMMA.16816.F32 R4, R128.reuse, R30, RZ ;  /* 0x0000001e8004723c */ /* 0x040fe200000018ff */
[----:B------:R-:W1:Y:S07]  /*31b0*/  LDSM.16.M88.4 R28, [R2] ;  /* 0x00000000021c783b */ /* 0x000e6e0000000200 */
[----:B------:R-:W-:Y:S08]  /*31c0*/  HMMA.16816.F32 R16, R128, R22, RZ ;  /* 0x000000168010723c */ /* 0x000ff000000018ff */
[----:B------:R-:W-:Y:S08]  /*31d0*/  HMMA.16816.F32 R84, R132, R44, R8 ;  /* 0x0000002c8454723c */ /* 0x000ff00000001808 */
[----:B------:R-:W-:Y:S08]  /*31e0*/  HMMA.16816.F32 R8, R128, R42, RZ ;  /* 0x0000002a8008723c */ /* 0x000ff000000018ff */
[----:B------:R-:W-:Y:S01]  /*31f0*/  HMMA.16816.F32 R76, R132, R46, R4 ;  /* 0x0000002e844c723c */ /* 0x000fe20000001804 */
[----:B------:R-:W-:Y:S07]  /*3200*/  LDSM.16.M88.4 R44, [R2+0x800] ;  /* 0x00080000022c783b */ /* 0x000fee0000000200 */
[----:B------:R-:W-:Y:S08]  /*3210*/  HMMA.16816.F32 R4, R128, R52, RZ ;  /* 0x000000348004723c */ /* 0x000ff000000018ff */
[----:B------:R-:W-:Y:S08]  /*3220*/  HMMA.16816.F32 R36, R132, R24, R12 ;  /* 0x000000188424723c */ /* 0x000ff0000000180c */
[----:B------:R-:W-:Y:S01]  /*3230*/  HMMA.16816.F32 R12, R128, R40, RZ ;  /* 0x00000028800c723c */ /* 0x000fe200000018ff */
[----:B------:R-:W-:Y:S07]  /*3240*/  LDSM.16.M88.4 R40, [R2+0x1000] ;  /* 0x001000000228783b */ /* 0x000fee0000000200 */
[C---:B------:R-:W-:Y:S01]  /*3250*/  HMMA.16816.F32 R108, R132.reuse, R34, R16 ;  /* 0x00000022846c723c */ /* 0x040fe20000001810 */
[----:B------:R-:W2:Y:S07]  /*3260*/  LDSM.16.M88.4 R32, [R188] ;  /* 0x00000000bc20783b */ /* 0x000eae0000000200 */
[C---:B------:R-:W-:Y:S08]  /*3270*/  HMMA.16816.F32 R88, R132.reuse, R50, R8 ;  /* 0x000000328458723c */ /* 0x040ff00000001808 */
[----:B------:R-:W-:Y:S08]  /*3280*/  HMMA.16816.F32 R72, R132, R96, R4 ;  /* 0x000000608448723c */ /* 0x000ff00000001804 */
[C---:B------:R-:W-:Y:S08]  /*3290*/  HMMA.16816.F32 R8, R128.reuse, R60, RZ ;  /* 0x0000003c8008723c */ /* 0x040ff000000018ff */
[----:B------:R-:W-:Y:S08]  /*32a0*/  HMMA.16816.F32 R4, R128, R62, RZ ;  /* 0x0000003e8004723c */ /* 0x000ff000000018ff */
[----:B------:R-:W-:Y:S08]  /*32b0*/  HMMA.16816.F32 R64, R132, R48, R12 ;  /* 0x000000308440723c */ /* 0x000ff0000000180c */
[C---:B------:R-:W-:Y:S08]  /*32c0*/  HMMA.16816.F32 R16, R128.reuse, R56, RZ ;  /* 0x000000388010723c */ /* 0x040ff000000018ff */
[----:B------:R-:W-:Y:S01]  /*32d0*/  HMMA.16816.F32 R12, R128, R58, RZ ;  /* 0x0000003a800c723c */ /* 0x000fe200000018ff */
[----:B------:R-:W-:Y:S07]  /*32e0*/  LDSM.16.M88.4 R56, [R2+0x1800] ;  /* 0x001800000238783b */ /* 0x000fee0000000200 */
[----:B-1----:R-:W-:Y:S01]  /*32f0*/  HMMA.16816.F32 R24, R164, R28, R36 ;  /* 0x0000001ca418723c */ /* 0x002fe20000001824 */
[----:B------:R-:W-:Y:S07]  /*3300*/  LDSM.16.M88.4 R36, [R188+0x800] ;  /* 0x00080000bc24783b */ /* 0x000fee0000000200 */
[----:B------:R-:W-:Y:S01]  /*3310*/  HMMA.16816.F32 R20, R128, R54, RZ ;  /* 0x000000368014723c */ /* 0x000fe200000018ff */
[----:B------:R-:W1:Y:S07]  /*3320*/  LDSM.16.M88.4 R52, [R71+0x3800] ;  /* 0x003800004734783b */ /* 0x000e6e0000000200 */
[C---:B------:R-:W-:Y:S01]  /*3330*/  HMMA.16816.F32 R140, R132.reuse, R136, R8 ;  /* 0x00000088848c723c */ /* 0x040fe20000001808 */
[----:B------:R-:W3:Y:S07]  /*3340*/  LDSM.16.M88.4 R8, [R2+0x2000] ;  /* 0x002000000208783b */ /* 0x000eee0000000200 */
[----:B------:R-:W-:Y:S08]  /*3350*/  HMMA.16816.F32 R136, R132, R138, R4 ;  /* 0x0000008a8488723c */ /* 0x000ff00000001804 */
[----:B------:R-:W-:Y:S01]  /*3360*/  HMMA.16816.F32 R4, R164, R30, R80 ;  /* 0x0000001ea404723c */ /* 0x000fe20000001850 */
[----:B------:R-:W-:Y:S07]  /*3370*/  LDSM.16.M88.4 R80, [R193+0x3800] ;  /* 0x00380000c150783b */ /* 0x000fee0000000200 */
[C---:B------:R-:W-:Y:S08]  /*3380*/  HMMA.16816.F32 R48, R132.reuse, R104, R16 ;  /* 0x000000688430723c */ /* 0x040ff00000001810 */
[----:B------:R-:W-:Y:S08]  /*3390*/  HMMA.16816.F32 R104, R132, R106, R12 ;  /* 0x0000006a8468723c */ /* 0x000ff0000000180c */
[----:B--2---:R-:W-:Y:S08]  /*33a0*/  HMMA.16816.F32 R12, R168, R32, R24 ;  /* 0x00000020a80c723c */ /* 0x004ff00000001818 */
[----:B------:R-:W-:Y:S01]  /*33b0*/  HMMA.16816.F32 R60, R132, R98, R20 ;  /* 0x00000062843c723c */ /* 0x000fe20000001814 */
[----:B------:R-:W2:Y:S04]  /*33c0*/  LDSM.16.M88.4 R20, [R2+0x2800] ;  /* 0x002800000214783b */ /* 0x000ea80000000200 */
[----:B------:R-:W-:Y:S03]  /*33d0*/  LDSM.16.M88.4 R96, [R2+0x3800] ;  /* 0x003800000260783b */ /* 0x000fe60000000200 */
[C---:B------:R-:W-:Y:S01]  /*33e0*/  HMMA.16816.F32 R16, R164.reuse, R44, R92 ;  /* 0x0000002ca410723c */ /* 0x040fe2000000185c */
[----:B------:R-:W-:Y:S07]  /*33f0*/  LDSM.16.M88.4 R92, [R71+0x4000] ;  /* 0x00400000475c783b */ /* 0x000fee0000000200 */
[C---:B------:R-:W-:Y:S01]  /*3400*/  HMMA.16816.F32 R100, R164.reuse, R40, R84 ;  /* 0x00000028a464723c */ /* 0x040fe20000001854 */
[----:B------:R-:W-:Y:S07]  /*3410*/  LDSM.16.M88.4 R84, [R188+0x1000] ;  /* 0x00100000bc54783b */ /* 0x000fee0000000200 */
[----:B------:R-:W-:Y:S01]  /*3420*/  HMMA.16816.F32 R120, R164, R42, R76 ;  /* 0x0000002aa478723c */ /* 0x000fe2000000184c */
[----:B------:R-:W4:Y:S04]  /*3430*/  LDSM.16.M88.4 R40, [R2+0x3000] ;  /* 0x003000000228783b */ /* 0x000f280000000200 */
[----:B------:R-:W-:Y:S03]  /*3440*/  LDSM.16.M88.4 R76, [R193+0x4000] ;  /* 0x00400000c14c783b */ /* 0x000fe60000000200 */
[----:B------:R-:W-:Y:S01]  /*3450*/  HMMA.16816.F32 R4, R168, R34, R4 ;  /* 0x00000022a804723c */ /* 0x000fe20000001804 */
[----:B------:R-:W-:Y:S07]  /*3460*/  LDSM.16.M88.4 R32, [R188+0x2800] ;  /* 0x00280000bc20783b */ /* 0x000fee0000000200 */
[----:B-1----:R-:W-:Y:S08]  /*3470*/  HMMA.16816.F32 R12, R172, R52, R12 ;  /* 0x00000034ac0c723c */ /* 0x002ff0000000180c */
[----:B------:R-:W-:Y:S01]  /*3480*/  HMMA.16816.F32 R108, R164, R46, R108 ;  /* 0x0000002ea46c723c */ /* 0x000fe2000000186c */
[----:B------:R-:W-:Y:S07]  /*3490*/  LDSM.16.M88.4 R44, [R188+0x2000] ;  /* 0x00200000bc2c783b */ /* 0x000fee0000000200 */
[----:B------:R-:W-:Y:S08]  /*34a0*/  HMMA.16816.F32 R16, R168, R36, R16 ;  /* 0x00000024a810723c */ /* 0x000ff00000001810 */
[C---:B---3--:R-:W-:Y:S08]  /*34b0*/  HMMA.16816.F32 R112, R164.reuse, R8, R72 ;  /* 0x00000008a470723c */ /* 0x048ff00000001848 */
[C---:B--2---:R-:W-:Y:S01]  /*34c0*/  HMMA.16816.F32 R72, R164.reuse, R20, R48 ;  /* 0x00000014a448723c */ /* 0x044fe20000001830 */
[----:B------:R-:W1:Y:S07]  /*34d0*/  LDSM.16.M88.4 R48, [R188+0x1800] ;  /* 0x00180000bc30783b */ /* 0x000e6e0000000200 */
[C---:B------:R-:W-:Y:S08]  /*34e0*/  HMMA.16816.F32 R124, R164.reuse, R56, R64 ;  /* 0x00000038a47c723c */ /* 0x040ff00000001840 */
[----:B------:R-:W-:Y:S01]  /*34f0*/  HMMA.16816.F32 R116, R164, R58, R88 ;  /* 0x0000003aa474723c */ /* 0x000fe20000001858 */
[----:B------:R-:W2:Y:S07]  /*3500*/  LDSM.16.M88.4 R56, [R188+0x3000] ;  /* 0x00300000bc38783b */ /* 0x000eae0000000200 */
[----:B------:R-:W-:Y:S08]  /*3510*/  HMMA.16816.F32 R4, R172, R54, R4 ;  /* 0x00000036ac04723c */ /* 0x000ff00000001804 */
[----:B------:R-:W-:Y:S08]  /*3520*/  HMMA.16816.F32 R12, R176, R80, R12 ;  /* 0x00000050b00c723c */ /* 0x000ff0000000180c */
[C---:B------:R-:W-:Y:S01]  /*3530*/  HMMA.16816.F32 R28, R164.reuse, R22, R104 ;  /* 0x00000016a41c723c */ /* 0x040fe20000001868 */
[----:B------:R-:W3:Y:S07]  /*3540*/  LDSM.16.M88.4 R104, [R188+0x3800] ;  /* 0x00380000bc68783b */ /* 0x000eee0000000200 */
[----:B----4-:R-:W-:Y:S08]  /*3550*/  HMMA.16816.F32 R24, R164, R40, R140 ;  /* 0x00000028a418723c */ /* 0x010ff0000000188c */
[----:B------:R-:W-:Y:S01]  /*3560*/  HMMA.16816.F32 R20, R168, R38, R108 ;  /* 0x00000026a814723c */ /* 0x000fe2000000186c */
[----:B------:R-:W4:Y:S07]  /*3570*/  LDSM.16.M88.4 R36, [R71+0x4800] ;  /* 0x004800004724783b */ /* 0x000f2e0000000200 */
[----:B------:R-:W-:Y:S08]  /*3580*/  HMMA.16816.F32 R16, R172, R92, R16 ;  /* 0x0000005cac10723c */ /* 0x000ff00000001810 */
[----:B------:R-:W-:Y:S08]  /*3590*/  HMMA.16816.F32 R88, R164, R10, R60 ;  /* 0x0000000aa458723c */ /* 0x000ff0000000183c */
[----:B------:R-:W-:Y:S01]  /*35a0*/  HMMA.16816.F32 R8, R176, R82, R4 ;  /* 0x00000052b008723c */ /* 0x000fe20000001804 */
[----:B------:R-:W-:Y:S07]  /*35b0*/  LDSM.16.M88.4 R80, [R71+0x5000] ;  /* 0x005000004750783b */ /* 0x000fee0000000200 */
[----:B------:R-:W-:Y:S08]  /*35c0*/  HMMA.16816.F32 R60, R164, R42, R136 ;  /* 0x0000002aa43c723c */ /* 0x000ff00000001888 */
[C---:B------:R-:W-:Y:S08]  /*35d0*/  HMMA.16816.F32 R64, R168.reuse, R84, R100 ;  /* 0x00000054a840723c */ /* 0x040ff00000001864 */
[----:B------:R-:W-:Y:S01]  /*35e0*/  HMMA.16816.F32 R40, R168, R86, R120 ;  /* 0x00000056a828723c */ /* 0x000fe20000001878 */
[----:B------:R-:W5:Y:S07]  /*35f0*/  LDSM.16.M88.4 R84, [R2+0x4000] ;  /* 0x004000000254783b */ /* 0x000f6e0000000200 */
[----:B------:R-:W-:Y:S08]  /*3600*/  HMMA.16816.F32 R4, R180, R96, R12 ;  /* 0x00000060b404723c */ /* 0x000ff0000000180c */
[C---:B-1----:R-:W-:Y:S08]  /*3610*/  HMMA.16816.F32 R52, R168.reuse, R48, R124 ;  /* 0x00000030a834723c */ /* 0x042ff0000000187c */
[C---:B------:R-:W-:Y:S08]  /*3620*/  HMMA.16816.F32 R48, R168.reuse, R50, R116 ;  /* 0x00000032a830723c */ /* 0x040ff00000001874 */
[----:B--2---:R-:W-:Y:S08]  /*3630*/  HMMA.16816.F32 R116, R168, R56, R24 ;  /* 0x00000038a874723c */ /* 0x004ff00000001818 */
[----:B------:R-:W-:Y:S08]  /*3640*/  HMMA.16816.F32 R24, R172, R94, R20 ;  /* 0x0000005eac18723c */ /* 0x000ff00000001814 */
[----:B------:R-:W-:Y:S08]  /*3650*/  HMMA.16816.F32 R20, R176, R76, R16 ;  /* 0x0000004cb014723c */ /* 0x000ff00000001810 */
[C---:B------:R-:W-:Y:S08]  /*3660*/  HMMA.16816.F32 R100, R168.reuse, R32, R72 ;  /* 0x00000020a864723c */ /* 0x040ff00000001848 */
[----:B------:R-:W-:Y:S01]  /*3670*/  HMMA.16816.F32 R108, R168, R34, R28 ;  /* 0x00000022a86c723c */ /* 0x000fe2000000181c */
[----:B------:R-:W1:Y:S04]  /*3680*/  LDSM.16.M88.4 R32, [R193+0x4800] ;  /* 0x00480000c120783b */ /* 0x000e680000000200 */
[----:B------:R-:W-:Y:S03]  /*3690*/  LDSM.16.M88.4 R28, [R193+0x5000] ;  /* 0x00500000c11c783b */ /* 0x000fe60000000200 */
[----:B------:R-:W-:Y:S08]  /*36a0*/  HMMA.16816.F32 R16, R180, R98, R8 ;  /* 0x00000062b410723c */ /* 0x000ff00000001808 */
[----:B------:R-:W-:Y:S01]  /*36b0*/  HMMA.16816.F32 R92, R168, R58, R60 ;  /* 0x0000003aa85c723c */ /* 0x000fe2000000183c */
[----:B------:R-:W2:Y:S07]  /*36c0*/  LDSM.16.M88.4 R56, [R188+0x4000] ;  /* 0x00400000bc38783b */ /* 0x000eae0000000200 */
[----:B---3--:R-:W-:Y:S08]  /*36d0*/  HMMA.16816.F32 R4, R184, R104, R4 ;  /* 0x00000068b804723c */ /* 0x008ff00000001804 */
[----:B----4-:R-:W-:Y:S08]  /*36e0*/  HMMA.16816.F32 R12, R172, R36, R64 ;  /* 0x00000024ac0c723c */ /* 0x010ff00000001840 */
[----:B-----5:R-:W-:Y:S08]  /*36f0*/  HMMA.16816.F32 R8, R180, R84, R20 ;  /* 0x00000054b408723c */ /* 0x020ff00000001814 */
[----:B------:R-:W-:Y:S01]  /*3700*/  HMMA.16816.F32 R24, R176, R78, R24 ;  /* 0x0000004eb018723c */ /* 0x000fe20000001818 */
[----:B------:R-:W-:-:S04]  /*3710*/  FMUL.FTZ R0, R4, c[0x0][0x320] ;  /* 0x0000c80004007a20 */ /* 0x000fc80000410000 */
[----:B------:R3:W4:Y:S03]  /*3720*/  MUFU.TANH R121, R0 ;  /* 0x0000000000797308 */ /* 0x0007260000002400 */
[C---:B------:R-:W-:Y:S01]  /*3730*/  HMMA.16816.F32 R72, R172.reuse, R80, R52 ;  /* 0x00000050ac48723c */ /* 0x040fe20000001834 */
[----:B------:R-:W-:Y:S07]  /*3740*/  LDSM.16.M88.4 R52, [R71+0x6000] ;  /* 0x006000004734783b */ /* 0x000fee0000000200 */
[----:B------:R-:W-:Y:S01]  /*3750*/  HMMA.16816.F32 R80, R172, R82, R48 ;  /* 0x00000052ac50723c */ /* 0x000fe20000001830 */
[----:B------:R-:W-:Y:S01]  /*3760*/  LDSM.16.M88.4 R48, [R2+0x4800] ;  /* 0x004800000230783b */ /* 0x000fe20000000200 */
[----:B---3--:R-:W-:-:S06]  /*3770*/  FMUL.FTZ R0, R5, c[0x0][0x320] ;  /* 0x0000c80005007a20 */ /* 0x008fcc0000410000 */
[----:B------:R-:W-:Y:S01]  /*3780*/  HMMA.16816.F32 R16, R184, R106, R16 ;  /* 0x0000006ab810723c */ /* 0x000fe20000001810 */
[----:B------:R3:W1:Y:S07]  /*3790*/  MUFU.TANH R120, R0 ;  /* 0x0000000000787308 */ /* 0x00066e0000002400 */
[C---:B------:R-:W-:Y:S08]  /*37a0*/  HMMA.16816.F32 R112, R168.reuse, R44, R112 ;  /* 0x0000002ca870723c */ /* 0x040ff00000001870 */
[----:B------:R-:W-:Y:S01]  /*37b0*/  HMMA.16816.F32 R88, R168, R46, R88 ;  /* 0x0000002ea858723c */ /* 0x000fe20000001858 */
[----:B---3--:R-:W-:-:S04]  /*37c0*/  FMUL.FTZ R0, R6, c[0x0][0x320] ;  /* 0x0000c80006007a20 */ /* 0x008fc80000410000 */
[----:B------:R3:W2:Y:S03]  /*37d0*/  MUFU.TANH R107, R0 ;  /* 0x00000000006b7308 */ /* 0x0006a60000002400 */
[----:B------:R-:W-:Y:S01]  /*37e0*/  HMMA.16816.F32 R44, R172, R38, R40 ;  /* 0x00000026ac2c723c */ /* 0x000fe20000001828 */
[----:B------:R-:W5:Y:S04]  /*37f0*/  LDSM.16.M88.4 R40, [R71+0x5800] ;  /* 0x005800004728783b */ /* 0x000f680000000200 */
[----:B------:R-:W4:Y:S03]  /*3800*/  LDSM.16.M88.4 R36, [R188+0x4800] ;  /* 0x00480000bc24783b */ /* 0x000f260000000200 */
[----:B-1----:R-:W-:Y:S01]  /*3810*/  HMMA.16816.F32 R12, R176, R32, R12 ;  /* 0x00000020b00c723c */ /* 0x002fe2000000180c */
[----:B---3--:R-:W-:-:S07]  /*3820*/  FMUL.FTZ R0, R7, c[0x0][0x320] ;  /* 0x0000c80007007a20 */ /* 0x008fce0000410000 */
[----:B--2---:R-:W-:Y:S01]  /*3830*/  HMMA.16816.F32 R4, R184, R56, R8 ;  /* 0x00000038b804723c */ /* 0x004fe20000001808 */
[----:B------:R1:W2:Y:S07]  /*3840*/  MUFU.TANH R106, R0 ;  /* 0x00000000006a7308 */ /* 0x0002ae0000002400 */
[----:B------:R-:W-:Y:S08]  /*3850*/  HMMA.16816.F32 R8, R180, R86, R24 ;  /* 0x00000056b408723c */ /* 0x000ff00000001818 */
[----:B------:R-:W-:Y:S01]  /*3860*/  HMMA.16816.F32 R20, R176, R34, R44 ;  /* 0x00000022b014723c */ /* 0x000fe2000000182c */
[----:B-1----:R-:W-:Y:S01]  /*3870*/  FMUL.FTZ R0, R16, c[0x0][0x320] ;  /* 0x0000c80010007a20 */ /* 0x002fe20000410000 */
[----:B------:R-:W1:Y:S03]  /*3880*/  LDSM.16.M88.4 R32, [R2+0x5000] ;  /* 0x005000000220783b */ /* 0x000e660000000200 */
[----:B------:R3:W1:Y:S01]  /*3890*/  MUFU.TANH R105, R0 ;  /* 0x0000000000697308 */ /* 0x0006620000002400 */
[----:B------:R-:W-:Y:S02]  /*38a0*/  LDSM.16.M88.4 R44, [R2+0x5800] ;  /* 0x00580000022c783b */ /* 0x000fe40000000200 */
[C---:B-----5:R-:W-:Y:S08]  /*38b0*/  HMMA.16816.F32 R60, R172.reuse, R42, R88 ;  /* 0x0000002aac3c723c */ /* 0x060ff00000001858 */
[----:B------:R-:W-:Y:S01]  /*38c0*/  HMMA.16816.F32 R64, R172, R40, R112 ;  /* 0x00000028ac40723c */ /* 0x000fe20000001870 */
[----:B------:R-:W5:Y:S01]  /*38d0*/  LDSM.16.M88.4 R40, [R193+0x5800] ;  /* 0x00580000c128783b */ /* 0x000f620000000200 */
[----:B---3--:R-:W-:-:S04]  /*38e0*/  FMUL.FTZ R0, R17, c[0x0][0x320] ;  /* 0x0000c80011007a20 */ /* 0x008fc80000410000 */
[----:B------:R3:W1:Y:S02]  /*38f0*/  MUFU.TANH R104, R0 ;  /* 0x0000000000687308 */ /* 0x0006640000002400 */
[----:B---3--:R-:W-:-:S06]  /*3900*/  FMUL.FTZ R0, R18, c[0x0][0x320] ;  /* 0x0000c80012007a20 */ /* 0x008fcc0000410000 */
[----:B------:R3:W1:Y:S02]  /*3910*/  MUFU.TANH R99, R0 ;  /* 0x0000000000637308 */ /* 0x0006640000002400 */
[----:B---3--:R-:W-:Y:S02]  /*3920*/  FMUL.FTZ R0, R19, c[0x0][0x320] ;  /* 0x0000c80013007a20 */ /* 0x008fe40000410000 */
[----:B------:R-:W-:Y:S04]  /*3930*/  HMMA.16816.F32 R16, R180, R48, R12 ;  /* 0x00000030b410723c */ /* 0x000fe8000000180c */
[----:B------:R3:W1:Y:S04]  /*3940*/  MUFU.TANH R98, R0 ;  /* 0x0000000000627308 */ /* 0x0006680000002400 */
[----:B------:R-:W-:Y:S01]  /*3950*/  HMMA.16816.F32 R12, R184, R58, R8 ;  /* 0x0000003ab80c723c */ /* 0x000fe20000001808 */
[----:B------:R-:W2:Y:S07]  /*3960*/  LDSM.16.M88.4 R56, [R71+0x6800] ;  /* 0x006800004738783b */ /* 0x000eae0000000200 */
[----:B------:R-:W-:Y:S01]  /*3970*/  HMMA.16816.F32 R8, R176, R28, R72 ;  /* 0x0000001cb008723c */ /* 0x000fe20000001848 */
[----:B---3--:R-:W-:-:S04]  /*3980*/  FMUL.FTZ R0, R4, c[0x0][0x320] ;  /* 0x0000c80004007a20 */ /* 0x008fc80000410000 */
[----:B------:R3:W1:Y:S03]  /*3990*/  MUFU.TANH R97, R0 ;  /* 0x0000000000617308 */ /* 0x0006660000002400 */
[----:B----4-:R-:W-:Y:S08]  /*39a0*/  HMMA.16816.F32 R24, R184, R36, R16 ;  /* 0x00000024b818723c */ /* 0x010ff00000001810 */
[----:B------:R-:W-:Y:S01]  /*39b0*/  HMMA.16816.F32 R72, R172, R52, R100 ;  /* 0x00000034ac48723c */ /* 0x000fe20000001864 */
[----:B---3--:R-:W-:-:S07]  /*39c0*/  FMUL.FTZ R0, R5, c[0x0][0x320] ;  /* 0x0000c80005007a20 */ /* 0x008fce0000410000 */
[----:B-1----:R-:W-:Y:S01]  /*39d0*/  HMMA.16816.F32 R16, R180, R32, R8 ;  /* 0x00000020b410723c */ /* 0x002fe20000001808 */
[----:B------:R1:W3:Y:S02]  /*39e0*/  MUFU.TANH R96, R0 ;  /* 0x0000000000607308 */ /* 0x0002e40000002400 */
[----:B-1----:R-:W-:-:S06]  /*39f0*/  FMUL.FTZ R0, R6, c[0x0][0x320] ;  /* 0x0000c80006007a20 */ /* 0x002fcc0000410000 */
[----:B------:R1:W4:Y:S02]  /*3a00*/  MUFU.TANH R88, R0 ;  /* 0x0000000000587308 */ /* 0x0003240000002400 */
[----:B-1----:R-:W-:Y:S02]  /*3a10*/  FMUL.FTZ R0, R7, c[0x0][0x320] ;  /* 0x0000c80007007a20 */ /* 0x002fe40000410000 */
[----:B------:R-:W-:Y:S01]  /*3a20*/  HMMA.16816.F32 R4, R180, R50, R20 ;  /* 0x00000032b404723c */ /* 0x000fe20000001814 */
[----:B------:R-:W1:Y:S03]  /*3a30*/  LDSM.16.M88.4 R48, [R188+0x5000] ;  /* 0x00500000bc30783b */ /* 0x000e660000000200 */
[----:B------:R2:W1:Y:S04]  /*3a40*/  MUFU.TANH R87, R0 ;  /* 0x0000000000577308 */ /* 0x0004680000002400 */
[----:B------:R-:W-:Y:S01]  /*3a50*/  HMMA.16816.F32 R20, R176, R30, R80 ;  /* 0x0000001eb014723c */ /* 0x000fe20000001850 */
[----:B------:R-:W1:Y:S01]  /*3a60*/  LDSM.16.M88.4 R28, [R193+0x6000] ;  /* 0x00600000c11c783b */ /* 0x000e620000000200 */
[----:B--2---:R-:W-:-:S04]  /*3a70*/  FMUL.FTZ R0, R12, c[0x0][0x320] ;  /* 0x0000c8000c007a20 */ /* 0x004fc80000410000 */
[----:B------:R2:W1:Y:S10]  /*3a80*/  MUFU.TANH R86, R0 ;  /* 0x0000000000567308 */ /* 0x0004740000002400 */
[----:B------:R-:W-:Y:S01]  /*3a90*/  HMMA.16816.F32 R4, R184, R38, R4 ;  /* 0x00000026b804723c */ /* 0x000fe20000001804 */
[----:B------:R-:W1:Y:S07]  /*3aa0*/  LDSM.16.M88.4 R36, [R188+0x5800] ;  /* 0x00580000bc24783b */ /* 0x000e6e0000000200 */
[----:B------:R-:W-:Y:S01]  /*3ab0*/  HMMA.16816.F32 R8, R180, R34, R20 ;  /* 0x00000022b408723c */ /* 0x000fe20000001814 */
[----:B--2---:R-:W-:-:S07]  /*3ac0*/  FMUL.FTZ R0, R13, c[0x0][0x320] ;  /* 0x0000c8000d007a20 */ /* 0x004fce0000410000 */
[----:B-----5:R-:W-:Y:S01]  /*3ad0*/  HMMA.16816.F32 R20, R176, R42, R60 ;  /* 0x0000002ab014723c */ /* 0x020fe2000000183c */
[----:B------:R2:W1:Y:S07]  /*3ae0*/  MUFU.TANH R85, R0 ;  /* 0x0000000000557308 */ /* 0x00046e0000002400 */
[C---:B------:R-:W-:Y:S08]  /*3af0*/  HMMA.16816.F32 R32, R172.reuse, R54, R108 ;  /* 0x00000036ac20723c */ /* 0x040ff0000000186c */
[----:B------:R-:W-:Y:S01]  /*3b00*/  HMMA.16816.F32 R52, R172, R56, R116 ;  /* 0x00000038ac34723c */ /* 0x000fe20000001874 */
[----:B--2---:R-:W-:-:S04]  /*3b10*/  FMUL.FTZ R0, R14, c[0x0][0x320] ;  /* 0x0000c8000e007a20 */ /* 0x004fc80000410000 */
[----:B------:R2:W1:Y:S02]  /*3b20*/  MUFU.TANH R84, R0 ;  /* 0x0000000000547308 */ /* 0x0004640000002400 */
[----:B--2---:R-:W-:Y:S02]  /*3b30*/  FMUL.FTZ R0, R15, c[0x0][0x320] ;  /* 0x0000c8000f007a20 */ /* 0x004fe40000410000 */
[----:B------:R-:W-:Y:S01]  /*3b40*/  HMMA.16816.F32 R12, R176, R40, R64 ;  /* 0x00000028b00c723c */ /* 0x000fe20000001840 */
[----:B------:R-:W-:Y:S03]  /*3b50*/  LDSM.16.M88.4 R40, [R188+0x6000] ;  /* 0x00600000bc28783b */ /* 0x000fe60000000200 */
        /* <DEDUP_REMOVED lines=8> */
[----:B-1----:R-:W-:Y:S04]  /*3be0*/  HMMA.16816.F32 R24, R184, R48, R16 ;  /* 0x00000030b818723c */ /* 0x002fe80000001810 */
[----:B------:R1:W2:Y:S04]  /*3bf0*/  MUFU.TANH R77, R0 ;  /* 0x00000000004d7308 */ /* 0x0002a80000002400 */
[----:B------:R-:W-:Y:S08]  /*3c00*/  HMMA.16816.F32 R16, R180, R44, R12 ;  /* 0x0000002cb410723c */ /* 0x000ff0000000180c */
[----:B------:R-:W-:Y:S01]  /*3c10*/  HMMA.16816.F32 R12, R176, R28, R72 ;  /* 0x0000001cb00c723c */ /* 0x000fe20000001848 */
[----:B-1----:R-:W-:-:S04]  /*3c20*/  FMUL.FTZ R0, R4, c[0x0][0x320] ;  /* 0x0000c80004007a20 */ /* 0x002fc80000410000 */
[----:B------:R1:W1:Y:S02]  /*3c30*/  MUFU.TANH R76, R0 ;  /* 0x00000000004c7308 */ /* 0x0002640000002400 */
[----:B-1----:R-:W-:-:S06]  /*3c40*/  FMUL.FTZ R0, R5, c[0x0][0x320] ;  /* 0x0000c80005007a20 */ /* 0x002fcc0000410000 */
[----:B------:R1:W1:Y:S02]  /*3c50*/  MUFU.TANH R70, R0 ;  /* 0x0000000000467308 */ /* 0x0002640000002400 */
[----:B-1----:R-:W-:-:S06]  /*3c60*/  FMUL.FTZ R0, R6, c[0x0][0x320] ;  /* 0x0000c80006007a20 */ /* 0x002fcc0000410000 */
[----:B------:R1:W1:Y:S02]  /*3c70*/  MUFU.TANH R69, R0 ;  /* 0x0000000000457308 */ /* 0x0002640000002400 */
[----:B-1----:R-:W-:Y:S02]  /*3c80*/  FMUL.FTZ R0, R7, c[0x0][0x320] ;  /* 0x0000c80007007a20 */ /* 0x002fe40000410000 */
[----:B------:R-:W-:Y:S01]  /*3c90*/  HMMA.16816.F32 R4, R184, R50, R8 ;  /* 0x00000032b804723c */ /* 0x000fe20000001808 */
[----:B------:R-:W1:Y:S03]  /*3ca0*/  LDSM.16.M88.4 R48, [R2+0x6000] ;  /* 0x006000000230783b */ /* 0x000e660000000200 */
[----:B------:R5:W1:Y:S04]  /*3cb0*/  MUFU.TANH R68, R0 ;  /* 0x0000000000447308 */ /* 0x000a680000002400 */
[----:B------:R-:W-:Y:S01]  /*3cc0*/  HMMA.16816.F32 R8, R180, R46, R20 ;  /* 0x0000002eb408723c */ /* 0x000fe20000001814 */
[----:B------:R-:W2:Y:S07]  /*3cd0*/  LDSM.16.M88.4 R44, [R193+0x6800] ;  /* 0x00680000c12c783b */ /* 0x000eae0000000200 */
[----:B------:R-:W-:Y:S01]  /*3ce0*/  HMMA.16816.F32 R20, R184, R36, R16 ;  /* 0x00000024b814723c */ /* 0x000fe20000001810 */
[----:B-----5:R-:W-:-:S04]  /*3cf0*/  FMUL.FTZ R0, R24, c[0x0][0x320] ;  /* 0x0000c80018007a20 */ /* 0x020fc80000410000 */
[----:B------:R5:W1:Y:S11]  /*3d00*/  MUFU.TANH R66, R0 ;  /* 0x0000000000427308 */ /* 0x000a760000002400 */
[----:B------:R-:W-:Y:S01]  /*3d10*/  HMMA.16816.F32 R8, R184, R38, R8 ;  /* 0x00000026b808723c */ /* 0x000fe20000001808 */
[----:B-----5:R-:W-:-:S07]  /*3d20*/  FMUL.FTZ R0, R25, c[0x0][0x320] ;  /* 0x0000c80019007a20 */ /* 0x020fce0000410000 */
[----:B-1----:R-:W-:Y:S01]  /*3d30*/  HMMA.16816.F32 R16, R180, R48, R12 ;  /* 0x00000030b410723c */ /* 0x002fe2000000180c */
[----:B------:R1:W1:Y:S07]  /*3d40*/  MUFU.TANH R67, R0 ;  /* 0x0000000000437308 */ /* 0x00026e0000002400 */
[----:B--2---:R-:W-:Y:S01]  /*3d50*/  HMMA.16816.F32 R12, R176, R44, R52 ;  /* 0x0000002cb00c723c */ /* 0x004fe20000001834 */
[----:B-1----:R-:W-:-:S04]  /*3d60*/  FMUL.FTZ R0, R26, c[0x0][0x320] ;  /* 0x0000c8001a007a20 */ /* 0x002fc80000410000 */
[----:B------:R1:W2:Y:S02]  /*3d70*/  MUFU.TANH R65, R0 ;  /* 0x0000000000417308 */ /* 0x0002a40000002400 */
[----:B-1----:R-:W-:Y:S02]  /*3d80*/  FMUL.FTZ R0, R27, c[0x0][0x320] ;  /* 0x0000c8001b007a20 */ /* 0x002fe40000410000 */
[----:B------:R-:W-:Y:S01]  /*3d90*/  HMMA.16816.F32 R24, R176, R30, R32 ;  /* 0x0000001eb018723c */ /* 0x000fe20000001820 */
[----:B------:R-:W1:Y:S03]  /*3da0*/  LDSM.16.M88.4 R32, [R2+0x6800] ;  /* 0x006800000220783b */ /* 0x000e660000000200 */
[----:B------:R5:W1:Y:S01]  /*3db0*/  MUFU.TANH R64, R0 ;  /* 0x0000000000407308 */ /* 0x000a620000002400 */
[----:B------:R-:W2:Y:S01]  /*3dc0*/  LDSM.16.M88.4 R28, [R188+0x6800] ;  /* 0x00680000bc1c783b */ /* 0x000ea20000000200 */
[----:B------:R-:W-:-:S04]  /*3dd0*/  DEPBAR.LE SB0, 0x0 ;  /* 0x000080000000791a */ /* 0x000fc80000000000 */
[----:B-----5:R-:W-:-:S04]  /*3de0*/  FMUL.FTZ R0, R4, c[0x0][0x320] ;  /* 0x0000c80004007a20 */ /* 0x020fc80000410000 */
[----:B------:R5:W1:Y:S10]  /*3df0*/  MUFU.TANH R63, R0 ;  /* 0x00000000003f7308 */ /* 0x000a740000002400 */
[----:B------:R-:W-:Y:S01]  /*3e00*/  HMMA.16816.F32 R24, R180, R50, R24 ;  /* 0x00000032b418723c */ /* 0x000fe20000001818 */
[----:B-----5:R-:W-:-:S07]  /*3e10*/  FMUL.FTZ R0, R5, c[0x0][0x320] ;  /* 0x0000c80005007a20 */ /* 0x020fce0000410000 */
[----:B-1----:R-:W-:Y:S01]  /*3e20*/  HMMA.16816.F32 R12, R180, R32, R12 ;  /* 0x00000020b40c723c */ /* 0x002fe2000000180c */
[----:B------:R1:W1:Y:S02]  /*3e30*/  MUFU.TANH R62, R0 ;  /* 0x00000000003e7308 */ /* 0x0002640000002400 */
[----:B-1----:R-:W-:-:S06]  /*3e40*/  FMUL.FTZ R0, R6, c[0x0][0x320] ;  /* 0x0000c80006007a20 */ /* 0x002fcc0000410000 */
[----:B------:R1:W1:Y:S02]  /*3e50*/  MUFU.TANH R61, R0 ;  /* 0x00000000003d7308 */ /* 0x0002640000002400 */
[----:B-1----:R-:W-:Y:S02]  /*3e60*/  FMUL.FTZ R0, R7, c[0x0][0x320] ;  /* 0x0000c80007007a20 */ /* 0x002fe40000410000 */
[----:B------:R-:W-:Y:S04]  /*3e70*/  HMMA.16816.F32 R4, R172, R58, R92 ;  /* 0x0000003aac04723c */ /* 0x000fe8000000185c */
[----:B------:R1:W1:Y:S02]  /*3e80*/  MUFU.TANH R60, R0 ;  /* 0x00000000003c7308 */ /* 0x0002640000002400 */
[----:B-1----:R-:W-:-:S06]  /*3e90*/  FMUL.FTZ R0, R20, c[0x0][0x320] ;  /* 0x0000c80014007a20 */ /* 0x002fcc0000410000 */
[----:B------:R1:W1:Y:S11]  /*3ea0*/  MUFU.TANH R57, R0 ;  /* 0x0000000000397308 */ /* 0x0002760000002400 */
[----:B------:R-:W-:Y:S01]  /*3eb0*/  @!UPT UIADD3 URZ, URZ, URZ, URZ ;  /* 0x0000003f3f3ff290 */ /* 0x000fe2000fffe03f */
[----:B------:R-:W-:Y:S01]  /*3ec0*/  HMMA.16816.F32 R4, R176, R46, R4 ;  /* 0x0000002eb004723c */ /* 0x000fe20000001804 */
[----:B-1----:R-:W-:-:S04]  /*3ed0*/  FMUL.FTZ R0, R21, c[0x0][0x320] ;  /* 0x0000c80015007a20 */ /* 0x002fc80000410000 */
[----:B------:R1:W1:Y:S11]  /*3ee0*/  MUFU.TANH R56, R0 ;  /* 0x0000000000387308 */ /* 0x0002760000002400 */
[----:B------:R-:W-:Y:S08]  /*3ef0*/  @!UPT UIADD3 URZ, URZ, URZ, URZ ;  /* 0x0000003f3f3ff290 */ /* 0x000ff0000fffe03f */
[----:B------:R-:W-:Y:S01]  /*3f00*/  HMMA.16816.F32 R4, R180, R34, R4 ;  /* 0x00000022b404723c */ /* 0x000fe20000001804 */
[----:B-1----:R-:W-:-:S04]  /*3f10*/  FMUL.FTZ R0, R22, c[0x0][0x320] ;  /* 0x0000c80016007a20 */ /* 0x002fc80000410000 */
[----:B------:R1:W1:Y:S11]  /*3f20*/  MUFU.TANH R52, R0 ;  /* 0x0000000000347308 */ /* 0x0002760000002400 */
[----:B------:R-:W-:Y:S08]  /*3f30*/  @!UPT UIADD3 URZ, URZ, URZ, URZ ;  /* 0x0000003f3f3ff290 */ /* 0x000ff0000fffe03f */
[----:B--2---:R-:W-:Y:S01]  /*3f40*/  HMMA.16816.F32 R4, R184, R30, R4 ;  /* 0x0000001eb804723c */ /* 0x004fe20000001804 */
[----:B-1----:R-:W-:-:S07]  /*3f50*/  FMUL.FTZ R0, R23, c[0x0][0x320] ;  /* 0x0000c80017007a20 */ /* 0x002fce0000410000 */
[C---:B------:R-:W-:Y:S01]  /*3f60*/  HMMA.16816.F32 R20, R184.reuse, R40, R16 ;  /* 0x00000028b814723c */ /* 0x040fe20000001810 */
[----:B------:R1:W2:Y:S07]  /*3f70*/  MUFU.TANH R50, R0 ;  /* 0x0000000000327308 */ /* 0x0002ae0000002400 */
        /* <DEDUP_REMOVED lines=10> */
[----:B-1----:R-:W-:-:S06]  /*4020*/  FMUL.FTZ R0, R20, c[0x0][0x320] ;  /* 0x0000c80014007a20 */ /* 0x002fcc0000410000 */
        /* <DEDUP_REMOVED lines=30> */
[----:B------:R1:W1:Y:S01]  /*4210*/  MUFU.TANH R13, R0 ;  /* 0x00000000000d7308 */ /* 0x0002620000002400 */
[----:B------:R-:W-:Y:S06]  /*4220*/  BAR.SYNC.DEFER_BLOCKING 0x0 ;  /* 0x0000000000007b1d */ /* 0x000fec0000010000 */
[----:B------:R-:W-:Y:S05]  /*4230*/  @!P1 BRA `(.L_x_186) ;  /* 0x0000067000009947 */ /* 0x000fea0003800000 */
[----:B-1234-:R-:W-:Y:S02]  /*4240*/  IMAD.MOV.U32 R0, RZ, RZ, c[0x0][0x2b8] ;  /* 0x0000ae00ff007624 */ /* 0x01efe400078e00ff */
[----:B------:R-:W-:Y:S02]  /*4250*/  IMAD R2, R233, 0x20, R234 ;  /* 0x00000020e9027824 */ /* 0x000fe400078e02ea */
[----:B------:R-:W-:Y:S01]  /*4260*/  IMAD.MOV.U32 R205, RZ, RZ, RZ ;  /* 0x000000ffffcd7224 */ /* 0x000fe200078e00ff */
[----:B------:R-:W-:-:S02]  /*4270*/  ISETP.NE.AND P1, PT, R0, 0x1, PT ;  /* 0x000000010000780c */ /* 0x000fc40003f25270 */
[----:B------:R-:W-:-:S04]  /*4280*/  IADD3 R2, R2, R146, R237 ;  /* 0x0000009202027210 */ /* 0x000fc80007ffe0ed */
[----:B------:R-:W-:-:S05]  /*4290*/  IADD3 R2, R2, -0x70, RZ ;  /* 0xffffff9002027810 */ /* 0x000fca0007ffe0ff */
[----:B------:R-:W-:Y:S02]  /*42a0*/  IMAD.MOV.U32 R0, RZ, RZ, R2 ;  /* 0x000000ffff007224 */ /* 0x000fe400078e0002 */
[----:B------:R-:W-:-:S05]  /*42b0*/  @P1 IMAD.HI.U32 R3, R2, c[0x0][0x2bc], RZ ;  /* 0x0000af0002031a27 */ /* 0x000fca00078e00ff */
[----:B------:R-:W-:-:S04]  /*42c0*/  @P1 SHF.R.U32.HI R0, RZ, c[0x0][0x2c0], R3 ;  /* 0x0000b000ff001a19 */ /* 0x000fc80000011603 */
[----:B------:R-:W-:-:S04]  /*42d0*/  @!P4 IADD3 R3, P1, R0, R240, RZ ;  /* 0x000000f00003c210 */ /* 0x000fc80007f3e0ff */
[----:B------:R-:W-:Y:S02]  /*42e0*/  @!P4 LEA.HI.X.SX32 R5, R0, R249, 0x1, P1 ;  /* 0x000000f90005c211 */ /* 0x000fe400008f0eff */
[----:B------:R-:W-:-:S04]  /*42f0*/  @!P4 LEA R4, P1, R3, c[0x0][0x2a0], 0x2 ;  /* 0x0000a8000304ca11 */ /* 0x000fc800078210ff */
[----:B------:R-:W-:-:S05]  /*4300*/  @!P4 LEA.HI.X R5, R3, c[0x0][0x2a4], R5, 0x2, P1 ;  /* 0x0000a9000305ca11 */ /* 0x000fca00008f1405 */
[----:B------:R-:W2:Y:S01]  /*4310*/  @!P4 LDG.E R205, [R4.64] ;  /* 0x0000000804cdc981 */ /* 0x000ea2000c1e1900 */
[----:B------:R-:W-:Y:S01]  /*4320*/  IMAD.MOV R0, RZ, RZ, -R0 ;  /* 0x000000ffff007224 */ /* 0x000fe200078e0a00 */
[----:B------:R-:W-:-:S03]  /*4330*/  IADD3 R8, -R234, 0x70, RZ ;  /* 0x00000070ea087810 */ /* 0x000fc60007ffe1ff */
[----:B------:R-:W-:Y:S01]  /*4340*/  IMAD R206, R0, c[0x0][0x2b8], R2 ;  /* 0x0000ae0000ce7a24 */ /* 0x000fe200078e0202 */
[----:B------:R-:W-:-:S03]  /*4350*/  ISETP.GE.AND P5, PT, R8, 0x1, PT ;  /* 0x000000010800780c */ /* 0x000fc60003fa6270 */
        /* <DEDUP_REMOVED lines=15> */
.L_x_281:
[----:B------:R-:W-:Y:S05]  /*4450*/  BRA.DIV ~URZ, `(.L_x_188) ;  /* 0x0000a7627f007947 */ /* 0x000fea000b800000 */
[----:B------:R3:W4:Y:S02]  /*4460*/  SHFL.IDX PT, R2, R4, RZ, 0x181f ;  /* 0x00181fff04027589 */ /* 0x00072400000e0000 */
.L_x_282:
[----:B------:R-:W-:Y:S01]  /*4470*/  BSSY B0, `(.L_x_189) ;  /* 0x000000d000007945 */ /* 0x000fe20003800000 */
[----:B------:R-:W-:Y:S05]  /*4480*/  @!P5 BRA `(.L_x_190) ;  /* 0x000000b00000d947 */ /* 0x000fea0003800000 */
[----:B------:R-:W-:Y:S02]  /*4490*/  IMAD.SHL.U32 R6, R231, 0x2, RZ ;  /* 0x00000002e7067824 */ /* 0x000fe400078e00ff */
[----:B------:R-:W-:-:S03]  /*44a0*/  IMAD.SHL.U32 R3, R235, 0x2, RZ ;  /* 0x00000002eb037824 */ /* 0x000fc600078e00ff */
[C---:B----4-:R-:W-:Y:S02]  /*44b0*/  IADD3 R6, P2, R2.reuse, R6, RZ ;  /* 0x0000000602067210 */ /* 0x050fe40007f5e0ff */
[----:B------:R-:W-:Y:S02]  /*44c0*/  IADD3 R2, P1, R2, R3, RZ ;  /* 0x0000000302027210 */ /* 0x000fe40007f3e0ff */
[----:B--2---:R-:W-:-:S03]  /*44d0*/  IADD3.X R7, R5, R203, RZ, P2, !PT ;  /* 0x000000cb05077210 */ /* 0x004fc600017fe4ff */
[----:B------:R-:W-:Y:S02]  /*44e0*/  IMAD.X R3, R5, 0x1, R204, P1 ;  /* 0x0000000105037824 */ /* 0x000fe400008e06cc */
[----:B------:R-:W-:Y:S01]  /*44f0*/  @!PT LDS RZ, [RZ] ;  /* 0x00000000fffff984 */ /* 0x000fe20000000800 */
[----:B------:R-:W-:Y:S01]  /*4500*/  @!PT LDS RZ, [RZ] ;  /* 0x00000000fffff984 */ /* 0x000fe20000000800 */
[----:B------:R-:W-:Y:S01]  /*4510*/  @!PT LDS RZ, [RZ] ;  /* 0x00000000fffff984 */ /* 0x000fe20000000800 */
[----:B------:R2:W-:Y:S04]  /*4520*/  LDGSTS.E.BYPASS.LTC128B.128 [R200+0x8100], [R6.64], !P3 ;  /* 0x0810000006c87fae */ /* 0x0005e8000d901d48 */
[----:B------:R2:W-:Y:S02]  /*4530*/  LDGSTS.E.BYPASS.LTC128B.128 [R200+0xb900], [R2.64], !P0 ;  /* 0x0b90000002c87fae */ /* 0x0005e4000c101d48 */
.L_x_190:
[----:B------:R-:W-:Y:S05]  /*4540*/  BSYNC B0 ;  /* 0x0000000000007941 */ /* 0x000fea0003800000 */
.L_x_189:
[----:B------:R-:W-:Y:S01]  /*4550*/  ISETP.GE.AND P1, PT, R8, 0x21, PT ;  /* 0x000000210800780c */ /* 0x000fe20003f26270 */
[----:B------:R-:W-:Y:S06]  /*4560*/  BRA.DIV ~URZ, `(.L_x_191) ;  /* 0x0000a6c27f007947 */ /* 0x000fec000b800000 */
[----:B--2---:R2:W1:Y:S04]  /*4570*/  SHFL.IDX PT, R5, R0, 0x1, 0x181f ;  /* 0x00381f0000057f89 */ /* 0x00446800000e0000 */
[----:B----4-:R2:W4:Y:S02]  /*4580*/  SHFL.IDX PT, R2, R4, 0x1, 0x181f ;  /* 0x00381f0004027f89 */ /* 0x01052400000e0000 */
.L_x_283:
[----:B------:R-:W-:Y:S01]  /*4590*/  BSSY B0, `(.L_x_192) ;  /* 0x000000d000007945 */ /* 0x000fe20003800000 */
[----:B------:R-:W-:Y:S05]  /*45a0*/  @!P1 BRA `(.L_x_193) ;  /* 0x000000b000009947 */ /* 0x000fea0003800000 */
[----:B------:R-:W-:Y:S02]  /*45b0*/  IMAD.SHL.U32 R6, R231, 0x2, RZ ;  /* 0x00000002e7067824 */ /* 0x000fe400078e00ff */
[----:B------:R-:W-:-:S03]  /*45c0*/  IMAD.SHL.U32 R3, R235, 0x2, RZ ;  /* 0x00000002eb037824 */ /* 0x000fc600078e00ff */
[C---:B----4-:R-:W-:Y:S02]  /*45d0*/  IADD3 R6, P2, R2.reuse, R6, RZ ;  /* 0x0000000602067210 */ /* 0x050fe40007f5e0ff */
[----:B------:R-:W-:Y:S02]  /*45e0*/  IADD3 R2, P1, R2, R3, RZ ;  /* 0x0000000302027210 */ /* 0x000fe40007f3e0ff */
[----:B-1----:R-:W-:-:S03]  /*45f0*/  IADD3.X R7, R5, R203, RZ, P2, !PT ;  /* 0x000000cb05077210 */ /* 0x002fc600017fe4ff */
[----:B------:R-:W-:Y:S02]  /*4600*/  IMAD.X R3, R5, 0x1, R204, P1 ;  /* 0x0000000105037824 */ /* 0x000fe400008e06cc */
[----:B------:R-:W-:Y:S01]  /*4610*/  @!PT LDS RZ, [RZ] ;  /* 0x00000000fffff984 */ /* 0x000fe20000000800 */
[----:B------:R-:W-:Y:S01]  /*4620*/  @!PT LDS RZ, [RZ] ;  /* 0x00000000fffff984 */ /* 0x000fe20000000800 */
[----:B------:R-:W-:Y:S01]  /*4630*/  @!PT LDS RZ, [RZ] ;  /* 0x00000000fffff984 */ /* 0x000fe20000000800 */
[----:B------:R1:W-:Y:S04]  /*4640*/  LDGSTS.E.BYPASS.LTC128B.128 [R200+0x9100], [R6.64], !P3 ;  /* 0x0910000006c87fae */ /* 0x0003e8000d901d48 */
[----:B------:R1:W-:Y:S02]  /*4650*/  LDGSTS.E.BYPASS.LTC128B.128 [R200+0xc900], [R2.64], !P0 ;  /* 0x0c90000002c87fae */ /* 0x0003e4000c101d48 */
.L_x_193:
[----:B------:R-:W-:Y:S05]  /*4660*/  BSYNC B0 ;  /* 0x0000000000007941 */ /* 0x000fea0003800000 */
.L_x_192:
[----:B------:R-:W-:-:S04]  /*4670*/  IADD3 R8, -R234, 0x70, RZ ;  /* 0x00000070ea087810 */ /* 0x000fc80007ffe1ff */
[----:B------:R-:W-:Y:S01]  /*4680*/  ISETP.GE.AND P1, PT, R8, 0x41, PT ;  /* 0x000000410800780c */ /* 0x000fe20003f26270 */
[----:B------:R-:W-:Y:S10]  /*4690*/  BRA.DIV ~URZ, `(.L_x_194) ;  /* 0x0000a6627f007947 */ /* 0x000ff4000b800000 */
[----:B-1----:R1:W2:Y:S02]  /*46a0*/  SHFL.IDX PT, R5, R0, 0x2, 0x181f ;  /* 0x00581f0000057f89 */ /* 0x0022a400000e0000 */
.L_x_284:
[----:B------:R-:W-:Y:S05]  /*46b0*/  BRA.DIV ~URZ, `(.L_x_195) ;  /* 0x0000a6b27f007947 */ /* 0x000fea000b800000 */
[----:B----4-:R4:W1:Y:S02]  /*46c0*/  SHFL.IDX PT, R2, R4, 0x2, 0x181f ;  /* 0x00581f0004027f89 */ /* 0x01086400000e0000 */
.L_x_285:
[----:B------:R-:W-:Y:S01]  /*46d0*/  BSSY B0, `(.L_x_196) ;  /* 0x000000d000007945 */ /* 0x000fe20003800000 */
[----:B------:R-:W-:Y:S05]  /*46e0*/  @!P1 BRA `(.L_x_197) ;  /* 0x000000b000009947 */ /* 0x000fea0003800000 */
[----:B------:R-:W-:Y:S02]  /*46f0*/  IMAD.SHL.U32 R6, R231, 0x2, RZ ;  /* 0x00000002e7067824 */ /* 0x000fe400078e00ff */
[----:B------:R-:W-:-:S03]  /*4700*/  IMAD.SHL.U32 R3, R235, 0x2, RZ ;  /* 0x00000002eb037824 */ /* 0x000fc600078e00ff */
[C---:B-1----:R-:W-:Y:S02]  /*4710*/  IADD3 R6, P2, R2.reuse, R6, RZ ;  /* 0x0000000602067210 */ /* 0x042fe40007f5e0ff */
        /* <DEDUP_REMOVED lines=8> */
.L_x_197:
[----:B------:R-:W-:Y:S05]  /*47a0*/  BSYNC B0 ;  /* 0x0000000000007941 */ /* 0x000fea0003800000 */
.L_x_196:
[----:B------:R-:W-:Y:S01]  /*47b0*/  ISETP.GE.AND P1, PT, R8, 0x61, PT ;  /* 0x000000610800780c */ /* 0x000fe20003f26270 */
[----:B------:R-:W-:Y:S06]  /*47c0*/  BRA.DIV ~URZ, `(.L_x_198) ;  /* 0x0000a6127f007947 */ /* 0x000fec000b800000 */
[----:B-1----:R1:W3:Y:S04]  /*47d0*/  SHFL.IDX PT, R6, R0, 0x3, 0x181f ;  /* 0x00781f0000067f89 */ /* 0x0022e800000e0000 */
[----:B--2---:R1:W2:Y:S02]  /*47e0*/  SHFL.IDX PT, R0, R4, 0x3, 0x181f ;  /* 0x00781f0004007f89 */ /* 0x0042a400000e0000 */
.L_x_286:
[----:B------:R-:W-:Y:S05]  /*47f0*/  @!P1 BRA `(.L_x_186) ;  /* 0x000000b000009947 */ /* 0x000fea0003800000 */
[----:B------:R-:W-:Y:S02]  /*4800*/  IMAD.SHL.U32 R3, R231, 0x2, RZ ;  /* 0x00000002e7037824 */ /* 0x000fe400078e00ff */
[----:B------:R-:W-:-:S03]  /*4810*/  IMAD.SHL.U32 R2, R235, 0x2, RZ ;  /* 0x00000002eb027824 */ /* 0x000fc600078e00ff */
[C---:B-1234-:R-:W-:Y:S02]  /*4820*/  IADD3 R4, P2, R0.reuse, R3, RZ ;  /* 0x0000000300047210 */ /* 0x05efe40007f5e0ff */
[----:B------:R-:W-:Y:S02]  /*4830*/  IADD3 R2, P1, R0, R2, RZ ;  /* 0x0000000200027210 */ /* 0x000fe40007f3e0ff */
[----:B------:R-:W-:-:S03]  /*4840*/  IADD3.X R5, R6, R203, RZ, P2, !PT ;  /* 0x000000cb06057210 */ /* 0x000fc600017fe4ff */
[----:B------:R-:W-:Y:S02]  /*4850*/  IMAD.X R3, R6, 0x1, R204, P1 ;  /* 0x0000000106037824 */ /* 0x000fe400008e06cc */
[----:B------:R-:W-:Y:S01]  /*4860*/  @!PT LDS RZ, [RZ] ;  /* 0x00000000fffff984 */ /* 0x000fe20000000800 */
[----:B------:R-:W-:Y:S01]  /*4870*/  @!PT LDS RZ, [RZ] ;  /* 0x00000000fffff984 */ /* 0x000fe20000000800 */
[----:B------:R-:W-:Y:S01]  /*4880*/  @!PT LDS RZ, [RZ] ;  /* 0x00000000fffff984 */ /* 0x000fe20000000800 */
[----:B------:R1:W-:Y:S04]  /*4890*/  LDGSTS.E.BYPASS.LTC128B.128 [R200+0xb100], [R4.64], !P3 ;  /* 0x0b10000004c87fae */ /* 0x0003e8000d901d48 */
[----:B------:R1:W-:Y:S02]  /*48a0*/  LDGSTS.E.BYPASS.LTC128B.128 [R200+0xe900], [R2.64], !P0 ;  /* 0x0e90000002c87fae */ /* 0x0003e4000c101d48 */
.L_x_186:
[----:B--234-:R-:W-:Y:S05]  /*48b0*/  BSYNC B1 ;  /* 0x0000000000017941 */ /* 0x01cfea0003800000 */
.L_x_185:
[----:B-1----:R-:W2:Y:S04]  /*48c0*/  LDL R0, [R1+0x4c] ;  /* 0x00004c0001007983 */ /* 0x002ea80000100800 */
[----:B------:R-:W0:Y:S01]  /*48d0*/  LDGDEPBAR ;  /* 0x00000000000079af */ /* 0x000e220000000000 */
[----:B--2---:R-:W-:-:S05]  /*48e0*/  IMAD.IADD R0, R144, 0x1, -R0 ;  /* 0x0000000190007824 */ /* 0x004fca00078e0a00 */
[C---:B------:R-:W-:Y:S02]  /*48f0*/  ISETP.GT.AND P2, PT, R0.reuse, RZ, PT ;  /* 0x000000ff0000720c */ /* 0x040fe40003f44270 */
[C---:B------:R-:W-:Y:S02]  /*4900*/  ISETP.GT.AND P1, PT, R0.reuse, 0x1, PT ;  /* 0x000000010000780c */ /* 0x040fe40003f24270 */
[----:B------:R-:W-:Y:S02]  /*4910*/  ISETP.GT.AND P0, PT, R0, 0x8, PT ;  /* 0x000000080000780c */ /* 0x000fe40003f04270 */
[----:B------:R-:W-:Y:S02]  /*4920*/  FSEL R6, R121, -INF , P2 ;  /* 0xff80000079067808 */ /* 0x000fe40001000000 */
[----:B------:R-:W-:Y:S02]  /*4930*/  FSEL R7, R120, -INF , P1 ;  /* 0xff80000078077808 */ /* 0x000fe40000800000 */
[----:B------:R-:W-:-:S02]  /*4940*/  FSEL R11, R107, -INF , P2 ;  /* 0xff8000006b0b7808 */ /* 0x000fc40001000000 */
[----:B------:R-:W-:Y:S02]  /*4950*/  FSEL R16, R106, -INF , P1 ;  /* 0xff8000006a107808 */ /* 0x000fe40000800000 */
[----:B------:R-:W-:Y:S02]  /*4960*/  ISETP.GT.AND P6, PT, R0, 0x9, PT ;  /* 0x000000090000780c */ /* 0x000fe40003fc4270 */
[----:B------:R-:W-:Y:S02]  /*4970*/  FSEL R8, R105, -INF , P0 ;  /* 0xff80000069087808 */ /* 0x000fe40000000000 */
[----:B------:R-:W-:Y:S02]  /*4980*/  FMNMX.FTZ R2, R6, R7, !PT ;  /* 0x0000000706027209 */ /* 0x000fe40007810000 */
[----:B------:R-:W-:Y:S02]  /*4990*/  FSEL R17, R99, -INF , P0 ;  /* 0xff80000063117808 */ /* 0x000fe40000000000 */
[----:B------:R-:W-:-:S02]  /*49a0*/  FMNMX.FTZ R3, R11, R16, !PT ;  /* 0x000000100b037209 */ /* 0x000fc40007810000 */
[----:B------:R-:W-:Y:S02]  /*49b0*/  ISETP.GT.AND P5, PT, R0, 0x10, PT ;  /* 0x000000100000780c */ /* 0x000fe40003fa4270 */
[----:B------:R-:W-:Y:S02]  /*49c0*/  FSEL R9, R104, -INF , P6 ;  /* 0xff80000068097808 */ /* 0x000fe40003000000 */
[----:B------:R-:W-:Y:S02]  /*49d0*/  FMNMX.FTZ R2, R8, R2, !PT ;  /* 0x0000000208027209 */ /* 0x000fe40007810000 */
[----:B------:R-:W-:Y:S02]  /*49e0*/  FSEL R18, R98, -INF , P6 ;  /* 0xff80000062127808 */ /* 0x000fe40003000000 */
[----:B------:R-:W-:Y:S02]  /*49f0*/  FMNMX.FTZ R3, R17, R3, !PT ;  /* 0x0000000311037209 */ /* 0x000fe40007810000 */
[----:B------:R-:W-:-:S02]  /*4a00*/  ISETP.GT.AND P2, PT, R0, 0x11, PT ;  /* 0x000000110000780c */ /* 0x000fc40003f44270 */
[----:B------:R-:W-:Y:S02]  /*4a10*/  FSEL R10, R97, -INF , P5 ;  /* 0xff800000610a7808 */ /* 0x000fe40002800000 */
[----:B------:R-:W-:Y:S02]  /*4a20*/  FMNMX.FTZ R2, R9, R2, !PT ;  /* 0x0000000209027209 */ /* 0x000fe40007810000 */
[----:B------:R-:W-:Y:S02]  /*4a30*/  FSEL R21, R88, -INF , P5 ;  /* 0xff80000058157808 */ /* 0x000fe40002800000 */
[----:B------:R-:W-:Y:S02]  /*4a40*/  FMNMX.FTZ R3, R18, R3, !PT ;  /* 0x0000000312037209 */ /* 0x000fe40007810000 */
[----:B------:R-:W-:Y:S02]  /*4a50*/  ISETP.GT.AND P1, PT, R0, 0x18, PT ;  /* 0x000000180000780c */ /* 0x000fe40003f24270 */
[----:B------:R-:W-:-:S02]  /*4a60*/  FSEL R12, R96, -INF , P2 ;  /* 0xff800000600c7808 */ /* 0x000fc40001000000 */
[----:B------:R-:W-:Y:S02]  /*4a70*/  FMNMX.FTZ R2, R10, R2, !PT ;  /* 0x000000020a027209 */ /* 0x000fe40007810000 */
[----:B------:R-:W-:Y:S02]  /*4a80*/  FSEL R22, R87, -INF , P2 ;  /* 0xff80000057167808 */ /* 0x000fe40001000000 */
[----:B------:R-:W-:Y:S02]  /*4a90*/  FMNMX.FTZ R3, R21, R3, !PT ;  /* 0x0000000315037209 */ /* 0x000fe40007810000 */
[----:B------:R-:W-:Y:S02]  /*4aa0*/  ISETP.GT.AND P0, PT, R0, 0x19, PT ;  /* 0x000000190000780c */ /* 0x000fe40003f04270 */
[----:B------:R-:W-:Y:S02]  /*4ab0*/  FSEL R19, R86, -INF , P1 ;  /* 0xff80000056137808 */ /* 0x000fe40000800000 */
[----:B------:R-:W-:-:S02]  /*4ac0*/  FMNMX.FTZ R2, R12, R2, !PT ;  /* 0x000000020c027209 */ /* 0x000fc40007810000 */
[----:B------:R-:W-:Y:S02]  /*4ad0*/  FSEL R23, R84, -INF , P1 ;  /* 0xff80000054177808 */ /* 0x000fe40000800000 */
[----:B------:R-:W-:Y:S02]  /*4ae0*/  FMNMX.FTZ R3, R22, R3, !PT ;  /* 0x0000000316037209 */ /* 0x000fe40007810000 */
[----:B------:R-:W-:Y:S02]  /*4af0*/  ISETP.GT.AND P6, PT, R0, 0x20, PT ;  /* 0x000000200000780c */ /* 0x000fe40003fc4270 */
[----:B------:R-:W-:Y:S02]  /*4b00*/  FSEL R20, R85, -INF , P0 ;  /* 0xff80000055147808 */ /* 0x000fe40000000000 */
[----:B------:R-:W-:Y:S02]  /*4b10*/  FMNMX.FTZ R2, R19, R2, !PT ;  /* 0x0000000213027209 */ /* 0x000fe40007810000 */
[----:B------:R-:W-:-:S02]  /*4b20*/  FSEL R40, R81, -INF , P0 ;  /* 0xff80000051287808 */ /* 0x000fc40000000000 */
[----:B------:R-:W-:Y:S02]  /*4b30*/  FMNMX.FTZ R3, R23, R3, !PT ;  /* 0x0000000317037209 */ /* 0x000fe40007810000 */
        /* <DEDUP_REMOVED lines=70> */
[----:B------:R-:W-:-:S02]  /*4fa0*/  FSEL R151, R29, -INF , P0 ;  /* 0xff8000001d977808 */ /* 0x000fc40000000000 */
[----:B------:R-:W-:Y:S02]  /*4fb0*/  FSEL R147, R33, -INF , P0 ;  /* 0xff80000021937808 */ /* 0x000fe40000000000 */
[C---:B------:R-:W-:Y:S02]  /*4fc0*/  ISETP.GT.AND P6, PT, R0.reuse, 0x59, PT ;  /* 0x000000590000780c */ /* 0x040fe40003fc4270 */
[C---:B------:R-:W-:Y:S02]  /*4fd0*/  ISETP.GT.AND P5, PT, R0.reuse, 0x60, PT ;  /* 0x000000600000780c */ /* 0x040fe40003fa4270 */
[C---:B------:R-:W-:Y:S02]  /*4fe0*/  ISETP.GT.AND P2, PT, R0.reuse, 0x61, PT ;  /* 0x000000610000780c */ /* 0x040fe40003f44270 */
[C---:B------:R-:W-:Y:S02]  /*4ff0*/  ISETP.GT.AND P1, PT, R0.reuse, 0x68, PT ;  /* 0x000000680000780c */ /* 0x040fe40003f24270 */
[----:B------:R-:W-:-:S02]  /*5000*/  ISETP.GT.AND P0, PT, R0, 0x69, PT ;  /* 0x000000690000780c */ /* 0x000fc40003f04270 */
[----:B------:R-:W-:Y:S02]  /*5010*/  FMNMX.FTZ R0, R149, R2, !PT ;  /* 0x0000000295007209 */ /* 0x000fe40007810000 */
[----:B------:R-:W-:Y:S02]  /*5020*/  FMNMX.FTZ R2, R154, R3, !PT ;  /* 0x000000039a027209 */ /* 0x000fe40007810000 */
[----:B------:R-:W-:Y:S02]  /*5030*/  FSEL R148, R32, -INF , P6 ;  /* 0xff80000020947808 */ /* 0x000fe40003000000 */
[----:B------:R-:W-:Y:S02]  /*5040*/  FSEL R146, R34, -INF , P6 ;  /* 0xff80000022927808 */ /* 0x000fe40003000000 */
[----:B------:R-:W-:Y:S02]  /*5050*/  FMNMX.FTZ R0, R147, R0, !PT ;  /* 0x0000000093007209 */ /* 0x000fe40007810000 */
[----:B------:R-:W-:-:S02]  /*5060*/  FMNMX.FTZ R2, R151, R2, !PT ;  /* 0x0000000297027209 */ /* 0x000fc40007810000 */
[----:B------:R-:W-:Y:S02]  /*5070*/  FSEL R159, R26, -INF , P5 ;  /* 0xff8000001a9f7808 */ /* 0x000fe40002800000 */
[----:B------:R-:W-:Y:S02]  /*5080*/  FSEL R157, R28, -INF , P5 ;  /* 0xff8000001c9d7808 */ /* 0x000fe40002800000 */
[----:B------:R-:W-:Y:S02]  /*5090*/  FMNMX.FTZ R0, R146, R0, !PT ;  /* 0x0000000092007209 */ /* 0x000fe40007810000 */
[----:B------:R-:W-:Y:S02]  /*50a0*/  FMNMX.FTZ R2, R148, R2, !PT ;  /* 0x0000000294027209 */ /* 0x000fe40007810000 */
[----:B------:R-:W-:Y:S02]  /*50b0*/  FSEL R158, R25, -INF , P2 ;  /* 0xff800000199e7808 */ /* 0x000fe40001000000 */
[----:B------:R-:W-:-:S02]  /*50c0*/  FSEL R155, R27, -INF , P2 ;  /* 0xff8000001b9b7808 */ /* 0x000fc40001000000 */
        /* <DEDUP_REMOVED lines=10> */
[----:B------:R-:W-:Y:S02]  /*5170*/  FMNMX.FTZ R4, R150, R0, !PT ;  /* 0x0000000096047209 */ /* 0x000fe40007810000 */
[----:B------:R-:W-:Y:S01]  /*5180*/  FMNMX.FTZ R5, R160, R2, !PT ;  /* 0x00000002a0057209 */ /* 0x000fe20007810000 */
[----:B------:R-:W-:Y:S05]  /*5190*/  BRA.DIV ~URZ, `(.L_x_199) ;  /* 0x00009d127f007947 */ /* 0x000fea000b800000 */
[----:B------:R1:W2:Y:S02]  /*51a0*/  SHFL.BFLY PT, R0, R4, 0x2, 0x1f ;  /* 0x0c401f0004007f89 */ /* 0x0002a400000e0000 */
.L_x_287:
[----:B-12---:R-:W-:Y:S01]  /*51b0*/  FMNMX.FTZ R4, R4, R0, !PT ;  /* 0x0000000004047209 */ /* 0x006fe20007810000 */
[----:B------:R-:W-:Y:S05]  /*51c0*/  BRA.DIV ~URZ, `(.L_x_200) ;  /* 0x00009d227f007947 */ /* 0x000fea000b800000 */
[----:B------:R-:W1:Y:S04]  /*51d0*/  SHFL.BFLY PT, R0, R5, 0x2, 0x1f ;  /* 0x0c401f0005007f89 */ /* 0x000e6800000e0000 */
[----:B------:R-:W2:Y:S01]  /*51e0*/  SHFL.BFLY PT, R2, R4, 0x1, 0x1f ;  /* 0x0c201f0004027f89 */ /* 0x000ea200000e0000 */
[----:B-1----:R-:W-:-:S02]  /*51f0*/  FMNMX.FTZ R5, R5, R0, !PT ;  /* 0x0000000005057209 */ /* 0x002fc40007810000 */
[----:B--2---:R-:W-:-:S03]  /*5200*/  FMNMX.FTZ R69, R4, R2, !PT ;  /* 0x0000000204457209 */ /* 0x004fc60007810000 */
[----:B------:R1:W2:Y:S04]  /*5210*/  SHFL.BFLY PT, R3, R5, 0x1, 0x1f ;  /* 0x0c201f0005037f89 */ /* 0x0002a800000e0000 */
.L_x_288:
[C---:B------:R-:W-:Y:S01]  /*5220*/  FMUL.FTZ R2, R69.reuse, c[0x0][0x2d0] ;  /* 0x0000b40045027a20 */ /* 0x040fe20000410000 */
[----:B------:R-:W-:Y:S01]  /*5230*/  FSETP.NEU.FTZ.AND P0, PT, R69, -INF , PT ;  /* 0xff8000004500780b */ /* 0x000fe20003f1d000 */
[----:B------:R-:W-:Y:S01]  /*5240*/  WARPSYNC 0xffffffff ;  /* 0xffffffff00007948 */ /* 0x000fe20003800000 */
[----:B--2---:R-:W-:Y:S01]  /*5250*/  FMNMX.FTZ R68, R3, R5, !PT ;  /* 0x0000000503447209 */ /* 0x004fe20007810000 */
[----:B------:R-:W-:Y:S01]  /*5260*/  LDSM.16.MT88.4 R28, [R191+0x800] ;  /* 0x00080000bf1c783b */ /* 0x000fe20000004200 */
[----:B------:R-:W-:Y:S02]  /*5270*/  FSEL R2, R2, RZ, P0 ;  /* 0x000000ff02027208 */ /* 0x000fe40000000000 */
[----:B------:R-:W-:Y:S01]  /*5280*/  FSETP.NEU.FTZ.AND P0, PT, R68, -INF , PT ;  /* 0xff8000004400780b */ /* 0x000fe20003f1d000 */
[----:B------:R-:W-:Y:S01]  /*5290*/  LDSM.16.MT88.4 R44, [R190] ;  /* 0x00000000be2c783b */ /* 0x000fe20000004200 */
[----:B------:R-:W-:Y:S01]  /*52a0*/  IADD3 R214, R214, -0x2, RZ ;  /* 0xfffffffed6d67810 */ /* 0x000fe20007ffe0ff */
[----:B------:R-:W-:-:S02]  /*52b0*/  FFMA.FTZ R0, R6, c[0x0][0x2d0], -R2 ;  /* 0x0000b40006007a23 */ /* 0x000fc40000010802 */
[--C-:B------:R-:W-:Y:S01]  /*52c0*/  FFMA.FTZ R3, R10, c[0x0][0x2d0], -R2.reuse ;  /* 0x0000b4000a037a23 */ /* 0x100fe20000010802 */
[----:B------:R-:W-:Y:S01]  /*52d0*/  LDSM.16.MT88.4 R32, [R189+0x800] ;  /* 0x00080000bd20783b */ /* 0x000fe20000004200 */
[----:B------:R2:W-:Y:S03]  /*52e0*/  MUFU.EX2 R59, R0 ;  /* 0x00000000003b7308 */ /* 0x0005e60000000800 */
[----:B------:R-:W-:Y:S04]  /*52f0*/  LDSM.16.MT88.4 R48, [R190+0x800] ;  /* 0x00080000be30783b */ /* 0x000fe80000004200 */
[----:B------:R-:W-:Y:S01]  /*5300*/  LDSM.16.MT88.4 R52, [R189+0x3800] ;  /* 0x00380000bd34783b */ /* 0x000fe20000004200 */
[----:B------:R3:W-:Y:S01]  /*5310*/  MUFU.EX2 R202, R3 ;  /* 0x0000000300ca7308 */ /* 0x0007e20000000800 */
[----:B--2---:R-:W-:-:S02]  /*5320*/  FFMA.FTZ R0, R7, c[0x0][0x2d0], -R2 ;  /* 0x0000b40007007a23 */ /* 0x004fc40000010802 */
[----:B-1----:R-:W1:Y:S05]  /*5330*/  LDSM.16.MT88.4 R4, [R191] ;  /* 0x00000000bf04783b */ /* 0x002e6a0000004200 */
[----:B------:R2:W4:Y:S01]  /*5340*/  MUFU.EX2 R57, R0 ;  /* 0x0000000000397308 */ /* 0x0005220000000800 */
[--C-:B---3--:R-:W-:Y:S02]  /*5350*/  FFMA.FTZ R3, R12, c[0x0][0x2d0], -R2.reuse ;  /* 0x0000b4000c037a23 */ /* 0x108fe40000010802 */
[----:B------:R-:W3:Y:S05]  /*5360*/  LDSM.16.MT88.4 R12, [R189] ;  /* 0x00000000bd0c783b */ /* 0x000eea0000004200 */
[----:B------:R-:W-:Y:S01]  /*5370*/  MUFU.EX2 R225, R3 ;  /* 0x0000000300e17308 */ /* 0x000fe20000000800 */
[----:B--2---:R-:W-:Y:S01]  /*5380*/  FFMA.FTZ R0, R8, c[0x0][0x2d0], -R2 ;  /* 0x0000b40008007a23 */ /* 0x004fe20000010802 */
[----:B----4-:R-:W-:-:S06]  /*5390*/  F2FP.PACK_AB R8, R57, R59 ;  /* 0x0000003b3908723e */ /* 0x010fcc00000000ff */
[----:B------:R2:W-:Y:S02]  /*53a0*/  MUFU.EX2 R136, R0 ;  /* 0x0000000000887308 */ /* 0x0005e40000000800 */
[----:B--2---:R-:W-:-:S06]  /*53b0*/  FFMA.FTZ R0, R9, c[0x0][0x2d0], -R2 ;  /* 0x0000b40009007a23 */ /* 0x004fcc0000010802 */
[----:B------:R2:W4:Y:S02]  /*53c0*/  MUFU.EX2 R201, R0 ;  /* 0x0000000000c97308 */ /* 0x0005240000000800 */
[----:B--2---:R-:W-:Y:S01]  /*53d0*/  FMUL.FTZ R0, R68, c[0x0][0x2d0] ;  /* 0x0000b40044007a20 */ /* 0x004fe20000410000 */
[----:B----4-:R-:W-:-:S04]  /*53e0*/  F2FP.PACK_AB R10, R201, R136 ;  /* 0x00000088c90a723e */ /* 0x010fc800000000ff */
[----:B------:R-:W-:Y:S02]  /*53f0*/  FSEL R0, R0, RZ, P0 ;  /* 0x000000ff00007208 */ /* 0x000fe40000000000 */
[----:B------:R-:W-:-:S03]  /*5400*/  ISETP.GE.AND P0, PT, R214, R236, PT ;  /* 0x000000ecd600720c */ /* 0x000fc60003f06270 */
[----:B------:R-:W-:-:S04]  /*5410*/  FFMA.FTZ R3, R11, c[0x0][0x2d0], -R0 ;  /* 0x0000b4000b037a23 */ /* 0x000fc80000010800 */
[----:B------:R2:W-:Y:S02]  /*5420*/  MUFU.EX2 R58, R3 ;  /* 0x00000003003a7308 */ /* 0x0005e40000000800 */
[----:B--2---:R-:W-:-:S06]  /*5430*/  FFMA.FTZ R3, R16, c[0x0][0x2d0], -R0 ;  /* 0x0000b40010037a23 */ /* 0x004fcc0000010800 */
[----:B------:R2:W4:Y:S02]  /*5440*/  MUFU.EX2 R56, R3 ;  /* 0x0000000300387308 */ /* 0x0005240000000800 */
[----:B--2---:R-:W-:Y:S01]  /*5450*/  FFMA.FTZ R3, R17, c[0x0][0x2d0], -R0 ;  /* 0x0000b40011037a23 */ /* 0x004fe20000010800 */
[----:B----4-:R-:W-:Y:S01]  /*5460*/  F2FP.PACK_AB R9, R56, R58 ;  /* 0x0000003a3809723e */ /* 0x010fe200000000ff */
[----:B------:R-:W-:-:S04]  /*5470*/  FADD.FTZ R145, R58, R56 ;  /* 0x000000383a917221 */ /* 0x000fc80000010000 */
[----:B------:R2:W-:Y:S02]  /*5480*/  MUFU.EX2 R163, R3 ;  /* 0x0000000300a37308 */ /* 0x0005e40000000800 */
[----:B--2---:R-:W-:-:S06]  /*5490*/  FFMA.FTZ R3, R18, c[0x0][0x2d0], -R0 ;  /* 0x0000b40012037a23 */ /* 0x004fcc0000010800 */
[----:B------:R2:W4:Y:S02]  /*54a0*/  MUFU.EX2 R199, R3 ;  /* 0x0000000300c77308 */ /* 0x0005240000000800 */
[----:B--2---:R-:W-:Y:S01]  /*54b0*/  FFMA.FTZ R3, R19, c[0x0][0x2d0], -R2 ;  /* 0x0000b40013037a23 */ /* 0x004fe20000010802 */
[----:B----4-:R-:W-:-:S05]  /*54c0*/  F2FP.PACK_AB R11, R199, R163 ;  /* 0x000000a3c70b723e */ /* 0x010fca00000000ff */
[----:B------:R2:W-:Y:S02]  /*54d0*/  MUFU.EX2 R223, R3 ;  /* 0x0000000300df7308 */ /* 0x0005e40000000800 */
[C---:B-1----:R-:W-:Y:S08]  /*54e0*/  HMMA.16816.F32 R16, R8.reuse, R6, RZ ;  /* 0x000000060810723c */ /* 0x042ff000000018ff */
[----:B---3--:R-:W-:Y:S01]  /*54f0*/  HMMA.16816.F32 R36, R8, R12, RZ ;  /* 0x0000000c0824723c */ /* 0x008fe200000018ff */
[----:B--2---:R-:W-:-:S04]  /*5500*/  FFMA.FTZ R3, R20, c[0x0][0x2d0], -R2 ;  /* 0x0000b40014037a23 */ /* 0x004fc80000010802 */
[----:B------:R1:W2:Y:S03]  /*5510*/  MUFU.EX2 R226, R3 ;  /* 0x0000000300e27308 */ /* 0x0002a60000000800 */
[C---:B------:R-:W-:Y:S08]  /*5520*/  HMMA.16816.F32 R24, R8.reuse, R14, RZ ;  /* 0x0000000e0818723c */ /* 0x040ff000000018ff */
[----:B------:R-:W-:Y:S01]  /*5530*/  HMMA.16816.F32 R12, R8, R44, RZ ;  /* 0x0000002c080c723c */ /* 0x000fe200000018ff */
[----:B-1----:R-:W-:Y:S01]  /*5540*/  FFMA.FTZ R3, R21, c[0x0][0x2d0], -R0 ;  /* 0x0000b40015037a23 */ /* 0x002fe20000010800 */
[----:B--2---:R-:W-:-:S03]  /*5550*/  F2FP.PACK_AB R6, R226, R223 ;  /* 0x000000dfe206723e */ /* 0x004fc600000000ff */
[----:B------:R1:W-:Y:S02]  /*5560*/  MUFU.EX2 R221, R3 ;  /* 0x0000000300dd7308 */ /* 0x0003e40000000800 */
[----:B-1----:R-:W-:-:S06]  /*5570*/  FFMA.FTZ R3, R22, c[0x0][0x2d0], -R0 ;  /* 0x0000b40016037a23 */ /* 0x002fcc0000010800 */
[----:B------:R1:W2:Y:S02]  /*5580*/  MUFU.EX2 R220, R3 ;  /* 0x0000000300dc7308 */ /* 0x0002a40000000800 */
[----:B-1----:R-:W-:Y:S02]  /*5590*/  FFMA.FTZ R3, R23, c[0x0][0x2d0], -R0 ;  /* 0x0000b40017037a23 */ /* 0x002fe40000010800 */
[----:B------:R-:W-:Y:S04]  /*55a0*/  HMMA.16816.F32 R20, R8, R4, RZ ;  /* 0x000000040814723c */ /* 0x000fe800000018ff */
[----:B------:R1:W-:Y:S03]  /*55b0*/  MUFU.EX2 R224, R3 ;  /* 0x0000000300e07308 */ /* 0x0003e60000000800 */
[----:B------:R-:W-:-:S02]  /*55c0*/  F2FP.PACK_AB R4, R225, R202 ;  /* 0x000000cae104723e */ /* 0x000fc400000000ff */
[----:B--2---:R-:W-:Y:S01]  /*55d0*/  F2FP.PACK_AB R5, R220, R221 ;  /* 0x000000dddc05723e */ /* 0x004fe200000000ff */
[----:B-1----:R-:W-:Y:S02]  /*55e0*/  FFMA.FTZ R3, R40, c[0x0][0x2d0], -R0 ;  /* 0x0000b40028037a23 */ /* 0x002fe40000010800 */
[----:B------:R-:W1:Y:S02]  /*55f0*/  LDSM.16.MT88.4 R40, [R194] ;  /* 0x00000000c228783b */ /* 0x000e640000004200 */
[----:B------:R-:W2:Y:S02]  /*5600*/  MUFU.EX2 R222, R3 ;  /* 0x0000000300de7308 */ /* 0x000ea40000000800 */
[----:B--2---:R-:W-:Y:S01]  /*5610*/  F2FP.PACK_AB R7, R222, R224 ;  /* 0x000000e0de07723e */ /* 0x004fe200000000ff */
[----:B------:R-:W-:-:S04]  /*5620*/  FADD.FTZ R3, R59, R57 ;  /* 0x000000393b037221 */ /* 0x000fc80000010000 */
[----:B------:R-:W-:-:S03]  /*5630*/  FADD.FTZ R136, R136, R3 ;  /* 0x0000000388887221 */ /* 0x000fc60000010000 */
[----:B------:R-:W-:Y:S01]  /*5640*/  HMMA.16816.F32 R112, R4, R28, R20 ;  /* 0x0000001c0470723c */ /* 0x000fe20000001814 */
[----:B------:R-:W-:-:S04]  /*5650*/  FFMA.FTZ R3, R92, c[0x0][0x2d0], -R2 ;  /* 0x0000b4005c037a23 */ /* 0x000fc80000010802 */
[----:B------:R2:W-:Y:S03]  /*5660*/  MUFU.EX2 R162, R3 ;  /* 0x0000000300a27308 */ /* 0x0005e60000000800 */
[C---:B------:R-:W-:Y:S01]  /*5670*/  HMMA.16816.F32 R88, R4.reuse, R30, R16 ;  /* 0x0000001e0458723c */ /* 0x040fe20000001810 */
[----:B------:R-:W3:Y:S07]  /*5680*/  LDSM.16.MT88.4 R28, [R192+0x800] ;  /* 0x00080000c01c783b */ /* 0x000eee0000004200 */
[----:B------:R-:W-:Y:S01]  /*5690*/  HMMA.16816.F32 R116, R4, R32, R36 ;  /* 0x000000200474723c */ /* 0x000fe20000001824 */
[----:B------:R-:W-:Y:S01]  /*56a0*/  LDSM.16.MT88.4 R36, [R191+0x3800] ;  /* 0x00380000bf24783b */ /* 0x000fe20000004200 */
[----:B--2---:R-:W-:-:S06]  /*56b0*/  FFMA.FTZ R3, R93, c[0x0][0x2d0], -R2 ;  /* 0x0000b4005d037a23 */ /* 0x004fcc0000010802 */
[----:B------:R-:W-:Y:S01]  /*56c0*/  HMMA.16816.F32 R96, R4, R34, R24 ;  /* 0x000000220460723c */ /* 0x000fe20000001818 */
[----:B------:R-:W2:Y:S01]  /*56d0*/  LDSM.16.MT88.4 R32, [R189+0x4000] ;  /* 0x00400000bd20783b */ /* 0x000ea20000004200 */
[----:B------:R4:W5:Y:S06]  /*56e0*/  MUFU.EX2 R210, R3 ;  /* 0x0000000300d27308 */ /* 0x00096c0000000800 */
[----:B-1----:R-:W-:Y:S08]  /*56f0*/  HMMA.16816.F32 R20, R8, R40, RZ ;  /* 0x000000280814723c */ /* 0x002ff000000018ff */
[----:B------:R-:W-:Y:S01]  /*5700*/  HMMA.16816.F32 R108, R4, R48, R12 ;  /* 0x00000030046c723c */ /* 0x000fe2000000180c */
[----:B----4-:R-:W-:-:S04]  /*5710*/  FFMA.FTZ R3, R94, c[0x0][0x2d0], -R2 ;  /* 0x0000b4005e037a23 */ /* 0x010fc80000010802 */
[----:B------:R1:W-:Y:S03]  /*5720*/  MUFU.EX2 R211, R3 ;  /* 0x0000000300d37308 */ /* 0x0003e60000000800 */
[----:B------:R-:W-:Y:S08]  /*5730*/  HMMA.16816.F32 R12, R8, R52, RZ ;  /* 0x00000034080c723c */ /* 0x000ff000000018ff */
[----:B---3--:R-:W-:Y:S01]  /*5740*/  HMMA.16816.F32 R84, R4, R28, R20 ;  /* 0x0000001c0454723c */ /* 0x008fe20000001814 */
[----:B------:R-:W3:Y:S01]  /*5750*/  LDSM.16.MT88.4 R20, [R191+0x4000] ;  /* 0x00400000bf14783b */ /* 0x000ee20000004200 */
[----:B-1----:R-:W-:-:S06]  /*5760*/  FFMA.FTZ R3, R70, c[0x0][0x2d0], -R2 ;  /* 0x0000b40046037a23 */ /* 0x002fcc0000010802 */
[C---:B------:R-:W-:Y:S01]  /*5770*/  HMMA.16816.F32 R16, R8.reuse, R42, RZ ;  /* 0x0000002a0810723c */ /* 0x040fe200000018ff */
[----:B------:R1:W4:Y:S07]  /*5780*/  MUFU.EX2 R219, R3 ;  /* 0x0000000300db7308 */ /* 0x00032e0000000800 */
[----:B------:R-:W-:Y:S08]  /*5790*/  HMMA.16816.F32 R24, R8, R46, RZ ;  /* 0x0000002e0818723c */ /* 0x000ff000000018ff */
[----:B--2---:R-:W-:Y:S01]  /*57a0*/  HMMA.16816.F32 R104, R4, R32, R12 ;  /* 0x000000200468723c */ /* 0x004fe2000000180c */
[----:B-1----:R-:W-:-:S04]  /*57b0*/  FFMA.FTZ R3, R95, c[0x0][0x2d0], -R0 ;  /* 0x0000b4005f037a23 */ /* 0x002fc80000010800 */
[----:B------:R1:W-:Y:S03]  /*57c0*/  MUFU.EX2 R208, R3 ;  /* 0x0000000300d07308 */ /* 0x0003e60000000800 */
[----:B------:R-:W-:Y:S08]  /*57d0*/  HMMA.16816.F32 R12, R8, R36, RZ ;  /* 0x00000024080c723c */ /* 0x000ff000000018ff */
[----:B------:R-:W-:Y:S01]  /*57e0*/  HMMA.16816.F32 R76, R4, R30, R16 ;  /* 0x0000001e044c723c */ /* 0x000fe20000001810 */
[----:B-1----:R-:W-:-:S07]  /*57f0*/  FFMA.FTZ R3, R101, c[0x0][0x2d0], -R0 ;  /* 0x0000b40065037a23 */ /* 0x002fce0000010800 */
[----:B------:R-:W-:Y:S01]  /*5800*/  HMMA.16816.F32 R80, R4, R50, R24 ;  /* 0x000000320450723c */ /* 0x000fe20000001818 */
[----:B------:R-:W1:Y:S01]  /*5810*/  LDSM.16.MT88.4 R24, [R190+0x3800] ;  /* 0x00380000be18783b */ /* 0x000e620000004200 */
[----:B------:R2:W1:Y:S06]  /*5820*/  MUFU.EX2 R209, R3 ;  /* 0x0000000300d17308 */ /* 0x00046c0000000800 */
[----:B------:R-:W-:Y:S08]  /*5830*/  HMMA.16816.F32 R16, R8, R54, RZ ;  /* 0x000000360810723c */ /* 0x000ff000000018ff */
[----:B---3--:R-:W-:Y:S01]  /*5840*/  HMMA.16816.F32 R64, R4, R20, R12 ;  /* 0x000000140440723c */ /* 0x008fe2000000180c */
[----:B--2---:R-:W-:-:S04]  /*5850*/  FFMA.FTZ R3, R102, c[0x0][0x2d0], -R0 ;  /* 0x0000b40066037a23 */ /* 0x004fc80000010800 */
[----:B------:R2:W-:Y:S03]  /*5860*/  MUFU.EX2 R215, R3 ;  /* 0x0000000300d77308 */ /* 0x0005e60000000800 */
[----:B------:R-:W-:Y:S08]  /*5870*/  HMMA.16816.F32 R12, R8, R38, RZ ;  /* 0x00000026080c723c */ /* 0x000ff000000018ff */
[----:B------:R-:W-:Y:S01]  /*5880*/  HMMA.16816.F32 R72, R4, R34, R16 ;  /* 0x000000220448723c */ /* 0x000fe20000001810 */
[----:B------:R-:W3:Y:S01]  /*5890*/  LDSM.16.MT88.4 R16, [R190+0x4000] ;  /* 0x00400000be10783b */ /* 0x000ee20000004200 */
[----:B--2---:R-:W-:-:S04]  /*58a0*/  FFMA.FTZ R3, R100, c[0x0][0x2d0], -R0 ;  /* 0x0000b40064037a23 */ /* 0x004fc80000010800 */
[----:B------:R2:W2:Y:S10]  /*58b0*/  MUFU.EX2 R228, R3 ;  /* 0x0000000300e47308 */ /* 0x0004b40000000800 */
[----:B------:R-:W-:Y:S08]  /*58c0*/  HMMA.16816.F32 R60, R4, R22, R12 ;  /* 0x00000016043c723c */ /* 0x000ff0000000180c */
[----:B-1----:R-:W-:Y:S01]  /*58d0*/  HMMA.16816.F32 R12, R8, R24, RZ ;  /* 0x00000018080c723c */ /* 0x002fe200000018ff */
[----:B--2---:R-:W-:-:S04]  /*58e0*/  FFMA.FTZ R3, R123, c[0x0][0x2d0], -R2 ;  /* 0x0000b4007b037a23 */ /* 0x004fc80000010802 */
[----:B------:R1:W-:Y:S02]  /*58f0*/  MUFU.EX2 R123, R3 ;  /* 0x00000003007b7308 */ /* 0x0003e40000000800 */
[--C-:B-1----:R-:W-:Y:S11]  /*5900*/  FFMA.FTZ R3, R122, c[0x0][0x2d0], -R2.reuse ;  /* 0x0000b4007a037a23 */ /* 0x102ff60000010802 */
[----:B------:R-:W-:Y:S06]  /*5910*/  @!UPT UIADD3 URZ, URZ, URZ, URZ ;  /* 0x0000003f3f3ff290 */ /* 0x000fec000fffe03f */
[----:B---3--:R-:W-:Y:S01]  /*5920*/  HMMA.16816.F32 R56, R4, R16, R12 ;  /* 0x000000100438723c */ /* 0x008fe2000000180c */
[----:B------:R1:W-:Y:S07]  /*5930*/  MUFU.EX2 R122, R3 ;  /* 0x00000003007a7308 */ /* 0x0003ee0000000800 */
[----:B------:R-:W-:Y:S01]  /*5940*/  HMMA.16816.F32 R12, R8, R26, RZ ;  /* 0x0000001a080c723c */ /* 0x000fe200000018ff */
[----:B-1----:R-:W-:-:S04]  /*5950*/  FFMA.FTZ R3, R121, c[0x0][0x2d0], -R2 ;  /* 0x0000b40079037a23 */ /* 0x002fc80000010802 */
[----:B------:R1:W-:Y:S11]  /*5960*/  MUFU.EX2 R217, R3 ;  /* 0x0000000300d97308 */ /* 0x0003f60000000800 */
[----:B------:R-:W-:Y:S08]  /*5970*/  @!UPT UIADD3 URZ, URZ, URZ, URZ ;  /* 0x0000003f3f3ff290 */ /* 0x000ff0000fffe03f */
[----:B------:R-:W-:Y:S01]  /*5980*/  HMMA.16816.F32 R52, R4, R18, R12 ;  /* 0x000000120434723c */ /* 0x000fe2000000180c */
[----:B------:R-:W2:Y:S01]  /*5990*/  LDSM.16.MT88.4 R12, [R192+0x3800] ;  /* 0x00380000c00c783b */ /* 0x000ea20000004200 */
[----:B-1----:R-:W-:-:S04]  /*59a0*/  FFMA.FTZ R3, R120, c[0x0][0x2d0], -R2 ;  /* 0x0000b40078037a23 */ /* 0x002fc80000010802 */
[----:B------:R1:W3:Y:S02]  /*59b0*/  MUFU.EX2 R218, R3 ;  /* 0x0000000300da7308 */ /* 0x0002e40000000800 */
[----:B-1----:R-:W-:-:S06]  /*59c0*/  FFMA.FTZ R3, R127, c[0x0][0x2d0], -R0 ;  /* 0x0000b4007f037a23 */ /* 0x002fcc0000010800 */
[----:B------:R1:W-:Y:S01]  /*59d0*/  MUFU.EX2 R216, R3 ;  /* 0x0000000300d87308 */ /* 0x0003e20000000800 */
[----:B--2---:R-:W-:Y:S01]  /*59e0*/  HMMA.16816.F32 R16, R8, R12, RZ ;  /* 0x0000000c0810723c */ /* 0x004fe200000018ff */
[----:B-1----:R-:W-:-:S07]  /*59f0*/  FFMA.FTZ R3, R126, c[0x0][0x2d0], -R0 ;  /* 0x0000b4007e037a23 */ /* 0x002fce0000010800 */
[----:B------:R-:W-:Y:S01]  /*5a00*/  HMMA.16816.F32 R8, R8, R14, RZ ;  /* 0x0000000e0808723c */ /* 0x000fe200000018ff */
[----:B------:R-:W1:Y:S01]  /*5a10*/  LDSM.16.MT88.4 R12, [R192+0x4000] ;  /* 0x00400000c00c783b */ /* 0x000e620000004200 */
[----:B------:R2:W-:Y:S02]  /*5a20*/  MUFU.EX2 R212, R3 ;  /* 0x0000000300d47308 */ /* 0x0005e40000000800 */
[----:B--2---:R-:W-:-:S06]  /*5a30*/  FFMA.FTZ R3, R125, c[0x0][0x2d0], -R0 ;  /* 0x0000b4007d037a23 */ /* 0x004fcc0000010800 */
[----:B------:R2:W-:Y:S02]  /*5a40*/  MUFU.EX2 R213, R3 ;  /* 0x0000000300d57308 */ /* 0x0005e40000000800 */
[----:B--2---:R-:W-:-:S04]  /*5a50*/  FFMA.FTZ R3, R124, c[0x0][0x2d0], -R0 ;  /* 0x0000b4007c037a23 */ /* 0x004fc80000010800 */
[C---:B-1----:R-:W-:Y:S02]  /*5a60*/  HMMA.16816.F32 R48, R4.reuse, R12, R16 ;  /* 0x0000000c0430723c */ /* 0x042fe40000001810 */
[----:B------:R1:W2:Y:S06]  /*5a70*/  MUFU.EX2 R227, R3 ;  /* 0x0000000300e37308 */ /* 0x0002ac0000000800 */
[----:B------:R-:W-:Y:S01]  /*5a80*/  HMMA.16816.F32 R12, R4, R14, R8 ;  /* 0x0000000e040c723c */ /* 0x000fe20000001808 */
[----:B------:R-:W2:Y:S06]  /*5a90*/  LDSM.16.MT88.4 R8, [R189+0x1000] ;  /* 0x00100000bd08783b */ /* 0x000eac0000004200 */
[----:B-----5:R-:W-:-:S02]  /*5aa0*/  F2FP.PACK_AB R4, R210, R162 ;  /* 0x000000a2d204723e */ /* 0x020fc400000000ff */
[----:B----4-:R-:W-:Y:S01]  /*5ab0*/  F2FP.PACK_AB R6, R219, R211 ;  /* 0x000000d3db06723e */ /* 0x010fe200000000ff */
[----:B-1----:R-:W-:Y:S01]  /*5ac0*/  FFMA.FTZ R3, R141, c[0x0][0x2d0], -R2 ;  /* 0x0000b4008d037a23 */ /* 0x002fe20000010802 */
[----:B------:R-:W-:Y:S02]  /*5ad0*/  F2FP.PACK_AB R5, R209, R208 ;  /* 0x000000d0d105723e */ /* 0x000fe400000000ff */
[----:B------:R-:W-:-:S07]  /*5ae0*/  F2FP.PACK_AB R7, R228, R215 ;  /* 0x000000d7e407723e */ /* 0x000fce00000000ff */
[C---:B--2---:R-:W-:Y:S08]  /*5af0*/  HMMA.16816.F32 R44, R4.reuse, R8, R116 ;  /* 0x00000008042c723c */ /* 0x044ff00000001874 */
        /* <DEDUP_REMOVED lines=23> */
[----:B------:R-:W-:Y:S01]  /*5c70*/  FADD.FTZ R4, R201, R136 ;  /* 0x00000088c9047221 */ /* 0x000fe20000010000 */
[----:B---3--:R-:W-:Y:S01]  /*5c80*/  F2FP.PACK_AB R6, R218, R217 ;  /* 0x000000d9da06723e */ /* 0x008fe200000000ff */
[----:B------:R-:W-:Y:S01]  /*5c90*/  FADD.FTZ R5, R163, R145 ;  /* 0x00000091a3057221 */ /* 0x000fe20000010000 */
[----:B------:R-:W-:Y:S01]  /*5ca0*/  F2FP.PACK_AB R7, R227, R213 ;  /* 0x000000d5e307723e */ /* 0x000fe200000000ff */
[----:B------:R-:W-:Y:S01]  /*5cb0*/  FADD.FTZ R70, R202, R4 ;  /* 0x00000004ca467221 */ /* 0x000fe20000010000 */
[----:B------:R-:W-:Y:S01]  /*5cc0*/  F2FP.PACK_AB R4, R122, R123 ;  /* 0x0000007b7a04723e */ /* 0x000fe200000000ff */
[----:B------:R-:W-:Y:S01]  /*5cd0*/  FADD.FTZ R116, R199, R5 ;  /* 0x00000005c7747221 */ /* 0x000fe20000010000 */
[----:B------:R-:W-:Y:S01]  /*5ce0*/  F2FP.PACK_AB R5, R212, R216 ;  /* 0x000000d8d405723e */ /* 0x000fe200000000ff */
[----:B------:R2:W-:Y:S02]  /*5cf0*/  MUFU.EX2 R199, R3 ;  /* 0x0000000300c77308 */ /* 0x0005e40000000800 */
[----:B--2---:R-:W-:-:S06]  /*5d00*/  FFMA.FTZ R3, R139, c[0x0][0x2d0], -R2 ;  /* 0x0000b4008b037a23 */ /* 0x004fcc0000010802 */
[----:B------:R2:W-:Y:S01]  /*5d10*/  MUFU.EX2 R202, R3 ;  /* 0x0000000300ca7308 */ /* 0x0005e20000000800 */
[C---:B-1----:R-:W-:Y:S08]  /*5d20*/  HMMA.16816.F32 R112, R4.reuse, R8, R44 ;  /* 0x000000080470723c */ /* 0x042ff0000000182c */
[----:B------:R-:W-:Y:S01]  /*5d30*/  HMMA.16816.F32 R108, R4, R10, R28 ;  /* 0x0000000a046c723c */ /* 0x000fe2000000181c */
[----:B------:R-:W1:Y:S01]  /*5d40*/  LDSM.16.MT88.4 R8, [R191+0x1800] ;  /* 0x00180000bf08783b */ /* 0x000e620000004200 */
[----:B--2---:R-:W-:-:S04]  /*5d50*/  FFMA.FTZ R3, R138, c[0x0][0x2d0], -R2 ;  /* 0x0000b4008a037a23 */ /* 0x004fc80000010802 */
[----:B------:R2:W-:Y:S02]  /*5d60*/  MUFU.EX2 R201, R3 ;  /* 0x0000000300c97308 */ /* 0x0005e40000000800 */
[----:B--2---:R-:W-:-:S06]  /*5d70*/  FFMA.FTZ R3, R137, c[0x0][0x2d0], -R2 ;  /* 0x0000b40089037a23 */ /* 0x004fcc0000010802 */
[----:B------:R2:W3:Y:S01]  /*5d80*/  MUFU.EX2 R207, R3 ;  /* 0x0000000300cf7308 */ /* 0x0004e20000000800 */
[----:B-1----:R-:W-:Y:S01]  /*5d90*/  HMMA.16816.F32 R76, R4, R8, R40 ;  /* 0x00000008044c723c */ /* 0x002fe20000001828 */
[----:B--2---:R-:W-:-:S06]  /*5da0*/  FFMA.FTZ R3, R143, c[0x0][0x2d0], -R0 ;  /* 0x0000b4008f037a23 */ /* 0x004fcc0000010800 */
[----:B------:R1:W-:Y:S01]  /*5db0*/  MUFU.EX2 R145, R3 ;  /* 0x0000000300917308 */ /* 0x0003e20000000800 */
[----:B------:R-:W-:Y:S01]  /*5dc0*/  HMMA.16816.F32 R64, R4, R10, R24 ;  /* 0x0000000a0440723c */ /* 0x000fe20000001818 */
[----:B------:R-:W2:Y:S01]  /*5dd0*/  LDSM.16.MT88.4 R8, [R190+0x1800] ;  /* 0x00180000be08783b */ /* 0x000ea20000004200 */
[----:B-1----:R-:W-:-:S06]  /*5de0*/  FADD.FTZ R3, R225, R70 ;  /* 0x00000046e1037221 */ /* 0x002fcc0000010000 */
[C---:B--2---:R-:W-:Y:S08]  /*5df0*/  HMMA.16816.F32 R72, R4.reuse, R8, R36 ;  /* 0x000000080448723c */ /* 0x044ff00000001824 */
[C---:B------:R-:W-:Y:S01]  /*5e00*/  HMMA.16816.F32 R60, R4.reuse, R10, R20 ;  /* 0x0000000a043c723c */ /* 0x040fe20000001814 */
[----:B------:R-:W1:Y:S07]  /*5e10*/  LDSM.16.MT88.4 R8, [R192+0x1800] ;  /* 0x00180000c008783b */ /* 0x000e6e0000004200 */
[C---:B-1----:R-:W-:Y:S08]  /*5e20*/  HMMA.16816.F32 R56, R4.reuse, R8, R32 ;  /* 0x000000080438723c */ /* 0x042ff00000001820 */
[C---:B------:R-:W-:Y:S01]  /*5e30*/  HMMA.16816.F32 R28, R4.reuse, R10, R16 ;  /* 0x0000000a041c723c */ /* 0x040fe20000001810 */
[----:B------:R-:W1:Y:S07]  /*5e40*/  LDSM.16.MT88.4 R8, [R189+0x5000] ;  /* 0x00500000bd08783b */ /* 0x000e6e0000004200 */
[C---:B-1----:R-:W-:Y:S01]  /*5e50*/  HMMA.16816.F32 R52, R4.reuse, R8, R104 ;  /* 0x000000080434723c */ /* 0x042fe20000001868 */
[----:B------:R-:W-:Y:S07]  /*5e60*/  LDSM.16.MT88.4 R104, [R190+0x3000] ;  /* 0x00300000be68783b */ /* 0x000fee0000004200 */
[C---:B------:R-:W-:Y:S01]  /*5e70*/  HMMA.16816.F32 R44, R4.reuse, R10, R88 ;  /* 0x0000000a042c723c */ /* 0x040fe20000001858 */
[----:B------:R-:W1:Y:S04]  /*5e80*/  LDSM.16.MT88.4 R8, [R191+0x5000] ;  /* 0x00500000bf08783b */ /* 0x000e680000004200 */
[----:B------:R-:W-:Y:S03]  /*5e90*/  LDSM.16.MT88.4 R88, [R189+0x6800] ;  /* 0x00680000bd58783b */ /* 0x000fe60000004200 */
[C---:B-1----:R-:W-:Y:S08]  /*5ea0*/  HMMA.16816.F32 R36, R4.reuse, R8, R100 ;  /* 0x000000080424723c */ /* 0x042ff00000001864 */
[C---:B------:R-:W-:Y:S01]  /*5eb0*/  HMMA.16816.F32 R24, R4.reuse, R10, R84 ;  /* 0x0000000a0418723c */ /* 0x040fe20000001854 */
[----:B------:R-:W1:Y:S07]  /*5ec0*/  LDSM.16.MT88.4 R8, [R190+0x5000] ;  /* 0x00500000be08783b */ /* 0x000e6e0000004200 */
[C---:B-1----:R-:W-:Y:S01]  /*5ed0*/  HMMA.16816.F32 R48, R4.reuse, R8, R96 ;  /* 0x000000080430723c */ /* 0x042fe20000001860 */
[----:B------:R-:W-:Y:S07]  /*5ee0*/  LDSM.16.MT88.4 R96, [R192+0x3000] ;  /* 0x00300000c060783b */ /* 0x000fee0000004200 */
[C---:B------:R-:W-:Y:S01]  /*5ef0*/  HMMA.16816.F32 R40, R4.reuse, R10, R80 ;  /* 0x0000000a0428723c */ /* 0x040fe20000001850 */
[----:B------:R-:W1:Y:S07]  /*5f00*/  LDSM.16.MT88.4 R8, [R192+0x5000] ;  /* 0x00500000c008783b */ /* 0x000e6e0000004200 */
[C---:B-1----:R-:W-:Y:S08]  /*5f10*/  HMMA.16816.F32 R32, R4.reuse, R8, R92 ;  /* 0x000000080420723c */ /* 0x042ff0000000185c */
[----:B------:R-:W-:Y:S01]  /*5f20*/  HMMA.16816.F32 R20, R4, R10, R12 ;  /* 0x0000000a0414723c */ /* 0x000fe2000000180c */
[----:B------:R-:W1:Y:S04]  /*5f30*/  LDSM.16.MT88.4 R12, [R189+0x2000] ;  /* 0x00200000bd0c783b */ /* 0x000e680000004200 */
[----:B------:R-:W2:Y:S02]  /*5f40*/  LDSM.16.MT88.4 R8, [R191+0x2000] ;  /* 0x00200000bf08783b */ /* 0x000ea40000004200 */
[----:B------:R-:W-:Y:S01]  /*5f50*/  FFMA.FTZ R4, R142, c[0x0][0x2d0], -R0 ;  /* 0x0000b4008e047a23 */ /* 0x000fe20000010800 */
[----:B---3--:R-:W-:Y:S01]  /*5f60*/  F2FP.PACK_AB R6, R207, R201 ;  /* 0x000000c9cf06723e */ /* 0x008fe200000000ff */
[----:B------:R-:W-:-:S02]  /*5f70*/  FADD.FTZ R5, R221, R116 ;  /* 0x00000074dd057221 */ /* 0x000fc40000010000 */
[----:B------:R3:W-:Y:S02]  /*5f80*/  MUFU.EX2 R163, R4 ;  /* 0x0000000400a37308 */ /* 0x0007e40000000800 */
[----:B------:R-:W-:Y:S02]  /*5f90*/  FADD.FTZ R5, R220, R5 ;  /* 0x00000005dc057221 */ /* 0x000fe40000010000 */
[----:B---3--:R-:W-:Y:S02]  /*5fa0*/  FADD.FTZ R4, R223, R3 ;  /* 0x00000003df047221 */ /* 0x008fe40000010000 */
[----:B------:R-:W-:-:S04]  /*5fb0*/  FFMA.FTZ R3, R140, c[0x0][0x2d0], -R0 ;  /* 0x0000b4008c037a23 */ /* 0x000fc80000010800 */
[----:B------:R3:W-:Y:S02]  /*5fc0*/  MUFU.EX2 R143, R3 ;  /* 0x00000003008f7308 */ /* 0x0007e40000000800 */
[----:B---3--:R-:W-:-:S06]  /*5fd0*/  FFMA.FTZ R3, R144, c[0x0][0x2d0], -R0 ;  /* 0x0000b40090037a23 */ /* 0x008fcc0000010800 */
[----:B------:R3:W4:Y:S02]  /*5fe0*/  MUFU.EX2 R144, R3 ;  /* 0x0000000300907308 */ /* 0x0007240000000800 */
[----:B---3--:R-:W-:Y:S01]  /*5ff0*/  FADD.FTZ R3, R226, R4 ;  /* 0x00000004e2037221 */ /* 0x008fe20000010000 */
[----:B----4-:R-:W-:Y:S01]  /*6000*/  F2FP.PACK_AB R7, R144, R143 ;  /* 0x0000008f9007723e */ /* 0x010fe200000000ff */
[----:B------:R-:W-:Y:S01]  /*6010*/  FADD.FTZ R4, R224, R5 ;  /* 0x00000005e0047221 */ /* 0x000fe20000010000 */
[----:B------:R-:W-:Y:S01]  /*6020*/  F2FP.PACK_AB R5, R163, R145 ;  /* 0x00000091a305723e */ /* 0x000fe200000000ff */
[----:B------:R-:W-:Y:S02]  /*6030*/  FADD.FTZ R16, R162, R3 ;  /* 0x00000003a2107221 */ /* 0x000fe40000010000 */
[----:B------:R-:W-:Y:S01]  /*6040*/  FADD.FTZ R17, R222, R4 ;  /* 0x00000004de117221 */ /* 0x000fe20000010000 */
[----:B------:R-:W-:Y:S01]  /*6050*/  F2FP.PACK_AB R4, R202, R199 ;  /* 0x000000c7ca04723e */ /* 0x000fe200000000ff */
[----:B------:R-:W-:-:S04]  /*6060*/  FFMA.FTZ R3, R152, c[0x0][0x2d0], -R2 ;  /* 0x0000b40098037a23 */ /* 0x000fc80000010802 */
[----:B------:R3:W-:Y:S02]  /*6070*/  MUFU.EX2 R139, R3 ;  /* 0x00000003008b7308 */ /* 0x0007e40000000800 */
[C---:B-1----:R-:W-:Y:S08]  /*6080*/  HMMA.16816.F32 R112, R4.reuse, R12, R112 ;  /* 0x0000000c0470723c */ /* 0x042ff00000001870 */
[----:B------:R-:W-:Y:S01]  /*6090*/  HMMA.16816.F32 R108, R4, R14, R108 ;  /* 0x0000000e046c723c */ /* 0x000fe2000000186c */
[----:B------:R-:W1:Y:S01]  /*60a0*/  LDSM.16.MT88.4 R12, [R190+0x2000] ;  /* 0x00200000be0c783b */ /* 0x000e620000004200 */
[----:B---3--:R-:W-:-:S06]  /*60b0*/  FFMA.FTZ R3, R149, c[0x0][0x2d0], -R2 ;  /* 0x0000b40095037a23 */ /* 0x008fcc0000010802 */
[C---:B--2---:R-:W-:Y:S01]  /*60c0*/  HMMA.16816.F32 R116, R4.reuse, R8, R76 ;  /* 0x000000080474723c */ /* 0x044fe2000000184c */
[----:B------:R2:W-:Y:S07]  /*60d0*/  MUFU.EX2 R141, R3 ;  /* 0x00000003008d7308 */ /* 0x0005ee0000000800 */
[----:B------:R-:W-:Y:S01]  /*60e0*/  HMMA.16816.F32 R76, R4, R10, R64 ;  /* 0x0000000a044c723c */ /* 0x000fe20000001840 */
[----:B------:R-:W3:Y:S01]  /*60f0*/  LDSM.16.MT88.4 R8, [R192+0x2000] ;  /* 0x00200000c008783b */ /* 0x000ee20000004200 */
[----:B--2---:R-:W-:-:S04]  /*6100*/  FFMA.FTZ R3, R147, c[0x0][0x2d0], -R2 ;  /* 0x0000b40093037a23 */ /* 0x004fc80000010802 */
[----:B------:R2:W-:Y:S02]  /*6110*/  MUFU.EX2 R140, R3 ;  /* 0x00000003008c7308 */ /* 0x0005e40000000800 */
[----:B-1----:R-:W-:Y:S01]  /*6120*/  HMMA.16816.F32 R64, R4, R14, R60 ;  /* 0x0000000e0440723c */ /* 0x002fe2000000183c */
[----:B--2---:R-:W-:-:S07]  /*6130*/  FFMA.FTZ R3, R146, c[0x0][0x2d0], -R2 ;  /* 0x0000b40092037a23 */ /* 0x004fce0000010802 */
[C---:B------:R-:W-:Y:S01]  /*6140*/  HMMA.16816.F32 R72, R4.reuse, R12, R72 ;  /* 0x0000000c0448723c */ /* 0x040fe20000001848 */
[----:B------:R-:W1:Y:S01]  /*6150*/  LDSM.16.MT88.4 R12, [R189+0x5800] ;  /* 0x00580000bd0c783b */ /* 0x000e620000004200 */
[----:B------:R2:W-:Y:S06]  /*6160*/  MUFU.EX2 R142, R3 ;  /* 0x00000003008e7308 */ /* 0x0005ec0000000800 */
[C---:B---3--:R-:W-:Y:S08]  /*6170*/  HMMA.16816.F32 R100, R4.reuse, R8, R56 ;  /* 0x000000080464723c */ /* 0x048ff00000001838 */
[----:B------:R-:W-:Y:S01]  /*6180*/  HMMA.16816.F32 R60, R4, R10, R28 ;  /* 0x0000000a043c723c */ /* 0x000fe2000000181c */
[----:B------:R-:W3:Y:S01]  /*6190*/  LDSM.16.MT88.4 R8, [R191+0x5800] ;  /* 0x00580000bf08783b */ /* 0x000ee20000004200 */
[----:B--2---:R-:W-:-:S04]  /*61a0*/  FFMA.FTZ R3, R156, c[0x0][0x2d0], -R0 ;  /* 0x0000b4009c037a23 */ /* 0x004fc80000010800 */
[----:B------:R2:W-:Y:S02]  /*61b0*/  MUFU.EX2 R136, R3 ;  /* 0x0000000300887308 */ /* 0x0005e40000000800 */
[----:B--2---:R-:W-:Y:S01]  /*61c0*/  FADD.FTZ R3, R210, R16 ;  /* 0x00000010d2037221 */ /* 0x004fe20000010000 */
[----:B-1----:R-:W-:Y:S03]  /*61d0*/  HMMA.16816.F32 R92, R4, R12, R52 ;  /* 0x0000000c045c723c */ /* 0x002fe60000001834 */
[----:B------:R-:W-:-:S04]  /*61e0*/  FADD.FTZ R3, R211, R3 ;  /* 0x00000003d3037221 */ /* 0x000fc80000010000 */
[----:B------:R-:W-:Y:S01]  /*61f0*/  FADD.FTZ R3, R219, R3 ;  /* 0x00000003db037221 */ /* 0x000fe20000010000 */
[----:B------:R-:W-:Y:S01]  /*6200*/  HMMA.16816.F32 R84, R4, R14, R44 ;  /* 0x0000000e0454723c */ /* 0x000fe2000000182c */
[----:B------:R-:W1:Y:S02]  /*6210*/  LDSM.16.MT88.4 R12, [R190+0x5800] ;  /* 0x00580000be0c783b */ /* 0x000e640000004200 */
[----:B------:R-:W-:-:S04]  /*6220*/  FADD.FTZ R3, R123, R3 ;  /* 0x000000037b037221 */ /* 0x000fc80000010000 */
[----:B------:R-:W-:Y:S01]  /*6230*/  FADD.FTZ R3, R122, R3 ;  /* 0x000000037a037221 */ /* 0x000fe20000010000 */
[----:B---3--:R-:W-:Y:S01]  /*6240*/  HMMA.16816.F32 R80, R4, R8, R36 ;  /* 0x000000080450723c */ /* 0x008fe20000001824 */
[----:B------:R-:W-:Y:S02]  /*6250*/  LDSM.16.MT88.4 R120, [R189+0x3000] ;  /* 0x00300000bd78783b */ /* 0x000fe40000004200 */
[----:B------:R-:W-:-:S04]  /*6260*/  FADD.FTZ R3, R217, R3 ;  /* 0x00000003d9037221 */ /* 0x000fc80000010000 */
[----:B------:R-:W-:Y:S01]  /*6270*/  FADD.FTZ R3, R218, R3 ;  /* 0x00000003da037221 */ /* 0x000fe20000010000 */
[----:B------:R-:W-:Y:S01]  /*6280*/  HMMA.16816.F32 R56, R4, R10, R24 ;  /* 0x0000000a0438723c */ /* 0x000fe20000001818 */
[----:B------:R-:W2:Y:S06]  /*6290*/  LDSM.16.MT88.4 R8, [R192+0x5800] ;  /* 0x00580000c008783b */ /* 0x000eac0000004200 */
[--C-:B------:R-:W-:Y:S02]  /*62a0*/  FFMA.FTZ R27, R157, c[0x0][0x2d0], -R2.reuse ;  /* 0x0000b4009d1b7a23 */ /* 0x100fe40000010802 */
[----:B------:R-:W-:-:S02]  /*62b0*/  FFMA.FTZ R26, R155, c[0x0][0x2d0], -R2 ;  /* 0x0000b4009b1a7a23 */ /* 0x000fc40000010802 */
[--C-:B------:R-:W-:Y:S02]  /*62c0*/  FFMA.FTZ R25, R153, c[0x0][0x2d0], -R2.reuse ;  /* 0x0000b40099197a23 */ /* 0x100fe40000010802 */
[----:B------:R-:W-:Y:S01]  /*62d0*/  FFMA.FTZ R2, R150, c[0x0][0x2d0], -R2 ;  /* 0x0000b40096027a23 */ /* 0x000fe20000010802 */
[----:B------:R-:W-:Y:S08]  /*62e0*/  MUFU.EX2 R27, R27 ;  /* 0x0000001b001b7308 */ /* 0x000ff00000000800 */
[----:B------:R-:W-:Y:S01]  /*62f0*/  MUFU.EX2 R26, R26 ;  /* 0x0000001a001a7308 */ /* 0x000fe20000000800 */
[C---:B-1----:R-:W-:Y:S07]  /*6300*/  HMMA.16816.F32 R48, R4.reuse, R12, R48 ;  /* 0x0000000c0430723c */ /* 0x042fee0000001830 */
[----:B------:R-:W-:Y:S01]  /*6310*/  MUFU.EX2 R25, R25 ;  /* 0x0000001900197308 */ /* 0x000fe20000000800 */
[C---:B------:R-:W-:Y:S01]  /*6320*/  HMMA.16816.F32 R40, R4.reuse, R14, R40 ;  /* 0x0000000e0428723c */ /* 0x040fe20000001828 */
[----:B------:R-:W-:Y:S07]  /*6330*/  LDSM.16.MT88.4 R12, [R190+0x2800] ;  /* 0x00280000be0c783b */ /* 0x000fee0000004200 */
[C---:B--2---:R-:W-:Y:S08]  /*6340*/  HMMA.16816.F32 R32, R4.reuse, R8, R32 ;  /* 0x000000080420723c */ /* 0x044ff00000001820 */
[----:B------:R-:W-:Y:S01]  /*6350*/  HMMA.16816.F32 R28, R4, R10, R20 ;  /* 0x0000000a041c723c */ /* 0x000fe20000001814 */
[----:B------:R-:W1:Y:S04]  /*6360*/  LDSM.16.MT88.4 R8, [R192+0x2800] ;  /* 0x00280000c008783b */ /* 0x000e680000004200 */
[----:B------:R-:W2:Y:S02]  /*6370*/  LDSM.16.MT88.4 R20, [R189+0x2800] ;  /* 0x00280000bd14783b */ /* 0x000ea40000004200 */
[----:B------:R-:W-:-:S02]  /*6380*/  FADD.FTZ R5, R208, R17 ;  /* 0x00000011d0057221 */ /* 0x000fc40000010000 */
[----:B------:R-:W3:Y:S01]  /*6390*/  LDSM.16.MT88.4 R16, [R191+0x2800] ;  /* 0x00280000bf10783b */ /* 0x000ee20000004200 */
[--C-:B------:R-:W-:Y:S02]  /*63a0*/  FFMA.FTZ R4, R154, c[0x0][0x2d0], -R0.reuse ;  /* 0x0000b4009a047a23 */ /* 0x100fe40000010800 */
[----:B------:R-:W-:Y:S02]  /*63b0*/  FFMA.FTZ R6, R151, c[0x0][0x2d0], -R0 ;  /* 0x0000b40097067a23 */ /* 0x000fe40000010800 */
[----:B------:R4:W5:Y:S01]  /*63c0*/  MUFU.EX2 R137, R4 ;  /* 0x0000000400897308 */ /* 0x0009620000000800 */
[----:B------:R-:W-:-:S04]  /*63d0*/  FADD.FTZ R5, R209, R5 ;  /* 0x00000005d1057221 */ /* 0x000fc80000010000 */
[----:B------:R-:W-:-:S03]  /*63e0*/  FADD.FTZ R24, R215, R5 ;  /* 0x00000005d7187221 */ /* 0x000fc60000010000 */
[----:B------:R1:W-:Y:S01]  /*63f0*/  MUFU.EX2 R70, R6 ;  /* 0x0000000600467308 */ /* 0x0003e20000000800 */
[----:B----4-:R-:W-:Y:S01]  /*6400*/  FFMA.FTZ R4, R148, c[0x0][0x2d0], -R0 ;  /* 0x0000b40094047a23 */ /* 0x010fe20000010800 */
[----:B-----5:R-:W-:-:S06]  /*6410*/  F2FP.PACK_AB R5, R137, R136 ;  /* 0x000000888905723e */ /* 0x020fcc00000000ff */
[----:B------:R4:W-:Y:S01]  /*6420*/  MUFU.EX2 R215, R2 ;  /* 0x0000000200d77308 */ /* 0x0009e20000000800 */
[----:B-1----:R-:W-:-:S07]  /*6430*/  F2FP.PACK_AB R6, R142, R140 ;  /* 0x0000008c8e06723e */ /* 0x002fce00000000ff */
[----:B------:R1:W5:Y:S01]  /*6440*/  MUFU.EX2 R138, R4 ;  /* 0x00000004008a7308 */ /* 0x0003620000000800 */
[----:B----4-:R-:W-:Y:S01]  /*6450*/  FFMA.FTZ R2, R159, c[0x0][0x2d0], -R0 ;  /* 0x0000b4009f027a23 */ /* 0x010fe20000010800 */
[----:B-1----:R-:W-:Y:S02]  /*6460*/  F2FP.PACK_AB R4, R141, R139 ;  /* 0x0000008b8d04723e */ /* 0x002fe400000000ff */
[----:B-----5:R-:W-:-:S07]  /*6470*/  F2FP.PACK_AB R7, R138, R70 ;  /* 0x000000468a07723e */ /* 0x020fce00000000ff */
[C---:B------:R-:W-:Y:S08]  /*6480*/  HMMA.16816.F32 R100, R4.reuse, R8, R100 ;  /* 0x000000080464723c */ /* 0x040ff00000001864 */
[C---:B------:R-:W-:Y:S01]  /*6490*/  HMMA.16816.F32 R60, R4.reuse, R10, R60 ;  /* 0x0000000a043c723c */ /* 0x040fe2000000183c */
[----:B------:R-:W1:Y:S07]  /*64a0*/  LDSM.16.MT88.4 R8, [R192+0x6000] ;  /* 0x00600000c008783b */ /* 0x000e6e0000004200 */
[C---:B--2---:R-:W-:Y:S01]  /*64b0*/  HMMA.16816.F32 R124, R4.reuse, R20, R112 ;  /* 0x00000014047c723c */ /* 0x044fe20000001870 */
[----:B------:R-:W-:Y:S07]  /*64c0*/  LDSM.16.MT88.4 R112, [R191+0x3000] ;  /* 0x00300000bf70783b */ /* 0x000fee0000004200 */
[C---:B------:R-:W-:Y:S01]  /*64d0*/  HMMA.16816.F32 R36, R4.reuse, R22, R108 ;  /* 0x000000160424723c */ /* 0x040fe2000000186c */
[----:B------:R-:W2:Y:S07]  /*64e0*/  LDSM.16.MT88.4 R20, [R189+0x6000] ;  /* 0x00600000bd14783b */ /* 0x000eae0000004200 */
[C---:B---3--:R-:W-:Y:S08]  /*64f0*/  HMMA.16816.F32 R116, R4.reuse, R16, R116 ;  /* 0x000000100474723c */ /* 0x048ff00000001874 */
[C---:B------:R-:W-:Y:S01]  /*6500*/  HMMA.16816.F32 R44, R4.reuse, R18, R76 ;  /* 0x00000012042c723c */ /* 0x040fe2000000184c */
[----:B------:R-:W3:Y:S07]  /*6510*/  LDSM.16.MT88.4 R16, [R191+0x6000] ;  /* 0x00600000bf10783b */ /* 0x000eee0000004200 */
[C---:B------:R-:W-:Y:S01]  /*6520*/  HMMA.16816.F32 R108, R4.reuse, R12, R72 ;  /* 0x0000000c046c723c */ /* 0x040fe20000001848 */
[----:B------:R-:W-:Y:S07]  /*6530*/  LDSM.16.MT88.4 R72, [R190+0x6800] ;  /* 0x00680000be48783b */ /* 0x000fee0000004200 */
[C---:B------:R-:W-:Y:S01]  /*6540*/  HMMA.16816.F32 R52, R4.reuse, R14, R64 ;  /* 0x0000000e0434723c */ /* 0x040fe20000001840 */
[----:B------:R-:W4:Y:S06]  /*6550*/  LDSM.16.MT88.4 R12, [R190+0x6000] ;  /* 0x00600000be0c783b */ /* 0x000f2c0000004200 */
[----:B------:R-:W-:Y:S01]  /*6560*/  F2FP.PACK_AB R64, R26, R27 ;  /* 0x0000001b1a40723e */ /* 0x000fe200000000ff */
[----:B-1----:R-:W-:Y:S01]  /*6570*/  HMMA.16816.F32 R28, R4, R10, R28 ;  /* 0x0000000a041c723c */ /* 0x002fe2000000181c */
[----:B------:R1:W-:Y:S01]  /*6580*/  MUFU.EX2 R10, R2 ;  /* 0x00000002000a7308 */ /* 0x0003e20000000800 */
[----:B------:R-:W-:-:S06]  /*6590*/  F2FP.PACK_AB R66, R215, R25 ;  /* 0x00000019d742723e */ /* 0x000fcc00000000ff */
[C---:B--2---:R-:W-:Y:S08]  /*65a0*/  HMMA.16816.F32 R92, R4.reuse, R20, R92 ;  /* 0x00000014045c723c */ /* 0x044ff0000000185c */
[----:B------:R-:W-:Y:S01]  /*65b0*/  HMMA.16816.F32 R20, R4, R22, R84 ;  /* 0x000000160414723c */ /* 0x000fe20000001854 */
[----:B-1----:R-:W-:-:S07]  /*65c0*/  FFMA.FTZ R2, R158, c[0x0][0x2d0], -R0 ;  /* 0x0000b4009e027a23 */ /* 0x002fce0000010800 */
[C---:B---3--:R-:W-:Y:S01]  /*65d0*/  HMMA.16816.F32 R84, R4.reuse, R16, R80 ;  /* 0x000000100454723c */ /* 0x048fe20000001850 */
[----:B------:R-:W1:Y:S07]  /*65e0*/  LDSM.16.MT88.4 R80, [R191+0x6800] ;  /* 0x00680000bf50783b */ /* 0x000e6e0000004200 */
[C---:B------:R-:W-:Y:S08]  /*65f0*/  HMMA.16816.F32 R56, R4.reuse, R18, R56 ;  /* 0x000000120438723c */ /* 0x040ff00000001838 */
[C---:B----4-:R-:W-:Y:S08]  /*6600*/  HMMA.16816.F32 R48, R4.reuse, R12, R48 ;  /* 0x0000000c0430723c */ /* 0x050ff00000001830 */
[C---:B------:R-:W-:Y:S08]  /*6610*/  HMMA.16816.F32 R40, R4.reuse, R14, R40 ;  /* 0x0000000e0428723c */ /* 0x040ff00000001828 */
[----:B------:R-:W-:Y:S01]  /*6620*/  HMMA.16816.F32 R32, R4, R8, R32 ;  /* 0x000000080420723c */ /* 0x000fe20000001820 */
[----:B------:R2:W3:Y:S06]  /*6630*/  MUFU.EX2 R9, R2 ;  /* 0x0000000200097308 */ /* 0x0004ec0000000800 */
[----:B------:R-:W-:-:S04]  /*6640*/  FADD.FTZ R4, R228, R24 ;  /* 0x00000018e4047221 */ /* 0x000fc80000010000 */
[----:B------:R-:W-:Y:S02]  /*6650*/  FADD.FTZ R4, R216, R4 ;  /* 0x00000004d8047221 */ /* 0x000fe40000010000 */
[----:B--2---:R-:W-:Y:S01]  /*6660*/  FFMA.FTZ R2, R161, c[0x0][0x2d0], -R0 ;  /* 0x0000b400a1027a23 */ /* 0x004fe20000010800 */
[----:B---3--:R-:W-:-:S03]  /*6670*/  F2FP.PACK_AB R65, R9, R10 ;  /* 0x0000000a0941723e */ /* 0x008fc600000000ff */
[----:B------:R2:W-:Y:S02]  /*6680*/  MUFU.EX2 R8, R2 ;  /* 0x0000000200087308 */ /* 0x0005e40000000800 */
[----:B--2---:R-:W-:Y:S02]  /*6690*/  FFMA.FTZ R2, R160, c[0x0][0x2d0], -R0 ;  /* 0x0000b400a0027a23 */ /* 0x004fe40000010800 */
[----:B------:R-:W-:-:S04]  /*66a0*/  FADD.FTZ R0, R212, R4 ;  /* 0x00000004d4007221 */ /* 0x000fc80000010000 */
[----:B------:R2:W3:Y:S01]  /*66b0*/  MUFU.EX2 R230, R2 ;  /* 0x0000000200e67308 */ /* 0x0004e20000000800 */
[----:B------:R-:W4:Y:S01]  /*66c0*/  LDSM.16.MT88.4 R4, [R192+0x6800] ;  /* 0x00680000c004783b */ /* 0x000f220000004200 */
[----:B------:R-:W-:-:S04]  /*66d0*/  FADD.FTZ R0, R213, R0 ;  /* 0x00000000d5007221 */ /* 0x000fc80000010000 */
[----:B------:R-:W-:-:S04]  /*66e0*/  FADD.FTZ R0, R227, R0 ;  /* 0x00000000e3007221 */ /* 0x000fc80000010000 */
[----:B------:R-:W-:-:S04]  /*66f0*/  FADD.FTZ R0, R145, R0 ;  /* 0x0000000091007221 */ /* 0x000fc80000010000 */
[----:B------:R-:W-:Y:S02]  /*6700*/  FADD.FTZ R0, R163, R0 ;  /* 0x00000000a3007221 */ /* 0x000fe40000010000 */
[----:B--2---:R-:W-:Y:S01]  /*6710*/  FADD.FTZ R2, R199, R3 ;  /* 0x00000003c7027221 */ /* 0x004fe20000010000 */
[----:B---3--:R-:W-:Y:S01]  /*6720*/  F2FP.PACK_AB R67, R230, R8 ;  /* 0x00000008e643723e */ /* 0x008fe200000000ff */
[----:B------:R-:W-:Y:S02]  /*6730*/  FADD.FTZ R0, R143, R0 ;  /* 0x000000008f007221 */ /* 0x000fe40000010000 */
[----:B------:R-:W-:Y:S02]  /*6740*/  FADD.FTZ R2, R202, R2 ;  /* 0x00000002ca027221 */ /* 0x000fe40000010000 */
[----:B------:R-:W-:Y:S02]  /*6750*/  FADD.FTZ R0, R144, R0 ;  /* 0x0000000090007221 */ /* 0x000fe40000010000 */
[----:B------:R-:W-:Y:S01]  /*6760*/  FADD.FTZ R2, R201, R2 ;  /* 0x00000002c9027221 */ /* 0x000fe20000010000 */
[----:B------:R-:W-:Y:S01]  /*6770*/  HMMA.16816.F32 R100, R64, R96, R100 ;  /* 0x000000604064723c */ /* 0x000fe20000001864 */
[----:B------:R-:W-:-:S02]  /*6780*/  FADD.FTZ R0, R136, R0 ;  /* 0x0000000088007221 */ /* 0x000fc40000010000 */
[----:B------:R-:W-:Y:S02]  /*6790*/  FADD.FTZ R2, R207, R2 ;  /* 0x00000002cf027221 */ /* 0x000fe40000010000 */
[----:B------:R-:W-:Y:S02]  /*67a0*/  FADD.FTZ R0, R137, R0 ;  /* 0x0000000089007221 */ /* 0x000fe40000010000 */
[----:B------:R-:W-:Y:S01]  /*67b0*/  FADD.FTZ R2, R139, R2 ;  /* 0x000000028b027221 */ /* 0x000fe20000010000 */
[----:B------:R-:W-:Y:S01]  /*67c0*/  HMMA.16816.F32 R124, R64, R120, R124 ;  /* 0x00000078407c723c */ /* 0x000fe2000000187c */
[----:B------:R-:W-:Y:S02]  /*67d0*/  FADD.FTZ R0, R70, R0 ;  /* 0x0000000046007221 */ /* 0x000fe40000010000 */
[----:B------:R-:W-:Y:S02]  /*67e0*/  FADD.FTZ R2, R141, R2 ;  /* 0x000000028d027221 */ /* 0x000fe40000010000 */
[----:B------:R-:W-:-:S02]  /*67f0*/  FADD.FTZ R0, R138, R0 ;  /* 0x000000008a007221 */ /* 0x000fc40000010000 */
[----:B------:R-:W-:Y:S01]  /*6800*/  FADD.FTZ R2, R140, R2 ;  /* 0x000000028c027221 */ /* 0x000fe20000010000 */
[C---:B------:R-:W-:Y:S01]  /*6810*/  HMMA.16816.F32 R116, R64.reuse, R112, R116 ;  /* 0x000000704074723c */ /* 0x040fe20000001874 */
        /* <DEDUP_REMOVED lines=9> */
[----:B------:R-:W-:Y:S03]  /*68b0*/  HMMA.16816.F32 R96, R64, R98, R60 ;  /* 0x000000624060723c */ /* 0x000fe6000000183c */
[----:B------:R-:W-:-:S05]  /*68c0*/  FADD.FTZ R215, R215, R2 ;  /* 0x00000002d7d77221 */ /* 0x000fca0000010000 */
[C---:B------:R-:W-:Y:S08]  /*68d0*/  HMMA.16816.F32 R92, R64.reuse, R88, R92 ;  /* 0x00000058405c723c */ /* 0x040ff0000000185c */
        /* <DEDUP_REMOVED lines=8> */
[C---:B----4-:R-:W-:Y:S08]  /*6960*/  HMMA.16816.F32 R60, R64.reuse, R4, R32 ;  /* 0x00000004403c723c */ /* 0x050ff00000001820 */
[----:B------:R-:W-:Y:S01]  /*6970*/  HMMA.16816.F32 R64, R64, R6, R28 ;  /* 0x000000064040723c */ /* 0x000fe2000000181c */
[----:B------:R-:W-:Y:S07]  /*6980*/  @!UPT UIADD3 URZ, URZ, URZ, URZ ;  /* 0x0000003f3f3ff290 */ /* 0x000fee000fffe03f */
[----:B------:R-:W-:Y:S11]  /*6990*/  @!P0 BRA `(.L_x_201) ;  /* 0x00003eb000008947 */ /* 0x000ff60003800000 */
.L_x_216:
[----:B------:R-:W-:Y:S04]  /*69a0*/  DEPBAR.LE SB0, 0x0 ;  /* 0x000080000000791a */ /* 0x000fe80000000000 */
[----:B------:R-:W-:Y:S01]  /*69b0*/  WARPSYNC 0xffffffff ;  /* 0xffffffff00007948 */ /* 0x000fe20003800000 */
[----:B------:R-:W-:Y:S01]  /*69c0*/  BAR.SYNC.DEFER_BLOCKING 0x0 ;  /* 0x0000000000007b1d */ /* 0x000fe20000010000 */
[----:B------:R-:W-:Y:S01]  /*69d0*/  SHF.R.S32.HI R0, RZ, 0x1f, R206 ;  /* 0x0000001fff007819 */ /* 0x000fe200000114ce */
[----:B------:R-:W-:Y:S01]  /*69e0*/  IMAD.WIDE.U32 R2, R206, c[0x0][0x208], RZ ;  /* 0x00008200ce027a25 */ /* 0x000fe200078e00ff */
[----:B------:R-:W-:Y:S02]  /*69f0*/  LOP3.LUT P0, RZ, R233, 0x2, RZ, 0xc0, !PT ;  /* 0x00000002e9ff7812 */ /* 0x000fe4000780c0ff */
[----:B------:R-:W-:Y:S01]  /*6a00*/  SHF.R.S32.HI R4, RZ, 0x1f, R205 ;  /* 0x0000001fff047819 */ /* 0x000fe200000114cd */
[----:B------:R-:W-:Y:S02]  /*6a10*/  IMAD R0, R0, c[0x0][0x208], RZ ;  /* 0x0000820000007a24 */ /* 0x000fe400078e02ff */
[----:B------:R-:W-:Y:S02]  /*6a20*/  IMAD.MOV.U32 R70, RZ, RZ, R69 ;  /* 0x000000ffff467224 */ /* 0x000fe400078e0045 */
[----:B------:R-:W-:Y:S02]  /*6a30*/  IMAD R0, R206, c[0x0][0x20c], R0 ;  /* 0x00008300ce007a24 */ /* 0x000fe400078e0200 */
[----:B------:R-:W-:Y:S02]  /*6a40*/  IMAD R4, R4, c[0x0][0x218], RZ ;  /* 0x0000860004047a24 */ /* 0x000fe400078e02ff */
[----:B------:R-:W-:Y:S01]  /*6a50*/  IMAD.IADD R3, R3, 0x1, R0 ;  /* 0x0000000103037824 */ /* 0x000fe200078e0200 */
[----:B------:R-:W-:Y:S01]  /*6a60*/  IADD3 R0, R71, 0x20, RZ ;  /* 0x0000002047007810 */ /* 0x000fe20007ffe0ff */
[----:B------:R-:W-:Y:S01]  /*6a70*/  IMAD R4, R205, c[0x0][0x21c], R4 ;  /* 0x00008700cd047a24 */ /* 0x000fe200078e0204 */
[----:B------:R-:W-:Y:S01]  /*6a80*/  @P0 IADD3 R0, R71, -0x20, RZ ;  /* 0xffffffe047000810 */ /* 0x000fe20007ffe0ff */
[----:B------:R-:W-:Y:S05]  /*6a90*/  IMAD.WIDE.U32 R2, R205, c[0x0][0x218], R2 ;  /* 0x00008600cd027a25 */ /* 0x000fea00078e0002 */
[----:B------:R-:W-:Y:S01]  /*6aa0*/  IADD3 R2, P1, R242, R2, RZ ;  /* 0x00000002f2027210 */ /* 0x000fe20007f3e0ff */
[----:B------:R1:W2:Y:S03]  /*6ab0*/  LDSM.16.M88.4 R136, [R0] ;  /* 0x000000000088783b */ /* 0x0002a60000000200 */
[----:B------:R-:W-:Y:S01]  /*6ac0*/  IADD3.X R3, R250, R3, R4, P1, !PT ;  /* 0x00000003fa037210 */ /* 0x000fe20000ffe404 */
[----:B------:R1:W3:Y:S01]  /*6ad0*/  LDSM.16.M88.4 R140, [R0+0x800] ;  /* 0x00080000008c783b */ /* 0x0002e20000000200 */
[C---:B------:R-:W-:Y:S03]  /*6ae0*/  LEA R5, P0, R2.reuse, c[0x0][0x1f8], 0x1 ;  /* 0x00007e0002057a11 */ /* 0x040fe600078008ff */
[----:B------:R1:W4:Y:S01]  /*6af0*/  LDSM.16.M88.4 R144, [R0+0x1000] ;  /* 0x001000000090783b */ /* 0x0003220000000200 */
[----:B------:R-:W-:Y:S02]  /*6b00*/  LEA.HI.X R4, R2, c[0x0][0x1fc], R3, 0x1, P0 ;  /* 0x00007f0002047a11 */ /* 0x000fe400000f0c03 */
[----:B------:R-:W-:Y:S01]  /*6b10*/  ISETP.GE.AND P0, PT, R235, c[0x0][0x1d4], PT ;  /* 0x00007500eb007a0c */ /* 0x000fe20003f06270 */
        /* <DEDUP_REMOVED lines=10> */
[----:B------:R1:W1:Y:S01]  /*6bc0*/  LDSM.16.M88.4 R56, [R71+0x3000] ;  /* 0x003000004738783b */ /* 0x0002620000000200 */
[----:B------:R-:W-:-:S05]  /*6bd0*/  BRA.DIV ~URZ, `(.L_x_202) ;  /* 0x000084027f007947 */ /* 0x000fca000b800000 */
[----:B-1234-:R1:W2:Y:S02]  /*6be0*/  SHFL.IDX PT, R0, R4, RZ, 0x181f ;  /* 0x00181fff04007589 */ /* 0x01e2a400000e0000 */
.L_x_289:
[----:B------:R-:W3:Y:S01]  /*6bf0*/  SHFL.IDX PT, R2, R5, RZ, 0x181f ;  /* 0x00181fff05027589 */ /* 0x000ee200000e0000 */
[----:B------:R-:W-:Y:S01]  /*6c00*/  IMAD.SHL.U32 R13, R231, 0x2, RZ ;  /* 0x00000002e70d7824 */ /* 0x000fe200078e00ff */
[----:B------:R-:W-:Y:S01]  /*6c10*/  SEL R207, RZ, 0x10, P3 ;  /* 0x00000010ffcf7807 */ /* 0x000fe20001800000 */
[----:B------:R-:W-:Y:S01]  /*6c20*/  IMAD.SHL.U32 R12, R235, 0x2, RZ ;  /* 0x00000002eb0c7824 */ /* 0x000fe200078e00ff */
[----:B------:R-:W-:Y:S01]  /*6c30*/  SEL R199, RZ, 0x10, P0 ;  /* 0x00000010ffc77807 */ /* 0x000fe20000000000 */
[----:B------:R-:W-:Y:S01]  /*6c40*/  BSSY B0, `(.L_x_203) ;  /* 0x0000037000007945 */ /* 0x000fe20003800000 */
[C---:B------:R-:W-:Y:S02]  /*6c50*/  ISETP.NE.U32.AND P5, PT, R207.reuse, RZ, PT ;  /* 0x000000ffcf00720c */ /* 0x040fe40003fa5070 */
[-C--:B---3--:R-:W-:Y:S05]  /*6c60*/  IADD3 R6, P1, R2, R13.reuse, RZ ;  /* 0x0000000d02067210 */ /* 0x088fea0007f3e0ff */
[--C-:B--2---:R-:W-:Y:S01]  /*6c70*/  IMAD.X R7, R0, 0x1, R203.reuse, P1 ;  /* 0x0000000100077824 */ /* 0x104fe200008e06cb */
[-C--:B------:R-:W-:Y:S04]  /*6c80*/  IADD3 R2, P1, R2, R12.reuse, RZ ;  /* 0x0000000c02027210 */ /* 0x080fe80007f3e0ff */
[----:B------:R-:W-:Y:S01]  /*6c90*/  @!PT LDS RZ, [RZ] ;  /* 0x00000000fffff984 */ /* 0x000fe20000000800 */
[----:B------:R-:W-:Y:S01]  /*6ca0*/  @!PT LDS RZ, [RZ] ;  /* 0x00000000fffff984 */ /* 0x000fe20000000800 */
[----:B------:R2:W-:Y:S01]  /*6cb0*/  LDGSTS.E.BYPASS.LTC128B.128 [R200+0x100], [R6.64], !P3 ;  /* 0x0010000006c87fae */ /* 0x0005e2000d901d48 */
[--C-:B------:R-:W-:Y:S03]  /*6cc0*/  IMAD.X R3, R0, 0x1, R204.reuse, P1 ;  /* 0x0000000100037824 */ /* 0x100fe600008e06cc */
[----:B------:R-:W3:Y:S04]  /*6cd0*/  SHFL.IDX PT, R0, R5, 0x1, 0x181f ;  /* 0x00381f0005007f89 */ /* 0x000ee800000e0000 */
[----:B------:R3:W-:Y:S04]  /*6ce0*/  LDGSTS.E.BYPASS.LTC128B.128 [R200+0x3900], [R2.64], !P0 ;  /* 0x0390000002c87fae */ /* 0x0007e8000c101d48 */
[----:B--2---:R-:W2:Y:S01]  /*6cf0*/  SHFL.IDX PT, R6, R4, 0x1, 0x181f ;  /* 0x00381f0004067f89 */ /* 0x004ea200000e0000 */
[----:B---3--:R-:W-:Y:S05]  /*6d00*/  IADD3 R2, P1, R0, R13, RZ ;  /* 0x0000000d00027210 */ /* 0x008fea0007f3e0ff */
[----:B--2---:R-:W-:Y:S05]  /*6d10*/  IMAD.X R3, R6, 0x1, R203, P1 ;  /* 0x0000000106037824 */ /* 0x004fea00008e06cb */
[----:B------:R2:W-:Y:S02]  /*6d20*/  LDGSTS.E.BYPASS.LTC128B.128 [R200+0x1100], [R2.64], !P3 ;  /* 0x0110000002c87fae */ /* 0x0005e4000d901d48 */
[----:B--2---:R-:W-:Y:S02]  /*6d30*/  IADD3 R2, P1, R0, R12, RZ ;  /* 0x0000000c00027210 */ /* 0x004fe40007f3e0ff */
[----:B------:R-:W2:Y:S03]  /*6d40*/  SHFL.IDX PT, R0, R5, 0x2, 0x181f ;  /* 0x00581f0005007f89 */ /* 0x000ea600000e0000 */
[----:B------:R-:W-:Y:S02]  /*6d50*/  IMAD.X R3, R6, 0x1, R204, P1 ;  /* 0x0000000106037824 */ /* 0x000fe400008e06cc */
[----:B------:R-:W3:Y:S04]  /*6d60*/  SHFL.IDX PT, R6, R4, 0x2, 0x181f ;  /* 0x00581f0004067f89 */ /* 0x000ee800000e0000 */
[----:B------:R4:W-:Y:S02]  /*6d70*/  LDGSTS.E.BYPASS.LTC128B.128 [R200+0x4900], [R2.64], !P0 ;  /* 0x0490000002c87fae */ /* 0x0009e4000c101d48 */
[----:B----4-:R-:W-:Y:S04]  /*6d80*/  IADD3 R2, -R207, 0x10, RZ ;  /* 0x00000010cf027810 */ /* 0x010fe80007ffe1ff */
[----:B------:R-:W-:Y:S04]  /*6d90*/  LOP3.LUT R2, R2, 0xf, RZ, 0xc0, !PT ;  /* 0x0000000f02027812 */ /* 0x000fe800078ec0ff */
[----:B--2---:R-:W-:Y:S04]  /*6da0*/  IADD3 R2, P2, P1, R2, R0, R13 ;  /* 0x0000000002027210 */ /* 0x004fe8000795e00d */
[----:B---3--:R-:W-:Y:S02]  /*6db0*/  IADD3.X R3, RZ, R6, R203, P2, P1 ;  /* 0x00000006ff037210 */ /* 0x008fe400017e24cb */
[C---:B------:R-:W-:Y:S03]  /*6dc0*/  ISETP.NE.U32.AND P2, PT, R199.reuse, RZ, PT ;  /* 0x000000ffc700720c */ /* 0x040fe60003f45070 */
[----:B------:R2:W-:Y:S02]  /*6dd0*/  LDGSTS.E.BYPASS.LTC128B.128.ZFILL [R200+0x2100], [R2.64], P5 ;  /* 0x0210000002c87fae */ /* 0x0005e4000a941d48 */
[----:B--2---:R-:W-:Y:S04]  /*6de0*/  IADD3 R2, -R199, 0x10, RZ ;  /* 0x00000010c7027810 */ /* 0x004fe80007ffe1ff */
[----:B------:R-:W-:Y:S04]  /*6df0*/  LOP3.LUT R2, R2, 0xf, RZ, 0xc0, !PT ;  /* 0x0000000f02027812 */ /* 0x000fe800078ec0ff */
[----:B------:R-:W-:Y:S02]  /*6e00*/  IADD3 R2, P1, P0, R2, R0, R12 ;  /* 0x0000000002027210 */ /* 0x000fe4000783e00c */
[----:B------:R-:W2:Y:S02]  /*6e10*/  S2R R12, SR_TID.X ;  /* 0x00000000000c7919 */ /* 0x000ea40000002100 */
[----:B------:R-:W-:Y:S05]  /*6e20*/  IADD3.X R3, RZ, R6, R204, P1, P0 ;  /* 0x00000006ff037210 */ /* 0x000fea0000fe04cc */
[----:B------:R3:W-:Y:S01]  /*6e30*/  LDGSTS.E.BYPASS.LTC128B.128.ZFILL [R200+0x5900], [R2.64], P2 ;  /* 0x0590000002c87fae */ /* 0x0007e20009141d48 */
[----:B--2---:R-:W-:Y:S11]  /*6e40*/  ISETP.GT.AND P0, PT, R12, 0x7f, PT ;  /* 0x0000007f0c00780c */ /* 0x004ff60003f04270 */
[----:B------:R-:W-:Y:S02]  /*6e50*/  @!UPT UIADD3 URZ, URZ, URZ, URZ ;  /* 0x0000003f3f3ff290 */ /* 0x000fe4000fffe03f */
[----:B------:R-:W-:-:S05]  /*6e60*/  @P0 BRA `(.L_x_204) ;  /* 0x0000014000000947 */ /* 0x000fca0003800000 */
[----:B---3--:R-:W-:-:S05]  /*6e70*/  BRA.DIV ~URZ, `(.L_x_205) ;  /* 0x000081d27f007947 */ /* 0x008fca000b800000 */
[----:B-1----:R-:W1:Y:S04]  /*6e80*/  SHFL.IDX PT, R4, R4, 0x3, 0x181f ;  /* 0x00781f0004047f89 */ /* 0x002e6800000e0000 */
[----:B------:R2:W3:Y:S02]  /*6e90*/  SHFL.IDX PT, R0, R5, 0x3, 0x181f ;  /* 0x00781f0005007f89 */ /* 0x0004e400000e0000 */
.L_x_290:
[----:B------:R-:W-:Y:S01]  /*6ea0*/  IADD3 R2, -R207, 0x10, RZ ;  /* 0x00000010cf027810 */ /* 0x000fe20007ffe1ff */
[----:B------:R-:W-:Y:S01]  /*6eb0*/  IMAD.SHL.U32 R3, R231, 0x2, RZ ;  /* 0x00000002e7037824 */ /* 0x000fe200078e00ff */
[----:B------:R-:W-:Y:S01]  /*6ec0*/  ISETP.NE.U32.AND P0, PT, R207, RZ, PT ;  /* 0x000000ffcf00720c */ /* 0x000fe20003f05070 */
[----:B--2---:R-:W-:Y:S01]  /*6ed0*/  IMAD.SHL.U32 R5, R235, 0x2, RZ ;  /* 0x00000002eb057824 */ /* 0x004fe200078e00ff */
[----:B------:R-:W-:Y:S04]  /*6ee0*/  LOP3.LUT R2, R2, 0xf, RZ, 0xc0, !PT ;  /* 0x0000000f02027812 */ /* 0x000fe800078ec0ff */
[----:B---3--:R-:W-:Y:S04]  /*6ef0*/  IADD3 R2, P2, P1, R2, R0, R3 ;  /* 0x0000000002027210 */ /* 0x008fe8000795e003 */
[----:B-1----:R-:W-:Y:S05]  /*6f00*/  IADD3.X R3, RZ, R4, R203, P2, P1 ;  /* 0x00000004ff037210 */ /* 0x002fea00017e24cb */
[----:B------:R-:W-:Y:S01]  /*6f10*/  @!PT LDS RZ, [RZ] ;  /* 0x00000000fffff984 */ /* 0x000fe20000000800 */
[----:B------:R-:W-:Y:S01]  /*6f20*/  @!PT LDS RZ, [RZ] ;  /* 0x00000000fffff984 */ /* 0x000fe20000000800 */
[----:B------:R-:W-:Y:S01]  /*6f30*/  @!PT LDS RZ, [RZ] ;  /* 0x00000000fffff984 */ /* 0x000fe20000000800 */
[----:B------:R1:W-:Y:S01]  /*6f40*/  LDGSTS.E.BYPASS.LTC128B.128.ZFILL [R200+0x3100], [R2.64], P0 ;  /* 0x0310000002c87fae */ /* 0x0003e20008141d48 */
[C---:B------:R-:W-:Y:S02]  /*6f50*/  ISETP.NE.U32.AND P0, PT, R199.reuse, RZ, PT ;  /* 0x000000ffc700720c */ /* 0x040fe40003f05070 */
[----:B-1----:R-:W-:Y:S04]  /*6f60*/  IADD3 R2, -R199, 0x10, RZ ;  /* 0x00000010c7027810 */ /* 0x002fe80007ffe1ff */
[----:B------:R-:W-:Y:S04]  /*6f70*/  LOP3.LUT R2, R2, 0xf, RZ, 0xc0, !PT ;  /* 0x0000000f02027812 */ /* 0x000fe800078ec0ff */
[----:B------:R-:W-:Y:S04]  /*6f80*/  IADD3 R2, P2, P1, R2, R0, R5 ;  /* 0x0000000002027210 */ /* 0x000fe8000795e005 */
[----:B------:R-:W-:Y:S05]  /*6f90*/  IADD3.X R3, RZ, R4, R204, P2, P1 ;  /* 0x00000004ff037210 */ /* 0x000fea00017e24cc */
[----:B------:R1:W-:Y:S04]  /*6fa0*/  LDGSTS.E.BYPASS.LTC128B.128.ZFILL [R200+0x6900], [R2.64], P0 ;  /* 0x0690000002c87fae */ /* 0x0003e80008141d48 */
.L_x_204:
[----:B---3--:R-:W-:Y:S05]  /*6fb0*/  BSYNC B0 ;  /* 0x0000000000007941 */ /* 0x008fea0003800000 */
.L_x_203:
[----:B------:R-:W0:Y:S01]  /*6fc0*/  LDGDEPBAR ;  /* 0x00000000000079af */ /* 0x000e220000000000 */
[----:B------:R-:W-:Y:S01]  /*6fd0*/  WARPSYNC 0xffffffff ;  /* 0xffffffff00007948 */ /* 0x000fe20003800000 */
[C---:B-1----:R-:W-:Y:S01]  /*6fe0*/  HMMA.16816.F32 R4, R128.reuse, R8, RZ ;  /* 0x000000088004723c */ /* 0x042fe200000018ff */
[----:B------:R-:W-:Y:S02]  /*6ff0*/  BSSY B0, `(.L_x_206) ;  /* 0x0000187000007945 */ /* 0x000fe40003800000 */
[----:B------:R-:W-:Y:S02]  /*7000*/  LOP3.LUT P0, RZ, R233, 0x4, RZ, 0xc0, !PT ;  /* 0x00000004e9ff7812 */ /* 0x000fe4000780c0ff */
[C---:B------:R-:W-:Y:S03]  /*7010*/  IADD3 R0, R71.reuse, 0x40, RZ ;  /* 0x0000004047007810 */ /* 0x040fe60007ffe0ff */
[C---:B------:R-:W-:Y:S08]  /*7020*/  HMMA.16816.F32 R8, R128.reuse, R10, RZ ;  /* 0x0000000a8008723c */ /* 0x040ff000000018ff */
[C---:B------:R-:W-:Y:S01]  /*7030*/  HMMA.16816.F32 R12, R128.reuse, R16, RZ ;  /* 0x00000010800c723c */ /* 0x040fe200000018ff */
[----:B------:R-:W-:Y:S02]  /*7040*/  @P0 IADD3 R0, R71, -0x40, RZ ;  /* 0xffffffc047000810 */ /* 0x000fe40007ffe0ff */
[----:B------:R-:W-:Y:S05]  /*7050*/  ISETP.GT.AND P0, PT, R214, R236, PT ;  /* 0x000000ecd600720c */ /* 0x000fea0003f04270 */
        /* <DEDUP_REMOVED lines=16> */
[----:B------:R-:W2:Y:S07]  /*7160*/  LDSM.16.M88.4 R140, [R0+0x800] ;  /* 0x00080000008c783b */ /* 0x000eae0000000200 */
        /* <DEDUP_REMOVED lines=11> */
[----:B------:R-:W3:Y:S07]  /*7220*/  LDSM.16.M88.4 R156, [R0+0x2800] ;  /* 0x00280000009c783b */ /* 0x000eee0000000200 */
[C---:B------:R-:W-:Y:S08]  /*7230*/  HMMA.16816.F32 R52, R132.reuse, R160, R52 ;  /* 0x000000a08434723c */ /* 0x040ff00000001834 */
[----:B------:R-:W-:Y:S08]  /*7240*/  HMMA.16816.F32 R56, R132, R162, R56 ;  /* 0x000000a28438723c */ /* 0x000ff00000001838 */
[C---:B-1----:R-:W-:Y:S08]  /*7250*/  HMMA.16816.F32 R4, R164.reuse, R136, R4 ;  /* 0x00000088a404723c */ /* 0x042ff00000001804 */
[C---:B------:R-:W-:Y:S01]  /*7260*/  HMMA.16816.F32 R8, R164.reuse, R138, R8 ;  /* 0x0000008aa408723c */ /* 0x040fe20000001808 */
[----:B------:R-:W1:Y:S07]  /*7270*/  LDSM.16.M88.4 R136, [R0+0x3000] ;  /* 0x003000000088783b */ /* 0x000e6e0000000200 */
        /* <DEDUP_REMOVED lines=12> */
[C---:B------:R-:W-:Y:S08]  /*7340*/  HMMA.16816.F32 R44, R164.reuse, R156, R44 ;  /* 0x0000009ca42c723c */ /* 0x040ff0000000182c */
[C---:B------:R-:W-:Y:S01]  /*7350*/  HMMA.16816.F32 R48, R164.reuse, R158, R48 ;  /* 0x0000009ea430723c */ /* 0x040fe20000001830 */
[----:B------:R-:W4:Y:S07]  /*7360*/  LDSM.16.M88.4 R156, [R188+0x2000] ;  /* 0x00200000bc9c783b */ /* 0x000f2e0000000200 */
[C---:B-1----:R-:W-:Y:S08]  /*7370*/  HMMA.16816.F32 R52, R164.reuse, R136, R52 ;  /* 0x00000088a434723c */ /* 0x042ff00000001834 */
[----:B------:R-:W-:Y:S01]  /*7380*/  HMMA.16816.F32 R56, R164, R138, R56 ;  /* 0x0000008aa438723c */ /* 0x000fe20000001838 */
        /* <DEDUP_REMOVED lines=17> */
[C---:B------:R-:W-:Y:S01]  /*74a0*/  HMMA.16816.F32 R48, R168.reuse, R138, R48 ;  /* 0x0000008aa830723c */ /* 0x040fe20000001830 */
[----:B------:R-:W1:Y:S07]  /*74b0*/  LDSM.16.M88.4 R136, [R71+0x5800] ;  /* 0x005800004788783b */ /* 0x000e6e0000000200 */
[C---:B--2---:R-:W-:Y:S08]  /*74c0*/  HMMA.16816.F32 R52, R168.reuse, R140, R52 ;  /* 0x0000008ca834723c */ /* 0x044ff00000001834 */
[----:B------:R-:W-:Y:S01]  /*74d0*/  HMMA.16816.F32 R56, R168, R142, R56 ;  /* 0x0000008ea838723c */ /* 0x000fe20000001838 */
        /* <DEDUP_REMOVED lines=17> */
[C---:B------:R-:W-:Y:S01]  /*75f0*/  HMMA.16816.F32 R48, R172.reuse, R142, R48 ;  /* 0x0000008eac30723c */ /* 0x040fe20000001830 */
[----:B------:R-:W2:Y:S07]  /*7600*/  LDSM.16.M88.4 R140, [R193+0x5800] ;  /* 0x00580000c18c783b */ /* 0x000eae0000000200 */
[C---:B---3--:R-:W-:Y:S08]  /*7610*/  HMMA.16816.F32 R52, R172.reuse, R144, R52 ;  /* 0x00000090ac34723c */ /* 0x048ff00000001834 */
[----:B------:R-:W-:Y:S01]  /*7620*/  HMMA.16816.F32 R56, R172, R146, R56 ;  /* 0x00000092ac38723c */ /* 0x000fe20000001838 */
        /* <DEDUP_REMOVED lines=32> */
[C---:B------:R-:W-:Y:S08]  /*7830*/  HMMA.16816.F32 R32, R180.reuse, R142, R32 ;  /* 0x0000008eb420723c */ /* 0x040ff00000001820 */
[C---:B---3--:R-:W-:Y:S08]  /*7840*/  HMMA.16816.F32 R36, R180.reuse, R144, R36 ;  /* 0x00000090b424723c */ /* 0x048ff00000001824 */
[C---:B------:R-:W-:Y:S08]  /*7850*/  HMMA.16816.F32 R40, R180.reuse, R146, R40 ;  /* 0x00000092b428723c */ /* 0x040ff00000001828 */
[C---:B----4-:R-:W-:Y:S08]  /*7860*/  HMMA.16816.F32 R44, R180.reuse, R148, R44 ;  /* 0x00000094b42c723c */ /* 0x050ff0000000182c */
[C---:B------:R-:W-:Y:S08]  /*7870*/  HMMA.16816.F32 R48, R180.reuse, R150, R48 ;  /* 0x00000096b430723c */ /* 0x040ff00000001830 */
[C---:B-----5:R-:W-:Y:S08]  /*7880*/  HMMA.16816.F32 R52, R180.reuse, R152, R52 ;  /* 0x00000098b434723c */ /* 0x060ff00000001834 */
[----:B------:R-:W-:Y:S08]  /*7890*/  HMMA.16816.F32 R56, R180, R154, R56 ;  /* 0x0000009ab438723c */ /* 0x000ff00000001838 */
[C---:B------:R-:W-:Y:S08]  /*78a0*/  HMMA.16816.F32 R4, R184.reuse, R156, R4 ;  /* 0x0000009cb804723c */ /* 0x040ff00000001804 */
[C---:B------:R-:W-:Y:S08]  /*78b0*/  HMMA.16816.F32 R8, R184.reuse, R158, R8 ;  /* 0x0000009eb808723c */ /* 0x040ff00000001808 */
[C---:B-1----:R-:W-:Y:S08]  /*78c0*/  HMMA.16816.F32 R12, R184.reuse, R136, R12 ;  /* 0x00000088b80c723c */ /* 0x042ff0000000180c */
[----:B------:R-:W-:Y:S01]  /*78d0*/  FMUL.FTZ R0, R4, c[0x0][0x320] ;  /* 0x0000c80004007a20 */ /* 0x000fe20000410000 */
[C---:B------:R-:W-:Y:S03]  /*78e0*/  HMMA.16816.F32 R16, R184.reuse, R138, R16 ;  /* 0x0000008ab810723c */ /* 0x040fe60000001810 */
[----:B------:R1:W2:Y:S04]  /*78f0*/  MUFU.TANH R201, R0 ;  /* 0x0000000000c97308 */ /* 0x0002a80000002400 */
[----:B------:R-:W-:Y:S06]  /*7900*/  FMUL.FTZ R2, R11, c[0x0][0x320] ;  /* 0x0000c8000b027a20 */ /* 0x000fec0000410000 */
[----:B------:R3:W4:Y:S01]  /*7910*/  MUFU.TANH R160, R2 ;  /* 0x0000000200a07308 */ /* 0x0007220000002400 */
[----:B-1----:R-:W-:Y:S09]  /*7920*/  FMUL.FTZ R0, R5, c[0x0][0x320] ;  /* 0x0000c80005007a20 */ /* 0x002ff20000410000 */
[----:B------:R1:W1:Y:S01]  /*7930*/  MUFU.TANH R162, R0 ;  /* 0x0000000000a27308 */ /* 0x0002620000002400 */
[----:B---3--:R-:W-:Y:S09]  /*7940*/  FMUL.FTZ R2, R19, c[0x0][0x320] ;  /* 0x0000c80013027a20 */ /* 0x008ff20000410000 */
[----:B------:R-:W3:Y:S01]  /*7950*/  MUFU.TANH R152, R2 ;  /* 0x0000000200987308 */ /* 0x000ee20000002400 */
[----:B-1----:R-:W-:Y:S09]  /*7960*/  FMUL.FTZ R0, R6, c[0x0][0x320] ;  /* 0x0000c80006007a20 */ /* 0x002ff20000410000 */
[----:B------:R1:W1:Y:S02]  /*7970*/  MUFU.TANH R163, R0 ;  /* 0x0000000000a37308 */ /* 0x0002640000002400 */
[----:B-1----:R-:W-:Y:S02]  /*7980*/  FMUL.FTZ R0, R7, c[0x0][0x320] ;  /* 0x0000c80007007a20 */ /* 0x002fe40000410000 */
[----:B------:R-:W1:Y:S06]  /*7990*/  LDSM.16.M88.4 R4, [R188+0x4800] ;  /* 0x00480000bc04783b */ /* 0x000e6c0000000200 */
[----:B------:R5:W1:Y:S02]  /*79a0*/  MUFU.TANH R202, R0 ;  /* 0x0000000000ca7308 */ /* 0x000a640000002400 */
[----:B-----5:R-:W-:Y:S08]  /*79b0*/  FMUL.FTZ R0, R8, c[0x0][0x320] ;  /* 0x0000c80008007a20 */ /* 0x020ff00000410000 */
[----:B------:R5:W2:Y:S01]  /*79c0*/  MUFU.TANH R159, R0 ;  /* 0x00000000009f7308 */ /* 0x000aa20000002400 */
[C---:B-1----:R-:W-:Y:S08]  /*79d0*/  HMMA.16816.F32 R20, R184.reuse, R4, R20 ;  /* 0x00000004b814723c */ /* 0x042ff00000001814 */
[C---:B------:R-:W-:Y:S01]  /*79e0*/  HMMA.16816.F32 R24, R184.reuse, R6, R24 ;  /* 0x00000006b818723c */ /* 0x040fe20000001818 */
[----:B------:R-:W-:Y:S03]  /*79f0*/  LDSM.16.M88.4 R4, [R188+0x5800] ;  /* 0x00580000bc04783b */ /* 0x000fe60000000200 */
[----:B-----5:R-:W-:Y:S04]  /*7a00*/  FMUL.FTZ R0, R9, c[0x0][0x320] ;  /* 0x0000c80009007a20 */ /* 0x020fe80000410000 */
[----:B------:R1:W1:Y:S11]  /*7a10*/  MUFU.TANH R158, R0 ;  /* 0x00000000009e7308 */ /* 0x0002760000002400 */
[----:B------:R-:W-:Y:S05]  /*7a20*/  @!UPT UIADD3 URZ, URZ, URZ, URZ ;  /* 0x0000003f3f3ff290 */ /* 0x000fea000fffe03f */
[----:B------:R-:W-:Y:S02]  /*7a30*/  FMUL.FTZ R2, R27, c[0x0][0x320] ;  /* 0x0000c8001b027a20 */ /* 0x000fe40000410000 */
[----:B------:R-:W-:Y:S02]  /*7a40*/  FMUL.FTZ R3, R26, c[0x0][0x320] ;  /* 0x0000c8001a037a20 */ /* 0x000fe40000410000 */
[----:B------:R-:W2:Y:S01]  /*7a50*/  MUFU.TANH R144, R2 ;  /* 0x0000000200907308 */ /* 0x000ea20000002400 */
[----:B-1----:R-:W-:Y:S02]  /*7a60*/  FMUL.FTZ R0, R10, c[0x0][0x320] ;  /* 0x0000c8000a007a20 */ /* 0x002fe40000410000 */
[----:B------:R-:W1:Y:S07]  /*7a70*/  LDSM.16.M88.4 R8, [R188+0x5000] ;  /* 0x00500000bc08783b */ /* 0x000e6e0000000200 */
[----:B------:R5:W1:Y:S10]  /*7a80*/  MUFU.TANH R161, R0 ;  /* 0x0000000000a17308 */ /* 0x000a740000002400 */
[----:B------:R-:W1:Y:S01]  /*7a90*/  MUFU.TANH R145, R3 ;  /* 0x0000000300917308 */ /* 0x000e620000002400 */
[----:B-----5:R-:W-:Y:S09]  /*7aa0*/  FMUL.FTZ R0, R12, c[0x0][0x320] ;  /* 0x0000c8000c007a20 */ /* 0x020ff20000410000 */
[----:B------:R5:W2:Y:S01]  /*7ab0*/  MUFU.TANH R155, R0 ;  /* 0x00000000009b7308 */ /* 0x000aa20000002400 */
[C---:B-1----:R-:W-:Y:S08]  /*7ac0*/  HMMA.16816.F32 R28, R184.reuse, R8, R28 ;  /* 0x00000008b81c723c */ /* 0x042ff0000000181c */
[C---:B------:R-:W-:Y:S01]  /*7ad0*/  HMMA.16816.F32 R32, R184.reuse, R10, R32 ;  /* 0x0000000ab820723c */ /* 0x040fe20000001820 */
[----:B------:R-:W1:Y:S03]  /*7ae0*/  LDSM.16.M88.4 R8, [R188+0x6000] ;  /* 0x00600000bc08783b */ /* 0x000e660000000200 */
[----:B-----5:R-:W-:Y:S04]  /*7af0*/  FMUL.FTZ R0, R13, c[0x0][0x320] ;  /* 0x0000c8000d007a20 */ /* 0x020fe80000410000 */
[C---:B------:R-:W-:Y:S01]  /*7b00*/  HMMA.16816.F32 R36, R184.reuse, R4, R36 ;  /* 0x00000004b824723c */ /* 0x040fe20000001824 */
[----:B------:R5:W1:Y:S07]  /*7b10*/  MUFU.TANH R154, R0 ;  /* 0x00000000009a7308 */ /* 0x000a6e0000002400 */
[C---:B------:R-:W-:Y:S08]  /*7b20*/  HMMA.16816.F32 R40, R184.reuse, R6, R40 ;  /* 0x00000006b828723c */ /* 0x040ff00000001828 */
[----:B------:R-:W-:Y:S04]  /*7b30*/  FMUL.FTZ R4, R34, c[0x0][0x320] ;  /* 0x0000c80022047a20 */ /* 0x000fe80000410000 */
[----:B------:R2:W2:Y:S01]  /*7b40*/  MUFU.TANH R139, R4 ;  /* 0x00000004008b7308 */ /* 0x0004a20000002400 */
[----:B------:R-:W-:Y:S03]  /*7b50*/  FMUL.FTZ R3, R35, c[0x0][0x320] ;  /* 0x0000c80023037a20 */ /* 0x000fe60000410000 */
[----:B------:R-:W-:Y:S02]  /*7b60*/  FMUL.FTZ R2, R36, c[0x0][0x320] ;  /* 0x0000c80024027a20 */ /* 0x000fe40000410000 */
[----:B-----5:R-:W-:Y:S04]  /*7b70*/  FMUL.FTZ R0, R14, c[0x0][0x320] ;  /* 0x0000c8000e007a20 */ /* 0x020fe80000410000 */
[----:B------:R5:W3:Y:S01]  /*7b80*/  MUFU.TANH R157, R0 ;  /* 0x00000000009d7308 */ /* 0x000ae20000002400 */
[C---:B-1----:R-:W-:Y:S09]  /*7b90*/  HMMA.16816.F32 R44, R184.reuse, R8, R44 ;  /* 0x00000008b82c723c */ /* 0x042ff2000000182c */
[----:B------:R1:W1:Y:S01]  /*7ba0*/  MUFU.TANH R34, R3 ;  /* 0x0000000300227308 */ /* 0x0002620000002400 */
[C---:B------:R-:W-:Y:S01]  /*7bb0*/  HMMA.16816.F32 R48, R184.reuse, R10, R48 ;  /* 0x0000000ab830723c */ /* 0x040fe20000001830 */
[----:B--2---:R-:W2:Y:S01]  /*7bc0*/  LDSM.16.M88.4 R4, [R188+0x6800] ;  /* 0x00680000bc04783b */ /* 0x004ea20000000200 */
[----:B------:R-:W-:Y:S04]  /*7bd0*/  DEPBAR.LE SB0, 0x0 ;  /* 0x000080000000791a */ /* 0x000fe80000000000 */
[----:B------:R-:W-:Y:S03]  /*7be0*/  FMUL.FTZ R8, R42, c[0x0][0x320] ;  /* 0x0000c8002a087a20 */ /* 0x000fe60000410000 */
[----:B------:R-:W-:Y:S03]  /*7bf0*/  BAR.SYNC.DEFER_BLOCKING 0x0 ;  /* 0x0000000000007b1d */ /* 0x000fe60000010000 */
[----:B-----5:R-:W-:Y:S04]  /*7c00*/  FMUL.FTZ R0, R15, c[0x0][0x320] ;  /* 0x0000c8000f007a20 */ /* 0x020fe80000410000 */
[----:B------:R5:W2:Y:S01]  /*7c10*/  MUFU.TANH R156, R0 ;  /* 0x00000000009c7308 */ /* 0x000aa20000002400 */
[----:B-1----:R-:W-:Y:S02]  /*7c20*/  FMUL.FTZ R3, R43, c[0x0][0x320] ;  /* 0x0000c8002b037a20 */ /* 0x002fe40000410000 */
[----:B-----5:R-:W-:Y:S01]  /*7c30*/  FMUL.FTZ R0, R16, c[0x0][0x320] ;  /* 0x0000c80010007a20 */ /* 0x020fe20000410000 */
[C---:B--2---:R-:W-:Y:S06]  /*7c40*/  HMMA.16816.F32 R52, R184.reuse, R4, R52 ;  /* 0x00000004b834723c */ /* 0x044fec0000001834 */
[----:B------:R1:W2:Y:S02]  /*7c50*/  MUFU.TANH R151, R0 ;  /* 0x0000000000977308 */ /* 0x0002a40000002400 */
[----:B------:R-:W-:Y:S04]  /*7c60*/  HMMA.16816.F32 R56, R184, R6, R56 ;  /* 0x00000006b838723c */ /* 0x000fe80000001838 */
[----:B-1----:R-:W-:Y:S04]  /*7c70*/  FMUL.FTZ R0, R17, c[0x0][0x320] ;  /* 0x0000c80011007a20 */ /* 0x002fe80000410000 */
[----:B------:R1:W1:Y:S04]  /*7c80*/  MUFU.TANH R150, R0 ;  /* 0x0000000000967308 */ /* 0x0002680000002400 */
[----:B-1----:R-:W-:Y:S06]  /*7c90*/  FMUL.FTZ R0, R18, c[0x0][0x320] ;  /* 0x0000c80012007a20 */ /* 0x002fec0000410000 */
[----:B------:R1:W1:Y:S02]  /*7ca0*/  MUFU.TANH R153, R0 ;  /* 0x0000000000997308 */ /* 0x0002640000002400 */
[----:B-1----:R-:W-:Y:S08]  /*7cb0*/  FMUL.FTZ R0, R20, c[0x0][0x320] ;  /* 0x0000c80014007a20 */ /* 0x002ff00000410000 */
        /* <DEDUP_REMOVED lines=12> */
[----:B------:R1:W1:Y:S10]  /*7d80*/  MUFU.TANH R28, R2 ;  /* 0x00000002001c7308 */ /* 0x0002740000002400 */
[----:B------:R5:W2:Y:S01]  /*7d90*/  MUFU.TANH R138, R0 ;  /* 0x00000000008a7308 */ /* 0x000aa20000002400 */
[----:B-1----:R-:W-:Y:S09]  /*7da0*/  FMUL.FTZ R2, R45, c[0x0][0x320] ;  /* 0x0000c8002d027a20 */ /* 0x002ff20000410000 */
[----:B------:R-:W1:Y:S01]  /*7db0*/  MUFU.TANH R20, R2 ;  /* 0x0000000200147308 */ /* 0x000e620000002400 */
[----:B-----5:R-:W-:Y:S09]  /*7dc0*/  FMUL.FTZ R0, R29, c[0x0][0x320] ;  /* 0x0000c8001d007a20 */ /* 0x020ff20000410000 */
[----:B------:R5:W1:Y:S10]  /*7dd0*/  MUFU.TANH R137, R0 ;  /* 0x0000000000897308 */ /* 0x000a740000002400 */
[----:B------:R-:W1:Y:S01]  /*7de0*/  MUFU.TANH R29, R3 ;  /* 0x00000003001d7308 */ /* 0x000e620000002400 */
[----:B-----5:R-:W-:Y:S09]  /*7df0*/  FMUL.FTZ R0, R30, c[0x0][0x320] ;  /* 0x0000c8001e007a20 */ /* 0x020ff20000410000 */
[----:B------:R-:W1:Y:S10]  /*7e00*/  MUFU.TANH R30, R8 ;  /* 0x00000008001e7308 */ /* 0x000e740000002400 */
[----:B------:R5:W1:Y:S02]  /*7e10*/  MUFU.TANH R142, R0 ;  /* 0x00000000008e7308 */ /* 0x000a640000002400 */
[----:B-----5:R-:W-:Y:S08]  /*7e20*/  FMUL.FTZ R0, R31, c[0x0][0x320] ;  /* 0x0000c8001f007a20 */ /* 0x020ff00000410000 */
        /* <DEDUP_REMOVED lines=44> */
[----:B------:R1:W1:Y:S01]  /*80f0*/  MUFU.TANH R13, R0 ;  /* 0x00000000000d7308 */ /* 0x0002620000002400 */
[----:B------:R-:W-:-:S05]  /*8100*/  @!P0 BRA `(.L_x_207) ;  /* 0x0000075000008947 */ /* 0x000fca0003800000 */
[----:B-1234-:R-:W-:Y:S01]  /*8110*/  IMAD.MOV.U32 R0, RZ, RZ, c[0x0][0x2b8] ;  /* 0x0000ae00ff007624 */ /* 0x01efe200078e00ff */
[----:B------:R-:W-:Y:S01]  /*8120*/  IADD3 R5, -R234, 0x70, RZ ;  /* 0x00000070ea057810 */ /* 0x000fe20007ffe1ff */
[----:B------:R-:W-:Y:S02]  /*8130*/  IMAD R2, R214, 0x70, R237 ;  /* 0x00000070d6027824 */ /* 0x000fe400078e02ed */
[----:B------:R-:W-:Y:S01]  /*8140*/  IMAD.MOV.U32 R205, RZ, RZ, RZ ;  /* 0x000000ffffcd7224 */ /* 0x000fe200078e00ff */
[----:B------:R-:W-:Y:S01]  /*8150*/  ISETP.NE.AND P0, PT, R0, 0x1, PT ;  /* 0x000000010000780c */ /* 0x000fe20003f05270 */
[----:B------:R-:W-:Y:S01]  /*8160*/  IMAD R0, R233, 0x20, R234 ;  /* 0x00000020e9007824 */ /* 0x000fe200078e02ea */
[----:B------:R-:W-:Y:S04]  /*8170*/  ISETP.GE.AND P1, PT, R5, 0x1, PT ;  /* 0x000000010500780c */ /* 0x000fe80003f26270 */
[----:B------:R-:W-:Y:S05]  /*8180*/  IADD3 R2, R2, -0x70, R0 ;  /* 0xffffff9002027810 */ /* 0x000fea0007ffe000 */
[----:B------:R-:W-:Y:S02]  /*8190*/  IMAD.MOV.U32 R0, RZ, RZ, R2 ;  /* 0x000000ffff007224 */ /* 0x000fe400078e0002 */
[----:B------:R-:W-:Y:S05]  /*81a0*/  @P0 IMAD.HI.U32 R3, R2, c[0x0][0x2bc], RZ ;  /* 0x0000af0002030a27 */ /* 0x000fea00078e00ff */
[----:B------:R-:W-:Y:S04]  /*81b0*/  @P0 SHF.R.U32.HI R0, RZ, c[0x0][0x2c0], R3 ;  /* 0x0000b000ff000a19 */ /* 0x000fe80000011603 */
[C---:B------:R-:W-:Y:S01]  /*81c0*/  @!P4 IADD3 R3, P0, R0.reuse, R240, RZ ;  /* 0x000000f00003c210 */ /* 0x040fe20007f1e0ff */
[----:B------:R-:W-:Y:S03]  /*81d0*/  IMAD.MOV R4, RZ, RZ, -R0 ;  /* 0x000000ffff047224 */ /* 0x000fe600078e0a00 */
[----:B------:R-:W-:Y:S01]  /*81e0*/  @!P4 LEA.HI.X.SX32 R0, R0, R249, 0x1, P0 ;  /* 0x000000f90000c211 */ /* 0x000fe200000f0eff */
[----:B------:R-:W-:Y:S01]  /*81f0*/  IMAD R206, R4, c[0x0][0x2b8], R2 ;  /* 0x0000ae0004ce7a24 */ /* 0x000fe200078e0202 */
[C---:B------:R-:W-:Y:S04]  /*8200*/  @!P4 LEA R2, P0, R3.reuse, c[0x0][0x2a0], 0x2 ;  /* 0x0000a8000302ca11 */ /* 0x040fe800078010ff */
[----:B------:R-:W-:Y:S02]  /*8210*/  @!P4 LEA.HI.X R3, R3, c[0x0][0x2a4], R0, 0x2, P0 ;  /* 0x0000a9000303ca11 */ /* 0x000fe400000f1400 */
[----:B------:R-:W-:Y:S03]  /*8220*/  SHF.R.S32.HI R0, RZ, 0x1f, R206 ;  /* 0x0000001fff007819 */ /* 0x000fe600000114ce */
[----:B------:R1:W2:Y:S02]  /*8230*/  @!P4 LDG.E R205, [R2.64] ;  /* 0x0000000802cdc981 */ /* 0x0002a4000c1e1900 */
[----:B------:R-:W-:Y:S04]  /*8240*/  IMAD R0, R0, c[0x0][0x1e0], RZ ;  /* 0x0000780000007a24 */ /* 0x000fe800078e02ff */
[C---:B------:R-:W-:Y:S02]  /*8250*/  IMAD R0, R206.reuse, c[0x0][0x1e4], R0 ;  /* 0x00007900ce007a24 */ /* 0x040fe400078e0200 */
[----:B-1----:R-:W-:Y:S04]  /*8260*/  IMAD.WIDE.U32 R2, R206, c[0x0][0x1e0], RZ ;  /* 0x00007800ce027a25 */ /* 0x002fe800078e00ff */
[----:B------:R-:W-:Y:S01]  /*8270*/  IMAD.IADD R3, R3, 0x1, R0 ;  /* 0x0000000103037824 */ /* 0x000fe200078e0200 */
[----:B--2---:R-:W-:Y:S03]  /*8280*/  SHF.R.S32.HI R0, RZ, 0x1f, R205 ;  /* 0x0000001fff007819 */ /* 0x004fe600000114cd */
[C---:B------:R-:W-:Y:S04]  /*8290*/  IMAD.WIDE.U32 R2, R205.reuse, c[0x0][0x1f0], R2 ;  /* 0x00007c00cd027a25 */ /* 0x040fe800078e0002 */
[----:B------:R-:W-:Y:S01]  /*82a0*/  IMAD R4, R0, c[0x0][0x1f0], RZ ;  /* 0x00007c0000047a24 */ /* 0x000fe200078e02ff */
[----:B------:R-:W-:Y:S03]  /*82b0*/  IADD3 R0, P0, R238, R2, RZ ;  /* 0x00000002ee007210 */ /* 0x000fe60007f1e0ff */
[----:B------:R-:W-:Y:S05]  /*82c0*/  IMAD R4, R205, c[0x0][0x1f4], R4 ;  /* 0x00007d00cd047a24 */ /* 0x000fea00078e0204 */
[----:B------:R-:W-:Y:S02]  /*82d0*/  IADD3.X R2, R248, R3, R4, P0, !PT ;  /* 0x00000003f8027210 */ /* 0x000fe400007fe404 */
[C---:B------:R-:W-:Y:S04]  /*82e0*/  LEA R4, P0, R0.reuse, c[0x0][0x1c8], 0x1 ;  /* 0x0000720000047a11 */ /* 0x040fe800078008ff */
[----:B------:R-:W-:Y:S01]  /*82f0*/  LEA.HI.X R0, R0, c[0x0][0x1cc], R2, 0x1, P0 ;  /* 0x0000730000007a11 */ /* 0x000fe200000f0c02 */
[----:B------:R-:W-:-:S06]  /*8300*/  BRA.DIV ~URZ, `(.L_x_208) ;  /* 0x00006e127f007947 */ /* 0x000fcc000b800000 */
[----:B------:R1:W2:Y:S02]  /*8310*/  SHFL.IDX PT, R7, R0, RZ, 0x181f ;  /* 0x00181fff00077589 */ /* 0x0002a400000e0000 */
.L_x_291:
[----:B------:R-:W-:-:S05]  /*8320*/  BRA.DIV ~URZ, `(.L_x_209) ;  /* 0x00006e627f007947 */ /* 0x000fca000b800000 */
[----:B------:R3:W4:Y:S02]  /*8330*/  SHFL.IDX PT, R6, R4, RZ, 0x181f ;  /* 0x00181fff04067589 */ /* 0x00072400000e0000 */
.L_x_292:
[----:B------:R-:W-:Y:S01]  /*8340*/  @P1 IADD3 R2, -R207, 0x10, RZ ;  /* 0x00000010cf021810 */ /* 0x000fe20007ffe1ff */
[----:B------:R-:W-:Y:S01]  /*8350*/  IMAD.SHL.U32 R3, R231, 0x2, RZ ;  /* 0x00000002e7037824 */ /* 0x000fe200078e00ff */
[----:B------:R-:W-:Y:S01]  /*8360*/  @P1 ISETP.NE.U32.AND P0, PT, R207, RZ, PT ;  /* 0x000000ffcf00120c */ /* 0x000fe20003f05070 */
[----:B------:R-:W-:Y:S01]  /*8370*/  IMAD.SHL.U32 R8, R235, 0x2, RZ ;  /* 0x00000002eb087824 */ /* 0x000fe200078e00ff */
[----:B------:R-:W-:Y:S04]  /*8380*/  @P1 LOP3.LUT R2, R2, 0xf, RZ, 0xc0, !PT ;  /* 0x0000000f02021812 */ /* 0x000fe800078ec0ff */
[-C--:B----4-:R-:W-:Y:S04]  /*8390*/  @P1 IADD3 R2, P5, P2, R2, R6.reuse, R3 ;  /* 0x0000000602021210 */ /* 0x090fe80007abe003 */
[-C--:B--2---:R-:W-:Y:S05]  /*83a0*/  @P1 IADD3.X R3, RZ, R7.reuse, R203, P5, P2 ;  /* 0x00000007ff031210 */ /* 0x084fea0002fe44cb */
[----:B------:R-:W-:Y:S01]  /*83b0*/  @!PT LDS RZ, [RZ] ;  /* 0x00000000fffff984 */ /* 0x000fe20000000800 */
[----:B------:R-:W-:Y:S01]  /*83c0*/  @!PT LDS RZ, [RZ] ;  /* 0x00000000fffff984 */ /* 0x000fe20000000800 */
[----:B------:R-:W-:Y:S01]  /*83d0*/  @!PT LDS RZ, [RZ] ;  /* 0x00000000fffff984 */ /* 0x000fe20000000800 */
[----:B------:R2:W-:Y:S01]  /*83e0*/  @P1 LDGSTS.E.BYPASS.LTC128B.128.ZFILL [R200+0x8100], [R2.64], P0 ;  /* 0x0810000002c81fae */ /* 0x0005e20008141d48 */
[C---:B------:R-:W-:Y:S02]  /*83f0*/  @P1 ISETP.NE.U32.AND P0, PT, R199.reuse, RZ, PT ;  /* 0x000000ffc700120c */ /* 0x040fe40003f05070 */
[----:B--2---:R-:W-:Y:S04]  /*8400*/  @P1 IADD3 R2, -R199, 0x10, RZ ;  /* 0x00000010c7021810 */ /* 0x004fe80007ffe1ff */
[----:B------:R-:W-:Y:S04]  /*8410*/  @P1 LOP3.LUT R2, R2, 0xf, RZ, 0xc0, !PT ;  /* 0x0000000f02021812 */ /* 0x000fe800078ec0ff */
[----:B------:R-:W-:Y:S04]  /*8420*/  @P1 IADD3 R2, P5, P2, R2, R6, R8 ;  /* 0x0000000602021210 */ /* 0x000fe80007abe008 */
[----:B------:R-:W-:Y:S05]  /*8430*/  @P1 IADD3.X R3, RZ, R7, R204, P5, P2 ;  /* 0x00000007ff031210 */ /* 0x000fea0002fe44cc */
[----:B------:R2:W-:Y:S01]  /*8440*/  @P1 LDGSTS.E.BYPASS.LTC128B.128.ZFILL [R200+0xb900], [R2.64], P0 ;  /* 0x0b90000002c81fae */ /* 0x0005e20008141d48 */
[----:B------:R-:W-:Y:S01]  /*8450*/  ISETP.GE.AND P1, PT, R5, 0x21, PT ;  /* 0x000000210500780c */ /* 0x000fe20003f26270 */
[----:B------:R-:W-:-:S06]  /*8460*/  BRA.DIV ~URZ, `(.L_x_210) ;  /* 0x00006d927f007947 */ /* 0x000fcc000b800000 */
[----:B------:R4:W1:Y:S04]  /*8470*/  SHFL.IDX PT, R6, R0, 0x1, 0x181f ;  /* 0x00381f0000067f89 */ /* 0x00086800000e0000 */
[----:B------:R4:W2:Y:S02]  /*8480*/  SHFL.IDX PT, R5, R4, 0x1, 0x181f ;  /* 0x00381f0004057f89 */ /* 0x0008a400000e0000 */
.L_x_293:
[----:B--2---:R-:W-:Y:S01]  /*8490*/  @P1 IADD3 R2, -R207, 0x10, RZ ;  /* 0x00000010cf021810 */ /* 0x004fe20007ffe1ff */
[----:B------:R-:W-:Y:S01]  /*84a0*/  IMAD.SHL.U32 R3, R231, 0x2, RZ ;  /* 0x00000002e7037824 */ /* 0x000fe200078e00ff */
[----:B------:R-:W-:Y:S01]  /*84b0*/  @P1 ISETP.NE.U32.AND P0, PT, R207, RZ, PT ;  /* 0x000000ffcf00120c */ /* 0x000fe20003f05070 */
[----:B------:R-:W-:Y:S01]  /*84c0*/  IMAD.SHL.U32 R7, R235, 0x2, RZ ;  /* 0x00000002eb077824 */ /* 0x000fe200078e00ff */
[----:B------:R-:W-:Y:S04]  /*84d0*/  @P1 LOP3.LUT R2, R2, 0xf, RZ, 0xc0, !PT ;  /* 0x0000000f02021812 */ /* 0x000fe800078ec0ff */
[-C--:B------:R-:W-:Y:S04]  /*84e0*/  @P1 IADD3 R2, P5, P2, R2, R5.reuse, R3 ;  /* 0x0000000502021210 */ /* 0x080fe80007abe003 */
[-C--:B-1----:R-:W-:Y:S05]  /*84f0*/  @P1 IADD3.X R3, RZ, R6.reuse, R203, P5, P2 ;  /* 0x00000006ff031210 */ /* 0x082fea0002fe44cb */
[----:B------:R-:W-:Y:S01]  /*8500*/  @!PT LDS RZ, [RZ] ;  /* 0x00000000fffff984 */ /* 0x000fe20000000800 */
[----:B------:R-:W-:Y:S01]  /*8510*/  @!PT LDS RZ, [RZ] ;  /* 0x00000000fffff984 */ /* 0x000fe20000000800 */
[----:B------:R-:W-:Y:S01]  /*8520*/  @!PT LDS RZ, [RZ] ;  /* 0x00000000fffff984 */ /* 0x000fe20000000800 */
[----:B------:R1:W-:Y:S01]  /*8530*/  @P1 LDGSTS.E.BYPASS.LTC128B.128.ZFILL [R200+0x9100], [R2.64], P0 ;  /* 0x0910000002c81fae */ /* 0x0003e20008141d48 */
[C---:B------:R-:W-:Y:S02]  /*8540*/  @P1 ISETP.NE.U32.AND P0, PT, R199.reuse, RZ, PT ;  /* 0x000000ffc700120c */ /* 0x040fe40003f05070 */
[----:B-1----:R-:W-:Y:S04]  /*8550*/  @P1 IADD3 R2, -R199, 0x10, RZ ;  /* 0x00000010c7021810 */ /* 0x002fe80007ffe1ff */
[----:B------:R-:W-:Y:S04]  /*8560*/  @P1 LOP3.LUT R2, R2, 0xf, RZ, 0xc0, !PT ;  /* 0x0000000f02021812 */ /* 0x000fe800078ec0ff */
[----:B------:R-:W-:Y:S02]  /*8570*/  @P1 IADD3 R2, P5, P2, R2, R5, R7 ;  /* 0x0000000502021210 */ /* 0x000fe40007abe007 */
[----:B------:R-:W-:Y:S02]  /*8580*/  IADD3 R5, -R234, 0x70, RZ ;  /* 0x00000070ea057810 */ /* 0x000fe40007ffe1ff */
[----:B------:R-:W-:Y:S05]  /*8590*/  @P1 IADD3.X R3, RZ, R6, R204, P5, P2 ;  /* 0x00000006ff031210 */ /* 0x000fea0002fe44cc */
[----:B------:R1:W-:Y:S01]  /*85a0*/  @P1 LDGSTS.E.BYPASS.LTC128B.128.ZFILL [R200+0xc900], [R2.64], P0 ;  /* 0x0c90000002c81fae */ /* 0x0003e20008141d48 */
[----:B------:R-:W-:Y:S01]  /*85b0*/  ISETP.GE.AND P1, PT, R5, 0x41, PT ;  /* 0x000000410500780c */ /* 0x000fe20003f26270 */
[----:B------:R-:W-:-:S10]  /*85c0*/  BRA.DIV ~URZ, `(.L_x_211) ;  /* 0x00006d027f007947 */ /* 0x000fd4000b800000 */
[----:B------:R2:W1:Y:S02]  /*85d0*/  SHFL.IDX PT, R7, R0, 0x2, 0x181f ;  /* 0x00581f0000077f89 */ /* 0x00046400000e0000 */
.L_x_294:
[----:B------:R-:W-:-:S05]  /*85e0*/  BRA.DIV ~URZ, `(.L_x_212) ;  /* 0x00006d527f007947 */ /* 0x000fca000b800000 */
[----:B------:R2:W3:Y:S02]  /*85f0*/  SHFL.IDX PT, R6, R4, 0x2, 0x181f ;  /* 0x00581f0004067f89 */ /* 0x0004e400000e0000 */
.L_x_295:
[----:B-1----:R-:W-:Y:S01]  /*8600*/  @P1 IADD3 R2, -R207, 0x10, RZ ;  /* 0x00000010cf021810 */ /* 0x002fe20007ffe1ff */
[----:B------:R-:W-:Y:S01]  /*8610*/  IMAD.SHL.U32 R3, R231, 0x2, RZ ;  /* 0x00000002e7037824 */ /* 0x000fe200078e00ff */
[----:B------:R-:W-:Y:S01]  /*8620*/  @P1 ISETP.NE.U32.AND P0, PT, R207, RZ, PT ;  /* 0x000000ffcf00120c */ /* 0x000fe20003f05070 */
[----:B------:R-:W-:Y:S01]  /*8630*/  IMAD.SHL.U32 R8, R235, 0x2, RZ ;  /* 0x00000002eb087824 */ /* 0x000fe200078e00ff */
[----:B------:R-:W-:Y:S04]  /*8640*/  @P1 LOP3.LUT R2, R2, 0xf, RZ, 0xc0, !PT ;  /* 0x0000000f02021812 */ /* 0x000fe800078ec0ff */
[-C--:B---3--:R-:W-:Y:S04]  /*8650*/  @P1 IADD3 R2, P5, P2, R2, R6.reuse, R3 ;  /* 0x0000000602021210 */ /* 0x088fe80007abe003 */
[-C--:B------:R-:W-:Y:S05]  /*8660*/  @P1 IADD3.X R3, RZ, R7.reuse, R203, P5, P2 ;  /* 0x00000007ff031210 */ /* 0x080fea0002fe44cb */
[----:B------:R-:W-:Y:S01]  /*8670*/  @!PT LDS RZ, [RZ] ;  /* 0x00000000fffff984 */ /* 0x000fe20000000800 */
[----:B------:R-:W-:Y:S01]  /*8680*/  @!PT LDS RZ, [RZ] ;  /* 0x00000000fffff984 */ /* 0x000fe20000000800 */
[----:B------:R-:W-:Y:S01]  /*8690*/  @!PT LDS RZ, [RZ] ;  /* 0x00000000fffff984 */ /* 0x000fe20000000800 */
[----:B------:R1:W-:Y:S01]  /*86a0*/  @P1 LDGSTS.E.BYPASS.LTC128B.128.ZFILL [R200+0xa100], [R2.64], P0 ;  /* 0x0a10000002c81fae */ /* 0x0003e20008141d48 */
[C---:B------:R-:W-:Y:S02]  /*86b0*/  @P1 ISETP.NE.U32.AND P0, PT, R199.reuse, RZ, PT ;  /* 0x000000ffc700120c */ /* 0x040fe40003f05070 */
[----:B-1----:R-:W-:Y:S04]  /*86c0*/  @P1 IADD3 R2, -R199, 0x10, RZ ;  /* 0x00000010c7021810 */ /* 0x002fe80007ffe1ff */
[----:B------:R-:W-:Y:S04]  /*86d0*/  @P1 LOP3.LUT R2, R2, 0xf, RZ, 0xc0, !PT ;  /* 0x0000000f02021812 */ /* 0x000fe800078ec0ff */
[----:B------:R-:W-:Y:S04]  /*86e0*/  @P1 IADD3 R2, P5, P2, R2, R6, R8 ;  /* 0x0000000602021210 */ /* 0x000fe80007abe008 */
[----:B------:R-:W-:Y:S05]  /*86f0*/  @P1 IADD3.X R3, RZ, R7, R204, P5, P2 ;  /* 0x00000007ff031210 */ /* 0x000fea0002fe44cc */
[----:B------:R1:W-:Y:S01]  /*8700*/  @P1 LDGSTS.E.BYPASS.LTC128B.128.ZFILL [R200+0xd900], [R2.64], P0 ;  /* 0x0d90000002c81fae */ /* 0x0003e20008141d48 */
[----:B------:R-:W-:Y:S01]  /*8710*/  ISETP.GE.AND P1, PT, R5, 0x61, PT ;  /* 0x000000610500780c */ /* 0x000fe20003f26270 */
[----:B------:R-:W-:-:S06]  /*8720*/  BRA.DIV ~URZ, `(.L_x_213) ;  /* 0x00006c827f007947 */ /* 0x000fcc000b800000 */
[----:B------:R3:W1:Y:S04]  /*8730*/  SHFL.IDX PT, R5, R0, 0x3, 0x181f ;  /* 0x00781f0000057f89 */ /* 0x00066800000e0000 */
[----:B--2-4-:R3:W2:Y:S02]  /*8740*/  SHFL.IDX PT, R0, R4, 0x3, 0x181f ;  /* 0x00781f0004007f89 */ /* 0x0146a400000e0000 */
.L_x_296:
[----:B-1----:R-:W-:Y:S01]  /*8750*/  @P1 IADD3 R2, -R207, 0x10, RZ ;  /* 0x00000010cf021810 */ /* 0x002fe20007ffe1ff */
[----:B------:R-:W-:Y:S01]  /*8760*/  IMAD.SHL.U32 R3, R231, 0x2, RZ ;  /* 0x00000002e7037824 */ /* 0x000fe200078e00ff */
[----:B------:R-:W-:Y:S01]  /*8770*/  @P1 ISETP.NE.U32.AND P0, PT, R207, RZ, PT ;  /* 0x000000ffcf00120c */ /* 0x000fe20003f05070 */
[----:B---3--:R-:W-:Y:S01]  /*8780*/  IMAD.SHL.U32 R4, R235, 0x2, RZ ;  /* 0x00000002eb047824 */ /* 0x008fe200078e00ff */
[----:B------:R-:W-:Y:S04]  /*8790*/  @P1 LOP3.LUT R2, R2, 0xf, RZ, 0xc0, !PT ;  /* 0x0000000f02021812 */ /* 0x000fe800078ec0ff */
[-C--:B--2---:R-:W-:Y:S04]  /*87a0*/  @P1 IADD3 R2, P5, P2, R2, R0.reuse, R3 ;  /* 0x0000000002021210 */ /* 0x084fe80007abe003 */
        /* <DEDUP_REMOVED lines=10> */
[----:B------:R1:W-:Y:S04]  /*8850*/  @P1 LDGSTS.E.BYPASS.LTC128B.128.ZFILL [R200+0xe900], [R2.64], P0 ;  /* 0x0e90000002c81fae */ /* 0x0003e80008141d48 */
.L_x_207:
[----:B--234-:R-:W-:Y:S05]  /*8860*/  BSYNC B0 ;  /* 0x0000000000007941 */ /* 0x01cfea0003800000 */
.L_x_206:
[----:B-1----:R-:W-:Y:S01]  /*8870*/  FMNMX.FTZ R2, R201, R69, !PT ;  /* 0x00000045c9027209 */ /* 0x002fe20007810000 */
        /* <DEDUP_REMOVED lines=57> */
[----:B------:R1:W2:Y:S02]  /*8c10*/  SHFL.BFLY PT, R0, R4, 0x2, 0x1f ;  /* 0x0c401f0004007f89 */ /* 0x0002a400000e0000 */
.L_x_297:
[----:B-12---:R-:W-:Y:S01]  /*8c20*/  FMNMX.FTZ R4, R4, R0, !PT ;  /* 0x0000000004047209 */ /* 0x006fe20007810000 */
[----:B------:R-:W-:-:S05]  /*8c30*/  BRA.DIV ~URZ, `(.L_x_215) ;  /* 0x000068827f007947 */ /* 0x000fca000b800000 */
[----:B------:R-:W1:Y:S02]  /*8c40*/  SHFL.BFLY PT, R0, R4, 0x1, 0x1f ;  /* 0x0c201f0004007f89 */ /* 0x000e6400000e0000 */
[----:B-1----:R-:W-:Y:S02]  /*8c50*/  FMNMX.FTZ R69, R4, R0, !PT ;  /* 0x0000000004457209 */ /* 0x002fe40007810000 */
[----:B------:R-:W1:Y:S02]  /*8c60*/  SHFL.BFLY PT, R0, R5, 0x2, 0x1f ;  /* 0x0c401f0005007f89 */ /* 0x000e6400000e0000 */
[----:B-1----:R-:W-:Y:S05]  /*8c70*/  FMNMX.FTZ R4, R5, R0, !PT ;  /* 0x0000000005047209 */ /* 0x002fea0007810000 */
[----:B------:R1:W2:Y:S02]  /*8c80*/  SHFL.BFLY PT, R0, R4, 0x1, 0x1f ;  /* 0x0c201f0004007f89 */ /* 0x0002a400000e0000 */
.L_x_298:
[----:B--2---:R-:W-:Y:S01]  /*8c90*/  FMNMX.FTZ R3, R0, R4, !PT ;  /* 0x0000000400037209 */ /* 0x004fe20007810000 */
[C---:B-1----:R-:W-:Y:S01]  /*8ca0*/  FMUL.FTZ R4, R69.reuse, c[0x0][0x2d0] ;  /* 0x0000b40045047a20 */ /* 0x042fe20000410000 */
[----:B------:R-:W-:Y:S01]  /*8cb0*/  WARPSYNC 0xffffffff ;  /* 0xffffffff00007948 */ /* 0x000fe20003800000 */
[----:B------:R-:W-:Y:S01]  /*8cc0*/  FADD.FTZ R0, -R69, R70 ;  /* 0x0000004645007221 */ /* 0x000fe20000010100 */
[----:B------:R-:W-:Y:S01]  /*8cd0*/  ISETP.GT.AND P0, PT, R214, R236, PT ;  /* 0x000000ecd600720c */ /* 0x000fe20003f04270 */
        /* <DEDUP_REMOVED lines=38> */
[----:B------:R-:W-:Y:S01]  /*8f40*/  FFMA.FTZ R143, R157, c[0x0][0x2d0], -R4 ;  /* 0x0000b4009d8f7a23 */ /* 0x000fe20000010804 */
[C---:B-1----:R-:W-:Y:S01]  /*8f50*/  F2FP.PACK_AB R136, R5.reuse, R6 ;  /* 0x000000060588723e */ /* 0x042fe200000000ff */
[----:B------:R-:W-:Y:S01]  /*8f60*/  FFMA.FTZ R0, R2, R215, R6 ;  /* 0x000000d702007223 */ /* 0x000fe20000010006 */
[----:B--2---:R-:W-:Y:S01]  /*8f70*/  F2FP.PACK_AB R138, R8, R9 ;  /* 0x00000009088a723e */ /* 0x004fe200000000ff */
[C---:B------:R-:W-:Y:S02]  /*8f80*/  FMUL.FTZ R56, R2.reuse, R72 ;  /* 0x0000004802387220 */ /* 0x040fe40000410000 */
[----:B------:R-:W-:Y:S02]  /*8f90*/  FADD.FTZ R7, R5, R0 ;  /* 0x0000000005077221 */ /* 0x000fe40000010000 */
        /* <DEDUP_REMOVED lines=10> */
[--C-:B------:R-:W-:Y:S01]  /*9040*/  FFMA.FTZ R140, R156, c[0x0][0x2d0], -R4.reuse ;  /* 0x0000b4009c8c7a23 */ /* 0x100fe20000010804 */
[----:B------:R2:W-:Y:S01]  /*9050*/  MUFU.EX2 R10, R5 ;  /* 0x00000005000a7308 */ /* 0x0005e20000000800 */
        /* <DEDUP_REMOVED lines=8> */
[C---:B-1----:R-:W-:Y:S02]  /*90e0*/  FMUL.FTZ R58, R0.reuse, R74 ;  /* 0x0000004a003a7220 */ /* 0x042fe40000410000 */
[----:B------:R-:W-:Y:S02]  /*90f0*/  FMUL.FTZ R59, R0, R75 ;  /* 0x0000004b003b7220 */ /* 0x000fe40000410000 */
[----:B------:R-:W1:Y:S01]  /*9100*/  LDSM.16.MT88.4 R72, [R189] ;  /* 0x00000000bd48783b */ /* 0x000e620000004200 */
        /* <DEDUP_REMOVED lines=11> */
[----:B------:R-:W-:Y:S02]  /*91c0*/  FFMA.FTZ R229, R13, c[0x0][0x2d0], -R4 ;  /* 0x0000b4000de57a23 */ /* 0x000fe40000010804 */
[----:B------:R-:W-:Y:S02]  /*91d0*/  FADD.FTZ R4, R9, R7 ;  /* 0x0000000709047221 */ /* 0x000fe40000010000 */
[----:B------:R-:W3:Y:S01]  /*91e0*/  MUFU.EX2 R7, R6 ;  /* 0x0000000600077308 */ /* 0x000ee20000000800 */
[----:B------:R-:W-:Y:S02]  /*91f0*/  FMUL.FTZ R21, R2, R109 ;  /* 0x0000006d02157220 */ /* 0x000fe40000410000 */
[----:B------:R-:W-:Y:S02]  /*9200*/  FMUL.FTZ R22, R0, R110 ;  /* 0x0000006e00167220 */ /* 0x000fe40000410000 */
[----:B------:R-:W-:Y:S02]  /*9210*/  FADD.FTZ R141, R8, R4 ;  /* 0x00000004088d7221 */ /* 0x000fe40000010000 */
[C---:B------:R-:W-:Y:S02]  /*9220*/  FMUL.FTZ R4, R2.reuse, R124 ;  /* 0x0000007c02047220 */ /* 0x040fe40000410000 */
[C---:B--2---:R-:W-:Y:S01]  /*9230*/  FMUL.FTZ R5, R2.reuse, R125 ;  /* 0x0000007d02057220 */ /* 0x044fe20000410000 */
[----:B------:R-:W-:Y:S01]  /*9240*/  MUFU.EX2 R109, R68 ;  /* 0x00000044006d7308 */ /* 0x000fe20000000800 */
[C---:B------:R-:W-:Y:S02]  /*9250*/  FMUL.FTZ R20, R2.reuse, R108 ;  /* 0x0000006c02147220 */ /* 0x040fe40000410000 */
[C---:B------:R-:W-:Y:S02]  /*9260*/  FMUL.FTZ R8, R2.reuse, R120 ;  /* 0x0000007802087220 */ /* 0x040fe40000410000 */
[----:B------:R-:W-:Y:S02]  /*9270*/  FMUL.FTZ R9, R2, R121 ;  /* 0x0000007902097220 */ /* 0x000fe40000410000 */
[----:B------:R-:W-:Y:S02]  /*9280*/  FMUL.FTZ R11, R0, R123 ;  /* 0x0000007b000b7220 */ /* 0x000fe40000410000 */
[C---:B------:R-:W-:Y:S01]  /*9290*/  FMUL.FTZ R12, R2.reuse, R116 ;  /* 0x00000074020c7220 */ /* 0x040fe20000410000 */
[----:B------:R-:W2:Y:S01]  /*92a0*/  MUFU.EX2 R110, R70 ;  /* 0x00000046006e7308 */ /* 0x000ea20000000800 */
[----:B------:R-:W-:Y:S02]  /*92b0*/  FMUL.FTZ R13, R2, R117 ;  /* 0x00000075020d7220 */ /* 0x000fe40000410000 */
[C---:B------:R-:W-:Y:S01]  /*92c0*/  FMUL.FTZ R14, R0.reuse, R118 ;  /* 0x00000076000e7220 */ /* 0x040fe20000410000 */
[C---:B---3--:R-:W-:Y:S01]  /*92d0*/  F2FP.PACK_AB R137, R7.reuse, R10 ;  /* 0x0000000a0789723e */ /* 0x048fe200000000ff */
[C---:B------:R-:W-:Y:S02]  /*92e0*/  FFMA.FTZ R6, R0.reuse, R230, R10 ;  /* 0x000000e600067223 */ /* 0x040fe4000001000a */
[C---:B------:R-:W-:Y:S02]  /*92f0*/  FMUL.FTZ R10, R0.reuse, R122 ;  /* 0x0000007a000a7220 */ /* 0x040fe40000410000 */
[----:B------:R-:W-:Y:S01]  /*9300*/  FADD.FTZ R108, R7, R6 ;  /* 0x00000006076c7221 */ /* 0x000fe20000010000 */
[----:B------:R-:W3:Y:S01]  /*9310*/  MUFU.EX2 R68, R155 ;  /* 0x0000009b00447308 */ /* 0x000ee20000000800 */
[C---:B------:R-:W-:Y:S01]  /*9320*/  FMUL.FTZ R6, R0.reuse, R126 ;  /* 0x0000007e00067220 */ /* 0x040fe20000410000 */
[----:B------:R-:W-:Y:S01]  /*9330*/  LDSM.16.MT88.4 R120, [R189+0x3000] ;  /* 0x00300000bd78783b */ /* 0x000fe20000004200 */
[C---:B------:R-:W-:Y:S02]  /*9340*/  FMUL.FTZ R7, R0.reuse, R127 ;  /* 0x0000007f00077220 */ /* 0x040fe40000410000 */
[----:B------:R-:W-:Y:S02]  /*9350*/  FMUL.FTZ R15, R0, R119 ;  /* 0x00000077000f7220 */ /* 0x000fe40000410000 */
[C---:B------:R-:W-:Y:S02]  /*9360*/  FMUL.FTZ R16, R2.reuse, R112 ;  /* 0x0000007002107220 */ /* 0x040fe40000410000 */
[----:B------:R-:W-:Y:S01]  /*9370*/  FMUL.FTZ R17, R2, R113 ;  /* 0x0000007102117220 */ /* 0x000fe20000410000 */
[----:B------:R-:W-:Y:S01]  /*9380*/  MUFU.EX2 R70, R150 ;  /* 0x0000009600467308 */ /* 0x000fe20000000800 */
[C---:B------:R-:W-:Y:S02]  /*9390*/  FMUL.FTZ R18, R0.reuse, R114 ;  /* 0x0000007200127220 */ /* 0x040fe40000410000 */
[----:B------:R-:W-:Y:S01]  /*93a0*/  FMUL.FTZ R19, R0, R115 ;  /* 0x0000007300137220 */ /* 0x000fe20000410000 */
[----:B--2---:R-:W-:Y:S01]  /*93b0*/  F2FP.PACK_AB R139, R110, R109 ;  /* 0x0000006d6e8b723e */ /* 0x004fe200000000ff */
[----:B------:R-:W-:Y:S01]  /*93c0*/  LDSM.16.MT88.4 R112, [R191+0x3000] ;  /* 0x00300000bf70783b */ /* 0x000fe20000004200 */
[C---:B------:R-:W-:Y:S02]  /*93d0*/  FMUL.FTZ R24, R2.reuse, R104 ;  /* 0x0000006802187220 */ /* 0x040fe40000410000 */
[----:B------:R-:W-:Y:S02]  /*93e0*/  FMUL.FTZ R25, R2, R105 ;  /* 0x0000006902197220 */ /* 0x000fe40000410000 */
[C---:B------:R-:W-:Y:S01]  /*93f0*/  FMUL.FTZ R26, R0.reuse, R106 ;  /* 0x0000006a001a7220 */ /* 0x040fe20000410000 */
[C---:B-1----:R-:W-:Y:S01]  /*9400*/  HMMA.16816.F32 R4, R136.reuse, R72, R4 ;  /* 0x000000488804723c */ /* 0x042fe20000001804 */
[----:B------:R-:W-:Y:S04]  /*9410*/  MUFU.EX2 R155, R152 ;  /* 0x00000098009b7308 */ /* 0x000fe80000000800 */
[C---:B------:R-:W-:Y:S02]  /*9420*/  FMUL.FTZ R27, R0.reuse, R107 ;  /* 0x0000006b001b7220 */ /* 0x040fe40000410000 */
[----:B------:R-:W-:Y:S01]  /*9430*/  LDSM.16.MT88.4 R104, [R190+0x3000] ;  /* 0x00300000be68783b */ /* 0x000fe20000004200 */
[C---:B------:R-:W-:Y:S03]  /*9440*/  HMMA.16816.F32 R8, R136.reuse, R74, R8 ;  /* 0x0000004a8808723c */ /* 0x040fe60000001808 */
[----:B------:R-:W-:Y:S01]  /*9450*/  MUFU.EX2 R152, R156 ;  /* 0x0000009c00987308 */ /* 0x000fe20000000800 */
[----:B------:R-:W-:Y:S02]  /*9460*/  FMUL.FTZ R23, R0, R111 ;  /* 0x0000006f00177220 */ /* 0x000fe40000410000 */
[C---:B------:R-:W-:Y:S01]  /*9470*/  FMUL.FTZ R28, R2.reuse, R100 ;  /* 0x00000064021c7220 */ /* 0x040fe20000410000 */
[----:B------:R-:W1:Y:S01]  /*9480*/  LDSM.16.MT88.4 R72, [R191] ;  /* 0x00000000bf48783b */ /* 0x000e620000004200 */
[----:B------:R-:W-:Y:S04]  /*9490*/  FMUL.FTZ R33, R2, R97 ;  /* 0x0000006102217220 */ /* 0x000fe80000410000 */
[C---:B------:R-:W-:Y:S01]  /*94a0*/  FMUL.FTZ R34, R0.reuse, R98 ;  /* 0x0000006200227220 */ /* 0x040fe20000410000 */
[----:B------:R-:W-:Y:S01]  /*94b0*/  MUFU.EX2 R150, R160 ;  /* 0x000000a000967308 */ /* 0x000fe20000000800 */
[----:B------:R-:W-:Y:S02]  /*94c0*/  FMUL.FTZ R35, R0, R99 ;  /* 0x0000006300237220 */ /* 0x000fe40000410000 */
[----:B------:R-:W-:Y:S02]  /*94d0*/  FMUL.FTZ R37, R2, R93 ;  /* 0x0000005d02257220 */ /* 0x000fe40000410000 */
[C---:B------:R-:W-:Y:S02]  /*94e0*/  FMUL.FTZ R38, R0.reuse, R94 ;  /* 0x0000005e00267220 */ /* 0x040fe40000410000 */
[----:B------:R-:W-:Y:S02]  /*94f0*/  FMUL.FTZ R39, R0, R95 ;  /* 0x0000005f00277220 */ /* 0x000fe40000410000 */
[C---:B------:R-:W-:Y:S01]  /*9500*/  FMUL.FTZ R40, R2.reuse, R88 ;  /* 0x0000005802287220 */ /* 0x040fe20000410000 */
[----:B------:R-:W-:Y:S01]  /*9510*/  MUFU.EX2 R230, R147 ;  /* 0x0000009300e67308 */ /* 0x000fe20000000800 */
[----:B------:R-:W-:Y:S02]  /*9520*/  FMUL.FTZ R41, R2, R89 ;  /* 0x0000005902297220 */ /* 0x000fe40000410000 */
[C---:B------:R-:W-:Y:S02]  /*9530*/  FMUL.FTZ R42, R0.reuse, R90 ;  /* 0x0000005a002a7220 */ /* 0x040fe40000410000 */
[----:B------:R-:W-:Y:S02]  /*9540*/  FMUL.FTZ R43, R0, R91 ;  /* 0x0000005b002b7220 */ /* 0x000fe40000410000 */
[----:B------:R-:W-:Y:S01]  /*9550*/  LDSM.16.MT88.4 R88, [R191+0x1800] ;  /* 0x00180000bf58783b */ /* 0x000fe20000004200 */
[----:B------:R-:W-:Y:S02]  /*9560*/  FMUL.FTZ R45, R2, R85 ;  /* 0x00000055022d7220 */ /* 0x000fe40000410000 */
        /* <DEDUP_REMOVED lines=8> */
[----:B------:R-:W-:Y:S01]  /*95f0*/  FMUL.FTZ R53, R2, R77 ;  /* 0x0000004d02357220 */ /* 0x000fe20000410000 */
[C---:B-1----:R-:W-:Y:S03]  /*9600*/  HMMA.16816.F32 R12, R136.reuse, R72, R12 ;  /* 0x00000048880c723c */ /* 0x042fe6000000180c */
[C---:B------:R-:W-:Y:S02]  /*9610*/  FMUL.FTZ R54, R0.reuse, R78 ;  /* 0x0000004e00367220 */ /* 0x040fe40000410000 */
[----:B------:R-:W-:Y:S02]  /*9620*/  FMUL.FTZ R55, R0, R79 ;  /* 0x0000004f00377220 */ /* 0x000fe40000410000 */
[----:B------:R-:W-:Y:S01]  /*9630*/  LDSM.16.MT88.4 R76, [R189+0x800] ;  /* 0x00080000bd4c783b */ /* 0x000fe20000004200 */
[C---:B------:R-:W-:Y:S04]  /*9640*/  HMMA.16816.F32 R16, R136.reuse, R74, R16 ;  /* 0x0000004a8810723c */ /* 0x040fe80000001810 */
[----:B------:R-:W-:Y:S02]  /*9650*/  FMUL.FTZ R29, R2, R101 ;  /* 0x00000065021d7220 */ /* 0x000fe40000410000 */
[C---:B------:R-:W-:Y:S01]  /*9660*/  FMUL.FTZ R30, R0.reuse, R102 ;  /* 0x00000066001e7220 */ /* 0x040fe20000410000 */
[----:B------:R-:W1:Y:S01]  /*9670*/  LDSM.16.MT88.4 R72, [R190] ;  /* 0x00000000be48783b */ /* 0x000e620000004200 */
[----:B------:R-:W-:Y:S01]  /*9680*/  FMUL.FTZ R31, R0, R103 ;  /* 0x00000067001f7220 */ /* 0x000fe20000410000 */
[----:B------:R-:W-:Y:S03]  /*9690*/  MUFU.EX2 R102, R140 ;  /* 0x0000008c00667308 */ /* 0x000fe60000000800 */
[C---:B------:R-:W-:Y:S02]  /*96a0*/  FMUL.FTZ R32, R2.reuse, R96 ;  /* 0x0000006002207220 */ /* 0x040fe40000410000 */
[C---:B------:R-:W-:Y:S02]  /*96b0*/  FMUL.FTZ R36, R2.reuse, R92 ;  /* 0x0000005c02247220 */ /* 0x040fe40000410000 */
[C---:B------:R-:W-:Y:S02]  /*96c0*/  FMUL.FTZ R44, R2.reuse, R84 ;  /* 0x00000054022c7220 */ /* 0x040fe40000410000 */
[C---:B------:R-:W-:Y:S01]  /*96d0*/  FMUL.FTZ R48, R2.reuse, R80 ;  /* 0x0000005002307220 */ /* 0x040fe20000410000 */
[----:B------:R-:W-:Y:S01]  /*96e0*/  MUFU.EX2 R84, R159 ;  /* 0x0000009f00547308 */ /* 0x000fe20000000800 */
[C---:B------:R-:W-:Y:S02]  /*96f0*/  FMUL.FTZ R60, R2.reuse, R60 ;  /* 0x0000003c023c7220 */ /* 0x040fe40000410000 */
[C---:B------:R-:W-:Y:S02]  /*9700*/  FMUL.FTZ R61, R2.reuse, R61 ;  /* 0x0000003d023d7220 */ /* 0x040fe40000410000 */
[C---:B------:R-:W-:Y:S02]  /*9710*/  FMUL.FTZ R64, R2.reuse, R64 ;  /* 0x0000004002407220 */ /* 0x040fe40000410000 */
[----:B------:R-:W-:Y:S02]  /*9720*/  FMUL.FTZ R65, R2, R65 ;  /* 0x0000004102417220 */ /* 0x000fe40000410000 */
[C---:B------:R-:W-:Y:S01]  /*9730*/  FMUL.FTZ R62, R0.reuse, R62 ;  /* 0x0000003e003e7220 */ /* 0x040fe20000410000 */
[----:B------:R-:W-:Y:S01]  /*9740*/  MUFU.EX2 R80, R151 ;  /* 0x0000009700507308 */ /* 0x000fe20000000800 */
[C---:B------:R-:W-:Y:S02]  /*9750*/  FMUL.FTZ R63, R0.reuse, R63 ;  /* 0x0000003f003f7220 */ /* 0x040fe40000410000 */
[C---:B------:R-:W-:Y:S02]  /*9760*/  FMUL.FTZ R66, R0.reuse, R66 ;  /* 0x0000004200427220 */ /* 0x040fe40000410000 */
[----:B------:R-:W-:Y:S02]  /*9770*/  FMUL.FTZ R67, R0, R67 ;  /* 0x0000004300437220 */ /* 0x000fe40000410000 */
[----:B---3--:R-:W-:Y:S03]  /*9780*/  FADD.FTZ R0, R68, R141 ;  /* 0x0000008d44007221 */ /* 0x008fe60000010000 */
[----:B------:R-:W-:Y:S01]  /*9790*/  MUFU.EX2 R92, R207 ;  /* 0x000000cf005c7308 */ /* 0x000fe20000000800 */
[C---:B-1----:R-:W-:Y:S09]  /*97a0*/  HMMA.16816.F32 R20, R136.reuse, R72, R20 ;  /* 0x000000488814723c */ /* 0x042ff20000001814 */
[----:B------:R-:W-:Y:S01]  /*97b0*/  MUFU.EX2 R159, R145 ;  /* 0x00000091009f7308 */ /* 0x000fe20000000800 */
[C---:B------:R-:W-:Y:S01]  /*97c0*/  HMMA.16816.F32 R24, R136.reuse, R74, R24 ;  /* 0x0000004a8818723c */ /* 0x040fe20000001818 */
[----:B------:R-:W1:Y:S08]  /*97d0*/  LDSM.16.MT88.4 R72, [R194] ;  /* 0x00000000c248783b */ /* 0x000e700000004200 */
[----:B------:R-:W-:Y:S10]  /*97e0*/  MUFU.EX2 R96, R211 ;  /* 0x000000d300607308 */ /* 0x000ff40000000800 */
[----:B------:R-:W-:Y:S10]  /*97f0*/  MUFU.EX2 R151, R157 ;  /* 0x0000009d00977308 */ /* 0x000ff40000000800 */
[----:B------:R-:W2:Y:S10]  /*9800*/  MUFU.EX2 R2, R154 ;  /* 0x0000009a00027308 */ /* 0x000eb40000000800 */
[----:B------:R-:W-:Y:S01]  /*9810*/  MUFU.EX2 R154, R142 ;  /* 0x0000008e009a7308 */ /* 0x000fe20000000800 */
[C---:B-1----:R-:W-:Y:S09]  /*9820*/  HMMA.16816.F32 R28, R136.reuse, R72, R28 ;  /* 0x00000048881c723c */ /* 0x042ff2000000181c */
[----:B------:R-:W1:Y:S03]  /*9830*/  MUFU.EX2 R103, R143 ;  /* 0x0000008f00677308 */ /* 0x000e660000000800 */
[----:B--2---:R-:W-:Y:S01]  /*9840*/  FADD.FTZ R0, R2, R0 ;  /* 0x0000000002007221 */ /* 0x004fe20000010000 */
[C---:B------:R-:W-:Y:S01]  /*9850*/  HMMA.16816.F32 R32, R136.reuse, R74, R32 ;  /* 0x0000004a8820723c */ /* 0x040fe20000001820 */
[----:B------:R-:W2:Y:S02]  /*9860*/  LDSM.16.MT88.4 R72, [R189+0x3800] ;  /* 0x00380000bd48783b */ /* 0x000ea40000004200 */
[----:B------:R-:W-:Y:S03]  /*9870*/  FADD.FTZ R0, R80, R0 ;  /* 0x0000000050007221 */ /* 0x000fe60000010000 */
[----:B------:R-:W-:Y:S01]  /*9880*/  MUFU.EX2 R145, R216 ;  /* 0x000000d800917308 */ /* 0x000fe20000000800 */
[----:B------:R-:W-:Y:S09]  /*9890*/  FADD.FTZ R0, R70, R0 ;  /* 0x0000000046007221 */ /* 0x000ff20000010000 */
[----:B------:R-:W3:Y:S10]  /*98a0*/  MUFU.EX2 R101, R225 ;  /* 0x000000e100657308 */ /* 0x000ef40000000800 */
[----:B------:R-:W-:Y:S10]  /*98b0*/  MUFU.EX2 R143, R222 ;  /* 0x000000de008f7308 */ /* 0x000ff40000000800 */
[----:B------:R-:W4:Y:S01]  /*98c0*/  MUFU.EX2 R142, R223 ;  /* 0x000000df008e7308 */ /* 0x000f220000000800 */
[C---:B--2---:R-:W-:Y:S09]  /*98d0*/  HMMA.16816.F32 R36, R136.reuse, R72, R36 ;  /* 0x000000488824723c */ /* 0x044ff20000001824 */
[----:B------:R-:W-:Y:S01]  /*98e0*/  MUFU.EX2 R141, R227 ;  /* 0x000000e3008d7308 */ /* 0x000fe20000000800 */
[C---:B------:R-:W-:Y:S01]  /*98f0*/  HMMA.16816.F32 R40, R136.reuse, R74, R40 ;  /* 0x0000004a8828723c */ /* 0x040fe20000001828 */
[----:B------:R-:W2:Y:S08]  /*9900*/  LDSM.16.MT88.4 R72, [R191+0x3800] ;  /* 0x00380000bf48783b */ /* 0x000eb00000004200 */
[----:B------:R-:W5:Y:S01]  /*9910*/  MUFU.EX2 R140, R229 ;  /* 0x000000e5008c7308 */ /* 0x000f620000000800 */
[C---:B--2---:R-:W-:Y:S08]  /*9920*/  HMMA.16816.F32 R44, R136.reuse, R72, R44 ;  /* 0x00000048882c723c */ /* 0x044ff0000000182c */
[C---:B------:R-:W-:Y:S01]  /*9930*/  HMMA.16816.F32 R48, R136.reuse, R74, R48 ;  /* 0x0000004a8830723c */ /* 0x040fe20000001830 */
[----:B------:R-:W2:Y:S07]  /*9940*/  LDSM.16.MT88.4 R72, [R190+0x3800] ;  /* 0x00380000be48783b */ /* 0x000eae0000004200 */
[C---:B--2---:R-:W-:Y:S08]  /*9950*/  HMMA.16816.F32 R52, R136.reuse, R72, R52 ;  /* 0x000000488834723c */ /* 0x044ff00000001834 */
[C---:B------:R-:W-:Y:S01]  /*9960*/  HMMA.16816.F32 R56, R136.reuse, R74, R56 ;  /* 0x0000004a8838723c */ /* 0x040fe20000001838 */
[----:B------:R-:W2:Y:S07]  /*9970*/  LDSM.16.MT88.4 R72, [R192+0x3800] ;  /* 0x00380000c048783b */ /* 0x000eae0000004200 */
[C---:B--2---:R-:W-:Y:S07]  /*9980*/  HMMA.16816.F32 R60, R136.reuse, R72, R60 ;  /* 0x00000048883c723c */ /* 0x044fee000000183c */
[----:B------:R-:W-:Y:S01]  /*9990*/  F2FP.PACK_AB R72, R2, R68 ;  /* 0x000000440248723e */ /* 0x000fe200000000ff */
[----:B------:R-:W-:Y:S01]  /*99a0*/  HMMA.16816.F32 R64, R136, R74, R64 ;  /* 0x0000004a8840723c */ /* 0x000fe20000001840 */
[----:B------:R-:W2:Y:S03]  /*99b0*/  MUFU.EX2 R68, R199 ;  /* 0x000000c700447308 */ /* 0x000ea60000000800 */
[----:B-1----:R-:W-:Y:S03]  /*99c0*/  F2FP.PACK_AB R73, R102, R103 ;  /* 0x000000676649723e */ /* 0x002fe600000000ff */
[----:B------:R-:W-:Y:S02]  /*99d0*/  F2FP.PACK_AB R74, R70, R80 ;  /* 0x00000050464a723e */ /* 0x000fe400000000ff */
[----:B------:R-:W1:Y:S02]  /*99e0*/  LDSM.16.MT88.4 R80, [R191+0x800] ;  /* 0x00080000bf50783b */ /* 0x000e640000004200 */
[----:B------:R-:W2:Y:S01]  /*99f0*/  MUFU.EX2 R2, R162 ;  /* 0x000000a200027308 */ /* 0x000ea20000000800 */
[----:B------:R-:W-:Y:S02]  /*9a00*/  F2FP.PACK_AB R75, R230, R232 ;  /* 0x000000e8e64b723e */ /* 0x000fe400000000ff */
[----:B---3--:R-:W-:Y:S02]  /*9a10*/  F2FP.PACK_AB R136, R100, R101 ;  /* 0x000000656488723e */ /* 0x008fe400000000ff */
[----:B----4-:R-:W-:Y:S02]  /*9a20*/  F2FP.PACK_AB R137, R142, R143 ;  /* 0x0000008f8e89723e */ /* 0x010fe400000000ff */
[----:B-----5:R-:W-:Y:S01]  /*9a30*/  F2FP.PACK_AB R139, R140, R141 ;  /* 0x0000008d8c8b723e */ /* 0x020fe200000000ff */
[C---:B------:R-:W-:Y:S02]  /*9a40*/  HMMA.16816.F32 R4, R72.reuse, R76, R4 ;  /* 0x0000004c4804723c */ /* 0x040fe40000001804 */
[----:B------:R-:W3:Y:S03]  /*9a50*/  MUFU.EX2 R70, R158 ;  /* 0x0000009e00467308 */ /* 0x000ee60000000800 */
[----:B--2---:R-:W-:Y:S03]  /*9a60*/  FADD.FTZ R0, R68, R0 ;  /* 0x0000000044007221 */ /* 0x004fe60000010000 */
[C---:B------:R-:W-:Y:S01]  /*9a70*/  HMMA.16816.F32 R8, R72.reuse, R78, R8 ;  /* 0x0000004e4808723c */ /* 0x040fe20000001808 */
[----:B------:R-:W2:Y:S03]  /*9a80*/  LDSM.16.MT88.4 R76, [R190+0x800] ;  /* 0x00080000be4c783b */ /* 0x000ea60000004200 */
[----:B------:R-:W-:Y:S01]  /*9a90*/  MUFU.EX2 R199, R149 ;  /* 0x0000009500c77308 */ /* 0x000fe20000000800 */
[----:B------:R-:W-:Y:S04]  /*9aa0*/  FADD.FTZ R0, R2, R0 ;  /* 0x0000000002007221 */ /* 0x000fe80000010000 */
[----:B------:R-:W-:Y:S05]  /*9ab0*/  FADD.FTZ R0, R84, R0 ;  /* 0x0000000054007221 */ /* 0x000fea0000010000 */
[----:B------:R-:W4:Y:S01]  /*9ac0*/  MUFU.EX2 R162, R148 ;  /* 0x0000009400a27308 */ /* 0x000f220000000800 */
[C---:B---3--:R-:W-:Y:S01]  /*9ad0*/  FADD.FTZ R0, R70.reuse, R0 ;  /* 0x0000000046007221 */ /* 0x048fe20000010000 */
[C---:B-1----:R-:W-:Y:S08]  /*9ae0*/  HMMA.16816.F32 R12, R72.reuse, R80, R12 ;  /* 0x00000050480c723c */ /* 0x042ff0000000180c */
[----:B------:R-:W1:Y:S01]  /*9af0*/  MUFU.EX2 R158, R144 ;  /* 0x00000090009e7308 */ /* 0x000e620000000800 */
[C---:B------:R-:W-:Y:S01]  /*9b00*/  HMMA.16816.F32 R16, R72.reuse, R82, R16 ;  /* 0x000000524810723c */ /* 0x040fe20000001810 */
[----:B------:R-:W3:Y:S08]  /*9b10*/  LDSM.16.MT88.4 R80, [R192+0x800] ;  /* 0x00080000c050783b */ /* 0x000ef00000004200 */
[----:B------:R-:W-:Y:S01]  /*9b20*/  MUFU.EX2 R149, R161 ;  /* 0x000000a100957308 */ /* 0x000fe20000000800 */
[C---:B--2---:R-:W-:Y:S09]  /*9b30*/  HMMA.16816.F32 R20, R72.reuse, R76, R20 ;  /* 0x0000004c4814723c */ /* 0x044ff20000001814 */
[----:B------:R-:W-:Y:S01]  /*9b40*/  MUFU.EX2 R148, R163 ;  /* 0x000000a300947308 */ /* 0x000fe20000000800 */
[C---:B------:R-:W-:Y:S01]  /*9b50*/  HMMA.16816.F32 R24, R72.reuse, R78, R24 ;  /* 0x0000004e4818723c */ /* 0x040fe20000001818 */
[----:B------:R-:W2:Y:S08]  /*9b60*/  LDSM.16.MT88.4 R76, [R189+0x4000] ;  /* 0x00400000bd4c783b */ /* 0x000eb00000004200 */
[----:B------:R-:W-:Y:S01]  /*9b70*/  MUFU.EX2 R144, R220 ;  /* 0x000000dc00907308 */ /* 0x000fe20000000800 */
[C---:B---3--:R-:W-:Y:S08]  /*9b80*/  HMMA.16816.F32 R28, R72.reuse, R80, R28 ;  /* 0x00000050481c723c */ /* 0x048ff0000000181c */
[C---:B------:R-:W-:Y:S01]  /*9b90*/  HMMA.16816.F32 R32, R72.reuse, R82, R32 ;  /* 0x000000524820723c */ /* 0x040fe20000001820 */
[----:B------:R-:W3:Y:S07]  /*9ba0*/  LDSM.16.MT88.4 R80, [R191+0x4000] ;  /* 0x00400000bf50783b */ /* 0x000eee0000004200 */
[C---:B--2---:R-:W-:Y:S08]  /*9bb0*/  HMMA.16816.F32 R36, R72.reuse, R76, R36 ;  /* 0x0000004c4824723c */ /* 0x044ff00000001824 */
[C---:B------:R-:W-:Y:S01]  /*9bc0*/  HMMA.16816.F32 R40, R72.reuse, R78, R40 ;  /* 0x0000004e4828723c */ /* 0x040fe20000001828 */
[----:B------:R-:W2:Y:S07]  /*9bd0*/  LDSM.16.MT88.4 R76, [R190+0x4000] ;  /* 0x00400000be4c783b */ /* 0x000eae0000004200 */
[C---:B---3--:R-:W-:Y:S08]  /*9be0*/  HMMA.16816.F32 R44, R72.reuse, R80, R44 ;  /* 0x00000050482c723c */ /* 0x048ff0000000182c */
[C---:B------:R-:W-:Y:S01]  /*9bf0*/  HMMA.16816.F32 R48, R72.reuse, R82, R48 ;  /* 0x000000524830723c */ /* 0x040fe20000001830 */
[----:B------:R-:W3:Y:S07]  /*9c00*/  LDSM.16.MT88.4 R80, [R192+0x4000] ;  /* 0x00400000c050783b */ /* 0x000eee0000004200 */
[C---:B--2---:R-:W-:Y:S08]  /*9c10*/  HMMA.16816.F32 R52, R72.reuse, R76, R52 ;  /* 0x0000004c4834723c */ /* 0x044ff00000001834 */
[C---:B------:R-:W-:Y:S01]  /*9c20*/  HMMA.16816.F32 R56, R72.reuse, R78, R56 ;  /* 0x0000004e4838723c */ /* 0x040fe20000001838 */
[----:B------:R-:W2:Y:S07]  /*9c30*/  LDSM.16.MT88.4 R76, [R189+0x1000] ;  /* 0x00100000bd4c783b */ /* 0x000eae0000004200 */
[C---:B---3--:R-:W-:Y:S08]  /*9c40*/  HMMA.16816.F32 R60, R72.reuse, R80, R60 ;  /* 0x00000050483c723c */ /* 0x048ff0000000183c */
[----:B------:R-:W-:Y:S01]  /*9c50*/  HMMA.16816.F32 R64, R72, R82, R64 ;  /* 0x000000524840723c */ /* 0x000fe20000001840 */
[----:B------:R-:W3:Y:S06]  /*9c60*/  LDSM.16.MT88.4 R80, [R191+0x1000] ;  /* 0x00100000bf50783b */ /* 0x000eec0000004200 */
[----:B------:R-:W-:Y:S02]  /*9c70*/  F2FP.PACK_AB R74, R70, R84 ;  /* 0x00000054464a723e */ /* 0x000fe400000000ff */
[----:B------:R-:W5:Y:S01]  /*9c80*/  LDSM.16.MT88.4 R84, [R190+0x1000] ;  /* 0x00100000be54783b */ /* 0x000f620000004200 */
[----:B------:R-:W-:Y:S02]  /*9c90*/  MUFU.EX2 R70, R201 ;  /* 0x000000c900467308 */ /* 0x000fe40000000800 */
[----:B------:R-:W-:Y:S02]  /*9ca0*/  F2FP.PACK_AB R72, R2, R68 ;  /* 0x000000440248723e */ /* 0x000fe400000000ff */
[----:B----4-:R-:W-:Y:S02]  /*9cb0*/  F2FP.PACK_AB R73, R162, R199 ;  /* 0x000000c7a249723e */ /* 0x010fe400000000ff */
[----:B-1----:R-:W-:Y:S04]  /*9cc0*/  F2FP.PACK_AB R75, R158, R159 ;  /* 0x0000009f9e4b723e */ /* 0x002fe800000000ff */
[----:B------:R-:W1:Y:S03]  /*9cd0*/  MUFU.EX2 R68, R209 ;  /* 0x000000d100447308 */ /* 0x000e660000000800 */
[C---:B--2---:R-:W-:Y:S07]  /*9ce0*/  HMMA.16816.F32 R4, R72.reuse, R76, R4 ;  /* 0x0000004c4804723c */ /* 0x044fee0000001804 */
[----:B------:R-:W2:Y:S01]  /*9cf0*/  MUFU.EX2 R2, R208 ;  /* 0x000000d000027308 */ /* 0x000ea20000000800 */
[C---:B------:R-:W-:Y:S01]  /*9d00*/  HMMA.16816.F32 R8, R72.reuse, R78, R8 ;  /* 0x0000004e4808723c */ /* 0x040fe20000001808 */
[----:B------:R-:W4:Y:S07]  /*9d10*/  LDSM.16.MT88.4 R76, [R192+0x1000] ;  /* 0x00100000c04c783b */ /* 0x000f2e0000004200 */
[C---:B---3--:R-:W-:Y:S04]  /*9d20*/  HMMA.16816.F32 R12, R72.reuse, R80, R12 ;  /* 0x00000050480c723c */ /* 0x048fe8000000180c */
[----:B-1----:R-:W-:Y:S04]  /*9d30*/  FADD.FTZ R0, R68, R0 ;  /* 0x0000000044007221 */ /* 0x002fe80000010000 */
[C---:B------:R-:W-:Y:S01]  /*9d40*/  HMMA.16816.F32 R16, R72.reuse, R82, R16 ;  /* 0x000000524810723c */ /* 0x040fe20000001810 */
[----:B------:R-:W1:Y:S03]  /*9d50*/  LDSM.16.MT88.4 R80, [R189+0x4800] ;  /* 0x00480000bd50783b */ /* 0x000e660000004200 */
[----:B--2---:R-:W-:Y:S04]  /*9d60*/  FADD.FTZ R0, R2, R0 ;  /* 0x0000000002007221 */ /* 0x004fe80000010000 */
[C---:B-----5:R-:W-:Y:S04]  /*9d70*/  HMMA.16816.F32 R20, R72.reuse, R84, R20 ;  /* 0x000000544814723c */ /* 0x060fe80000001814 */
[----:B------:R-:W-:Y:S04]  /*9d80*/  FADD.FTZ R0, R92, R0 ;  /* 0x000000005c007221 */ /* 0x000fe80000010000 */
[C---:B------:R-:W-:Y:S01]  /*9d90*/  HMMA.16816.F32 R24, R72.reuse, R86, R24 ;  /* 0x000000564818723c */ /* 0x040fe20000001818 */
[----:B------:R-:W2:Y:S03]  /*9da0*/  LDSM.16.MT88.4 R84, [R191+0x4800] ;  /* 0x00480000bf54783b */ /* 0x000ea60000004200 */
[----:B------:R-:W-:Y:S04]  /*9db0*/  FADD.FTZ R0, R70, R0 ;  /* 0x0000000046007221 */ /* 0x000fe80000010000 */
[C---:B----4-:R-:W-:Y:S08]  /*9dc0*/  HMMA.16816.F32 R28, R72.reuse, R76, R28 ;  /* 0x0000004c481c723c */ /* 0x050ff0000000181c */
        /* <DEDUP_REMOVED lines=23> */
[----:B---3--:R-:W-:Y:S03]  /*9f40*/  FADD.FTZ R0, R68, R0 ;  /* 0x0000000044007221 */ /* 0x008fe60000010000 */
[C---:B------:R-:W-:Y:S01]  /*9f50*/  HMMA.16816.F32 R8, R76.reuse, R86, R8 ;  /* 0x000000564c08723c */ /* 0x040fe20000001808 */
[----:B------:R-:W3:Y:S03]  /*9f60*/  LDSM.16.MT88.4 R84, [R189+0x5000] ;  /* 0x00500000bd54783b */ /* 0x000ee60000004200 */
[----:B-1----:R-:W-:Y:S04]  /*9f70*/  FADD.FTZ R0, R2, R0 ;  /* 0x0000000002007221 */ /* 0x002fe80000010000 */
        /* <DEDUP_REMOVED lines=40> */
[----:B------:R-:W2:Y:S03]  /*a200*/  LDSM.16.MT88.4 R92, [R190+0x5800] ;  /* 0x00580000be5c783b */ /* 0x000ea60000004200 */
[----:B------:R-:W-:Y:S04]  /*a210*/  FADD.FTZ R0, R101, R0 ;  /* 0x0000000065007221 */ /* 0x000fe80000010000 */
[C---:B----4-:R-:W-:Y:S04]  /*a220*/  HMMA.16816.F32 R20, R72.reuse, R88, R20 ;  /* 0x000000584814723c */ /* 0x050fe80000001814 */
[----:B------:R-:W-:Y:S04]  /*a230*/  FADD.FTZ R0, R100, R0 ;  /* 0x0000000064007221 */ /* 0x000fe80000010000 */
        /* <DEDUP_REMOVED lines=11> */
[----:B------:R-:W1:Y:S01]  /*a2f0*/  MUFU.EX2 R68, R228 ;  /* 0x000000e400447308 */ /* 0x000e620000000800 */
[----:B------:R-:W-:Y:S02]  /*a300*/  FADD.FTZ R2, R109, R108 ;  /* 0x0000006c6d027221 */ /* 0x000fe40000010000 */
[C---:B------:R-:W-:Y:S01]  /*a310*/  HMMA.16816.F32 R40, R72.reuse, R82, R40 ;  /* 0x000000524828723c */ /* 0x040fe20000001828 */
[----:B------:R-:W4:Y:S07]  /*a320*/  LDSM.16.MT88.4 R80, [R189+0x2800] ;  /* 0x00280000bd50783b */ /* 0x000f2e0000004200 */
[C---:B---3--:R-:W-:Y:S04]  /*a330*/  HMMA.16816.F32 R44, R72.reuse, R84, R44 ;  /* 0x00000054482c723c */ /* 0x048fe8000000182c */
[----:B-----5:R-:W-:Y:S04]  /*a340*/  FADD.FTZ R0, R70, R0 ;  /* 0x0000000046007221 */ /* 0x020fe80000010000 */
[C---:B------:R-:W-:Y:S01]  /*a350*/  HMMA.16816.F32 R48, R72.reuse, R86, R48 ;  /* 0x000000564830723c */ /* 0x040fe20000001830 */
[----:B------:R-:W3:Y:S03]  /*a360*/  LDSM.16.MT88.4 R84, [R191+0x2800] ;  /* 0x00280000bf54783b */ /* 0x000ee60000004200 */
[C---:B-1----:R-:W-:Y:S01]  /*a370*/  F2FP.PACK_AB R138, R68.reuse, R70 ;  /* 0x00000046448a723e */ /* 0x042fe200000000ff */
[----:B------:R-:W-:Y:S01]  /*a380*/  FADD.FTZ R215, R68, R0 ;  /* 0x0000000044d77221 */ /* 0x000fe20000010000 */
[----:B------:R-:W-:Y:S02]  /*a390*/  MOV R68, R3 ;  /* 0x0000000300447202 */ /* 0x000fe40000000f00 */
[C---:B--2---:R-:W-:Y:S04]  /*a3a0*/  HMMA.16816.F32 R52, R72.reuse, R92, R52 ;  /* 0x0000005c4834723c */ /* 0x044fe80000001834 */
[----:B------:R-:W-:Y:S04]  /*a3b0*/  FADD.FTZ R0, R110, R2 ;  /* 0x000000026e007221 */ /* 0x000fe80000010000 */
[C---:B------:R-:W-:Y:S01]  /*a3c0*/  HMMA.16816.F32 R56, R72.reuse, R94, R56 ;  /* 0x0000005e4838723c */ /* 0x040fe20000001838 */
[----:B------:R-:W1:Y:S03]  /*a3d0*/  LDSM.16.MT88.4 R92, [R190+0x2800] ;  /* 0x00280000be5c783b */ /* 0x000e660000004200 */
[----:B------:R-:W-:Y:S04]  /*a3e0*/  FADD.FTZ R0, R103, R0 ;  /* 0x0000000067007221 */ /* 0x000fe80000010000 */
[C---:B----4-:R-:W-:Y:S04]  /*a3f0*/  HMMA.16816.F32 R60, R72.reuse, R88, R60 ;  /* 0x00000058483c723c */ /* 0x050fe8000000183c */
[----:B------:R-:W-:Y:S04]  /*a400*/  FADD.FTZ R0, R102, R0 ;  /* 0x0000000066007221 */ /* 0x000fe80000010000 */
[----:B------:R-:W-:Y:S01]  /*a410*/  HMMA.16816.F32 R64, R72, R90, R64 ;  /* 0x0000005a4840723c */ /* 0x000fe20000001840 */
[----:B------:R-:W2:Y:S03]  /*a420*/  LDSM.16.MT88.4 R72, [R192+0x2800] ;  /* 0x00280000c048783b */ /* 0x000ea60000004200 */
[----:B------:R-:W-:Y:S04]  /*a430*/  FADD.FTZ R0, R232, R0 ;  /* 0x00000000e8007221 */ /* 0x000fe80000010000 */
[C---:B------:R-:W-:Y:S01]  /*a440*/  HMMA.16816.F32 R4, R76.reuse, R80, R4 ;  /* 0x000000504c04723c */ /* 0x040fe20000001804 */
[----:B------:R-:W4:Y:S04]  /*a450*/  LDSM.16.MT88.4 R88, [R189+0x6000] ;  /* 0x00600000bd58783b */ /* 0x000f280000004200 */
[----:B------:R-:W-:Y:S03]  /*a460*/  FADD.FTZ R0, R230, R0 ;  /* 0x00000000e6007221 */ /* 0x000fe60000010000 */
[C---:B------:R-:W-:Y:S01]  /*a470*/  HMMA.16816.F32 R8, R76.reuse, R82, R8 ;  /* 0x000000524c08723c */ /* 0x040fe20000001808 */
[----:B------:R-:W5:Y:S03]  /*a480*/  LDSM.16.MT88.4 R80, [R190+0x6000] ;  /* 0x00600000be50783b */ /* 0x000f660000004200 */
[----:B------:R-:W-:Y:S04]  /*a490*/  FADD.FTZ R0, R199, R0 ;  /* 0x00000000c7007221 */ /* 0x000fe80000010000 */
[C---:B---3--:R-:W-:Y:S04]  /*a4a0*/  HMMA.16816.F32 R12, R76.reuse, R84, R12 ;  /* 0x000000544c0c723c */ /* 0x048fe8000000180c */
[----:B------:R-:W-:Y:S04]  /*a4b0*/  FADD.FTZ R0, R162, R0 ;  /* 0x00000000a2007221 */ /* 0x000fe80000010000 */
[C---:B------:R-:W-:Y:S01]  /*a4c0*/  HMMA.16816.F32 R16, R76.reuse, R86, R16 ;  /* 0x000000564c10723c */ /* 0x040fe20000001810 */
[----:B------:R-:W3:Y:S03]  /*a4d0*/  LDSM.16.MT88.4 R84, [R192+0x6000] ;  /* 0x00600000c054783b */ /* 0x000ee60000004200 */
[----:B------:R-:W-:Y:S04]  /*a4e0*/  FADD.FTZ R0, R159, R0 ;  /* 0x000000009f007221 */ /* 0x000fe80000010000 */
[C---:B-1----:R-:W-:Y:S04]  /*a4f0*/  HMMA.16816.F32 R20, R76.reuse, R92, R20 ;  /* 0x0000005c4c14723c */ /* 0x042fe80000001814 */
[----:B------:R-:W-:Y:S04]  /*a500*/  FADD.FTZ R0, R158, R0 ;  /* 0x000000009e007221 */ /* 0x000fe80000010000 */
[C---:B------:R-:W-:Y:S04]  /*a510*/  HMMA.16816.F32 R24, R76.reuse, R94, R24 ;  /* 0x0000005e4c18723c */ /* 0x040fe80000001818 */
[----:B------:R-:W-:Y:S04]  /*a520*/  FADD.FTZ R0, R155, R0 ;  /* 0x000000009b007221 */ /* 0x000fe80000010000 */
[C---:B--2---:R-:W-:Y:S04]  /*a530*/  HMMA.16816.F32 R28, R76.reuse, R72, R28 ;  /* 0x000000484c1c723c */ /* 0x044fe8000000181c */
[----:B------:R-:W-:Y:S04]  /*a540*/  FADD.FTZ R0, R154, R0 ;  /* 0x000000009a007221 */ /* 0x000fe80000010000 */
[C---:B------:R-:W-:Y:S01]  /*a550*/  HMMA.16816.F32 R32, R76.reuse, R74, R32 ;  /* 0x0000004a4c20723c */ /* 0x040fe20000001820 */
[----:B------:R-:W-:Y:S03]  /*a560*/  LDSM.16.MT88.4 R72, [R190+0x6800] ;  /* 0x00680000be48783b */ /* 0x000fe60000004200 */
[----:B------:R-:W-:Y:S04]  /*a570*/  FADD.FTZ R0, R153, R0 ;  /* 0x0000000099007221 */ /* 0x000fe80000010000 */
[C---:B----4-:R-:W-:Y:S04]  /*a580*/  HMMA.16816.F32 R36, R76.reuse, R88, R36 ;  /* 0x000000584c24723c */ /* 0x050fe80000001824 */
[----:B------:R-:W-:Y:S04]  /*a590*/  FADD.FTZ R0, R152, R0 ;  /* 0x0000000098007221 */ /* 0x000fe80000010000 */
[C---:B------:R-:W-:Y:S01]  /*a5a0*/  HMMA.16816.F32 R40, R76.reuse, R90, R40 ;  /* 0x0000005a4c28723c */ /* 0x040fe20000001828 */
[----:B------:R-:W-:Y:S03]  /*a5b0*/  LDSM.16.MT88.4 R88, [R189+0x6800] ;  /* 0x00680000bd58783b */ /* 0x000fe60000004200 */
[----:B------:R-:W-:Y:S04]  /*a5c0*/  FADD.FTZ R0, R151, R0 ;  /* 0x0000000097007221 */ /* 0x000fe80000010000 */
[C---:B------:R-:W-:Y:S04]  /*a5d0*/  HMMA.16816.F32 R44, R76.reuse, R96, R44 ;  /* 0x000000604c2c723c */ /* 0x040fe8000000182c */
[----:B------:R-:W-:Y:S04]  /*a5e0*/  FADD.FTZ R0, R150, R0 ;  /* 0x0000000096007221 */ /* 0x000fe80000010000 */
[C---:B------:R-:W-:Y:S01]  /*a5f0*/  HMMA.16816.F32 R48, R76.reuse, R98, R48 ;  /* 0x000000624c30723c */ /* 0x040fe20000001830 */
[----:B------:R-:W1:Y:S03]  /*a600*/  LDSM.16.MT88.4 R96, [R192+0x3000] ;  /* 0x00300000c060783b */ /* 0x000e660000004200 */
[----:B------:R-:W-:Y:S04]  /*a610*/  FADD.FTZ R0, R149, R0 ;  /* 0x0000000095007221 */ /* 0x000fe80000010000 */
[C---:B-----5:R-:W-:Y:S04]  /*a620*/  HMMA.16816.F32 R52, R76.reuse, R80, R52 ;  /* 0x000000504c34723c */ /* 0x060fe80000001834 */
[----:B------:R-:W-:Y:S04]  /*a630*/  FADD.FTZ R0, R148, R0 ;  /* 0x0000000094007221 */ /* 0x000fe80000010000 */
[C---:B------:R-:W-:Y:S01]  /*a640*/  HMMA.16816.F32 R56, R76.reuse, R82, R56 ;  /* 0x000000524c38723c */ /* 0x040fe20000001838 */
[----:B------:R-:W2:Y:S03]  /*a650*/  LDSM.16.MT88.4 R80, [R191+0x6800] ;  /* 0x00680000bf50783b */ /* 0x000ea60000004200 */
[----:B------:R-:W-:Y:S04]  /*a660*/  FADD.FTZ R0, R147, R0 ;  /* 0x0000000093007221 */ /* 0x000fe80000010000 */
[C---:B---3--:R-:W-:Y:S04]  /*a670*/  HMMA.16816.F32 R60, R76.reuse, R84, R60 ;  /* 0x000000544c3c723c */ /* 0x048fe8000000183c */
[----:B------:R-:W-:Y:S04]  /*a680*/  FADD.FTZ R0, R146, R0 ;  /* 0x0000000092007221 */ /* 0x000fe80000010000 */
[----:B------:R-:W-:Y:S04]  /*a690*/  HMMA.16816.F32 R64, R76, R86, R64 ;  /* 0x000000564c40723c */ /* 0x000fe80000001840 */
[----:B------:R-:W-:Y:S04]  /*a6a0*/  FADD.FTZ R0, R145, R0 ;  /* 0x0000000091007221 */ /* 0x000fe80000010000 */
[C---:B------:R-:W-:Y:S01]  /*a6b0*/  HMMA.16816.F32 R124, R136.reuse, R120, R4 ;  /* 0x00000078887c723c */ /* 0x040fe20000001804 */
[----:B------:R-:W3:Y:S04]  /*a6c0*/  LDSM.16.MT88.4 R4, [R192+0x6800] ;  /* 0x00680000c004783b */ /* 0x000ee80000004200 */
[----:B------:R-:W-:Y:S03]  /*a6d0*/  FADD.FTZ R0, R144, R0 ;  /* 0x0000000090007221 */ /* 0x000fe60000010000 */
[C---:B------:R-:W-:Y:S04]  /*a6e0*/  HMMA.16816.F32 R120, R136.reuse, R122, R8 ;  /* 0x0000007a8878723c */ /* 0x040fe80000001808 */
[----:B------:R-:W-:Y:S04]  /*a6f0*/  FADD.FTZ R0, R143, R0 ;  /* 0x000000008f007221 */ /* 0x000fe80000010000 */
[C---:B------:R-:W-:Y:S04]  /*a700*/  HMMA.16816.F32 R116, R136.reuse, R112, R12 ;  /* 0x000000708874723c */ /* 0x040fe8000000180c */
[----:B------:R-:W-:Y:S04]  /*a710*/  FADD.FTZ R0, R142, R0 ;  /* 0x000000008e007221 */ /* 0x000fe80000010000 */
[C---:B------:R-:W-:Y:S04]  /*a720*/  HMMA.16816.F32 R112, R136.reuse, R114, R16 ;  /* 0x000000728870723c */ /* 0x040fe80000001810 */
[----:B------:R-:W-:Y:S01]  /*a730*/  FADD.FTZ R2, R141, R0 ;  /* 0x000000008d027221 */ /* 0x000fe20000010000 */
[----:B------:R-:W-:Y:S03]  /*a740*/  IADD3 R0, R214, -0x1, RZ ;  /* 0xffffffffd6007810 */ /* 0x000fe60007ffe0ff */
[C---:B------:R-:W-:Y:S04]  /*a750*/  HMMA.16816.F32 R108, R136.reuse, R104, R20 ;  /* 0x00000068886c723c */ /* 0x040fe80000001814 */
[----:B------:R-:W-:Y:S01]  /*a760*/  FADD.FTZ R230, R140, R2 ;  /* 0x000000028ce67221 */ /* 0x000fe20000010000 */
[----:B------:R-:W-:Y:S03]  /*a770*/  MOV R214, R0 ;  /* 0x0000000000d67202 */ /* 0x000fe60000000f00 */
[C---:B------:R-:W-:Y:S08]  /*a780*/  HMMA.16816.F32 R104, R136.reuse, R106, R24 ;  /* 0x0000006a8868723c */ /* 0x040ff00000001818 */
[C---:B-1----:R-:W-:Y:S08]  /*a790*/  HMMA.16816.F32 R100, R136.reuse, R96, R28 ;  /* 0x000000608864723c */ /* 0x042ff0000000181c */
[C---:B------:R-:W-:Y:S08]  /*a7a0*/  HMMA.16816.F32 R96, R136.reuse, R98, R32 ;  /* 0x000000628860723c */ /* 0x040ff00000001820 */
[C---:B------:R-:W-:Y:S08]  /*a7b0*/  HMMA.16816.F32 R92, R136.reuse, R88, R36 ;  /* 0x00000058885c723c */ /* 0x040ff00000001824 */
[C---:B------:R-:W-:Y:S08]  /*a7c0*/  HMMA.16816.F32 R88, R136.reuse, R90, R40 ;  /* 0x0000005a8858723c */ /* 0x040ff00000001828 */
[C---:B--2---:R-:W-:Y:S08]  /*a7d0*/  HMMA.16816.F32 R84, R136.reuse, R80, R44 ;  /* 0x000000508854723c */ /* 0x044ff0000000182c */
[C---:B------:R-:W-:Y:S08]  /*a7e0*/  HMMA.16816.F32 R80, R136.reuse, R82, R48 ;  /* 0x000000528850723c */ /* 0x040ff00000001830 */
[C---:B------:R-:W-:Y:S08]  /*a7f0*/  HMMA.16816.F32 R76, R136.reuse, R72, R52 ;  /* 0x00000048884c723c */ /* 0x040ff00000001834 */
[C---:B------:R-:W-:Y:S08]  /*a800*/  HMMA.16816.F32 R72, R136.reuse, R74, R56 ;  /* 0x0000004a8848723c */ /* 0x040ff00000001838 */
[C---:B---3--:R-:W-:Y:S08]  /*a810*/  HMMA.16816.F32 R60, R136.reuse, R4, R60 ;  /* 0x00000004883c723c */ /* 0x048ff0000000183c */
[----:B------:R-:W-:Y:S01]  /*a820*/  HMMA.16816.F32 R64, R136, R6, R64 ;  /* 0x000000068840723c */ /* 0x000fe20000001840 */
[----:B------:R-:W-:Y:S07]  /*a830*/  @!UPT UIADD3 URZ, URZ, URZ, URZ ;  /* 0x0000003f3f3ff290 */ /* 0x000fee000fffe03f */
[----:B------:R-:W-:-:S11]  /*a840*/  @P0 BRA `(.L_x_216) ;  /* 0xffffc15000000947 */ /* 0x000fd6000383ffff */
.L_x_201:
[----:B------:R-:W-:Y:S05]  /*a850*/  BRA.DIV ~URZ, `(.L_x_217) ;  /* 0x00004d327f007947 */ /* 0x000fea000b800000 */
[----:B------:R-:W1:Y:S04]  /*a860*/  SHFL.BFLY PT, R0, R215, 0x2, 0x1f ;  /* 0x0c401f00d7007f89 */ /* 0x000e6800000e0000 */
[----:B------:R-:W2:Y:S01]  /*a870*/  SHFL.BFLY PT, R2, R230, 0x2, 0x1f ;  /* 0x0c401f00e6027f89 */ /* 0x000ea200000e0000 */
[----:B-1----:R-:W-:-:S02]  /*a880*/  FADD.FTZ R0, R0, R215 ;  /* 0x000000d700007221 */ /* 0x002fc40000010000 */
[----:B--2---:R-:W-:-:S03]  /*a890*/  FADD.FTZ R4, R2, R230 ;  /* 0x000000e602047221 */ /* 0x004fc60000010000 */
[----:B------:R-:W1:Y:S04]  /*a8a0*/  SHFL.BFLY PT, R5, R0, 0x1, 0x1f ;  /* 0x0c201f0000057f89 */ /* 0x000e6800000e0000 */
[----:B------:R2:W3:Y:S01]  /*a8b0*/  SHFL.BFLY PT, R3, R4, 0x1, 0x1f ;  /* 0x0c201f0004037f89 */ /* 0x0004e200000e0000 */
[----:B-1----:R-:W-:-:S05]  /*a8c0*/  FADD.FTZ R5, R0, R5 ;  /* 0x0000000500057221 */ /* 0x002fca0000010000 */
.L_x_299:
[----:B------:R-:W-:Y:S01]  /*a8d0*/  FSETP.NE.FTZ.AND P1, PT, R5, RZ, PT ;  /* 0x000000ff0500720b */ /* 0x000fe20003f35000 */
[----:B---3--:R-:W-:Y:S01]  /*a8e0*/  FADD.FTZ R3, R3, R4 ;  /* 0x0000000403037221 */ /* 0x008fe20000010000 */
[----:B------:R-:W-:Y:S02]  /*a8f0*/  MOV R2, RZ ;  /* 0x000000ff00027202 */ /* 0x000fe40000000f00 */
[----:B------:R-:W-:Y:S02]  /*a900*/  MOV R0, RZ ;  /* 0x000000ff00007202 */ /* 0x000fe40000000f00 */
[----:B------:R-:W-:-:S02]  /*a910*/  FSETP.NE.FTZ.AND P0, PT, R3, RZ, PT ;  /* 0x000000ff0300720b */ /* 0x000fc40003f15000 */
[----:B------:R-:W-:Y:S02]  /*a920*/  MOV R23, 0xff800000 ;  /* 0xff80000000177802 */ /* 0x000fe40000000f00 */
[----:B------:R-:W-:-:S03]  /*a930*/  MOV R22, 0xff800000 ;  /* 0xff80000000167802 */ /* 0x000fc60000000f00 */
[----:B------:R-:W1:Y:S01]  /*a940*/  @P1 MUFU.RCP R2, R5 ;  /* 0x0000000500021308 */ /* 0x000e620000001000 */
[----:B--2---:R-:W-:-:S05]  /*a950*/  @P1 MOV R4, 0x3f317218 ;  /* 0x3f31721800041802 */ /* 0x004fca0000000f00 */
        /* <DEDUP_REMOVED lines=37> */
[----:B-1----:R-:W-:Y:S02]  /*abb0*/  FMUL.FTZ R96, R0, R126 ;  /* 0x0000007e00607220 */ /* 0x002fe40000410000 */
[----:B------:R-:W-:Y:S01]  /*abc0*/  @P1 FFMA.FTZ R23, R4, R69, R6 ;  /* 0x0000004504171223 */ /* 0x000fe20000010006 */
[----:B------:R-:W-:Y:S01]  /*abd0*/  MOV R4, 0x1 ;  /* 0x0000000100047802 */ /* 0x000fe20000000f00 */
[C---:B------:R-:W-:Y:S02]  /*abe0*/  FMUL.FTZ R97, R0.reuse, R127 ;  /* 0x0000007f00617220 */ /* 0x040fe40000410000 */
[----:B------:R-:W-:-:S02]  /*abf0*/  FMUL.FTZ R76, R0, R122 ;  /* 0x0000007a004c7220 */ /* 0x000fc40000410000 */
[C---:B------:R-:W-:Y:S02]  /*ac00*/  FMUL.FTZ R77, R0.reuse, R123 ;  /* 0x0000007b004d7220 */ /* 0x040fe40000410000 */
[C---:B------:R-:W-:Y:S02]  /*ac10*/  FMUL.FTZ R56, R0.reuse, R118 ;  /* 0x0000007600387220 */ /* 0x040fe40000410000 */
[----:B------:R-:W-:Y:S01]  /*ac20*/  FMUL.FTZ R57, R0, R119 ;  /* 0x0000007700397220 */ /* 0x000fe20000410000 */
[----:B---3--:R-:W-:Y:S01]  /*ac30*/  @P0 MOV R3, 0x3f317218 ;  /* 0x3f31721800030802 */ /* 0x008fe20000000f00 */
[----:B----4-:R-:W-:Y:S02]  /*ac40*/  @P0 FMUL.FTZ R2, R2, 0.69314718246459960938 ;  /* 0x3f31721802020820 */ /* 0x010fe40000410000 */
        /* <DEDUP_REMOVED lines=29> */
.L_x_181:
[----:B------:R-:W2:Y:S01]  /*ae20*/  S2R R2, SR_TID.X ;  /* 0x0000000000027919 */ /* 0x000ea20000002100 */
[----:B------:R-:W-:Y:S01]  /*ae30*/  BSSY B0, `(.L_x_218) ;  /* 0x0000010000007945 */ /* 0x000fe20003800000 */
[----:B--2---:R-:W-:-:S13]  /*ae40*/  LOP3.LUT P0, RZ, R2, 0xff, RZ, 0xc0, !PT ;  /* 0x000000ff02ff7812 */ /* 0x004fda000780c0ff */
[----:B------:R-:W-:Y:S05]  /*ae50*/  @P0 BRA `(.L_x_219) ;  /* 0x000000d000000947 */ /* 0x000fea0003800000 */
[----:B------:R-:W2:Y:S01]  /*ae60*/  S2R R4, SR_LANEID ;  /* 0x0000000000047919 */ /* 0x000ea20000000000 */
[----:B------:R-:W-:Y:S01]  /*ae70*/  VOTEU.ANY UR4, UPT, PT ;  /* 0x0000000000047886 */ /* 0x000fe200038e0100 */
[----:B-1----:R-:W-:Y:S01]  /*ae80*/  IMAD.MOV.U32 R5, RZ, RZ, c[0x0][0x564] ;  /* 0x00015900ff057624 */ /* 0x002fe200078e00ff */
[----:B------:R-:W2:Y:S08]  /*ae90*/  FLO.U32 R3, UR4 ;  /* 0x0000000400037d00 */ /* 0x000eb000080e0000 */
[----:B------:R-:W1:Y:S01]  /*aea0*/  POPC R2, UR4 ;  /* 0x0000000400027d09 */ /* 0x000e620008000000 */
[----:B--2---:R-:W-:Y:S01]  /*aeb0*/  ISETP.EQ.U32.AND P0, PT, R3, R4, PT ;  /* 0x000000040300720c */ /* 0x004fe20003f02070 */
[----:B------:R-:W-:-:S12]  /*aec0*/  IMAD.MOV.U32 R4, RZ, RZ, c[0x0][0x560] ;  /* 0x00015800ff047624 */ /* 0x000fd800078e00ff */
[----:B-1----:R1:W2:Y:S04]  /*aed0*/  @P0 ATOMG.E.ADD.STRONG.GPU PT, R2, [R4.64], R2 ;  /* 0x00000002040209a8 */ /* 0x0022a800081ee1c8 */
[----:B-1----:R-:W1:Y:S04]  /*aee0*/  S2R R4, SR_LTMASK ;  /* 0x0000000000047919 */ /* 0x002e680000003900 */
[----:B--2---:R1:W2:Y:S02]  /*aef0*/  SHFL.IDX PT, R3, R2, R3, 0x1f ;  /* 0x00001f0302037589 */ /* 0x0042a400000e0000 */
[----:B-1----:R-:W-:-:S06]  /*af00*/  LOP3.LUT R2, R4, UR4, RZ, 0xc0, !PT ;  /* 0x0000000404027c12 */ /* 0x002fcc000f8ec0ff */
[----:B------:R-:W2:Y:S02]  /*af10*/  POPC R2, R2 ;  /* 0x0000000200027309 */ /* 0x000ea40000000000 */
[----:B--2---:R-:W-:-:S06]  /*af20*/  IADD3 R244, R3, c[0x0][0xc], R2 ;  /* 0x0000030003f47a10 */ /* 0x004fcc0007ffe002 */
.L_x_219:
[----:B------:R-:W-:Y:S05]  /*af30*/  BSYNC B0 ;  /* 0x0000000000007941 */ /* 0x000fea0003800000 */
.L_x_218:
[----:B------:R-:W-:Y:S01]  /*af40*/  PRMT R0, R0, 0x9910, RZ ;  /* 0x0000991000007816 */ /* 0x000fe200000000ff */
[----:B------:R-:W-:Y:S01]  /*af50*/  BSSY B1, `(.L_x_220) ;  /* 0x00002c1000017945 */ /* 0x000fe20003800000 */
[----:B------:R-:W-:Y:S02]  /*af60*/  IMAD.MOV.U32 R62, RZ, RZ, R244 ;  /* 0x000000ffff3e7224 */ /* 0x000fe400078e00f4 */
[----:B------:R-:W-:-:S13]  /*af70*/  ISETP.NE.AND P0, PT, R0, RZ, PT ;  /* 0x000000ff0000720c */ /* 0x000fda0003f05270 */
[----:B------:R-:W-:Y:S05]  /*af80*/  @!P0 BRA `(.L_x_221) ;  /* 0x0000204000008947 */ /* 0x000fea0003800000 */
[----:B------:R-:W2:Y:S04]  /*af90*/  LDL R7, [R1+0x50] ;  /* 0x0000500001077983 */ /* 0x000ea80000100800 */
[----:B------:R-:W3:Y:S04]  /*afa0*/  LDL R12, [R1+0x54] ;  /* 0x00005400010c7983 */ /* 0x000ee80000100800 */
[----:B------:R-:W4:Y:S04]  /*afb0*/  LDL R6, [R1+0x5c] ;  /* 0x00005c0001067983 */ /* 0x000f280000100800 */
[----:B------:R-:W4:Y:S04]  /*afc0*/  LDL R11, [R1+0x58] ;  /* 0x00005800010b7983 */ /* 0x000f280000100800 */
[----:B------:R-:W4:Y:S04]  /*afd0*/  LDL R10, [R1+0x6c] ;  /* 0x00006c00010a7983 */ /* 0x000f280000100800 */
[----:B-1----:R-:W4:Y:S04]  /*afe0*/  LDL R5, [R1+0x64] ;  /* 0x0000640001057983 */ /* 0x002f280000100800 */
[----:B------:R-:W4:Y:S04]  /*aff0*/  LDL R9, [R1+0x68] ;  /* 0x0000680001097983 */ /* 0x000f280000100800 */
[----:B------:R-:W4:Y:S01]  /*b000*/  LDL R8, [R1+0x60] ;  /* 0x0000600001087983 */ /* 0x000f220000100800 */
[----:B------:R-:W-:Y:S01]  /*b010*/  WARPSYNC 0xffffffff ;  /* 0xffffffff00007948 */ /* 0x000fe20003800000 */
[----:B------:R-:W-:-:S02]  /*b020*/  F2FP.PACK_AB R0, R125, R124 ;  /* 0x0000007c7d00723e */ /* 0x000fc400000000ff */
[----:B------:R-:W-:Y:S01]  /*b030*/  BAR.SYNC.DEFER_BLOCKING 0x1, 0x100 ;  /* 0x0044000000007b1d */ /* 0x000fe20000010000 */
[----:B------:R-:W-:Y:S02]  /*b040*/  F2FP.PACK_AB R2, R97, R96 ;  /* 0x000000606102723e */ /* 0x000fe400000000ff */
[----:B------:R-:W-:Y:S02]  /*b050*/  F2FP.PACK_AB R3, R29, R28 ;  /* 0x0000001c1d03723e */ /* 0x000fe400000000ff */
[----:B------:R-:W-:Y:S01]  /*b060*/  F2FP.PACK_AB R4, R43, R42 ;  /* 0x0000002a2b04723e */ /* 0x000fe200000000ff */
[----:B--2---:R1:W-:Y:S04]  /*b070*/  STS [R7], R0 ;  /* 0x0000000007007388 */ /* 0x0043e80000000800 */
[----:B------:R2:W-:Y:S04]  /*b080*/  STS [R7+0x400], R2 ;  /* 0x0004000207007388 */ /* 0x0005e80000000800 */
[----:B---3--:R3:W-:Y:S01]  /*b090*/  STS [R12], R3 ;  /* 0x000000030c007388 */ /* 0x0087e20000000800 */
[----:B-1----:R-:W-:-:S02]  /*b0a0*/  F2FP.PACK_AB R0, R77, R76 ;  /* 0x0000004c4d00723e */ /* 0x002fc400000000ff */
[----:B--2---:R-:W-:-:S03]  /*b0b0*/  F2FP.PACK_AB R2, R31, R30 ;  /* 0x0000001e1f02723e */ /* 0x004fc600000000ff */
[----:B------:R1:W-:Y:S01]  /*b0c0*/  STS [R12+0x400], R0 ;  /* 0x000400000c007388 */ /* 0x0003e20000000800 */
[----:B---3--:R-:W-:-:S03]  /*b0d0*/  F2FP.PACK_AB R3, R57, R56 ;  /* 0x000000383903723e */ /* 0x008fc600000000ff */
[----:B----4-:R2:W-:Y:S04]  /*b0e0*/  STS [R6], R2 ;  /* 0x0000000206007388 */ /* 0x0105e80000000800 */
[----:B------:R3:W-:Y:S01]  /*b0f0*/  STS [R6+0x400], R3 ;  /* 0x0004000306007388 */ /* 0x0007e20000000800 */
[----:B-1----:R-:W-:Y:S02]  /*b100*/  F2FP.PACK_AB R0, R33, R32 ;  /* 0x000000202100723e */ /* 0x002fe400000000ff */
[----:B--2---:R-:W-:-:S03]  /*b110*/  F2FP.PACK_AB R2, R101, R100 ;  /* 0x000000646502723e */ /* 0x004fc600000000ff */
[----:B------:R1:W-:Y:S01]  /*b120*/  STS [R11], R0 ;  /* 0x000000000b007388 */ /* 0x0003e20000000800 */
[----:B---3--:R-:W-:-:S03]  /*b130*/  F2FP.PACK_AB R3, R35, R34 ;  /* 0x000000222303723e */ /* 0x008fc600000000ff */
[----:B------:R2:W-:Y:S04]  /*b140*/  STS [R11+0x400], R2 ;  /* 0x000400020b007388 */ /* 0x0005e80000000800 */
[----:B------:R3:W-:Y:S01]  /*b150*/  STS [R10], R3 ;  /* 0x000000030a007388 */ /* 0x0007e20000000800 */
[----:B-1----:R-:W-:Y:S02]  /*b160*/  F2FP.PACK_AB R0, R81, R80 ;  /* 0x000000505100723e */ /* 0x002fe400000000ff */
[----:B--2---:R-:W-:-:S03]  /*b170*/  F2FP.PACK_AB R2, R39, R38 ;  /* 0x000000262702723e */ /* 0x004fc600000000ff */
[----:B------:R1:W-:Y:S01]  /*b180*/  STS [R10+0x400], R0 ;  /* 0x000400000a007388 */ /* 0x0003e20000000800 */
[----:B---3--:R-:W-:-:S03]  /*b190*/  F2FP.PACK_AB R3, R59, R58 ;  /* 0x0000003a3b03723e */ /* 0x008fc600000000ff */
[----:B------:R2:W-:Y:S04]  /*b1a0*/  STS [R5], R2 ;  /* 0x0000000205007388 */ /* 0x0005e80000000800 */
        /* <DEDUP_REMOVED lines=11> */
[----:B------:R-:W-:Y:S04]  /*b260*/  STS [R7+0x4000], R3 ;  /* 0x0040000307007388 */ /* 0x000fe80000000800 */
[----:B------:R2:W-:Y:S01]  /*b270*/  STS [R7+0x4400], R4 ;  /* 0x0044000407007388 */ /* 0x0005e20000000800 */
[----:B-1----:R-:W-:-:S03]  /*b280*/  F2FP.PACK_AB R0, R61, R60 ;  /* 0x0000003c3d00723e */ /* 0x002fc600000000ff */
[----:B--2---:R-:W2:Y:S01]  /*b290*/  LDL.LU R7, [R1] ;  /* 0x0000000001077983 */ /* 0x004ea20000300800 */
[----:B------:R-:W-:Y:S02]  /*b2a0*/  F2FP.PACK_AB R4, R49, R48 ;  /* 0x000000303104723e */ /* 0x000fe400000000ff */
[----:B------:R-:W-:Y:S01]  /*b2b0*/  F2FP.PACK_AB R3, R65, R64 ;  /* 0x000000404103723e */ /* 0x000fe200000000ff */
[----:B------:R1:W-:Y:S04]  /*b2c0*/  STS [R12+0x4000], R2 ;  /* 0x004000020c007388 */ /* 0x0003e80000000800 */
[----:B------:R3:W-:Y:S04]  /*b2d0*/  STS [R12+0x4400], R0 ;  /* 0x004400000c007388 */ /* 0x0007e80000000800 */
[----:B------:R4:W-:Y:S04]  /*b2e0*/  STS [R6+0x4000], R4 ;  /* 0x0040000406007388 */ /* 0x0009e80000000800 */
[----:B------:R4:W-:Y:S01]  /*b2f0*/  STS [R6+0x4400], R3 ;  /* 0x0044000306007388 */ /* 0x0009e20000000800 */
[----:B-1----:R-:W-:-:S02]  /*b300*/  F2FP.PACK_AB R2, R51, R50 ;  /* 0x000000323302723e */ /* 0x002fc400000000ff */
[----:B---3--:R-:W-:-:S03]  /*b310*/  F2FP.PACK_AB R0, R83, R82 ;  /* 0x000000525300723e */ /* 0x008fc600000000ff */
[----:B------:R1:W-:Y:S04]  /*b320*/  STS [R11+0x4000], R2 ;  /* 0x004000020b007388 */ /* 0x0003e80000000800 */
[----:B------:R3:W-:Y:S01]  /*b330*/  STS [R11+0x4400], R0 ;  /* 0x004400000b007388 */ /* 0x0007e20000000800 */
[----:B----4-:R-:W-:Y:S02]  /*b340*/  F2FP.PACK_AB R4, R79, R78 ;  /* 0x0000004e4f04723e */ /* 0x010fe400000000ff */
[----:B------:R-:W-:Y:S01]  /*b350*/  F2FP.PACK_AB R3, R73, R72 ;  /* 0x000000484903723e */ /* 0x000fe200000000ff */
[----:B------:R-:W4:Y:S01]  /*b360*/  LDL.LU R6, [R1+0x4] ;  /* 0x0000040001067983 */ /* 0x000f220000300800 */
[----:B------:R-:W-:Y:S01]  /*b370*/  ISETP.NE.U32.AND P2, PT, RZ, c[0x0][0x500], PT ;  /* 0x00014000ff007a0c */ /* 0x000fe20003f45070 */
[----:B------:R-:W-:Y:S01]  /*b380*/  IMAD.MOV.U32 R14, RZ, RZ, c[0x0][0x388] ;  /* 0x0000e200ff0e7624 */ /* 0x000fe200078e00ff */
[----:B------:R-:W-:-:S02]  /*b390*/  ISETP.NE.U32.AND P3, PT, RZ, c[0x0][0x508], PT ;  /* 0x00014200ff007a0c */ /* 0x000fc40003f65070 */
[----:B------:R-:W-:Y:S02]  /*b3a0*/  ISETP.NE.AND.EX P2, PT, RZ, c[0x0][0x504], PT, P2 ;  /* 0x00014100ff007a0c */ /* 0x000fe40003f45320 */
[----:B------:R-:W-:Y:S02]  /*b3b0*/  ISETP.NE.AND.EX P3, PT, RZ, c[0x0][0x50c], PT, P3 ;  /* 0x00014300ff007a0c */ /* 0x000fe40003f65330 */
[----:B-1----:R-:W-:Y:S02]  /*b3c0*/  F2FP.PACK_AB R2, R75, R74 ;  /* 0x0000004a4b02723e */ /* 0x002fe400000000ff */
[----:B---3--:R-:W-:-:S05]  /*b3d0*/  F2FP.PACK_AB R0, R89, R88 ;  /* 0x000000585900723e */ /* 0x008fca00000000ff */
[----:B------:R1:W-:Y:S04]  /*b3e0*/  STS [R10+0x4000], R0 ;  /* 0x004000000a007388 */ /* 0x0003e80000000800 */
[----:B------:R3:W-:Y:S04]  /*b3f0*/  STS [R10+0x4400], R4 ;  /* 0x004400040a007388 */ /* 0x0007e80000000800 */
[----:B------:R3:W-:Y:S04]  /*b400*/  STS [R5+0x4000], R3 ;  /* 0x0040000305007388 */ /* 0x0007e80000000800 */
[----:B------:R3:W-:Y:S01]  /*b410*/  STS [R5+0x4400], R2 ;  /* 0x0044000205007388 */ /* 0x0007e20000000800 */
[----:B-1----:R-:W-:-:S02]  /*b420*/  F2FP.PACK_AB R0, R53, R52 ;  /* 0x000000343500723e */ /* 0x002fc400000000ff */
[----:B---3--:R-:W-:-:S03]  /*b430*/  @P3 IADD3 R4, P0, R252, c[0x0][0x508], RZ ;  /* 0x00014200fc043a10 */ /* 0x008fc60007f1e0ff */
[----:B------:R1:W-:Y:S01]  /*b440*/  STS [R9+0x4000], R0 ;  /* 0x0040000009007388 */ /* 0x0003e20000000800 */
[----:B------:R-:W-:Y:S02]  /*b450*/  F2FP.PACK_AB R3, R27, R26 ;  /* 0x0000001a1b03723e */ /* 0x000fe400000000ff */
[----:B------:R-:W-:-:S05]  /*b460*/  F2FP.PACK_AB R2, R55, R54 ;  /* 0x000000363702723e */ /* 0x000fca00000000ff */
[----:B------:R3:W-:Y:S01]  /*b470*/  STS [R9+0x4400], R2 ;  /* 0x0044000209007388 */ /* 0x0007e20000000800 */
[----:B-1----:R-:W-:-:S05]  /*b480*/  F2FP.PACK_AB R0, R25, R24 ;  /* 0x000000181900723e */ /* 0x002fca00000000ff */
[----:B------:R1:W-:Y:S04]  /*b490*/  STS [R8+0x4000], R0 ;  /* 0x0040000008007388 */ /* 0x0003e80000000800 */
[----:B------:R2:W-:Y:S04]  /*b4a0*/  STS [R8+0x4400], R3 ;  /* 0x0044000308007388 */ /* 0x0005e80000000800 */
[----:B------:R-:W-:Y:S01]  /*b4b0*/  BAR.SYNC.DEFER_BLOCKING 0x1, 0x100 ;  /* 0x0044000000007b1d */ /* 0x000fe20000010000 */
[----:B---3--:R-:W-:Y:S01]  /*b4c0*/  IADD3 R2, P1, R252, c[0x0][0x500], RZ ;  /* 0x00014000fc027a10 */ /* 0x008fe20007f3e0ff */
[----:B-1----:R-:W-:-:S03]  /*b4d0*/  IMAD.MOV.U32 R0, RZ, RZ, RZ ;  /* 0x000000ffff007224 */ /* 0x002fc600078e00ff */
[C---:B--2---:R-:W-:Y:S02]  /*b4e0*/  IADD3.X R3, R7.reuse, c[0x0][0x504], RZ, P1, !PT ;  /* 0x0001410007037a10 */ /* 0x044fe40000ffe4ff */
[----:B------:R-:W-:-:S03]  /*b4f0*/  @P3 IADD3.X R5, R7, c[0x0][0x50c], RZ, P0, !PT ;  /* 0x0001430007053a10 */ /* 0x000fc600007fe4ff */
[----:B------:R1:W5:Y:S04]  /*b500*/  @P2 LDG.E R0, [R2.64] ;  /* 0x0000000802002981 */ /* 0x000368000c1e1900 */
[----:B------:R2:W5:Y:S01]  /*b510*/  @P3 LDG.E R14, [R4.64] ;  /* 0x00000008040e3981 */ /* 0x000562000c1e1900 */
[----:B----4-:R-:W-:-:S04]  /*b520*/  ISETP.NE.AND P0, PT, R6, RZ, PT ;  /* 0x000000ff0600720c */ /* 0x010fc80003f05270 */
[----:B--2---:R-:W-:Y:S01]  /*b530*/  SEL R5, R6, c[0x0][0x3d4], P0 ;  /* 0x0000f50006057a07 */ /* 0x004fe20000000000 */
[----:B------:R-:W-:Y:S05]  /*b540*/  @P3 BRA `(.L_x_222) ;  /* 0x0000004000003947 */ /* 0x000fea0003800000 */
[----:B-1----:R-:W-:Y:S05]  /*b550*/  @!P2 BRA `(.L_x_222) ;  /* 0x000000300000a947 */ /* 0x002fea0003800000 */
[----:B------:R1:W2:Y:S04]  /*b560*/  LDG.E R4, [R2.64] ;  /* 0x0000000802047981 */ /* 0x0002a8000c1e1900 */
[----:B-1----:R-:W2:Y:S02]  /*b570*/  LDG.E R2, [R2.64+0x4] ;  /* 0x0000040802027981 */ /* 0x002ea4000c1e1900 */
[----:B--2--5:R-:W-:Y:S02]  /*b580*/  IADD3 R14, -R4, R2, RZ ;  /* 0x00000002040e7210 */ /* 0x024fe40007ffe1ff */
.L_x_222:
[----:B-1----:R-:W-:Y:S01]  /*b590*/  IMAD.MOV.U32 R2, RZ, RZ, 0x368 ;  /* 0x00000368ff027424 */ /* 0x002fe200078e00ff */
[----:B------:R-:W-:Y:S01]  /*b5a0*/  ISETP.GT.AND P3, PT, R5, 0x1, PT ;  /* 0x000000010500780c */ /* 0x000fe20003f64270 */
[----:B------:R-:W2:Y:S03]  /*b5b0*/  LDL R6, [R1+0xb0] ;  /* 0x0000b00001067983 */ /* 0x000ea60000100800 */
[----:B------:R-:W-:Y:S01]  /*b5c0*/  SEL R2, R2, 0x328, P3 ;  /* 0x0000032802027807 */ /* 0x000fe20001800000 */
[----:B------:R-:W3:Y:S03]  /*b5d0*/  LDL.LU R3, [R1+0xc] ;  /* 0x00000c0001037983 */ /* 0x000ee60000300800 */
[----:B------:R1:W4:Y:S01]  /*b5e0*/  LDC.64 R16, c[0x0][R2+0x168] ;  /* 0x00005a0002107b82 */ /* 0x0003220000000a00 */
[----:B------:R-:W3:Y:S01]  /*b5f0*/  LDL R13, [R1+0x8] ;  /* 0x00000800010d7983 */ /* 0x000ee20000100800 */
[----:B------:R-:W-:-:S02]  /*b600*/  LOP3.LUT R9, R246, 0xffff, RZ, 0xc0, !PT ;  /* 0x0000fffff6097812 */ /* 0x000fc400078ec0ff */
[----:B------:R-:W-:-:S04]  /*b610*/  ISETP.NE.U32.AND P0, PT, RZ, c[0x0][0x500], PT ;  /* 0x00014000ff007a0c */ /* 0x000fc80003f05070 */
[----:B------:R1:W4:Y:S01]  /*b620*/  LDC.64 R4, c[0x0][R2+0x170] ;  /* 0x00005c0002047b82 */ /* 0x0003220000000a00 */
[----:B------:R-:W-:-:S04]  /*b630*/  ISETP.NE.AND.EX P0, PT, RZ, c[0x0][0x504], PT, P0 ;  /* 0x00014100ff007a0c */ /* 0x000fc80003f05300 */
[----:B------:R-:W-:-:S03]  /*b640*/  SEL R8, R251, RZ, !P0 ;  /* 0x000000fffb087207 */ /* 0x000fc60004000000 */
[----:B------:R1:W2:Y:S08]  /*b650*/  LDC.64 R18, c[0x0][R2+0x178] ;  /* 0x00005e0002127b82 */ /* 0x0002b00000000a00 */
[----:B------:R1:W2:Y:S02]  /*b660*/  LDC.64 R20, c[0x0][R2+0x160] ;  /* 0x0000580002147b82 */ /* 0x0002a40000000a00 */
[----:B-1----:R-:W-:-:S02]  /*b670*/  IMAD.MOV.U32 R2, RZ, RZ, c[0x0][0x4e8] ;  /* 0x00013a00ff027624 */ /* 0x002fc400078e00ff */
[-C--:B----4-:R-:W-:Y:S02]  /*b680*/  IMAD R10, R17, R9.reuse, RZ ;  /* 0x00000009110a7224 */ /* 0x090fe400078e02ff */
[----:B------:R-:W4:Y:S01]  /*b690*/  LDL R17, [R1+0xac] ;  /* 0x0000ac0001117983 */ /* 0x000f220000100800 */
[----:B------:R-:W-:Y:S01]  /*b6a0*/  ISETP.NE.AND P2, PT, R2, 0x1, PT ;  /* 0x000000010200780c */ /* 0x000fe20003f45270 */
[----:B------:R-:W-:Y:S02]  /*b6b0*/  IMAD R2, R5, R8, RZ ;  /* 0x0000000805027224 */ /* 0x000fe400078e02ff */
[----:B------:R-:W1:Y:S01]  /*b6c0*/  S2R R36, SR_TID.X ;  /* 0x0000000000247919 */ /* 0x000e620000002100 */
[----:B--2---:R-:W-:Y:S02]  /*b6d0*/  IMAD R11, R245, 0x80, R6 ;  /* 0x00000080f50b7824 */ /* 0x004fe400078e0206 */
[----:B------:R-:W-:Y:S01]  /*b6e0*/  IMAD.WIDE.U32 R6, R16, R9, RZ ;  /* 0x0000000910067225 */ /* 0x000fe200078e00ff */
[----:B---3--:R-:W-:-:S05]  /*b6f0*/  SEL R3, R3, RZ, !P0 ;  /* 0x000000ff03037207 */ /* 0x008fca0004000000 */
[----:B------:R-:W-:Y:S02]  /*b700*/  IMAD R12, R4, R3, R2 ;  /* 0x00000003040c7224 */ /* 0x000fe400078e0202 */
[----:B------:R-:W-:-:S04]  /*b710*/  @P2 IMAD.HI.U32 R3, R11, c[0x0][0x4ec], RZ ;  /* 0x00013b000b032a27 */ /* 0x000fc800078e00ff */
[----:B------:R-:W-:-:S04]  /*b720*/  IMAD.WIDE.U32 R4, R4, R8, RZ ;  /* 0x0000000804047225 */ /* 0x000fc800078e00ff */
[----:B------:R-:W-:Y:S01]  /*b730*/  IMAD.MOV.U32 R2, RZ, RZ, R11 ;  /* 0x000000ffff027224 */ /* 0x000fe200078e000b */
[----:B------:R-:W-:Y:S02]  /*b740*/  @P2 SHF.R.U32.HI R2, RZ, c[0x0][0x4f0], R3 ;  /* 0x00013c00ff022a19 */ /* 0x000fe40000011603 */
[----:B------:R-:W-:Y:S02]  /*b750*/  SEL R3, R13, RZ, P3 ;  /* 0x000000ff0d037207 */ /* 0x000fe40001800000 */
[----:B-----5:R-:W-:Y:S01]  /*b760*/  IADD3 R15, P1, P0, R4, R6, R0 ;  /* 0x00000006040f7210 */ /* 0x020fe2000783e000 */
[----:B------:R-:W-:Y:S02]  /*b770*/  IMAD.IADD R6, R7, 0x1, R10 ;  /* 0x0000000107067824 */ /* 0x000fe400078e020a */
[----:B------:R-:W-:Y:S01]  /*b780*/  IMAD.IADD R13, R5, 0x1, R12 ;  /* 0x00000001050d7824 */ /* 0x000fe200078e020c */
[----:B------:R-:W-:Y:S01]  /*b790*/  SHF.R.S32.HI R12, RZ, 0x1f, R0 ;  /* 0x0000001fff0c7819 */ /* 0x000fe20000011400 */
[----:B------:R-:W-:-:S02]  /*b7a0*/  IMAD.MOV R7, RZ, RZ, -R2 ;  /* 0x000000ffff077224 */ /* 0x000fc400078e0a02 */
[-C--:B------:R-:W-:Y:S02]  /*b7b0*/  IMAD R10, R19, R3.reuse, RZ ;  /* 0x00000003130a7224 */ /* 0x080fe400078e02ff */
[----:B------:R-:W-:Y:S01]  /*b7c0*/  IMAD.WIDE.U32 R4, R18, R3, RZ ;  /* 0x0000000312047225 */ /* 0x000fe200078e00ff */
[----:B------:R-:W-:-:S03]  /*b7d0*/  IADD3.X R13, R13, R6, R12, P1, P0 ;  /* 0x000000060d0d7210 */ /* 0x000fc60000fe040c */
[----:B------:R-:W-:Y:S01]  /*b7e0*/  IMAD R3, R7, c[0x0][0x4e8], R11 ;  /* 0x00013a0007037a24 */ /* 0x000fe200078e020b */
[----:B------:R-:W-:Y:S01]  /*b7f0*/  IADD3 R4, P1, P0, R2, R15, R4 ;  /* 0x0000000f02047210 */ /* 0x000fe2000783e004 */
[----:B------:R-:W-:Y:S01]  /*b800*/  IMAD.IADD R10, R5, 0x1, R10 ;  /* 0x00000001050a7824 */ /* 0x000fe200078e020a */
[----:B------:R-:W-:Y:S01]  /*b810*/  SHF.R.S32.HI R5, RZ, 0x1f, R2 ;  /* 0x0000001fff057819 */ /* 0x000fe20000011402 */
[----:B------:R-:W-:Y:S01]  /*b820*/  IMAD R2, R21, R3, RZ ;  /* 0x0000000315027224 */ /* 0x000fe200078e02ff */
[----:B------:R-:W-:Y:S02]  /*b830*/  SHF.R.S32.HI R6, RZ, 0x1f, R3 ;  /* 0x0000001fff067819 */ /* 0x000fe40000011403 */
[----:B------:R-:W-:Y:S01]  /*b840*/  IADD3.X R5, R5, R13, R10, P1, P0 ;  /* 0x0000000d05057210 */ /* 0x000fe20000fe040a */
[----:B------:R-:W-:Y:S02]  /*b850*/  IMAD.MOV.U32 R7, RZ, RZ, c[0x0][0x4a8] ;  /* 0x00012a00ff077624 */ /* 0x000fe400078e00ff */
[----:B------:R-:W-:-:S02]  /*b860*/  IMAD R6, R20, R6, R2 ;  /* 0x0000000614067224 */ /* 0x000fc400078e0202 */
[----:B------:R-:W-:Y:S01]  /*b870*/  IMAD.WIDE.U32 R2, R20, R3, R4 ;  /* 0x0000000314027225 */ /* 0x000fe200078e0004 */
[----:B------:R-:W-:-:S03]  /*b880*/  SEL R4, R7, c[0x0][0x450], P3 ;  /* 0x0001140007047a07 */ /* 0x000fc60001800000 */
[----:B------:R-:W-:Y:S01]  /*b890*/  IMAD.MOV.U32 R5, RZ, RZ, c[0x0][0x4ac] ;  /* 0x00012b00ff057624 */ /* 0x000fe200078e00ff */
[----:B-1----:R-:W-:Y:S01]  /*b8a0*/  SHF.R.S32.HI R16, RZ, 0x1f, R36 ;  /* 0x0000001fff107819 */ /* 0x002fe20000011424 */
[----:B------:R-:W-:Y:S01]  /*b8b0*/  IMAD.IADD R3, R3, 0x1, R6 ;  /* 0x0000000103037824 */ /* 0x000fe200078e0206 */
[----:B------:R-:W-:Y:S02]  /*b8c0*/  LEA R4, P0, R2, R4, 0x2 ;  /* 0x0000000402047211 */ /* 0x000fe400078010ff */
[----:B------:R-:W-:Y:S02]  /*b8d0*/  SEL R5, R5, c[0x0][0x454], P3 ;  /* 0x0001150005057a07 */ /* 0x000fe40001800000 */
[----:B------:R-:W-:Y:S02]  /*b8e0*/  LEA.HI R16, R16, R36, RZ, 0x5 ;  /* 0x0000002410107211 */ /* 0x000fe400078f28ff */
[----:B------:R-:W-:Y:S02]  /*b8f0*/  LEA.HI.X R2, R2, R5, R3, 0x2, P0 ;  /* 0x0000000502027211 */ /* 0x000fe400000f1403 */
[----:B------:R-:W-:Y:S01]  /*b900*/  LOP3.LUT R16, R16, 0xffffffe0, RZ, 0xc0, !PT ;  /* 0xffffffe010107812 */ /* 0x000fe200078ec0ff */
[----:B------:R-:W-:Y:S04]  /*b910*/  SHFL.IDX PT, R6, R4, RZ, 0x1c1f ;  /* 0x001c1fff04067589 */ /* 0x000fe800000e0000 */
[----:B------:R-:W1:Y:S01]  /*b920*/  SHFL.IDX PT, R7, R2, RZ, 0x1c1f ;  /* 0x001c1fff02077589 */ /* 0x000e6200000e0000 */
[----:B------:R-:W-:-:S03]  /*b930*/  IMAD.IADD R16, R36, 0x1, -R16 ;  /* 0x0000000124107824 */ /* 0x000fc600078e0a10 */
[----:B------:R-:W-:Y:S04]  /*b940*/  SHFL.IDX PT, R4, R4, 0x1, 0x1c1f ;  /* 0x003c1f0004047f89 */ /* 0x000fe800000e0000 */
[----:B------:R4:W2:Y:S01]  /*b950*/  SHFL.IDX PT, R5, R2, 0x1, 0x1c1f ;  /* 0x003c1f0002057f89 */ /* 0x0008a200000e0000 */
[----:B------:R-:W-:Y:S01]  /*b960*/  IMAD R10, R14, c[0x0][0x4e8], RZ ;  /* 0x00013a000e0a7a24 */ /* 0x000fe200078e02ff */
[----:B------:R-:W-:Y:S01]  /*b970*/  LOP3.LUT P0, RZ, R16, 0x3, RZ, 0xc0, !PT ;  /* 0x0000000310ff7812 */ /* 0x000fe2000780c0ff */
[----:B----4-:R-:W-:-:S05]  /*b980*/  IMAD R2, R245, 0x80, R17 ;  /* 0x00000080f5027824 */ /* 0x010fca00078e0211 */
[C---:B------:R-:W-:Y:S02]  /*b990*/  IADD3 R3, R2.reuse, 0x8, RZ ;  /* 0x0000000802037810 */ /* 0x040fe40007ffe0ff */
[-C--:B------:R-:W-:Y:S02]  /*b9a0*/  ISETP.GE.OR P1, PT, R2, R10.reuse, P0 ;  /* 0x0000000a0200720c */ /* 0x080fe40000726670 */
[----:B------:R-:W-:-:S11]  /*b9b0*/  ISETP.GE.OR P0, PT, R3, R10, P0 ;  /* 0x0000000a0300720c */ /* 0x000fd60000706670 */
[----:B-1----:R1:W-:Y:S01]  /*b9c0*/  @!P1 ST.E [R6.64], R23 ;  /* 0x0000001706009985 */ /* 0x0023e2000c101908 */
[----:B------:R-:W-:-:S03]  /*b9d0*/  ISETP.GE.AND P1, PT, R2, R10, PT ;  /* 0x0000000a0200720c */ /* 0x000fc60003f26270 */
[----:B--2---:R1:W-:Y:S01]  /*b9e0*/  @!P0 ST.E [R4.64], R22 ;  /* 0x0000001604008985 */ /* 0x0043e2000c101908 */
[----:B------:R-:W-:Y:S01]  /*b9f0*/  ISETP.GE.AND P0, PT, R3, R10, PT ;  /* 0x0000000a0300720c */ /* 0x000fe20003f06270 */
[----:B------:R-:W-:Y:S05]  /*ba00*/  @P3 BRA `(.L_x_223) ;  /* 0x0000070000003947 */ /* 0x000fea0003800000 */
[----:B------:R-:W-:Y:S01]  /*ba10*/  IMAD R12, R12, c[0x0][0x3a0], RZ ;  /* 0x0000e8000c0c7a24 */ /* 0x000fe200078e02ff */
[----:B-1----:R-:W-:Y:S01]  /*ba20*/  LEA R4, R233, R234, 0x5 ;  /* 0x000000eae9047211 */ /* 0x002fe200078e28ff */
[C---:B------:R-:W-:Y:S01]  /*ba30*/  IMAD.WIDE.U32 R2, R0.reuse, c[0x0][0x3a0], RZ ;  /* 0x0000e80000027a25 */ /* 0x040fe200078e00ff */
[----:B------:R-:W-:Y:S01]  /*ba40*/  SHF.R.S32.HI R5, RZ, 0x1f, R8 ;  /* 0x0000001fff057819 */ /* 0x000fe20000011408 */
[----:B------:R1:W2:Y:S01]  /*ba50*/  LDS.128 R16, [R200+0x80] ;  /* 0x00008000c8107984 */ /* 0x0002a20000000c00 */
[----:B------:R-:W-:Y:S01]  /*ba60*/  LEA R4, R245, R4, 0x7 ;  /* 0x00000004f5047211 */ /* 0x000fe200078e38ff */
[----:B------:R-:W-:Y:S02]  /*ba70*/  IMAD R0, R0, c[0x0][0x3a4], R12 ;  /* 0x0000e90000007a24 */ /* 0x000fe400078e020c */
[----:B------:R1:W3:Y:S01]  /*ba80*/  LDS.128 R24, [R200+0x1080] ;  /* 0x00108000c8187984 */ /* 0x0002e20000000c00 */
[----:B------:R-:W-:-:S02]  /*ba90*/  IMAD R5, R5, c[0x0][0x3f0], RZ ;  /* 0x0000fc0005057a24 */ /* 0x000fc400078e02ff */
[----:B------:R-:W-:Y:S01]  /*baa0*/  IADD3 R3, R3, R0, RZ ;  /* 0x0000000003037210 */ /* 0x000fe20007ffe0ff */
[----:B------:R-:W-:Y:S01]  /*bab0*/  @P2 IMAD.HI.U32 R6, R4, c[0x0][0x4ec], RZ ;  /* 0x00013b0004062a27 */ /* 0x000fe200078e00ff */
[----:B------:R1:W4:Y:S01]  /*bac0*/  LDS.128 R32, [R200+0x2080] ;  /* 0x00208000c8207984 */ /* 0x0003220000000c00 */
[----:B------:R-:W-:Y:S02]  /*bad0*/  MOV R0, R4 ;  /* 0x0000000400007202 */ /* 0x000fe40000000f00 */
[C---:B------:R-:W-:Y:S01]  /*bae0*/  IMAD.WIDE.U32 R2, R9.reuse, c[0x0][0x3e8], R2 ;  /* 0x0000fa0009027a25 */ /* 0x040fe200078e0002 */
[----:B------:R1:W1:Y:S01]  /*baf0*/  LDS.128 R40, [R200+0x3080] ;  /* 0x00308000c8287984 */ /* 0x0002620000000c00 */
[----:B------:R-:W-:Y:S02]  /*bb00*/  @P2 SHF.R.U32.HI R0, RZ, c[0x0][0x4f0], R6 ;  /* 0x00013c00ff002a19 */ /* 0x000fe40000011606 */
[----:B------:R-:W-:Y:S01]  /*bb10*/  IMAD R3, R9, c[0x0][0x3ec], R3 ;  /* 0x0000fb0009037a24 */ /* 0x000fe200078e0203 */
[----:B------:R1:W1:Y:S01]  /*bb20*/  LDS.128 R12, [R200+0x4080] ;  /* 0x00408000c80c7984 */ /* 0x0002620000000c00 */
[C---:B------:R-:W-:Y:S01]  /*bb30*/  IMAD R7, R8.reuse, c[0x0][0x3f4], R5 ;  /* 0x0000fd0008077a24 */ /* 0x040fe200078e0205 */
[----:B------:R-:W-:Y:S01]  /*bb40*/  SHF.R.S32.HI R6, RZ, 0x1f, R0 ;  /* 0x0000001fff067819 */ /* 0x000fe20000011400 */
[----:B------:R-:W-:Y:S01]  /*bb50*/  IMAD.WIDE.U32 R2, R8, c[0x0][0x3f0], R2 ;  /* 0x0000fc0008027a25 */ /* 0x000fe200078e0002 */
[----:B------:R1:W1:Y:S01]  /*bb60*/  LDS.128 R20, [R200+0x5080] ;  /* 0x00508000c8147984 */ /* 0x0002620000000c00 */
[----:B------:R-:W-:-:S02]  /*bb70*/  IADD3 R5, -R0, RZ, RZ ;  /* 0x000000ff00057210 */ /* 0x000fc40007ffe1ff */
[----:B------:R-:W-:Y:S01]  /*bb80*/  IMAD R6, R6, c[0x0][0x3e0], RZ ;  /* 0x0000f80006067a24 */ /* 0x000fe200078e02ff */
[----:B------:R1:W1:Y:S01]  /*bb90*/  LDS.128 R28, [R200+0x6080] ;  /* 0x00608000c81c7984 */ /* 0x0002620000000c00 */
[----:B------:R-:W-:Y:S01]  /*bba0*/  IADD3 R3, R3, R7, RZ ;  /* 0x0000000703037210 */ /* 0x000fe20007ffe0ff */
[----:B------:R-:W-:Y:S02]  /*bbb0*/  IMAD R4, R5, c[0x0][0x4e8], R4 ;  /* 0x00013a0005047a24 */ /* 0x000fe400078e0204 */
[----:B------:R1:W1:Y:S01]  /*bbc0*/  LDS.128 R44, [R200+0x7080] ;  /* 0x00708000c82c7984 */ /* 0x0002620000000c00 */
[C---:B------:R-:W-:Y:S02]  /*bbd0*/  IMAD R5, R0.reuse, c[0x0][0x3e4], R6 ;  /* 0x0000f90000057a24 */ /* 0x040fe400078e0206 */
[----:B------:R-:W-:Y:S01]  /*bbe0*/  IMAD.WIDE.U32 R2, R0, c[0x0][0x3e0], R2 ;  /* 0x0000f80000027a25 */ /* 0x000fe200078e0002 */
[----:B------:R-:W-:-:S04]  /*bbf0*/  SHF.R.S32.HI R0, RZ, 0x1f, R4 ;  /* 0x0000001fff007819 */ /* 0x000fc80000011404 */
[----:B------:R-:W-:Y:S01]  /*bc00*/  IADD3 R3, R3, R5, RZ ;  /* 0x0000000503037210 */ /* 0x000fe20007ffe0ff */
[----:B------:R-:W-:-:S04]  /*bc10*/  IMAD R0, R0, c[0x0][0x3d8], RZ ;  /* 0x0000f60000007a24 */ /* 0x000fc800078e02ff */
[----:B------:R-:W-:-:S04]  /*bc20*/  IMAD.WIDE.U32 R2, R4, c[0x0][0x3d8], R2 ;  /* 0x0000f60004027a25 */ /* 0x000fc800078e0002 */
[----:B------:R-:W-:Y:S01]  /*bc30*/  IMAD R0, R4, c[0x0][0x3dc], R0 ;  /* 0x0000f70004007a24 */ /* 0x000fe200078e0200 */
[----:B------:R-:W-:-:S04]  /*bc40*/  LEA R9, P0, R2, c[0x0][0x380], 0x1 ;  /* 0x0000e00002097a11 */ /* 0x000fc800078008ff */
[----:B------:R-:W-:-:S04]  /*bc50*/  IADD3 R0, R3, R0, RZ ;  /* 0x0000000003007210 */ /* 0x000fc80007ffe0ff */
[----:B------:R-:W-:Y:S01]  /*bc60*/  LEA.HI.X R7, R2, c[0x0][0x384], R0, 0x1, P0 ;  /* 0x0000e10002077a11 */ /* 0x000fe200000f0c00 */
[----:B------:R-:W-:Y:S05]  /*bc70*/  BRA.DIV ~URZ, `(.L_x_224) ;  /* 0x00003a427f007947 */ /* 0x000fea000b800000 */
[----:B--234-:R2:W3:Y:S02]  /*bc80*/  SHFL.IDX PT, R8, R7, RZ, 0x181f ;  /* 0x00181fff07087589 */ /* 0x01c4e400000e0000 */
.L_x_300:
[----:B------:R-:W-:Y:S05]  /*bc90*/  BRA.DIV ~URZ, `(.L_x_225) ;  /* 0x00003a927f007947 */ /* 0x000fea000b800000 */
[----:B------:R4:W2:Y:S02]  /*bca0*/  SHFL.IDX PT, R0, R9, RZ, 0x181f ;  /* 0x00181fff09007589 */ /* 0x0008a400000e0000 */
.L_x_301:
[----:B------:R-:W-:Y:S01]  /*bcb0*/  LEA R6, R245, R234, 0x7 ;  /* 0x000000eaf5067211 */ /* 0x000fe200078e38ff */
[----:B------:R-:W-:Y:S03]  /*bcc0*/  BSSY B0, `(.L_x_226) ;  /* 0x000000d000007945 */ /* 0x000fe60003800000 */
[----:B------:R-:W-:-:S13]  /*bcd0*/  ISETP.GE.AND P0, PT, R6, R10, PT ;  /* 0x0000000a0600720c */ /* 0x000fda0003f06270 */
[----:B------:R-:W-:Y:S05]  /*bce0*/  @P0 BRA `(.L_x_227) ;  /* 0x000000a000000947 */ /* 0x000fea0003800000 */
[----:B------:R-:W-:Y:S02]  /*bcf0*/  ISETP.GE.AND P3, PT, R231, c[0x0][0x3c8], PT ;  /* 0x0000f200e7007a0c */ /* 0x000fe40003f66270 */
[----:B------:R-:W-:Y:S02]  /*bd00*/  ISETP.GE.AND P2, PT, R235, c[0x0][0x3c8], PT ;  /* 0x0000f200eb007a0c */ /* 0x000fe40003f46270 */
[----:B------:R-:W-:Y:S02]  /*bd10*/  SHF.R.S32.HI R36, RZ, 0x1f, R231 ;  /* 0x0000001fff247819 */ /* 0x000fe400000114e7 */
[----:B------:R-:W-:-:S07]  /*bd20*/  SHF.R.S32.HI R11, RZ, 0x1f, R235 ;  /* 0x0000001fff0b7819 */ /* 0x000fce00000114eb */
[-C--:B--2---:R-:W-:Y:S02]  /*bd30*/  @!P3 LEA R4, P1, R231, R0.reuse, 0x1 ;  /* 0x00000000e704b211 */ /* 0x084fe400078208ff */
[----:B------:R-:W-:Y:S02]  /*bd40*/  @!P2 LEA R2, P0, R235, R0, 0x1 ;  /* 0x00000000eb02a211 */ /* 0x000fe400078008ff */
[-C--:B---3--:R-:W-:Y:S02]  /*bd50*/  @!P3 LEA.HI.X R5, R231, R8.reuse, R36, 0x1, P1 ;  /* 0x00000008e705b211 */ /* 0x088fe400008f0c24 */
[----:B------:R-:W-:-:S03]  /*bd60*/  @!P2 LEA.HI.X R3, R235, R8, R11, 0x1, P0 ;  /* 0x00000008eb03a211 */ /* 0x000fc600000f0c0b */
[----:B------:R2:W-:Y:S04]  /*bd70*/  @!P3 ST.E.128 [R4.64], R16 ;  /* 0x000000100400b985 */ /* 0x0005e8000c101d08 */
[----:B-1----:R2:W-:Y:S02]  /*bd80*/  @!P2 ST.E.128 [R2.64], R12 ;  /* 0x0000000c0200a985 */ /* 0x0025e4000c101d08 */
.L_x_227:
[----:B------:R-:W-:Y:S05]  /*bd90*/  BSYNC B0 ;  /* 0x0000000000007941 */ /* 0x000fea0003800000 */
.L_x_226:
[----:B------:R-:W-:Y:S05]  /*bda0*/  BRA.DIV ~URZ, `(.L_x_228) ;  /* 0x000039f27f007947 */ /* 0x000fea000b800000 */
[----:B---3--:R3:W4:Y:S04]  /*bdb0*/  SHFL.IDX PT, R8, R7, 0x1, 0x181f ;  /* 0x00381f0007087f89 */ /* 0x00872800000e0000 */
[----:B--2---:R3:W2:Y:S02]  /*bdc0*/  SHFL.IDX PT, R0, R9, 0x1, 0x181f ;  /* 0x00381f0009007f89 */ /* 0x0046a400000e0000 */
.L_x_302:
[----:B------:R-:W-:Y:S01]  /*bdd0*/  IADD3 R2, R6, 0x20, RZ ;  /* 0x0000002006027810 */ /* 0x000fe20007ffe0ff */
[----:B------:R-:W-:Y:S03]  /*bde0*/  BSSY B0, `(.L_x_229) ;  /* 0x000000d000007945 */ /* 0x000fe60003800000 */
[----:B------:R-:W-:-:S13]  /*bdf0*/  ISETP.GE.AND P0, PT, R2, R10, PT ;  /* 0x0000000a0200720c */ /* 0x000fda0003f06270 */
[----:B------:R-:W-:Y:S05]  /*be00*/  @P0 BRA `(.L_x_230) ;  /* 0x000000a000000947 */ /* 0x000fea0003800000 */
[----:B------:R-:W-:Y:S02]  /*be10*/  ISETP.GE.AND P1, PT, R231, c[0x0][0x3c8], PT ;  /* 0x0000f200e7007a0c */ /* 0x000fe40003f26270 */
[----:B------:R-:W-:Y:S02]  /*be20*/  ISETP.GE.AND P0, PT, R235, c[0x0][0x3c8], PT ;  /* 0x0000f200eb007a0c */ /* 0x000fe40003f06270 */
[----:B-1----:R-:W-:Y:S02]  /*be30*/  SHF.R.S32.HI R12, RZ, 0x1f, R231 ;  /* 0x0000001fff0c7819 */ /* 0x002fe400000114e7 */
[----:B------:R-:W-:-:S07]  /*be40*/  SHF.R.S32.HI R11, RZ, 0x1f, R235 ;  /* 0x0000001fff0b7819 */ /* 0x000fce00000114eb */
[-C--:B--2---:R-:W-:Y:S02]  /*be50*/  @!P1 LEA R4, P3, R231, R0.reuse, 0x1 ;  /* 0x00000000e7049211 */ /* 0x084fe400078608ff */
[----:B------:R-:W-:Y:S02]  /*be60*/  @!P0 LEA R2, P2, R235, R0, 0x1 ;  /* 0x00000000eb028211 */ /* 0x000fe400078408ff */
[-C--:B----4-:R-:W-:Y:S02]  /*be70*/  @!P1 LEA.HI.X R5, R231, R8.reuse, R12, 0x1, P3 ;  /* 0x00000008e7059211 */ /* 0x090fe400018f0c0c */
[----:B------:R-:W-:-:S03]  /*be80*/  @!P0 LEA.HI.X R3, R235, R8, R11, 0x1, P2 ;  /* 0x00000008eb038211 */ /* 0x000fc600010f0c0b */
[----:B------:R1:W-:Y:S04]  /*be90*/  @!P1 ST.E.128 [R4.64], R24 ;  /* 0x0000001804009985 */ /* 0x0003e8000c101d08 */
[----:B------:R1:W-:Y:S02]  /*bea0*/  @!P0 ST.E.128 [R2.64], R20 ;  /* 0x0000001402008985 */ /* 0x0003e4000c101d08 */
.L_x_230:
[----:B------:R-:W-:Y:S05]  /*beb0*/  BSYNC B0 ;  /* 0x0000000000007941 */ /* 0x000fea0003800000 */
.L_x_229:
[----:B------:R-:W-:Y:S05]  /*bec0*/  BRA.DIV ~URZ, `(.L_x_231) ;  /* 0x000039a27f007947 */ /* 0x000fea000b800000 */
[----:B----4-:R4:W3:Y:S02]  /*bed0*/  SHFL.IDX PT, R8, R7, 0x2, 0x181f ;  /* 0x00581f0007087f89 */ /* 0x0108e400000e0000 */
.L_x_303:
[----:B------:R-:W-:Y:S05]  /*bee0*/  BRA.DIV ~URZ, `(.L_x_232) ;  /* 0x000039f27f007947 */ /* 0x000fea000b800000 */
[----:B--2---:R2:W4:Y:S02]  /*bef0*/  SHFL.IDX PT, R0, R9, 0x2, 0x181f ;  /* 0x00581f0009007f89 */ /* 0x00452400000e0000 */
.L_x_304:
[----:B-1----:R-:W-:Y:S01]  /*bf00*/  IADD3 R2, R6, 0x40, RZ ;  /* 0x0000004006027810 */ /* 0x002fe20007ffe0ff */
[----:B------:R-:W-:Y:S03]  /*bf10*/  BSSY B0, `(.L_x_233) ;  /* 0x000000d000007945 */ /* 0x000fe60003800000 */
[----:B------:R-:W-:-:S13]  /*bf20*/  ISETP.GE.AND P0, PT, R2, R10, PT ;  /* 0x0000000a0200720c */ /* 0x000fda0003f06270 */
[----:B------:R-:W-:Y:S05]  /*bf30*/  @P0 BRA `(.L_x_234) ;  /* 0x000000a000000947 */ /* 0x000fea0003800000 */
[----:B------:R-:W-:Y:S02]  /*bf40*/  ISETP.GE.AND P1, PT, R231, c[0x0][0x3c8], PT ;  /* 0x0000f200e7007a0c */ /* 0x000fe40003f26270 */
[----:B------:R-:W-:Y:S02]  /*bf50*/  ISETP.GE.AND P0, PT, R235, c[0x0][0x3c8], PT ;  /* 0x0000f200eb007a0c */ /* 0x000fe40003f06270 */
[----:B------:R-:W-:Y:S02]  /*bf60*/  SHF.R.S32.HI R12, RZ, 0x1f, R231 ;  /* 0x0000001fff0c7819 */ /* 0x000fe400000114e7 */
[----:B------:R-:W-:-:S07]  /*bf70*/  SHF.R.S32.HI R11, RZ, 0x1f, R235 ;  /* 0x0000001fff0b7819 */ /* 0x000fce00000114eb */
[-C--:B----4-:R-:W-:Y:S02]  /*bf80*/  @!P1 LEA R4, P3, R231, R0.reuse, 0x1 ;  /* 0x00000000e7049211 */ /* 0x090fe400078608ff */
[----:B------:R-:W-:Y:S02]  /*bf90*/  @!P0 LEA R2, P2, R235, R0, 0x1 ;  /* 0x00000000eb028211 */ /* 0x000fe400078408ff */
[-C--:B---3--:R-:W-:Y:S02]  /*bfa0*/  @!P1 LEA.HI.X R5, R231, R8.reuse, R12, 0x1, P3 ;  /* 0x00000008e7059211 */ /* 0x088fe400018f0c0c */
[----:B------:R-:W-:-:S03]  /*bfb0*/  @!P0 LEA.HI.X R3, R235, R8, R11, 0x1, P2 ;  /* 0x00000008eb038211 */ /* 0x000fc600010f0c0b */
[----:B------:R1:W-:Y:S04]  /*bfc0*/  @!P1 ST.E.128 [R4.64], R32 ;  /* 0x0000002004009985 */ /* 0x0003e8000c101d08 */
[----:B------:R1:W-:Y:S02]  /*bfd0*/  @!P0 ST.E.128 [R2.64], R28 ;  /* 0x0000001c02008985 */ /* 0x0003e4000c101d08 */
.L_x_234:
[----:B------:R-:W-:Y:S05]  /*bfe0*/  BSYNC B0 ;  /* 0x0000000000007941 */ /* 0x000fea0003800000 */
.L_x_233:
[----:B------:R-:W-:Y:S05]  /*bff0*/  BRA.DIV ~URZ, `(.L_x_235) ;  /* 0x000039527f007947 */ /* 0x000fea000b800000 */
[----:B---34-:R-:W3:Y:S04]  /*c000*/  SHFL.IDX PT, R7, R7, 0x3, 0x181f ;  /* 0x00781f0007077f89 */ /* 0x018ee800000e0000 */
[----:B------:R4:W1:Y:S02]  /*c010*/  SHFL.IDX PT, R0, R9, 0x3, 0x181f ;  /* 0x00781f0009007f89 */ /* 0x00086400000e0000 */
.L_x_305:
[----:B-1----:R-:W-:-:S04]  /*c020*/  IADD3 R2, R6, 0x60, RZ ;  /* 0x0000006006027810 */ /* 0x002fc80007ffe0ff */
[----:B------:R-:W-:-:S13]  /*c030*/  ISETP.GE.AND P0, PT, R2, R10, PT ;  /* 0x0000000a0200720c */ /* 0x000fda0003f06270 */
[----:B------:R-:W-:Y:S05]  /*c040*/  @P0 BRA `(.L_x_236) ;  /* 0x00001b1000000947 */ /* 0x000fea0003800000 */
[----:B------:R-:W-:Y:S02]  /*c050*/  ISETP.GE.AND P0, PT, R231, c[0x0][0x3c8], PT ;  /* 0x0000f200e7007a0c */ /* 0x000fe40003f06270 */
[----:B------:R-:W-:-:S11]  /*c060*/  SHF.R.S32.HI R4, RZ, 0x1f, R231 ;  /* 0x0000001fff047819 */ /* 0x000fd600000114e7 */
[----:B------:R-:W-:-:S04]  /*c070*/  @!P0 LEA R2, P1, R231, R0, 0x1 ;  /* 0x00000000e7028211 */ /* 0x000fc800078208ff */
[----:B---3--:R-:W-:-:S05]  /*c080*/  @!P0 LEA.HI.X R3, R231, R7, R4, 0x1, P1 ;  /* 0x00000007e7038211 */ /* 0x008fca00008f0c04 */
[----:B------:R1:W-:Y:S01]  /*c090*/  @!P0 ST.E.128 [R2.64], R40 ;  /* 0x0000002802008985 */ /* 0x0003e2000c101d08 */
[----:B------:R-:W-:-:S13]  /*c0a0*/  ISETP.GE.AND P0, PT, R235, c[0x0][0x3c8], PT ;  /* 0x0000f200eb007a0c */ /* 0x000fda0003f06270 */
[----:B------:R-:W-:Y:S05]  /*c0b0*/  @P0 BRA `(.L_x_236) ;  /* 0x00001aa000000947 */ /* 0x000fea0003800000 */
[----:B------:R-:W-:Y:S02]  /*c0c0*/  SHF.R.S32.HI R4, RZ, 0x1f, R235 ;  /* 0x0000001fff047819 */ /* 0x000fe400000114eb */
[----:B-1----:R-:W-:-:S04]  /*c0d0*/  LEA R2, P0, R235, R0, 0x1 ;  /* 0x00000000eb027211 */ /* 0x002fc800078008ff */
[----:B------:R-:W-:-:S05]  /*c0e0*/  LEA.HI.X R3, R235, R7, R4, 0x1, P0 ;  /* 0x00000007eb037211 */ /* 0x000fca00000f0c04 */
[----:B------:R1:W-:Y:S01]  /*c0f0*/  ST.E.128 [R2.64], R44 ;  /* 0x0000002c02007985 */ /* 0x0003e2000c101d08 */
[----:B------:R-:W-:Y:S05]  /*c100*/  BRA `(.L_x_236) ;  /* 0x00001a5000007947 */ /* 0x000fea0003800000 */
.L_x_223:
[----:B-1----:R-:W2:Y:S01]  /*c110*/  LDL.LU R6, [R1+0x8] ;  /* 0x0000080001067983 */ /* 0x002ea20000300800 */
[----:B------:R-:W-:Y:S02]  /*c120*/  IMAD R12, R12, c[0x0][0x408], RZ ;  /* 0x000102000c0c7a24 */ /* 0x000fe400078e02ff */
[----:B------:R-:W-:-:S04]  /*c130*/  IMAD.WIDE.U32 R2, R0, c[0x0][0x408], RZ ;  /* 0x0001020000027a25 */ /* 0x000fc800078e00ff */
[----:B------:R-:W-:Y:S02]  /*c140*/  IMAD R0, R0, c[0x0][0x40c], R12 ;  /* 0x0001030000007a24 */ /* 0x000fe400078e020c */
[----:B------:R-:W-:-:S03]  /*c150*/  @P2 IMAD.HI.U32 R5, R11, c[0x0][0x4ec], RZ ;  /* 0x00013b000b052a27 */ /* 0x000fc600078e00ff */
[----:B------:R-:W-:Y:S02]  /*c160*/  IADD3 R3, R3, R0, RZ ;  /* 0x0000000003037210 */ /* 0x000fe40007ffe0ff */
[----:B------:R-:W-:-:S03]  /*c170*/  SHF.R.S32.HI R0, RZ, 0x1f, R8 ;  /* 0x0000001fff007819 */ /* 0x000fc60000011408 */
[----:B------:R-:W-:-:S04]  /*c180*/  IMAD.WIDE.U32 R2, R9, c[0x0][0x438], R2 ;  /* 0x00010e0009027a25 */ /* 0x000fc800078e0002 */
[----:B------:R-:W-:Y:S02]  /*c190*/  IMAD R0, R0, c[0x0][0x440], RZ ;  /* 0x0001100000007a24 */ /* 0x000fe400078e02ff */
[----:B------:R-:W-:Y:S02]  /*c1a0*/  IMAD R3, R9, c[0x0][0x43c], R3 ;  /* 0x00010f0009037a24 */ /* 0x000fe400078e0203 */
[C---:B------:R-:W-:Y:S01]  /*c1b0*/  IMAD R4, R8.reuse, c[0x0][0x444], R0 ;  /* 0x0001110008047a24 */ /* 0x040fe200078e0200 */
[----:B------:R-:W-:Y:S01]  /*c1c0*/  MOV R0, R11 ;  /* 0x0000000b00007202 */ /* 0x000fe20000000f00 */
[----:B------:R-:W-:Y:S01]  /*c1d0*/  IMAD.WIDE.U32 R2, R8, c[0x0][0x440], R2 ;  /* 0x0001100008027a25 */ /* 0x000fe200078e0002 */
[----:B------:R-:W-:-:S04]  /*c1e0*/  @P2 SHF.R.U32.HI R0, RZ, c[0x0][0x4f0], R5 ;  /* 0x00013c00ff002a19 */ /* 0x000fc80000011605 */
[----:B------:R-:W-:Y:S02]  /*c1f0*/  IADD3 R3, R3, R4, RZ ;  /* 0x0000000403037210 */ /* 0x000fe40007ffe0ff */
[----:B------:R-:W-:Y:S02]  /*c200*/  SHF.R.S32.HI R5, RZ, 0x1f, R0 ;  /* 0x0000001fff057819 */ /* 0x000fe40000011400 */
[----:B------:R-:W-:-:S03]  /*c210*/  IADD3 R4, -R0, RZ, RZ ;  /* 0x000000ff00047210 */ /* 0x000fc60007ffe1ff */
[----:B------:R-:W-:Y:S02]  /*c220*/  IMAD R5, R5, c[0x0][0x430], RZ ;  /* 0x00010c0005057a24 */ /* 0x000fe400078e02ff */
[----:B------:R-:W-:Y:S02]  /*c230*/  IMAD R4, R4, c[0x0][0x4e8], R11 ;  /* 0x00013a0004047a24 */ /* 0x000fe400078e020b */
[----:B------:R-:W-:Y:S02]  /*c240*/  IMAD R5, R0, c[0x0][0x434], R5 ;  /* 0x00010d0000057a24 */ /* 0x000fe400078e0205 */
[----:B--2---:R-:W-:-:S04]  /*c250*/  IMAD.WIDE.U32 R2, R6, c[0x0][0x448], R2 ;  /* 0x0001120006027a25 */ /* 0x004fc800078e0002 */
[----:B------:R-:W-:-:S04]  /*c260*/  IMAD R3, R6, c[0x0][0x44c], R3 ;  /* 0x0001130006037a24 */ /* 0x000fc800078e0203 */
        /* <DEDUP_REMOVED lines=10> */
[----:B------:R1:W2:Y:S02]  /*c310*/  SHFL.IDX PT, R4, R5, RZ, 0x1c1f ;  /* 0x001c1fff05047589 */ /* 0x0002a400000e0000 */
.L_x_306:
[----:B------:R-:W-:Y:S05]  /*c320*/  BRA.DIV ~URZ, `(.L_x_238) ;  /* 0x000037627f007947 */ /* 0x000fea000b800000 */
[----:B------:R3:W4:Y:S02]  /*c330*/  SHFL.IDX PT, R0, R12, RZ, 0x1c1f ;  /* 0x001c1fff0c007589 */ /* 0x00072400000e0000 */
.L_x_307:
[----:B------:R-:W-:Y:S01]  /*c340*/  BSSY B0, `(.L_x_239) ;  /* 0x0000062000007945 */ /* 0x000fe20003800000 */
[----:B------:R-:W-:Y:S05]  /*c350*/  @P1 BRA `(.L_x_240) ;  /* 0x0000060000001947 */ /* 0x000fea0003800000 */
[----:B------:R-:W5:Y:S04]  /*c360*/  LDL R20, [R1+0x4c] ;  /* 0x00004c0001147983 */ /* 0x000f680000100800 */
[----:B---3--:R-:W3:Y:S04]  /*c370*/  LDL R17, [R1+0x48] ;  /* 0x0000480001117983 */ /* 0x008ee80000100800 */
[----:B----4-:R-:W4:Y:S04]  /*c380*/  LDL R9, [R1+0x44] ;  /* 0x0000440001097983 */ /* 0x010f280000100800 */
[----:B--2---:R-:W2:Y:S04]  /*c390*/  LDL R13, [R1+0x40] ;  /* 0x00004000010d7983 */ /* 0x004ea80000100800 */
[----:B------:R-:W2:Y:S04]  /*c3a0*/  LDL R19, [R1+0xa8] ;  /* 0x0000a80001137983 */ /* 0x000ea80000100800 */
        /* <DEDUP_REMOVED lines=12> */
[----:B------:R-:W2:Y:S01]  /*c470*/  LDL R22, [R1+0x84] ;  /* 0x0000840001167983 */ /* 0x000ea20000100800 */
[----:B-----5:R-:W-:-:S02]  /*c480*/  ISETP.GE.AND P4, PT, R20, c[0x0][0x3c8], PT ;  /* 0x0000f20014007a0c */ /* 0x020fc40003f86270 */
[----:B---3--:R-:W-:Y:S02]  /*c490*/  ISETP.GE.AND P2, PT, R17, c[0x0][0x3c8], PT ;  /* 0x0000f20011007a0c */ /* 0x008fe40003f46270 */
[----:B----4-:R-:W-:-:S09]  /*c4a0*/  ISETP.GE.AND P5, PT, R9, c[0x0][0x3c8], PT ;  /* 0x0000f20009007a0c */ /* 0x010fd20003fa6270 */
[----:B------:R-:W-:Y:S02]  /*c4b0*/  @!P4 IMAD.MOV.U32 R6, RZ, RZ, R0 ;  /* 0x000000ffff06c224 */ /* 0x000fe400078e0000 */
[----:B------:R-:W-:-:S04]  /*c4c0*/  @!P4 IMAD.MOV.U32 R7, RZ, RZ, R4 ;  /* 0x000000ffff07c224 */ /* 0x000fc800078e0004 */
[----:B------:R-:W-:Y:S01]  /*c4d0*/  @!P4 IMAD.WIDE R6, R20, 0x4, R6 ;  /* 0x000000041406c825 */ /* 0x000fe200078e0206 */
[----:B--2---:R-:W-:Y:S01]  /*c4e0*/  ISETP.GE.AND P1, PT, R13, c[0x0][0x3c8], PT ;  /* 0x0000f2000d007a0c */ /* 0x004fe20003f26270 */
[----:B------:R-:W2:Y:S01]  /*c4f0*/  LDL R20, [R1+0x7c] ;  /* 0x00007c0001147983 */ /* 0x000ea20000100800 */
[----:B------:R-:W-:-:S03]  /*c500*/  @!P2 LEA R2, P3, R17, R0, 0x2 ;  /* 0x000000001102a211 */ /* 0x000fc600078610ff */
[----:B------:R3:W-:Y:S01]  /*c510*/  @!P4 ST.E.64 [R6.64], R124 ;  /* 0x0000007c0600c985 */ /* 0x0007e2000c101b08 */
[----:B------:R-:W-:-:S03]  /*c520*/  @!P2 LEA.HI.X R3, R17, R4, R19, 0x2, P3 ;  /* 0x000000041103a211 */ /* 0x000fc600018f1413 */
[----:B------:R-:W4:Y:S04]  /*c530*/  LDL R19, [R1+0x1c] ;  /* 0x00001c0001137983 */ /* 0x000f280000100800 */
[----:B------:R5:W-:Y:S01]  /*c540*/  @!P2 ST.E.64 [R2.64], R28 ;  /* 0x0000001c0200a985 */ /* 0x000be2000c101b08 */
[----:B------:R-:W-:Y:S02]  /*c550*/  ISETP.GE.AND P2, PT, R11, c[0x0][0x3c8], PT ;  /* 0x0000f2000b007a0c */ /* 0x000fe40003f46270 */
[----:B------:R-:W-:Y:S01]  /*c560*/  ISETP.GE.AND P6, PT, R16, c[0x0][0x3c8], PT ;  /* 0x0000f20010007a0c */ /* 0x000fe20003fc6270 */
[----:B------:R-:W2:Y:S01]  /*c570*/  LDL R17, [R1+0x18] ;  /* 0x0000180001117983 */ /* 0x000ea20000100800 */
[----:B---3--:R-:W-:-:S04]  /*c580*/  @!P5 LEA R6, P4, R9, R0, 0x2 ;  /* 0x000000000906d211 */ /* 0x008fc800078810ff */
[----:B------:R-:W-:Y:S02]  /*c590*/  @!P5 LEA.HI.X R7, R9, R4, R10, 0x2, P4 ;  /* 0x000000040907d211 */ /* 0x000fe400020f140a */
[----:B------:R-:W3:Y:S01]  /*c5a0*/  LDL R9, [R1+0x90] ;  /* 0x0000900001097983 */ /* 0x000ee20000100800 */
[----:B-----5:R-:W-:-:S03]  /*c5b0*/  @!P1 LEA R2, P3, R13, R0, 0x2 ;  /* 0x000000000d029211 */ /* 0x020fc600078610ff */
[----:B------:R-:W5:Y:S04]  /*c5c0*/  LDL R10, [R1+0x20] ;  /* 0x00002000010a7983 */ /* 0x000f680000100800 */
[----:B------:R-:W2:Y:S01]  /*c5d0*/  LDL R29, [R1+0x8c] ;  /* 0x00008c00011d7983 */ /* 0x000ea20000100800 */
[----:B------:R-:W-:-:S03]  /*c5e0*/  @!P1 LEA.HI.X R3, R13, R4, R15, 0x2, P3 ;  /* 0x000000040d039211 */ /* 0x000fc600018f140f */
[----:B------:R-:W4:Y:S04]  /*c5f0*/  LDL R28, [R1+0x88] ;  /* 0x00008800011c7983 */ /* 0x000f280000100800 */
[----:B------:R-:W-:Y:S04]  /*c600*/  @!P5 ST.E.64 [R6.64], R30 ;  /* 0x0000001e0600d985 */ /* 0x000fe8000c101b08 */
[----:B------:R1:W-:Y:S04]  /*c610*/  @!P1 ST.E.64 [R2.64], R32 ;  /* 0x0000002002009985 */ /* 0x0003e8000c101b08 */
[----:B------:R-:W4:Y:S04]  /*c620*/  LDL R15, [R1+0x14] ;  /* 0x00001400010f7983 */ /* 0x000f280000100800 */
[----:B------:R-:W4:Y:S01]  /*c630*/  LDL R13, [R1+0x10] ;  /* 0x00001000010d7983 */ /* 0x000f220000100800 */
[----:B-1----:R-:W-:-:S04]  /*c640*/  @!P2 LEA R2, P3, R11, R0, 0x2 ;  /* 0x000000000b02a211 */ /* 0x002fc800078610ff */
[----:B------:R-:W-:Y:S02]  /*c650*/  @!P2 LEA.HI.X R3, R11, R4, R14, 0x2, P3 ;  /* 0x000000040b03a211 */ /* 0x000fe400018f140e */
[----:B------:R-:W4:Y:S01]  /*c660*/  LDL R11, [R1+0x80] ;  /* 0x00008000010b7983 */ /* 0x000f220000100800 */
[----:B------:R-:W-:-:S03]  /*c670*/  @!P6 LEA R6, P4, R16, R0, 0x2 ;  /* 0x000000001006e211 */ /* 0x000fc600078810ff */
[----:B------:R-:W4:Y:S01]  /*c680*/  LDL R14, [R1+0x70] ;  /* 0x00007000010e7983 */ /* 0x000f220000100800 */
[----:B------:R-:W-:-:S03]  /*c690*/  @!P6 LEA.HI.X R7, R16, R4, R18, 0x2, P4 ;  /* 0x000000041007e211 */ /* 0x000fc600020f1412 */
[----:B------:R-:W4:Y:S04]  /*c6a0*/  LDL R18, [R1+0x78] ;  /* 0x0000780001127983 */ /* 0x000f280000100800 */
[----:B------:R-:W4:Y:S01]  /*c6b0*/  LDL R16, [R1+0x74] ;  /* 0x0000740001107983 */ /* 0x000f220000100800 */
[----:B------:R-:W-:Y:S02]  /*c6c0*/  ISETP.GE.AND P5, PT, R37, c[0x0][0x3c8], PT ;  /* 0x0000f20025007a0c */ /* 0x000fe40003fa6270 */
[----:B------:R-:W-:Y:S01]  /*c6d0*/  ISETP.GE.AND P1, PT, R8, c[0x0][0x3c8], PT ;  /* 0x0000f20008007a0c */ /* 0x000fe20003f26270 */
[----:B------:R1:W-:Y:S01]  /*c6e0*/  @!P6 ST.E.64 [R6.64], R34 ;  /* 0x000000220600e985 */ /* 0x0003e2000c101b08 */
[----:B------:R-:W-:Y:S02]  /*c6f0*/  ISETP.GE.AND P6, PT, R36, c[0x0][0x3c8], PT ;  /* 0x0000f20024007a0c */ /* 0x000fe40003fc6270 */
[----:B------:R-:W-:Y:S01]  /*c700*/  ISETP.GE.AND P4, PT, R23, c[0x0][0x3c8], PT ;  /* 0x0000f20017007a0c */ /* 0x000fe20003f86270 */
[----:B------:R1:W-:Y:S06]  /*c710*/  @!P2 ST.E.64 [R2.64], R38 ;  /* 0x000000260200a985 */ /* 0x0003ec000c101b08 */
[----:B-1----:R-:W-:-:S02]  /*c720*/  @!P5 LEA R6, P3, R37, R0, 0x2 ;  /* 0x000000002506d211 */ /* 0x002fc400078610ff */
[----:B------:R-:W-:Y:S02]  /*c730*/  @!P1 LEA R2, P2, R8, R0, 0x2 ;  /* 0x0000000008029211 */ /* 0x000fe400078410ff */
[----:B------:R-:W-:Y:S02]  /*c740*/  @!P5 LEA.HI.X R7, R37, R4, R63, 0x2, P3 ;  /* 0x000000042507d211 */ /* 0x000fe400018f143f */
[----:B------:R-:W-:-:S03]  /*c750*/  ISETP.GE.AND P3, PT, R21, c[0x0][0x3c8], PT ;  /* 0x0000f20015007a0c */ /* 0x000fc60003f66270 */
[----:B------:R1:W-:Y:S01]  /*c760*/  @!P5 ST.E.64 [R6.64], R40 ;  /* 0x000000280600d985 */ /* 0x0003e2000c101b08 */
[----:B---3--:R-:W-:Y:S02]  /*c770*/  @!P1 LEA.HI.X R3, R8, R4, R9, 0x2, P2 ;  /* 0x0000000408039211 */ /* 0x008fe400010f1409 */
[----:B------:R-:W-:-:S03]  /*c780*/  @!P6 LEA R8, P2, R36, R0, 0x2 ;  /* 0x000000002408e211 */ /* 0x000fc600078410ff */
[----:B------:R3:W-:Y:S01]  /*c790*/  @!P1 ST.E.64 [R2.64], R42 ;  /* 0x0000002a02009985 */ /* 0x0007e2000c101b08 */
[----:B-----5:R-:W-:Y:S02]  /*c7a0*/  ISETP.GE.AND P1, PT, R10, c[0x0][0x3c8], PT ;  /* 0x0000f2000a007a0c */ /* 0x020fe40003f26270 */
[----:B--2---:R-:W-:Y:S02]  /*c7b0*/  @!P6 LEA.HI.X R9, R36, R4, R29, 0x2, P2 ;  /* 0x000000042409e211 */ /* 0x004fe400010f141d */
[----:B-1----:R-:W-:-:S03]  /*c7c0*/  @!P3 LEA R6, P2, R21, R0, 0x2 ;  /* 0x000000001506b211 */ /* 0x002fc600078410ff */
[----:B------:R-:W-:Y:S01]  /*c7d0*/  @!P6 ST.E.64 [R8.64], R92 ;  /* 0x0000005c0800e985 */ /* 0x000fe2000c101b08 */
[----:B----4-:R-:W-:Y:S02]  /*c7e0*/  ISETP.GE.AND P6, PT, R19, c[0x0][0x3c8], PT ;  /* 0x0000f20013007a0c */ /* 0x010fe40003fc6270 */
[----:B------:R-:W-:Y:S02]  /*c7f0*/  @!P3 LEA.HI.X R7, R21, R4, R22, 0x2, P2 ;  /* 0x000000041507b211 */ /* 0x000fe400010f1416 */
[----:B---3--:R-:W-:-:S04]  /*c800*/  @!P4 LEA R2, P5, R23, R0, 0x2 ;  /* 0x000000001702c211 */ /* 0x008fc800078a10ff */
[----:B------:R-:W-:Y:S02]  /*c810*/  @!P4 LEA.HI.X R3, R23, R4, R28, 0x2, P5 ;  /* 0x000000041703c211 */ /* 0x000fe400028f141c */
[----:B------:R-:W-:-:S03]  /*c820*/  ISETP.GE.AND P5, PT, R17, c[0x0][0x3c8], PT ;  /* 0x0000f20011007a0c */ /* 0x000fc60003fa6270 */
[----:B------:R1:W-:Y:S01]  /*c830*/  @!P4 ST.E.64 [R2.64], R46 ;  /* 0x0000002e0200c985 */ /* 0x0003e2000c101b08 */
[----:B------:R-:W-:-:S03]  /*c840*/  ISETP.GE.AND P4, PT, R15, c[0x0][0x3c8], PT ;  /* 0x0000f2000f007a0c */ /* 0x000fc60003f86270 */
[----:B------:R2:W-:Y:S01]  /*c850*/  @!P3 ST.E.64 [R6.64], R48 ;  /* 0x000000300600b985 */ /* 0x0005e2000c101b08 */
[----:B------:R-:W-:Y:S02]  /*c860*/  ISETP.GE.AND P3, PT, R13, c[0x0][0x3c8], PT ;  /* 0x0000f2000d007a0c */ /* 0x000fe40003f66270 */
[----:B-1----:R-:W-:-:S04]  /*c870*/  @!P1 LEA R2, P2, R10, R0, 0x2 ;  /* 0x000000000a029211 */ /* 0x002fc800078410ff */
[----:B------:R-:W-:Y:S02]  /*c880*/  @!P1 LEA.HI.X R3, R10, R4, R11, 0x2, P2 ;  /* 0x000000040a039211 */ /* 0x000fe400010f140b */
[----:B------:R-:W-:-:S03]  /*c890*/  @!P6 LEA R10, P2, R19, R0, 0x2 ;  /* 0x00000000130ae211 */ /* 0x000fc600078410ff */
[----:B------:R1:W-:Y:S01]  /*c8a0*/  @!P1 ST.E.64 [R2.64], R50 ;  /* 0x0000003202009985 */ /* 0x0003e2000c101b08 */
[----:B------:R-:W-:Y:S02]  /*c8b0*/  @!P5 LEA R8, P1, R17, R0, 0x2 ;  /* 0x000000001108d211 */ /* 0x000fe400078210ff */
[----:B------:R-:W-:Y:S02]  /*c8c0*/  @!P6 LEA.HI.X R11, R19, R4, R20, 0x2, P2 ;  /* 0x00000004130be211 */ /* 0x000fe400010f1414 */
[----:B--2---:R-:W-:Y:S02]  /*c8d0*/  @!P4 LEA R6, P2, R15, R0, 0x2 ;  /* 0x000000000f06c211 */ /* 0x004fe400078410ff */
[-C--:B------:R-:W-:Y:S02]  /*c8e0*/  @!P5 LEA.HI.X R9, R17, R4.reuse, R18, 0x2, P1 ;  /* 0x000000041109d211 */ /* 0x080fe400008f1412 */
[----:B------:R-:W-:Y:S01]  /*c8f0*/  @!P4 LEA.HI.X R7, R15, R4, R16, 0x2, P2 ;  /* 0x000000040f07c211 */ /* 0x000fe200010f1410 */
[----:B------:R2:W-:Y:S04]  /*c900*/  @!P6 ST.E.64 [R10.64], R88 ;  /* 0x000000580a00e985 */ /* 0x0005e8000c101b08 */
[----:B------:R2:W-:Y:S04]  /*c910*/  @!P5 ST.E.64 [R8.64], R72 ;  /* 0x000000480800d985 */ /* 0x0005e8000c101b08 */
[----:B------:R2:W-:Y:S01]  /*c920*/  @!P4 ST.E.64 [R6.64], R52 ;  /* 0x000000340600c985 */ /* 0x0005e2000c101b08 */
[----:B-1----:R-:W-:-:S04]  /*c930*/  @!P3 LEA R2, P1, R13, R0, 0x2 ;  /* 0x000000000d02b211 */ /* 0x002fc800078210ff */
[----:B------:R-:W-:-:S05]  /*c940*/  @!P3 LEA.HI.X R3, R13, R4, R14, 0x2, P1 ;  /* 0x000000040d03b211 */ /* 0x000fca00008f140e */
[----:B------:R2:W-:Y:S04]  /*c950*/  @!P3 ST.E.64 [R2.64], R24 ;  /* 0x000000180200b985 */ /* 0x0005e8000c101b08 */
.L_x_240:
[----:B------:R-:W-:Y:S05]  /*c960*/  BSYNC B0 ;  /* 0x0000000000007941 */ /* 0x000fea0003800000 */
.L_x_239:
[----:B------:R-:W-:Y:S05]  /*c970*/  BRA.DIV ~URZ, `(.L_x_241) ;  /* 0x000031827f007947 */ /* 0x000fea000b800000 */
[----:B--2---:R2:W1:Y:S04]  /*c980*/  SHFL.IDX PT, R4, R5, 0x1, 0x1c1f ;  /* 0x003c1f0005047f89 */ /* 0x00446800000e0000 */
[----:B----4-:R2:W4:Y:S02]  /*c990*/  SHFL.IDX PT, R0, R12, 0x1, 0x1c1f ;  /* 0x003c1f000c007f89 */ /* 0x01052400000e0000 */
.L_x_308:
[----:B------:R-:W-:Y:S05]  /*c9a0*/  @P0 BRA `(.L_x_236) ;  /* 0x000011b000000947 */ /* 0x000fea0003800000 */
[----:B------:R-:W5:Y:S04]  /*c9b0*/  LDL R10, [R1+0x44] ;  /* 0x00004400010a7983 */ /* 0x000f680000100800 */
[----:B--2---:R-:W2:Y:S04]  /*c9c0*/  LDL R18, [R1+0x4c] ;  /* 0x00004c0001127983 */ /* 0x004ea80000100800 */
[----:B---3--:R-:W3:Y:S04]  /*c9d0*/  LDL R14, [R1+0x48] ;  /* 0x00004800010e7983 */ /* 0x008ee80000100800 */
[----:B----4-:R-:W4:Y:S04]  /*c9e0*/  LDL R12, [R1+0xa4] ;  /* 0x0000a400010c7983 */ /* 0x010f280000100800 */
[----:B------:R-:W4:Y:S04]  /*c9f0*/  LDL R11, [R1+0x40] ;  /* 0x00004000010b7983 */ /* 0x000f280000100800 */
[----:B------:R-:W4:Y:S04]  /*ca00*/  LDL R16, [R1+0xa8] ;  /* 0x0000a80001107983 */ /* 0x000f280000100800 */
[----:B------:R-:W4:Y:S04]  /*ca10*/  LDL R15, [R1+0x3c] ;  /* 0x00003c00010f7983 */ /* 0x000f280000100800 */
[----:B-1----:R-:W4:Y:S04]  /*ca20*/  LDL R5, [R1+0x38] ;  /* 0x0000380001057983 */ /* 0x002f280000100800 */
[----:B------:R-:W4:Y:S04]  /*ca30*/  LDL R19, [R1+0xa0] ;  /* 0x0000a00001137983 */ /* 0x000f280000100800 */
        /* <DEDUP_REMOVED lines=9> */
[----:B------:R-:W4:Y:S01]  /*cad0*/  LDL R21, [R1+0x88] ;  /* 0x0000880001157983 */ /* 0x000f220000100800 */
[----:B-----5:R-:W-:-:S02]  /*cae0*/  ISETP.GE.AND P0, PT, R10, c[0x0][0x3c8], PT ;  /* 0x0000f2000a007a0c */ /* 0x020fc40003f06270 */
[----:B--2---:R-:W-:Y:S02]  /*caf0*/  ISETP.GE.AND P2, PT, R18, c[0x0][0x3c8], PT ;  /* 0x0000f20012007a0c */ /* 0x004fe40003f46270 */
[----:B---3--:R-:W-:-:S09]  /*cb00*/  ISETP.GE.AND P1, PT, R14, c[0x0][0x3c8], PT ;  /* 0x0000f2000e007a0c */ /* 0x008fd20003f26270 */
[C---:B------:R-:W-:Y:S02]  /*cb10*/  @!P0 LEA R2, P6, R10.reuse, R0, 0x2 ;  /* 0x000000000a028211 */ /* 0x040fe400078c10ff */
[----:B----4-:R-:W-:Y:S02]  /*cb20*/  ISETP.GE.AND P5, PT, R11, c[0x0][0x3c8], PT ;  /* 0x0000f2000b007a0c */ /* 0x010fe40003fa6270 */
[----:B------:R-:W-:Y:S01]  /*cb30*/  @!P0 LEA.HI.X R3, R10, R4, R12, 0x2, P6 ;  /* 0x000000040a038211 */ /* 0x000fe200030f140c */
[----:B------:R-:W-:Y:S01]  /*cb40*/  @!P2 IMAD.MOV.U32 R8, RZ, RZ, R0 ;  /* 0x000000ffff08a224 */ /* 0x000fe200078e0000 */
[----:B------:R-:W2:Y:S01]  /*cb50*/  LDL R10, [R1+0x24] ;  /* 0x00002400010a7983 */ /* 0x000ea20000100800 */
[----:B------:R-:W-:Y:S01]  /*cb60*/  @!P2 IMAD.MOV.U32 R9, RZ, RZ, R4 ;  /* 0x000000ffff09a224 */ /* 0x000fe200078e0004 */
[----:B------:R-:W-:Y:S02]  /*cb70*/  @!P1 LEA R6, P3, R14, R0, 0x2 ;  /* 0x000000000e069211 */ /* 0x000fe400078610ff */
[----:B------:R-:W-:Y:S01]  /*cb80*/  ISETP.GE.AND P4, PT, R15, c[0x0][0x3c8], PT ;  /* 0x0000f2000f007a0c */ /* 0x000fe20003f86270 */
[----:B------:R-:W-:Y:S01]  /*cb90*/  @!P2 IMAD.WIDE R8, R18, 0x4, R8 ;  /* 0x000000041208a825 */ /* 0x000fe200078e0208 */
[----:B------:R-:W3:Y:S01]  /*cba0*/  LDL R12, [R1+0x14] ;  /* 0x00001400010c7983 */ /* 0x000ee20000100800 */
[----:B------:R-:W-:-:S03]  /*cbb0*/  @!P1 LEA.HI.X R7, R14, R4, R16, 0x2, P3 ;  /* 0x000000040e079211 */ /* 0x000fc600018f1410 */
[----:B------:R-:W4:Y:S01]  /*cbc0*/  LDL R18, [R1+0x20] ;  /* 0x0000200001127983 */ /* 0x000f220000100800 */
[----:B------:R-:W-:-:S03]  /*cbd0*/  ISETP.GE.AND P3, PT, R5, c[0x0][0x3c8], PT ;  /* 0x0000f20005007a0c */ /* 0x000fc60003f66270 */
[----:B------:R-:W5:Y:S04]  /*cbe0*/  LDL R16, [R1+0x1c] ;  /* 0x00001c0001107983 */ /* 0x000f680000100800 */
[----:B------:R-:W5:Y:S04]  /*cbf0*/  LDL R14, [R1+0x18] ;  /* 0x00001800010e7983 */ /* 0x000f680000100800 */
[----:B------:R1:W-:Y:S04]  /*cc00*/  @!P2 ST.E.64 [R8.64], R96 ;  /* 0x000000600800a985 */ /* 0x0003e8000c101b08 */
[----:B------:R1:W-:Y:S04]  /*cc10*/  @!P1 ST.E.64 [R6.64], R76 ;  /* 0x0000004c06009985 */ /* 0x0003e8000c101b08 */
[----:B------:R1:W-:Y:S02]  /*cc20*/  @!P0 ST.E.64 [R2.64], R56 ;  /* 0x0000003802008985 */ /* 0x0003e4000c101b08 */
[----:B-1----:R-:W-:-:S04]  /*cc30*/  @!P5 LEA R8, P6, R11, R0, 0x2 ;  /* 0x000000000b08d211 */ /* 0x002fc800078c10ff */
[----:B------:R-:W-:Y:S02]  /*cc40*/  @!P5 LEA.HI.X R9, R11, R4, R19, 0x2, P6 ;  /* 0x000000040b09d211 */ /* 0x000fe400030f1413 */
[----:B------:R-:W5:Y:S01]  /*cc50*/  LDL R11, [R1+0x84] ;  /* 0x00008400010b7983 */ /* 0x000f620000100800 */
[-C--:B------:R-:W-:Y:S02]  /*cc60*/  @!P4 LEA R6, P0, R15, R0.reuse, 0x2 ;  /* 0x000000000f06c211 */ /* 0x080fe400078010ff */
[----:B------:R-:W-:Y:S01]  /*cc70*/  @!P3 LEA R2, P6, R5, R0, 0x2 ;  /* 0x000000000502b211 */ /* 0x000fe200078c10ff */
[----:B------:R-:W5:Y:S01]  /*cc80*/  LDL R19, [R1+0x80] ;  /* 0x0000800001137983 */ /* 0x000f620000100800 */
[-C--:B------:R-:W-:Y:S02]  /*cc90*/  @!P4 LEA.HI.X R7, R15, R4.reuse, R17, 0x2, P0 ;  /* 0x000000040f07c211 */ /* 0x080fe400000f1411 */
[----:B------:R-:W-:Y:S01]  /*cca0*/  @!P3 LEA.HI.X R3, R5, R4, R13, 0x2, P6 ;  /* 0x000000040503b211 */ /* 0x000fe200030f140d */
[----:B------:R-:W5:Y:S04]  /*ccb0*/  LDL R17, [R1+0x7c] ;  /* 0x00007c0001117983 */ /* 0x000f680000100800 */
[----:B------:R-:W5:Y:S04]  /*ccc0*/  LDL R15, [R1+0x78] ;  /* 0x00007800010f7983 */ /* 0x000f680000100800 */
[----:B------:R-:W5:Y:S04]  /*ccd0*/  LDL R13, [R1+0x74] ;  /* 0x00007400010d7983 */ /* 0x000f680000100800 */
[----:B------:R-:W5:Y:S01]  /*cce0*/  LDL R5, [R1+0x10] ;  /* 0x0000100001057983 */ /* 0x000f620000100800 */
[----:B------:R-:W-:-:S02]  /*ccf0*/  ISETP.GE.AND P2, PT, R28, c[0x0][0x3c8], PT ;  /* 0x0000f2001c007a0c */ /* 0x000fc40003f46270 */
[----:B------:R-:W-:Y:S02]  /*cd00*/  ISETP.GE.AND P1, PT, R24, c[0x0][0x3c8], PT ;  /* 0x0000f20018007a0c */ /* 0x000fe40003f26270 */
[----:B------:R-:W-:Y:S01]  /*cd10*/  ISETP.GE.AND P0, PT, R22, c[0x0][0x3c8], PT ;  /* 0x0000f20016007a0c */ /* 0x000fe20003f06270 */
[----:B------:R1:W-:Y:S04]  /*cd20*/  @!P5 ST.E.64 [R8.64], R100 ;  /* 0x000000640800d985 */ /* 0x0003e8000c101b08 */
[----:B------:R1:W-:Y:S01]  /*cd30*/  @!P4 ST.E.64 [R6.64], R80 ;  /* 0x000000500600c985 */ /* 0x0003e2000c101b08 */
[----:B------:R-:W-:-:S03]  /*cd40*/  ISETP.GE.AND P4, PT, R20, c[0x0][0x3c8], PT ;  /* 0x0000f20014007a0c */ /* 0x000fc60003f86270 */
[----:B------:R1:W-:Y:S02]  /*cd50*/  @!P3 ST.E.64 [R2.64], R58 ;  /* 0x0000003a0200b985 */ /* 0x0003e4000c101b08 */
[-C--:B-1----:R-:W-:Y:S02]  /*cd60*/  @!P2 LEA R8, P5, R28, R0.reuse, 0x2 ;  /* 0x000000001c08a211 */ /* 0x082fe400078a10ff */
[----:B------:R-:W-:Y:S02]  /*cd70*/  @!P1 LEA R6, P6, R24, R0, 0x2 ;  /* 0x0000000018069211 */ /* 0x000fe400078c10ff */
[----:B------:R-:W-:Y:S02]  /*cd80*/  @!P2 LEA.HI.X R9, R28, R4, R29, 0x2, P5 ;  /* 0x000000041c09a211 */ /* 0x000fe400028f141d */
[----:B------:R-:W-:Y:S02]  /*cd90*/  @!P0 LEA R2, P3, R22, R0, 0x2 ;  /* 0x0000000016028211 */ /* 0x000fe400078610ff */
[----:B------:R-:W-:-:S02]  /*cda0*/  @!P1 LEA.HI.X R7, R24, R4, R25, 0x2, P6 ;  /* 0x0000000418079211 */ /* 0x000fc400030f1419 */
[----:B------:R-:W-:Y:S01]  /*cdb0*/  @!P0 LEA.HI.X R3, R22, R4, R23, 0x2, P3 ;  /* 0x0000000416038211 */ /* 0x000fe200018f1417 */
[----:B------:R-:W-:Y:S04]  /*cdc0*/  @!P2 ST.E.64 [R8.64], R102 ;  /* 0x000000660800a985 */ /* 0x000fe8000c101b08 */
[----:B------:R1:W-:Y:S04]  /*cdd0*/  @!P1 ST.E.64 [R6.64], R84 ;  /* 0x0000005406009985 */ /* 0x0003e8000c101b08 */
[----:B------:R2:W-:Y:S01]  /*cde0*/  @!P0 ST.E.64 [R2.64], R44 ;  /* 0x0000002c02008985 */ /* 0x0005e2000c101b08 */
[----:B-1----:R-:W-:-:S04]  /*cdf0*/  @!P4 LEA R6, P0, R20, R0, 0x2 ;  /* 0x000000001406c211 */ /* 0x002fc800078010ff */
[----:B------:R-:W-:-:S05]  /*ce00*/  @!P4 LEA.HI.X R7, R20, R4, R21, 0x2, P0 ;  /* 0x000000041407c211 */ /* 0x000fca00000f1415 */
[----:B------:R1:W-:Y:S01]  /*ce10*/  @!P4 ST.E.64 [R6.64], R60 ;  /* 0x0000003c0600c985 */ /* 0x0003e2000c101b08 */
[----:B--2---:R-:W-:Y:S02]  /*ce20*/  ISETP.GE.AND P5, PT, R10, c[0x0][0x3c8], PT ;  /* 0x0000f2000a007a0c */ /* 0x004fe40003fa6270 */
[----:B----4-:R-:W-:Y:S02]  /*ce30*/  ISETP.GE.AND P3, PT, R18, c[0x0][0x3c8], PT ;  /* 0x0000f20012007a0c */ /* 0x010fe40003f66270 */
[----:B---3--:R-:W-:Y:S02]  /*ce40*/  ISETP.GE.AND P0, PT, R12, c[0x0][0x3c8], PT ;  /* 0x0000f2000c007a0c */ /* 0x008fe40003f06270 */
[----:B-----5:R-:W-:Y:S02]  /*ce50*/  ISETP.GE.AND P2, PT, R16, c[0x0][0x3c8], PT ;  /* 0x0000f20010007a0c */ /* 0x020fe40003f46270 */
[----:B------:R-:W-:-:S05]  /*ce60*/  ISETP.GE.AND P1, PT, R14, c[0x0][0x3c8], PT ;  /* 0x0000f2000e007a0c */ /* 0x000fca0003f26270 */
[----:B------:R-:W-:-:S04]  /*ce70*/  @!P5 LEA R2, P6, R10, R0, 0x2 ;  /* 0x000000000a02d211 */ /* 0x000fc800078c10ff */
[----:B------:R-:W-:Y:S02]  /*ce80*/  @!P5 LEA.HI.X R3, R10, R4, R11, 0x2, P6 ;  /* 0x000000040a03d211 */ /* 0x000fe400030f140b */
[-C--:B------:R-:W-:Y:S02]  /*ce90*/  @!P3 LEA R10, P4, R18, R0.reuse, 0x2 ;  /* 0x00000000120ab211 */ /* 0x080fe400078810ff */
[-C--:B------:R-:W-:Y:S01]  /*cea0*/  @!P2 LEA R8, P6, R16, R0.reuse, 0x2 ;  /* 0x000000001008a211 */ /* 0x080fe200078c10ff */
[----:B------:R2:W-:Y:S01]  /*ceb0*/  @!P5 ST.E.64 [R2.64], R64 ;  /* 0x000000400200d985 */ /* 0x0005e2000c101b08 */
[----:B-1----:R-:W-:Y:S02]  /*cec0*/  @!P1 LEA R6, P5, R14, R0, 0x2 ;  /* 0x000000000e069211 */ /* 0x002fe400078a10ff */
[-C--:B------:R-:W-:Y:S02]  /*ced0*/  @!P3 LEA.HI.X R11, R18, R4.reuse, R19, 0x2, P4 ;  /* 0x00000004120bb211 */ /* 0x080fe400020f1413 */
[----:B------:R-:W-:-:S02]  /*cee0*/  @!P2 LEA.HI.X R9, R16, R4, R17, 0x2, P6 ;  /* 0x000000041009a211 */ /* 0x000fc400030f1411 */
[----:B------:R-:W-:Y:S01]  /*cef0*/  @!P1 LEA.HI.X R7, R14, R4, R15, 0x2, P5 ;  /* 0x000000040e079211 */ /* 0x000fe200028f140f */
[----:B------:R1:W-:Y:S04]  /*cf00*/  @!P3 ST.E.64 [R10.64], R82 ;  /* 0x000000520a00b985 */ /* 0x0003e8000c101b08 */
[----:B------:R1:W-:Y:S04]  /*cf10*/  @!P2 ST.E.64 [R8.64], R78 ;  /* 0x0000004e0800a985 */ /* 0x0003e8000c101b08 */
[----:B------:R1:W-:Y:S01]  /*cf20*/  @!P1 ST.E.64 [R6.64], R74 ;  /* 0x0000004a06009985 */ /* 0x0003e2000c101b08 */
[----:B--2---:R-:W-:-:S04]  /*cf30*/  @!P0 LEA R2, P4, R12, R0, 0x2 ;  /* 0x000000000c028211 */ /* 0x004fc800078810ff */
[----:B------:R-:W-:-:S05]  /*cf40*/  @!P0 LEA.HI.X R3, R12, R4, R13, 0x2, P4 ;  /* 0x000000040c038211 */ /* 0x000fca00020f140d */
[----:B------:R1:W-:Y:S01]  /*cf50*/  @!P0 ST.E.64 [R2.64], R54 ;  /* 0x0000003602008985 */ /* 0x0003e2000c101b08 */
[----:B------:R-:W-:-:S13]  /*cf60*/  ISETP.GE.AND P0, PT, R5, c[0x0][0x3c8], PT ;  /* 0x0000f20005007a0c */ /* 0x000fda0003f06270 */
[----:B------:R-:W-:Y:S05]  /*cf70*/  @P0 BRA `(.L_x_236) ;  /* 0x00000be000000947 */ /* 0x000fea0003800000 */
[----:B------:R-:W2:Y:S01]  /*cf80*/  LDL R12, [R1+0x70] ;  /* 0x00007000010c7983 */ /* 0x000ea20000100800 */
[----:B-1----:R-:W-:-:S04]  /*cf90*/  LEA R2, P0, R5, R0, 0x2 ;  /* 0x0000000005027211 */ /* 0x002fc800078010ff */
[----:B--2---:R-:W-:-:S05]  /*cfa0*/  LEA.HI.X R3, R5, R4, R12, 0x2, P0 ;  /* 0x0000000405037211 */ /* 0x004fca00000f140c */
[----:B------:R1:W-:Y:S01]  /*cfb0*/  ST.E.64 [R2.64], R26 ;  /* 0x0000001a02007985 */ /* 0x0003e2000c101b08 */
[----:B------:R-:W-:Y:S05]  /*cfc0*/  BRA `(.L_x_236) ;  /* 0x00000b9000007947 */ /* 0x000fea0003800000 */
.L_x_221:
[----:B------:R-:W2:Y:S01]  /*cfd0*/  LDL.LU R6, [R1] ;  /* 0x0000000001067983 */ /* 0x000ea20000300800 */
[----:B------:R-:W-:Y:S02]  /*cfe0*/  ISETP.NE.U32.AND P1, PT, RZ, c[0x0][0x508], PT ;  /* 0x00014200ff007a0c */ /* 0x000fe40003f25070 */
[----:B------:R-:W-:Y:S01]  /*cff0*/  ISETP.NE.U32.AND P3, PT, RZ, c[0x0][0x500], PT ;  /* 0x00014000ff007a0c */ /* 0x000fe20003f65070 */
[----:B------:R-:W3:Y:S01]  /*d000*/  LDL.LU R0, [R1+0x4] ;  /* 0x0000040001007983 */ /* 0x000ee20000300800 */
[----:B------:R-:W-:Y:S01]  /*d010*/  ISETP.NE.AND.EX P1, PT, RZ, c[0x0][0x50c], PT, P1 ;  /* 0x00014300ff007a0c */ /* 0x000fe20003f25310 */
[----:B------:R-:W-:Y:S01]  /*d020*/  IMAD.MOV.U32 R8, RZ, RZ, RZ ;  /* 0x000000ffff087224 */ /* 0x000fe200078e00ff */
[----:B------:R-:W-:Y:S01]  /*d030*/  ISETP.NE.AND.EX P3, PT, RZ, c[0x0][0x504], PT, P3 ;  /* 0x00014100ff007a0c */ /* 0x000fe20003f65330 */
[----:B------:R-:W-:Y:S01]  /*d040*/  IMAD.MOV.U32 R20, RZ, RZ, c[0x0][0x388] ;  /* 0x0000e200ff147624 */ /* 0x000fe200078e00ff */
[----:B------:R-:W-:-:S09]  /*d050*/  IADD3 R2, P2, R252, c[0x0][0x500], RZ ;  /* 0x00014000fc027a10 */ /* 0x000fd20007f5e0ff */
[----:B------:R-:W-:Y:S02]  /*d060*/  @P1 IADD3 R4, P0, R252, c[0x0][0x508], RZ ;  /* 0x00014200fc041a10 */ /* 0x000fe40007f1e0ff */
[C---:B--2---:R-:W-:Y:S02]  /*d070*/  IADD3.X R3, R6.reuse, c[0x0][0x504], RZ, P2, !PT ;  /* 0x0001410006037a10 */ /* 0x044fe400017fe4ff */
[----:B-1----:R-:W-:-:S03]  /*d080*/  @P1 IADD3.X R5, R6, c[0x0][0x50c], RZ, P0, !PT ;  /* 0x0001430006051a10 */ /* 0x002fc600007fe4ff */
[----:B------:R1:W5:Y:S04]  /*d090*/  @P3 LDG.E R8, [R2.64] ;  /* 0x0000000802083981 */ /* 0x000368000c1e1900 */
[----:B------:R1:W5:Y:S01]  /*d0a0*/  @P1 LDG.E R20, [R4.64] ;  /* 0x0000000804141981 */ /* 0x000362000c1e1900 */
[----:B---3--:R-:W-:-:S04]  /*d0b0*/  ISETP.NE.AND P0, PT, R0, RZ, PT ;  /* 0x000000ff0000720c */ /* 0x008fc80003f05270 */
[----:B------:R-:W-:Y:S01]  /*d0c0*/  SEL R19, R0, c[0x0][0x3d4], P0 ;  /* 0x0000f50000137a07 */ /* 0x000fe20000000000 */
[----:B------:R-:W-:Y:S05]  /*d0d0*/  @P1 BRA `(.L_x_242) ;  /* 0x0000004000001947 */ /* 0x000fea0003800000 */
[----:B------:R-:W-:Y:S05]  /*d0e0*/  @!P3 BRA `(.L_x_242) ;  /* 0x000000300000b947 */ /* 0x000fea0003800000 */
[----:B------:R2:W3:Y:S04]  /*d0f0*/  LDG.E R0, [R2.64] ;  /* 0x0000000802007981 */ /* 0x0004e8000c1e1900 */
[----:B-12---:R-:W3:Y:S02]  /*d100*/  LDG.E R2, [R2.64+0x4] ;  /* 0x0000040802027981 */ /* 0x006ee4000c1e1900 */
[----:B---3-5:R-:W-:Y:S02]  /*d110*/  IADD3 R20, -R0, R2, RZ ;  /* 0x0000000200147210 */ /* 0x028fe40007ffe1ff */
.L_x_242:
[----:B------:R-:W2:Y:S01]  /*d120*/  LDL.LU R0, [R1+0xc] ;  /* 0x00000c0001007983 */ /* 0x000ea20000300800 */
[----:B------:R-:W-:Y:S01]  /*d130*/  BSSY B0, `(.L_x_243) ;  /* 0x0000038000007945 */ /* 0x000fe20003800000 */
[----:B------:R-:W-:Y:S02]  /*d140*/  LOP3.LUT R9, R246, 0xffff, RZ, 0xc0, !PT ;  /* 0x0000fffff6097812 */ /* 0x000fe400078ec0ff */
[----:B-1----:R-:W1:Y:S01]  /*d150*/  S2R R2, SR_TID.X ;  /* 0x0000000000027919 */ /* 0x002e620000002100 */
[----:B------:R-:W-:-:S02]  /*d160*/  SEL R15, R251, RZ, !P3 ;  /* 0x000000fffb0f7207 */ /* 0x000fc40005800000 */
[----:B-----5:R-:W-:Y:S02]  /*d170*/  SHF.R.S32.HI R18, RZ, 0x1f, R8 ;  /* 0x0000001fff127819 */ /* 0x020fe40000011408 */
[----:B-1----:R-:W-:Y:S02]  /*d180*/  ISETP.GT.AND P0, PT, R2, 0x7f, PT ;  /* 0x0000007f0200780c */ /* 0x002fe40003f04270 */
[----:B--2---:R-:W-:-:S11]  /*d190*/  SEL R21, R0, RZ, !P3 ;  /* 0x000000ff00157207 */ /* 0x004fd60005800000 */
[----:B------:R-:W-:Y:S05]  /*d1a0*/  @P0 BRA `(.L_x_244) ;  /* 0x0000030000000947 */ /* 0x000fea0003800000 */
[----:B------:R-:W-:Y:S01]  /*d1b0*/  IMAD R0, R20, c[0x0][0x4e8], RZ ;  /* 0x00013a0014007a24 */ /* 0x000fe200078e02ff */
[----:B------:R-:W-:-:S04]  /*d1c0*/  LEA R14, R245, R2, 0x7 ;  /* 0x00000002f50e7211 */ /* 0x000fc800078e38ff */
[----:B------:R-:W-:-:S13]  /*d1d0*/  ISETP.GE.AND P0, PT, R14, R0, PT ;  /* 0x000000000e00720c */ /* 0x000fda0003f06270 */
[----:B------:R-:W-:Y:S05]  /*d1e0*/  @P0 BRA `(.L_x_244) ;  /* 0x000002c000000947 */ /* 0x000fea0003800000 */
[----:B------:R-:W2:Y:S01]  /*d1f0*/  LDL.LU R22, [R1+0x8] ;  /* 0x0000080001167983 */ /* 0x000ea20000300800 */
[----:B------:R-:W-:Y:S01]  /*d200*/  IMAD.MOV.U32 R0, RZ, RZ, 0x368 ;  /* 0x00000368ff007424 */ /* 0x000fe200078e00ff */
[----:B------:R-:W-:-:S04]  /*d210*/  ISETP.GT.AND P2, PT, R19, 0x1, PT ;  /* 0x000000011300780c */ /* 0x000fc80003f44270 */
[----:B------:R-:W-:-:S04]  /*d220*/  SEL R0, R0, 0x328, P2 ;  /* 0x0000032800007807 */ /* 0x000fc80001000000 */
[----:B------:R1:W3:Y:S08]  /*d230*/  LDC.64 R6, c[0x0][R0+0x170] ;  /* 0x00005c0000067b82 */ /* 0x0002f00000000a00 */
[----:B------:R1:W4:Y:S08]  /*d240*/  LDC.64 R4, c[0x0][R0+0x168] ;  /* 0x00005a0000047b82 */ /* 0x0003300000000a00 */
[----:B------:R1:W5:Y:S08]  /*d250*/  LDC.64 R12, c[0x0][R0+0x178] ;  /* 0x00005e00000c7b82 */ /* 0x0003700000000a00 */
[----:B------:R1:W2:Y:S02]  /*d260*/  LDC.64 R10, c[0x0][R0+0x160] ;  /* 0x00005800000a7b82 */ /* 0x0002a40000000a00 */
[----:B-1----:R-:W-:-:S02]  /*d270*/  IMAD.MOV.U32 R0, RZ, RZ, c[0x0][0x4e8] ;  /* 0x00013a00ff007624 */ /* 0x002fc400078e00ff */
[-C--:B---3--:R-:W-:Y:S02]  /*d280*/  IMAD R7, R7, R15.reuse, RZ ;  /* 0x0000000f07077224 */ /* 0x088fe400078e02ff */
[----:B------:R-:W-:Y:S01]  /*d290*/  IMAD.WIDE.U32 R2, R6, R15, RZ ;  /* 0x0000000f06027225 */ /* 0x000fe200078e00ff */
[----:B------:R-:W-:Y:S02]  /*d2a0*/  ISETP.NE.AND P0, PT, R0, 0x1, PT ;  /* 0x000000010000780c */ /* 0x000fe40003f05270 */
[----:B------:R-:W-:Y:S01]  /*d2b0*/  MOV R0, R14 ;  /* 0x0000000e00007202 */ /* 0x000fe20000000f00 */
[----:B------:R-:W-:Y:S02]  /*d2c0*/  IMAD R7, R6, R21, R7 ;  /* 0x0000001506077224 */ /* 0x000fe400078e0207 */
[-C--:B----4-:R-:W-:Y:S02]  /*d2d0*/  IMAD R16, R5, R9.reuse, RZ ;  /* 0x0000000905107224 */ /* 0x090fe400078e02ff */
[----:B------:R-:W-:Y:S01]  /*d2e0*/  IMAD.WIDE.U32 R4, R4, R9, RZ ;  /* 0x0000000904047225 */ /* 0x000fe200078e00ff */
[----:B------:R-:W-:-:S03]  /*d2f0*/  IADD3 R3, R3, R7, RZ ;  /* 0x0000000703037210 */ /* 0x000fc60007ffe0ff */
[----:B------:R-:W-:Y:S02]  /*d300*/  IMAD.IADD R16, R5, 0x1, R16 ;  /* 0x0000000105107824 */ /* 0x000fe400078e0210 */
[----:B------:R-:W-:-:S05]  /*d310*/  @P0 IMAD.HI.U32 R17, R14, c[0x0][0x4ec], RZ ;  /* 0x00013b000e110a27 */ /* 0x000fca00078e00ff */
[----:B------:R-:W-:Y:S02]  /*d320*/  @P0 SHF.R.U32.HI R0, RZ, c[0x0][0x4f0], R17 ;  /* 0x00013c00ff000a19 */ /* 0x000fe40000011611 */
[----:B------:R-:W-:-:S03]  /*d330*/  IADD3 R17, P1, P0, R2, R4, R8 ;  /* 0x0000000402117210 */ /* 0x000fc6000783e008 */
[----:B------:R-:W-:-:S04]  /*d340*/  IMAD.MOV R2, RZ, RZ, -R0 ;  /* 0x000000ffff027224 */ /* 0x000fc800078e0a00 */
[----:B------:R-:W-:Y:S01]  /*d350*/  IMAD R2, R2, c[0x0][0x4e8], R14 ;  /* 0x00013a0002027a24 */ /* 0x000fe200078e020e */
[----:B--2---:R-:W-:-:S05]  /*d360*/  SEL R6, R22, RZ, P2 ;  /* 0x000000ff16067207 */ /* 0x004fca0001000000 */
[-C--:B-----5:R-:W-:Y:S02]  /*d370*/  IMAD R7, R13, R6.reuse, RZ ;  /* 0x000000060d077224 */ /* 0x0a0fe400078e02ff */
[----:B------:R-:W-:Y:S01]  /*d380*/  IMAD.WIDE.U32 R4, R12, R6, RZ ;  /* 0x000000060c047225 */ /* 0x000fe200078e00ff */
[----:B------:R-:W-:Y:S02]  /*d390*/  IADD3.X R12, R3, R16, R18, P1, P0 ;  /* 0x00000010030c7210 */ /* 0x000fe40000fe0412 */
[----:B------:R-:W-:Y:S02]  /*d3a0*/  SHF.R.S32.HI R3, RZ, 0x1f, R0 ;  /* 0x0000001fff037819 */ /* 0x000fe40000011400 */
[----:B------:R-:W-:Y:S01]  /*d3b0*/  IADD3 R5, R5, R7, RZ ;  /* 0x0000000705057210 */ /* 0x000fe20007ffe0ff */
[----:B------:R-:W-:Y:S01]  /*d3c0*/  IMAD.MOV.U32 R7, RZ, RZ, c[0x0][0x4a8] ;  /* 0x00012a00ff077624 */ /* 0x000fe200078e00ff */
[----:B------:R-:W-:Y:S01]  /*d3d0*/  IADD3 R4, P1, P0, R0, R17, R4 ;  /* 0x0000001100047210 */ /* 0x000fe2000783e004 */
[----:B------:R-:W-:Y:S01]  /*d3e0*/  IMAD R0, R11, R2, RZ ;  /* 0x000000020b007224 */ /* 0x000fe200078e02ff */
[----:B------:R-:W-:-:S02]  /*d3f0*/  SHF.R.S32.HI R6, RZ, 0x1f, R2 ;  /* 0x0000001fff067819 */ /* 0x000fc40000011402 */
[----:B------:R-:W-:-:S03]  /*d400*/  IADD3.X R5, R3, R12, R5, P1, P0 ;  /* 0x0000000c03057210 */ /* 0x000fc60000fe0405 */
[C---:B------:R-:W-:Y:S02]  /*d410*/  IMAD R0, R10.reuse, R6, R0 ;  /* 0x000000060a007224 */ /* 0x040fe400078e0200 */
[----:B------:R-:W-:Y:S01]  /*d420*/  IMAD.WIDE.U32 R2, R10, R2, R4 ;  /* 0x000000020a027225 */ /* 0x000fe200078e0004 */
[----:B------:R-:W-:Y:S02]  /*d430*/  MOV R5, c[0x0][0x4ac] ;  /* 0x00012b0000057a02 */ /* 0x000fe40000000f00 */
[----:B------:R-:W-:Y:S01]  /*d440*/  SEL R4, R7, c[0x0][0x450], P2 ;  /* 0x0001140007047a07 */ /* 0x000fe20001000000 */
[----:B------:R-:W-:Y:S01]  /*d450*/  IMAD.IADD R0, R3, 0x1, R0 ;  /* 0x0000000103007824 */ /* 0x000fe200078e0200 */
[----:B------:R-:W-:Y:S02]  /*d460*/  SEL R5, R5, c[0x0][0x454], P2 ;  /* 0x0001150005057a07 */ /* 0x000fe40001000000 */
[----:B------:R-:W-:-:S04]  /*d470*/  LEA R4, P0, R2, R4, 0x2 ;  /* 0x0000000402047211 */ /* 0x000fc800078010ff */
[----:B------:R-:W-:Y:S02]  /*d480*/  LEA.HI.X R5, R2, R5, R0, 0x2, P0 ;  /* 0x0000000502057211 */ /* 0x000fe400000f1400 */
[----:B------:R-:W-:-:S05]  /*d490*/  MOV R0, 0xff800000 ;  /* 0xff80000000007802 */ /* 0x000fca0000000f00 */
[----:B------:R1:W-:Y:S02]  /*d4a0*/  STG.E [R4.64], R0 ;  /* 0x0000000004007986 */ /* 0x0003e4000c101908 */
.L_x_244:
[----:B------:R-:W-:Y:S05]  /*d4b0*/  BSYNC B0 ;  /* 0x0000000000007941 */ /* 0x000fea0003800000 */
.L_x_243:
[----:B------:R-:W-:-:S13]  /*d4c0*/  ISETP.GT.AND P0, PT, R19, 0x1, PT ;  /* 0x000000011300780c */ /* 0x000fda0003f04270 */
[----:B------:R-:W-:Y:S05]  /*d4d0*/  @P0 BRA `(.L_x_236) ;  /* 0x0000068000000947 */ /* 0x000fea0003800000 */
[----:B------:R-:W-:Y:S01]  /*d4e0*/  MOV R2, c[0x0][0x4e8] ;  /* 0x00013a0000027a02 */ /* 0x000fe20000000f00 */
[----:B-1----:R-:W-:Y:S01]  /*d4f0*/  IMAD R0, R18, c[0x0][0x3a0], RZ ;  /* 0x0000e80012007a24 */ /* 0x002fe200078e02ff */
[----:B------:R-:W-:Y:S01]  /*d500*/  LEA R4, R233, R234, 0x5 ;  /* 0x000000eae9047211 */ /* 0x000fe200078e28ff */
[----:B------:R-:W-:Y:S01]  /*d510*/  IMAD R5, R21, c[0x0][0x3f0], RZ ;  /* 0x0000fc0015057a24 */ /* 0x000fe200078e02ff */
[----:B------:R-:W-:Y:S01]  /*d520*/  ISETP.NE.AND P0, PT, R2, 0x1, PT ;  /* 0x000000010200780c */ /* 0x000fe20003f05270 */
[----:B------:R-:W-:Y:S01]  /*d530*/  IMAD.WIDE.U32 R2, R8, c[0x0][0x3a0], RZ ;  /* 0x0000e80008027a25 */ /* 0x000fe200078e00ff */
[----:B------:R-:W-:-:S03]  /*d540*/  LEA R4, R245, R4, 0x7 ;  /* 0x00000004f5047211 */ /* 0x000fc600078e38ff */
[----:B------:R-:W-:Y:S01]  /*d550*/  IMAD R8, R8, c[0x0][0x3a4], R0 ;  /* 0x0000e90008087a24 */ /* 0x000fe200078e0200 */
[----:B------:R-:W-:Y:S01]  /*d560*/  MOV R0, R4 ;  /* 0x0000000400007202 */ /* 0x000fe20000000f00 */
[----:B------:R-:W-:-:S03]  /*d570*/  IMAD R7, R15, c[0x0][0x3f4], R5 ;  /* 0x0000fd000f077a24 */ /* 0x000fc600078e0205 */
[----:B------:R-:W-:-:S03]  /*d580*/  IADD3 R3, R3, R8, RZ ;  /* 0x0000000803037210 */ /* 0x000fc60007ffe0ff */
[----:B------:R-:W-:-:S04]  /*d590*/  @P0 IMAD.HI.U32 R6, R4, c[0x0][0x4ec], RZ ;  /* 0x00013b0004060a27 */ /* 0x000fc800078e00ff */
[----:B------:R-:W-:Y:S01]  /*d5a0*/  IMAD.WIDE.U32 R2, R9, c[0x0][0x3e8], R2 ;  /* 0x0000fa0009027a25 */ /* 0x000fe200078e0002 */
[----:B------:R-:W-:-:S03]  /*d5b0*/  @P0 SHF.R.U32.HI R0, RZ, c[0x0][0x4f0], R6 ;  /* 0x00013c00ff000a19 */ /* 0x000fc60000011606 */
[----:B------:R-:W-:Y:S01]  /*d5c0*/  IMAD R3, R9, c[0x0][0x3ec], R3 ;  /* 0x0000fb0009037a24 */ /* 0x000fe200078e0203 */
[----:B------:R-:W-:Y:S02]  /*d5d0*/  SHF.R.S32.HI R6, RZ, 0x1f, R0 ;  /* 0x0000001fff067819 */ /* 0x000fe40000011400 */
[----:B------:R-:W-:Y:S01]  /*d5e0*/  IADD3 R5, -R0, RZ, RZ ;  /* 0x000000ff00057210 */ /* 0x000fe20007ffe1ff */
[----:B------:R-:W-:-:S04]  /*d5f0*/  IMAD.WIDE.U32 R2, R15, c[0x0][0x3f0], R2 ;  /* 0x0000fc000f027a25 */ /* 0x000fc800078e0002 */
[----:B------:R-:W-:Y:S01]  /*d600*/  IMAD R6, R6, c[0x0][0x3e0], RZ ;  /* 0x0000f80006067a24 */ /* 0x000fe200078e02ff */
[----:B------:R-:W-:Y:S01]  /*d610*/  IADD3 R3, R3, R7, RZ ;  /* 0x0000000703037210 */ /* 0x000fe20007ffe0ff */
[----:B------:R-:W-:Y:S02]  /*d620*/  IMAD R4, R5, c[0x0][0x4e8], R4 ;  /* 0x00013a0005047a24 */ /* 0x000fe400078e0204 */
        /* <DEDUP_REMOVED lines=12> */
.L_x_309:
[----:B------:R-:W-:Y:S05]  /*d6f0*/  BRA.DIV ~URZ, `(.L_x_246) ;  /* 0x000025427f007947 */ /* 0x000fea000b800000 */
[----:B------:R3:W4:Y:S02]  /*d700*/  SHFL.IDX PT, R0, R10, RZ, 0x181f ;  /* 0x00181fff0a007589 */ /* 0x00072400000e0000 */
.L_x_310:
[----:B------:R-:W-:Y:S01]  /*d710*/  IMAD R8, R20, c[0x0][0x4e8], RZ ;  /* 0x00013a0014087a24 */ /* 0x000fe200078e02ff */
        /* <DEDUP_REMOVED lines=10> */
[-C--:B--2---:R-:W-:Y:S02]  /*d7c0*/  @!P1 LEA.HI.X R5, R231, R9.reuse, R12, 0x1, P3 ;  /* 0x00000009e7059211 */ /* 0x084fe400018f0c0c */
[----:B------:R-:W-:-:S03]  /*d7d0*/  @!P0 LEA.HI.X R3, R235, R9, R11, 0x1, P2 ;  /* 0x00000009eb038211 */ /* 0x000fc600010f0c0b */
[----:B------:R2:W-:Y:S04]  /*d7e0*/  @!P1 ST.E.128 [R4.64], RZ ;  /* 0x000000ff04009985 */ /* 0x0005e8000c101d08 */
[----:B------:R2:W-:Y:S02]  /*d7f0*/  @!P0 ST.E.128 [R2.64], RZ ;  /* 0x000000ff02008985 */ /* 0x0005e4000c101d08 */
.L_x_248:
[----:B------:R-:W-:Y:S05]  /*d800*/  BSYNC B0 ;  /* 0x0000000000007941 */ /* 0x000fea0003800000 */
.L_x_247:
[----:B------:R-:W-:Y:S05]  /*d810*/  BRA.DIV ~URZ, `(.L_x_249) ;  /* 0x000024927f007947 */ /* 0x000fea000b800000 */
[----:B--2---:R2:W1:Y:S04]  /*d820*/  SHFL.IDX PT, R9, R7, 0x1, 0x181f ;  /* 0x00381f0007097f89 */ /* 0x00446800000e0000 */
[----:B----4-:R2:W4:Y:S02]  /*d830*/  SHFL.IDX PT, R0, R10, 0x1, 0x181f ;  /* 0x00381f000a007f89 */ /* 0x01052400000e0000 */
.L_x_311:
[----:B------:R-:W-:Y:S01]  /*d840*/  IADD3 R2, R6, 0x20, RZ ;  /* 0x0000002006027810 */ /* 0x000fe20007ffe0ff */
        /* <DEDUP_REMOVED lines=9> */
[-C--:B-1----:R-:W-:Y:S02]  /*d8e0*/  @!P1 LEA.HI.X R5, R231, R9.reuse, R12, 0x1, P3 ;  /* 0x00000009e7059211 */ /* 0x082fe400018f0c0c */
[----:B------:R-:W-:-:S03]  /*d8f0*/  @!P0 LEA.HI.X R3, R235, R9, R11, 0x1, P2 ;  /* 0x00000009eb038211 */ /* 0x000fc600010f0c0b */
[----:B------:R1:W-:Y:S04]  /*d900*/  @!P1 ST.E.128 [R4.64], RZ ;  /* 0x000000ff04009985 */ /* 0x0003e8000c101d08 */
[----:B------:R1:W-:Y:S02]  /*d910*/  @!P0 ST.E.128 [R2.64], RZ ;  /* 0x000000ff02008985 */ /* 0x0003e4000c101d08 */
.L_x_251:
[----:B------:R-:W-:Y:S05]  /*d920*/  BSYNC B0 ;  /* 0x0000000000007941 */ /* 0x000fea0003800000 */
.L_x_250:
[----:B------:R-:W-:Y:S05]  /*d930*/  BRA.DIV ~URZ, `(.L_x_252) ;  /* 0x000024427f007947 */ /* 0x000fea000b800000 */
[----:B-1----:R1:W2:Y:S02]  /*d940*/  SHFL.IDX PT, R9, R7, 0x2, 0x181f ;  /* 0x00581f0007097f89 */ /* 0x0022a400000e0000 */
.L_x_312:
[----:B------:R-:W-:Y:S05]  /*d950*/  BRA.DIV ~URZ, `(.L_x_253) ;  /* 0x000024927f007947 */ /* 0x000fea000b800000 */
[----:B----4-:R4:W1:Y:S02]  /*d960*/  SHFL.IDX PT, R0, R10, 0x2, 0x181f ;  /* 0x00581f000a007f89 */ /* 0x01086400000e0000 */
.L_x_313:
        /* <DEDUP_REMOVED lines=8> */
[-C--:B-1----:R-:W-:Y:S02]  /*d9f0*/  @!P1 LEA R4, P3, R231, R0.reuse, 0x1 ;  /* 0x00000000e7049211 */ /* 0x082fe400078608ff */
[----:B------:R-:W-:Y:S02]  /*da00*/  @!P0 LEA R2, P2, R235, R0, 0x1 ;  /* 0x00000000eb028211 */ /* 0x000fe400078408ff */
[-C--:B--2---:R-:W-:Y:S02]  /*da10*/  @!P1 LEA.HI.X R5, R231, R9.reuse, R12, 0x1, P3 ;  /* 0x00000009e7059211 */ /* 0x084fe400018f0c0c */
[----:B------:R-:W-:-:S03]  /*da20*/  @!P0 LEA.HI.X R3, R235, R9, R11, 0x1, P2 ;  /* 0x00000009eb038211 */ /* 0x000fc600010f0c0b */
[----:B------:R1:W-:Y:S04]  /*da30*/  @!P1 ST.E.128 [R4.64], RZ ;  /* 0x000000ff04009985 */ /* 0x0003e8000c101d08 */
[----:B------:R1:W-:Y:S02]  /*da40*/  @!P0 ST.E.128 [R2.64], RZ ;  /* 0x000000ff02008985 */ /* 0x0003e4000c101d08 */
.L_x_255:
[----:B------:R-:W-:Y:S05]  /*da50*/  BSYNC B0 ;  /* 0x0000000000007941 */ /* 0x000fea0003800000 */
.L_x_254:
[----:B------:R-:W-:Y:S05]  /*da60*/  BRA.DIV ~URZ, `(.L_x_256) ;  /* 0x000023f27f007947 */ /* 0x000fea000b800000 */
[----:B-12---:R-:W1:Y:S04]  /*da70*/  SHFL.IDX PT, R7, R7, 0x3, 0x181f ;  /* 0x00781f0007077f89 */ /* 0x006e6800000e0000 */
[----:B------:R2:W3:Y:S02]  /*da80*/  SHFL.IDX PT, R0, R10, 0x3, 0x181f ;  /* 0x00781f000a007f89 */ /* 0x0004e400000e0000 */
.L_x_314:
[----:B------:R-:W-:-:S04]  /*da90*/  IADD3 R6, R6, 0x60, RZ ;  /* 0x0000006006067810 */ /* 0x000fc80007ffe0ff */
[----:B------:R-:W-:-:S13]  /*daa0*/  ISETP.GE.AND P0, PT, R6, R8, PT ;  /* 0x000000080600720c */ /* 0x000fda0003f06270 */
[----:B------:R-:W-:Y:S05]  /*dab0*/  @P0 BRA `(.L_x_236) ;  /* 0x000000a000000947 */ /* 0x000fea0003800000 */
[----:B------:R-:W-:Y:S02]  /*dac0*/  ISETP.GE.AND P1, PT, R231, c[0x0][0x3c8], PT ;  /* 0x0000f200e7007a0c */ /* 0x000fe40003f26270 */
[----:B------:R-:W-:Y:S02]  /*dad0*/  ISETP.GE.AND P0, PT, R235, c[0x0][0x3c8], PT ;  /* 0x0000f200eb007a0c */ /* 0x000fe40003f06270 */
[----:B--234-:R-:W-:Y:S02]  /*dae0*/  SHF.R.S32.HI R10, RZ, 0x1f, R231 ;  /* 0x0000001fff0a7819 */ /* 0x01cfe400000114e7 */
[----:B------:R-:W-:-:S07]  /*daf0*/  SHF.R.S32.HI R9, RZ, 0x1f, R235 ;  /* 0x0000001fff097819 */ /* 0x000fce00000114eb */
[-C--:B------:R-:W-:Y:S02]  /*db00*/  @!P1 LEA R4, P3, R231, R0.reuse, 0x1 ;  /* 0x00000000e7049211 */ /* 0x080fe400078608ff */
[----:B------:R-:W-:Y:S02]  /*db10*/  @!P0 LEA R2, P2, R235, R0, 0x1 ;  /* 0x00000000eb028211 */ /* 0x000fe400078408ff */
[-C--:B-1----:R-:W-:Y:S02]  /*db20*/  @!P1 LEA.HI.X R5, R231, R7.reuse, R10, 0x1, P3 ;  /* 0x00000007e7059211 */ /* 0x082fe400018f0c0a */
[----:B------:R-:W-:-:S03]  /*db30*/  @!P0 LEA.HI.X R3, R235, R7, R9, 0x1, P2 ;  /* 0x00000007eb038211 */ /* 0x000fc600010f0c09 */
[----:B------:R1:W-:Y:S04]  /*db40*/  @!P1 ST.E.128 [R4.64], RZ ;  /* 0x000000ff04009985 */ /* 0x0003e8000c101d08 */
[----:B------:R1:W-:Y:S02]  /*db50*/  @!P0 ST.E.128 [R2.64], RZ ;  /* 0x000000ff02008985 */ /* 0x0003e4000c101d08 */
.L_x_236:
[----:B------:R-:W-:Y:S05]  /*db60*/  BSYNC B1 ;  /* 0x0000000000017941 */ /* 0x000fea0003800000 */
.L_x_220:
[----:B------:R-:W-:-:S13]  /*db70*/  ISETP.NE.AND P0, PT, RZ, UR6, PT ;  /* 0x00000006ff007c0c */ /* 0x000fda000bf05270 */
[----:B------:R-:W-:Y:S01]  /*db80*/  @P0 WARPSYNC 0xffffffff ;  /* 0xffffffff00000948 */ /* 0x000fe20003800000 */
[----:B------:R-:W-:Y:S06]  /*db90*/  @P0 BAR.SYNC.DEFER_BLOCKING 0x5, 0x100 ;  /* 0x0144000000000b1d */ /* 0x000fec0000010000 */
[----:B------:R-:W2:Y:S04]  /*dba0*/  @P0 LDS.128 R244, [0xf100] ;  /* 0x00f10000fff40984 */ /* 0x000ea80000000c00 */
[----:B------:R-:W-:Y:S06]  /*dbb0*/  @P0 BAR.ARV 0x4, 0x100 ;  /* 0x0104000000000b1d */ /* 0x000fec0000002000 */
[----:B------:R-:W-:Y:S05]  /*dbc0*/  @P0 BRA `(.L_x_257) ;  /* 0x00000ad000000947 */ /* 0x000fea0003800000 */
[----:B-1-34-:R-:W1:Y:S01]  /*dbd0*/  S2R R0, SR_TID.X ;  /* 0x0000000000007919 */ /* 0x01ae620000002100 */
[----:B------:R-:W-:Y:S01]  /*dbe0*/  IMAD.MOV.U32 R7, RZ, RZ, RZ ;  /* 0x000000ffff077224 */ /* 0x000fe200078e00ff */
[----:B-1----:R-:W-:-:S04]  /*dbf0*/  LOP3.LUT R13, R0, 0x1f, RZ, 0xc0, !PT ;  /* 0x0000001f000d7812 */ /* 0x002fc800078ec0ff */
[----:B------:R-:W-:Y:S01]  /*dc00*/  ISETP.NE.AND P5, PT, R13, 0x1f, PT ;  /* 0x0000001f0d00780c */ /* 0x000fe20003fa5270 */
[----:B------:R-:W-:Y:S10]  /*dc10*/  BRA.DIV ~URZ, `(.L_x_258) ;  /* 0x000023127f007947 */ /* 0x000ff4000b800000 */
[----:B--2---:R1:W2:Y:S02]  /*dc20*/  SHFL.IDX PT, R9, R62, RZ, 0x1f ;  /* 0x00001fff3e097589 */ /* 0x0042a400000e0000 */
.L_x_315:
[----:B------:R-:W-:Y:S05]  /*dc30*/  BRA.DIV ~URZ, `(.L_x_259) ;  /* 0x000023627f007947 */ /* 0x000fea000b800000 */
[----:B------:R3:W4:Y:S02]  /*dc40*/  SHFL.IDX PT, R8, R62, 0x1, 0x1f ;  /* 0x00201f003e087f89 */ /* 0x00072400000e0000 */
.L_x_316:
[----:B------:R-:W-:Y:S02]  /*dc50*/  IMAD.IADD R0, R247, 0x1, R13 ;  /* 0x00000001f7007824 */ /* 0x000fe400078e020d */
[----:B------:R-:W-:-:S03]  /*dc60*/  IMAD.MOV.U32 R6, RZ, RZ, RZ ;  /* 0x000000ffff067224 */ /* 0x000fc600078e00ff */
[----:B------:R-:W-:-:S13]  /*dc70*/  ISETP.GE.OR P0, PT, R0, c[0x0][0x53c], !P5 ;  /* 0x00014f0000007a0c */ /* 0x000fda0006f06670 */
[----:B------:R-:W-:Y:S01]  /*dc80*/  @!P0 IMAD.MOV.U32 R2, RZ, RZ, 0x4 ;  /* 0x00000004ff028424 */ /* 0x000fe200078e00ff */
[----:B------:R-:W-:-:S03]  /*dc90*/  @!P0 MOV R3, 0x4 ;  /* 0x0000000400038802 */ /* 0x000fc60000000f00 */
[----:B------:R-:W-:-:S04]  /*dca0*/  @!P0 IMAD.WIDE R4, R0, R2, c[0x0][0x580] ;  /* 0x0001600000048625 */ /* 0x000fc800078e0202 */
[----:B------:R-:W-:Y:S01]  /*dcb0*/  @!P0 IMAD.WIDE R2, R0, R3, c[0x0][0x578] ;  /* 0x00015e0000028625 */ /* 0x000fe200078e0203 */
[----:B------:R-:W5:Y:S04]  /*dcc0*/  @!P0 LDG.E R6, [R4.64] ;  /* 0x0000000804068981 */ /* 0x000f68000c1e1900 */
[----:B------:R-:W5:Y:S01]  /*dcd0*/  @!P0 LDG.E R7, [R2.64] ;  /* 0x0000000802078981 */ /* 0x000f62000c1e1900 */
[C---:B------:R-:W-:Y:S02]  /*dce0*/  ISETP.GE.U32.AND P4, PT, R13.reuse, 0x10, PT ;  /* 0x000000100d00780c */ /* 0x040fe40003f86070 */
[C---:B------:R-:W-:Y:S02]  /*dcf0*/  ISETP.GE.U32.AND P3, PT, R13.reuse, 0x8, PT ;  /* 0x000000080d00780c */ /* 0x040fe40003f66070 */
[----:B------:R-:W-:-:S02]  /*dd00*/  ISETP.GE.U32.AND P2, PT, R13, 0x4, PT ;  /* 0x000000040d00780c */ /* 0x000fc40003f46070 */
[C---:B------:R-:W-:Y:S02]  /*dd10*/  ISETP.GE.U32.AND P1, PT, R13.reuse, 0x2, PT ;  /* 0x000000020d00780c */ /* 0x040fe40003f26070 */
[----:B------:R-:W-:Y:S02]  /*dd20*/  ISETP.NE.AND P0, PT, R13, RZ, PT ;  /* 0x000000ff0d00720c */ /* 0x000fe40003f05270 */
[----:B------:R-:W-:Y:S01]  /*dd30*/  MOV R10, RZ ;  /* 0x000000ff000a7202 */ /* 0x000fe20000000f00 */
[----:B-----5:R-:W-:Y:S01]  /*dd40*/  IMAD R0, R7, R6, RZ ;  /* 0x0000000607007224 */ /* 0x020fe200078e02ff */
[----:B------:R-:W-:Y:S07]  /*dd50*/  BRA.DIV ~URZ, `(.L_x_260) ;  /* 0x000022b27f007947 */ /* 0x000fee000b800000 */
[----:B------:R1:W3:Y:S02]  /*dd60*/  SHFL.UP PT, R4, R0, 0x1, RZ ;  /* 0x0420000000047989 */ /* 0x0002e400000e00ff */
.L_x_317:
[----:B---3--:R-:W-:-:S04]  /*dd70*/  SEL R4, R4, RZ, P0 ;  /* 0x000000ff04047207 */ /* 0x008fc80000000000 */
[----:B-1----:R-:W-:Y:S01]  /*dd80*/  IADD3 R0, R0, R4, RZ ;  /* 0x0000000400007210 */ /* 0x002fe20007ffe0ff */
[----:B------:R-:W-:Y:S05]  /*dd90*/  BRA.DIV ~URZ, `(.L_x_261) ;  /* 0x000022b27f007947 */ /* 0x000fea000b800000 */
[----:B------:R-:W1:Y:S02]  /*dda0*/  SHFL.UP PT, R2, R0, 0x2, RZ ;  /* 0x0440000000027989 */ /* 0x000e6400000e00ff */
[----:B-1----:R-:W-:-:S05]  /*ddb0*/  SEL R2, R2, RZ, P1 ;  /* 0x000000ff02027207 */ /* 0x002fca0000800000 */
[----:B------:R-:W-:-:S05]  /*ddc0*/  IMAD.IADD R4, R0, 0x1, R2 ;  /* 0x0000000100047824 */ /* 0x000fca00078e0202 */
        /* <DEDUP_REMOVED lines=9> */
[----:B------:R1:W3:Y:S02]  /*de60*/  SHFL.IDX PT, R0, R4, 0x1f, 0x1f ;  /* 0x03e01f0004007f89 */ /* 0x0002e400000e0000 */
.L_x_318:
[----:B---3--:R-:W-:Y:S01]  /*de70*/  IMAD R0, R0, c[0x0][0x538], RZ ;  /* 0x00014e0000007a24 */ /* 0x008fe200078e02ff */
[----:B------:R-:W-:Y:S04]  /*de80*/  BSSY B1, `(.L_x_262) ;  /* 0x000007c000017945 */ /* 0x000fe80003800000 */
[----:B----4-:R-:W-:-:S04]  /*de90*/  IADD3 R8, R0, R8, RZ ;  /* 0x0000000800087210 */ /* 0x010fc80007ffe0ff */
[----:B--2---:R-:W-:-:S13]  /*dea0*/  ISETP.GT.AND P6, PT, R8, R9, PT ;  /* 0x000000090800720c */ /* 0x004fda0003fc4270 */
[----:B------:R-:W-:Y:S05]  /*deb0*/  @P6 BRA `(.L_x_263) ;  /* 0x0000024000006947 */ /* 0x000fea0003800000 */
.L_x_267:
[----:B------:R-:W-:-:S04]  /*dec0*/  IADD3 R0, R247, 0x1f, RZ ;  /* 0x0000001ff7007810 */ /* 0x000fc80007ffe0ff */
[----:B------:R-:W-:-:S13]  /*ded0*/  ISETP.GE.AND P6, PT, R0, c[0x0][0x53c], PT ;  /* 0x00014f0000007a0c */ /* 0x000fda0003fc6270 */
[----:B------:R-:W-:Y:S05]  /*dee0*/  @P6 BRA `(.L_x_264) ;  /* 0x0000071000006947 */ /* 0x000fea0003800000 */
[----:B------:R-:W-:Y:S01]  /*def0*/  MOV R247, R0 ;  /* 0x0000000000f77202 */ /* 0x000fe20000000f00 */
[----:B------:R-:W-:-:S03]  /*df00*/  CS2R R6, SRZ ;  /* 0x0000000000067805 */ /* 0x000fc6000001ff00 */
[----:B------:R-:W-:-:S04]  /*df10*/  IADD3 R0, R247, R13, RZ ;  /* 0x0000000df7007210 */ /* 0x000fc80007ffe0ff */
[----:B------:R-:W-:-:S13]  /*df20*/  ISETP.GE.OR P6, PT, R0, c[0x0][0x53c], !P5 ;  /* 0x00014f0000007a0c */ /* 0x000fda0006fc6670 */
[----:B------:R-:W-:Y:S02]  /*df30*/  @!P6 MOV R2, 0x4 ;  /* 0x000000040002e802 */ /* 0x000fe40000000f00 */
[----:B------:R-:W-:-:S03]  /*df40*/  @!P6 MOV R3, 0x4 ;  /* 0x000000040003e802 */ /* 0x000fc60000000f00 */
[----:B-1----:R-:W-:-:S04]  /*df50*/  @!P6 IMAD.WIDE R4, R0, R2, c[0x0][0x580] ;  /* 0x000160000004e625 */ /* 0x002fc800078e0202 */
[----:B------:R-:W-:Y:S01]  /*df60*/  @!P6 IMAD.WIDE R2, R0, R3, c[0x0][0x578] ;  /* 0x00015e000002e625 */ /* 0x000fe200078e0203 */
[----:B------:R-:W2:Y:S04]  /*df70*/  @!P6 LDG.E R6, [R4.64] ;  /* 0x000000080406e981 */ /* 0x000ea8000c1e1900 */
[----:B------:R-:W2:Y:S02]  /*df80*/  @!P6 LDG.E R7, [R2.64] ;  /* 0x000000080207e981 */ /* 0x000ea4000c1e1900 */
[----:B--2---:R-:W-:Y:S01]  /*df90*/  IMAD R0, R7, R6, RZ ;  /* 0x0000000607007224 */ /* 0x004fe200078e02ff */
[----:B------:R-:W-:Y:S05]  /*dfa0*/  BRA.DIV ~URZ, `(.L_x_265) ;  /* 0x000022527f007947 */ /* 0x000fea000b800000 */
[----:B------:R1:W2:Y:S02]  /*dfb0*/  SHFL.UP PT, R2, R0, 0x1, RZ ;  /* 0x0420000000027989 */ /* 0x0002a400000e00ff */
.L_x_319:
[----:B--2---:R-:W-:-:S04]  /*dfc0*/  SEL R2, R2, RZ, P0 ;  /* 0x000000ff02027207 */ /* 0x004fc80000000000 */
        /* <DEDUP_REMOVED lines=14> */
[----:B------:R1:W2:Y:S02]  /*e0b0*/  SHFL.IDX PT, R0, R4, 0x1f, 0x1f ;  /* 0x03e01f0004007f89 */ /* 0x0002a400000e0000 */
.L_x_320:
[----:B--2---:R-:W-:-:S05]  /*e0c0*/  IMAD R0, R0, c[0x0][0x538], RZ ;  /* 0x00014e0000007a24 */ /* 0x004fca00078e02ff */
[----:B------:R-:W-:-:S04]  /*e0d0*/  IADD3 R8, R0, R8, RZ ;  /* 0x0000000800087210 */ /* 0x000fc80007ffe0ff */
[----:B------:R-:W-:-:S13]  /*e0e0*/  ISETP.GT.AND P6, PT, R8, R9, PT ;  /* 0x000000090800720c */ /* 0x000fda0003fc4270 */
[----:B-1----:R-:W-:Y:S05]  /*e0f0*/  @!P6 BRA `(.L_x_267) ;  /* 0xfffffdc00000e947 */ /* 0x002fea000383ffff */
.L_x_263:
[----:B------:R-:W-:-:S05]  /*e100*/  IADD3 R8, -R0, R8, RZ ;  /* 0x0000000800087210 */ /* 0x000fca0007ffe1ff */
[----:B------:R-:W-:-:S05]  /*e110*/  IMAD R0, R4, c[0x0][0x538], R8 ;  /* 0x00014e0004007a24 */ /* 0x000fca00078e0208 */
[----:B------:R-:W-:Y:S01]  /*e120*/  ISETP.GT.AND P0, PT, R0, R9, PT ;  /* 0x000000090000720c */ /* 0x000fe20003f04270 */
[----:B------:R-:W-:-:S12]  /*e130*/  BRA.DIV ~URZ, `(.L_x_268) ;  /* 0x000022c27f007947 */ /* 0x000fd8000b800000 */
[----:B------:R-:W-:-:S04]  /*e140*/  VOTE.ANY R0, PT, !P0 ;  /* 0x0000000000007806 */ /* 0x000fc800040e0100 */
.L_x_321:
[----:B------:R2:W3:Y:S01]  /*e150*/  POPC R11, R0 ;  /* 0x00000000000b7309 */ /* 0x0004e20000000000 */
[----:B------:R-:W-:Y:S05]  /*e160*/  BRA.DIV ~URZ, `(.L_x_269) ;  /* 0x000022d27f007947 */ /* 0x000fea000b800000 */
[----:B---3--:R3:W4:Y:S04]  /*e170*/  SHFL.IDX PT, R6, R6, R11, 0x1f ;  /* 0x00001f0b06067589 */ /* 0x00872800000e0000 */
[----:B------:R3:W1:Y:S02]  /*e180*/  SHFL.IDX PT, R7, R7, R11, 0x1f ;  /* 0x00001f0b07077589 */ /* 0x00066400000e0000 */
.L_x_322:
[----:B------:R-:W-:Y:S01]  /*e190*/  ISETP.NE.AND P0, PT, R0, RZ, PT ;  /* 0x000000ff0000720c */ /* 0x000fe20003f05270 */
[----:B------:R-:W-:-:S12]  /*e1a0*/  BSSY B0, `(.L_x_270) ;  /* 0x0000005000007945 */ /* 0x000fd80003800000 */
[----:B------:R-:W-:Y:S05]  /*e1b0*/  @!P0 BRA `(.L_x_271) ;  /* 0x0000003000008947 */ /* 0x000fea0003800000 */
[----:B--2---:R-:W-:Y:S01]  /*e1c0*/  IADD3 R0, R11, -0x1, RZ ;  /* 0xffffffff0b007810 */ /* 0x004fe20007ffe0ff */
[----:B------:R-:W-:Y:S05]  /*e1d0*/  BRA.DIV ~URZ, `(.L_x_272) ;  /* 0x000023327f007947 */ /* 0x000fea000b800000 */
[----:B------:R2:W3:Y:S02]  /*e1e0*/  SHFL.IDX PT, R10, R4, R0, 0x1f ;  /* 0x00001f00040a7589 */ /* 0x0004e400000e0000 */
.L_x_271:
[----:B------:R-:W-:Y:S05]  /*e1f0*/  BSYNC B0 ;  /* 0x0000000000007941 */ /* 0x000fea0003800000 */
.L_x_270:
[-C--:B-12-4-:R-:W-:Y:S01]  /*e200*/  IABS R4, R6.reuse ;  /* 0x0000000600047213 */ /* 0x096fe20000000000 */
[----:B---3--:R-:W-:Y:S01]  /*e210*/  IMAD R244, R10, c[0x0][0x538], R8 ;  /* 0x00014e000af47a24 */ /* 0x008fe200078e0208 */
[----:B------:R-:W-:Y:S01]  /*e220*/  IABS R0, R7 ;  /* 0x0000000700007213 */ /* 0x000fe20000000000 */
[----:B------:R-:W-:Y:S01]  /*e230*/  IMAD.IADD R247, R11, 0x1, R247 ;  /* 0x000000010bf77824 */ /* 0x000fe200078e02f7 */
[----:B------:R-:W1:Y:S01]  /*e240*/  I2F.RP R2, R4 ;  /* 0x0000000400027306 */ /* 0x000e620000209400 */
[----:B------:R-:W-:Y:S02]  /*e250*/  IMAD.IADD R10, R9, 0x1, -R244 ;  /* 0x00000001090a7824 */ /* 0x000fe400078e0af4 */
[----:B------:R-:W-:Y:S01]  /*e260*/  IMAD.MOV.U32 R5, RZ, RZ, R0 ;  /* 0x000000ffff057224 */ /* 0x000fe200078e0000 */
[----:B------:R-:W-:Y:S02]  /*e270*/  IABS R0, R6 ;  /* 0x0000000600007213 */ /* 0x000fe40000000000 */
[----:B------:R-:W-:-:S02]  /*e280*/  IABS R9, R10 ;  /* 0x0000000a00097213 */ /* 0x000fc40000000000 */
[----:B------:R-:W-:Y:S01]  /*e290*/  I2F.RP R12, R5 ;  /* 0x00000005000c7306 */ /* 0x000fe20000209400 */
[----:B------:R-:W-:-:S07]  /*e2a0*/  IMAD.MOV R0, RZ, RZ, -R0 ;  /* 0x000000ffff007224 */ /* 0x000fce00078e0a00 */
[----:B-1----:R-:W1:Y:S02]  /*e2b0*/  MUFU.RCP R2, R2 ;  /* 0x0000000200027308 */ /* 0x002e640000001000 */
[----:B-1----:R-:W-:-:S06]  /*e2c0*/  IADD3 R2, R2, 0xffffffe, RZ ;  /* 0x0ffffffe02027810 */ /* 0x002fcc0007ffe0ff */
[----:B------:R-:W1:Y:S02]  /*e2d0*/  F2I.FTZ.U32.TRUNC.NTZ R3, R2 ;  /* 0x0000000200037305 */ /* 0x000e64000021f000 */
[----:B-1----:R-:W-:-:S04]  /*e2e0*/  IMAD.MOV R2, RZ, RZ, -R3 ;  /* 0x000000ffff027224 */ /* 0x002fc800078e0a03 */
[----:B------:R-:W-:Y:S01]  /*e2f0*/  IMAD R8, R2, R4, RZ ;  /* 0x0000000402087224 */ /* 0x000fe200078e02ff */
[----:B------:R-:W-:-:S05]  /*e300*/  MOV R2, RZ ;  /* 0x000000ff00027202 */ /* 0x000fca0000000f00 */
[----:B------:R-:W-:-:S04]  /*e310*/  IMAD.HI.U32 R8, R3, R8, R2 ;  /* 0x0000000803087227 */ /* 0x000fc800078e0002 */
[----:B------:R-:W-:Y:S02]  /*e320*/  IMAD.MOV.U32 R2, RZ, RZ, R9 ;  /* 0x000000ffff027224 */ /* 0x000fe400078e0009 */
[----:B------:R-:W-:Y:S02]  /*e330*/  IMAD.MOV.U32 R3, RZ, RZ, R0 ;  /* 0x000000ffff037224 */ /* 0x000fe400078e0000 */
[----:B------:R-:W-:-:S04]  /*e340*/  IMAD.HI.U32 R0, R8, R2, RZ ;  /* 0x0000000208007227 */ /* 0x000fc800078e00ff */
[----:B------:R-:W-:Y:S02]  /*e350*/  IMAD R2, R0, R3, R2 ;  /* 0x0000000300027224 */ /* 0x000fe400078e0202 */
[----:B------:R-:W1:Y:S03]  /*e360*/  MUFU.RCP R3, R12 ;  /* 0x0000000c00037308 */ /* 0x000e660000001000 */
[----:B------:R-:W-:Y:S02]  /*e370*/  ISETP.GT.U32.AND P1, PT, R4, R2, PT ;  /* 0x000000020400720c */ /* 0x000fe40003f24070 */
[----:B-1----:R-:W-:-:S11]  /*e380*/  IADD3 R3, R3, 0xffffffe, RZ ;  /* 0x0ffffffe03037810 */ /* 0x002fd60007ffe0ff */
[-C--:B------:R-:W-:Y:S02]  /*e390*/  @!P1 IADD3 R2, R2, -R4.reuse, RZ ;  /* 0x8000000402029210 */ /* 0x080fe40007ffe0ff */
[----:B------:R-:W-:Y:S01]  /*e3a0*/  @!P1 IADD3 R0, R0, 0x1, RZ ;  /* 0x0000000100009810 */ /* 0x000fe20007ffe0ff */
[----:B------:R-:W1:Y:S01]  /*e3b0*/  F2I.FTZ.U32.TRUNC.NTZ R3, R3 ;  /* 0x0000000300037305 */ /* 0x000e62000021f000 */
[----:B------:R-:W-:Y:S02]  /*e3c0*/  ISETP.GE.U32.AND P2, PT, R2, R4, PT ;  /* 0x000000040200720c */ /* 0x000fe40003f46070 */
[----:B------:R-:W-:Y:S02]  /*e3d0*/  LOP3.LUT R2, R10, R6, RZ, 0x3c, !PT ;  /* 0x000000060a027212 */ /* 0x000fe400078e3cff */
[----:B------:R-:W-:Y:S02]  /*e3e0*/  ISETP.NE.AND P1, PT, R6, RZ, PT ;  /* 0x000000ff0600720c */ /* 0x000fe40003f25270 */
[----:B------:R-:W-:-:S07]  /*e3f0*/  ISETP.GE.AND P0, PT, R2, RZ, PT ;  /* 0x000000ff0200720c */ /* 0x000fce0003f06270 */
[----:B------:R-:W-:Y:S01]  /*e400*/  @P2 IADD3 R0, R0, 0x1, RZ ;  /* 0x0000000100002810 */ /* 0x000fe20007ffe0ff */
[----:B-1----:R-:W-:-:S04]  /*e410*/  IMAD.MOV R2, RZ, RZ, -R3 ;  /* 0x000000ffff027224 */ /* 0x002fc800078e0a03 */
[----:B------:R-:W-:Y:S01]  /*e420*/  IMAD.MOV.U32 R4, RZ, RZ, R2 ;  /* 0x000000ffff047224 */ /* 0x000fe200078e0002 */
[----:B------:R-:W-:Y:S01]  /*e430*/  IABS R2, R7 ;  /* 0x0000000700027213 */ /* 0x000fe20000000000 */
[----:B------:R-:W-:Y:S01]  /*e440*/  @!P0 IMAD.MOV R0, RZ, RZ, -R0 ;  /* 0x000000ffff008224 */ /* 0x000fe200078e0a00 */
[----:B------:R-:W-:Y:S01]  /*e450*/  @!P1 LOP3.LUT R0, RZ, R6, RZ, 0x33, !PT ;  /* 0x00000006ff009212 */ /* 0x000fe200078e33ff */
[----:B------:R-:W-:Y:S01]  /*e460*/  IMAD R4, R4, R5, RZ ;  /* 0x0000000504047224 */ /* 0x000fe200078e02ff */
[----:B------:R-:W-:Y:S01]  /*e470*/  IADD3 R8, RZ, -R2, RZ ;  /* 0x80000002ff087210 */ /* 0x000fe20007ffe0ff */
[----:B------:R-:W-:Y:S01]  /*e480*/  IMAD.MOV.U32 R2, RZ, RZ, RZ ;  /* 0x000000ffff027224 */ /* 0x000fe200078e00ff */
[----:B------:R-:W-:Y:S01]  /*e490*/  IABS R9, R0 ;  /* 0x0000000000097213 */ /* 0x000fe20000000000 */
[----:B------:R-:W-:Y:S02]  /*e4a0*/  IMAD R6, R0, R6, RZ ;  /* 0x0000000600067224 */ /* 0x000fe400078e02ff */
[----:B------:R-:W-:Y:S01]  /*e4b0*/  IMAD.HI.U32 R2, R3, R4, R2 ;  /* 0x0000000403027227 */ /* 0x000fe200078e0002 */
[----:B------:R-:W-:-:S02]  /*e4c0*/  MOV R4, R8 ;  /* 0x0000000800047202 */ /* 0x000fc40000000f00 */
[----:B------:R-:W-:Y:S01]  /*e4d0*/  IADD3 R245, R10, -R6, RZ ;  /* 0x800000060af57210 */ /* 0x000fe20007ffe0ff */
[----:B------:R-:W-:-:S04]  /*e4e0*/  IMAD.MOV.U32 R3, RZ, RZ, R9 ;  /* 0x000000ffff037224 */ /* 0x000fc800078e0009 */
        /* <DEDUP_REMOVED lines=11> */
[----:B------:R-:W-:-:S04]  /*e5a0*/  @!P1 LOP3.LUT R2, RZ, R7, RZ, 0x33, !PT ;  /* 0x00000007ff029212 */ /* 0x000fc800078e33ff */
[----:B------:R-:W-:Y:S01]  /*e5b0*/  IADD3 R3, -R2, RZ, RZ ;  /* 0x000000ff02037210 */ /* 0x000fe20007ffe1ff */
[----:B------:R-:W-:-:S04]  /*e5c0*/  IMAD R2, R7, 0x1000000, R2 ;  /* 0x0100000007027824 */ /* 0x000fc800078e0202 */
[----:B------:R-:W-:-:S04]  /*e5d0*/  IMAD R0, R7, R3, R0 ;  /* 0x0000000307007224 */ /* 0x000fc800078e0200 */
[----:B------:R-:W-:Y:S01]  /*e5e0*/  IMAD R246, R0, 0x10000, R2 ;  /* 0x0001000000f67824 */ /* 0x000fe200078e0202 */
[----:B------:R-:W-:Y:S05]  /*e5f0*/  BRA `(.L_x_273) ;  /* 0x0000004000007947 */ /* 0x000fea0003800000 */
.L_x_264:
[----:B------:R-:W-:Y:S01]  /*e600*/  IMAD.MOV.U32 R244, RZ, RZ, R9 ;  /* 0x000000fffff47224 */ /* 0x000fe200078e0009 */
[----:B------:R-:W-:Y:S01]  /*e610*/  MOV R246, RZ ;  /* 0x000000ff00f67202 */ /* 0x000fe20000000f00 */
[----:B------:R-:W-:Y:S01]  /*e620*/  IMAD.MOV.U32 R245, RZ, RZ, RZ ;  /* 0x000000fffff57224 */ /* 0x000fe200078e00ff */
[----:B------:R-:W-:Y:S02]  /*e630*/  MOV R247, c[0x0][0x53c] ;  /* 0x00014f0000f77a02 */ /* 0x000fe40000000f00 */
.L_x_273:
[----:B------:R-:W-:Y:S05]  /*e640*/  BSYNC B1 ;  /* 0x0000000000017941 */ /* 0x000fea0003800000 */
.L_x_262:
[----:B------:R-:W-:Y:S01]  /*e650*/  WARPSYNC 0xffffffff ;  /* 0xffffffff00007948 */ /* 0x000fe20003800000 */
[----:B------:R-:W-:Y:S01]  /*e660*/  BAR.SYNC.DEFER_BLOCKING 0x4, 0x100 ;  /* 0x0104000000007b1d */ /* 0x000fe20000010000 */
[----:B------:R-:W-:-:S13]  /*e670*/  ISETP.NE.AND P0, PT, R13, RZ, PT ;  /* 0x000000ff0d00720c */ /* 0x000fda0003f05270 */
[----:B------:R2:W-:Y:S04]  /*e680*/  @!P0 STS.128 [0xf100], R244 ;  /* 0x00f100f4ff008388 */ /* 0x0005e80000000c00 */
[----:B------:R-:W-:Y:S06]  /*e690*/  BAR.ARV 0x5, 0x100 ;  /* 0x0144000000007b1d */ /* 0x000fec0000002000 */
.L_x_257:
[----:B--2---:R-:W-:-:S13]  /*e6a0*/  ISETP.GE.AND P0, PT, R247, c[0x0][0x53c], PT ;  /* 0x00014f00f7007a0c */ /* 0x004fda0003f06270 */
[----:B-1-34-:R-:W-:Y:S01]  /*e6b0*/  @P0 CALL.REL.NOINC `(.L_x_274) ;  /* 0x0000001000000944 */ /* 0x01afe20003c00000 */
[----:B------:R-:W-:Y:S05]  /*e6c0*/  BRA `(.L_x_275) ;  /* 0xffff300000007947 */ /* 0x000fea000383ffff */
.L_x_274:
[----:B------:R-:W-:Y:S05]  /*e6d0*/  EXIT ;  /* 0x000000000000794d */ /* 0x000fea0003800000 */
.L_x_167:
[----:B------:R-:W-:Y:S01]  /*e6e0*/  IMAD.MOV.U32 R0, RZ, RZ, R5 ;  /* 0x000000ffff007224 */ /* 0x000fe200078e0005 */
[----:B------:R-:W-:Y:S02]  /*e6f0*/  MOV R2, 0x1 ;  /* 0x0000000100027802 */ /* 0x000fe40000000f00 */
[----:B------:R-:W-:Y:S02]  /*e700*/  MOV R3, 0xe720 ;  /* 0x0000e72000037802 */ /* 0x000fe40000000f00 */
[----:B-1----:R-:W-:Y:S05]  /*e710*/  CALL.REL.NOINC `($__internal_4_$__cuda_sm70_shflsync_up_p) ;  /* 0x00001f1000007944 */ /* 0x002fea0003c00000 */
[----:B------:R-:W-:Y:S01]  /*e720*/  MOV R0, R4 ;  /* 0x0000000400007202 */ /* 0x000fe20000000f00 */
[----:B------:R-:W-:Y:S05]  /*e730*/  BRA `(.L_x_276) ;  /* 0xffff1d1000007947 */ /* 0x000fea000383ffff */
.L_x_168:
[----:B------:R-:W-:Y:S01]  /*e740*/  IMAD.MOV.U32 R0, RZ, RZ, R5 ;  /* 0x000000ffff007224 */ /* 0x000fe200078e0005 */
[----:B------:R-:W-:Y:S02]  /*e750*/  MOV R2, 0x2 ;  /* 0x0000000200027802 */ /* 0x000fe40000000f00 */
[----:B------:R-:W-:Y:S02]  /*e760*/  MOV R3, 0xe780 ;  /* 0x0000e78000037802 */ /* 0x000fe40000000f00 */
[----:B-1----:R-:W-:Y:S05]  /*e770*/  CALL.REL.NOINC `($__internal_4_$__cuda_sm70_shflsync_up_p) ;  /* 0x00001eb000007944 */ /* 0x002fea0003c00000 */
[----:B------:R-:W-:Y:S01]  /*e780*/  SEL R0, R4, RZ, P4 ;  /* 0x000000ff04007207 */ /* 0x000fe20002000000 */
[----:B------:R-:W-:Y:S01]  /*e790*/  IMAD.MOV.U32 R2, RZ, RZ, 0x4 ;  /* 0x00000004ff027424 */ /* 0x000fe200078e00ff */
[----:B------:R-:W-:-:S03]  /*e7a0*/  MOV R3, 0xe7d0 ;  /* 0x0000e7d000037802 */ /* 0x000fc60000000f00 */
[----:B------:R-:W-:Y:S02]  /*e7b0*/  IMAD.IADD R0, R5, 0x1, R0 ;  /* 0x0000000105007824 */ /* 0x000fe400078e0200 */
[----:B------:R-:W-:Y:S05]  /*e7c0*/  CALL.REL.NOINC `($__internal_4_$__cuda_sm70_shflsync_up_p) ;  /* 0x00001e6000007944 */ /* 0x000fea0003c00000 */
        /* <DEDUP_REMOVED lines=12> */
[----:B------:R-:W-:Y:S02]  /*e890*/  MOV R3, 0x1f ;  /* 0x0000001f00037802 */ /* 0x000fe40000000f00 */
[----:B------:R-:W-:Y:S01]  /*e8a0*/  MOV R2, 0xe8e0 ;  /* 0x0000e8e000027802 */ /* 0x000fe20000000f00 */
[----:B------:R-:W-:-:S04]  /*e8b0*/  IMAD.IADD R4, R0, 0x1, R4 ;  /* 0x0000000100047824 */ /* 0x000fc800078e0204 */
[----:B------:R-:W-:Y:S02]  /*e8c0*/  IMAD.MOV.U32 R37, RZ, RZ, R4 ;  /* 0x000000ffff257224 */ /* 0x000fe400078e0004 */
[----:B------:R-:W-:Y:S05]  /*e8d0*/  CALL.REL.NOINC `($__internal_3_$__cuda_sm70_shflsync_idx_p) ;  /* 0x00001d0000007944 */ /* 0x000fea0003c00000 */
[----:B------:R-:W-:Y:S01]  /*e8e0*/  MOV R0, R36 ;  /* 0x0000002400007202 */ /* 0x000fe20000000f00 */
[----:B------:R-:W-:Y:S05]  /*e8f0*/  BRA `(.L_x_277) ;  /* 0xffff1c5000007947 */ /* 0x000fea000383ffff */
.L_x_170:
[----:B------:R-:W-:Y:S02]  /*e900*/  SEL R0, RZ, 0x1, P0 ;  /* 0x00000001ff007807 */ /* 0x000fe40000000000 */
[----:B------:R-:W-:Y:S02]  /*e910*/  MOV R2, 0xe930 ;  /* 0x0000e93000027802 */ /* 0x000fe40000000f00 */
[----:B-1----:R-:W-:Y:S05]  /*e920*/  CALL.REL.NOINC `($__internal_5_$__cuda_sm70_votesync_ballot) ;  /* 0x00001d7000007944 */ /* 0x002fea0003c00000 */
[----:B------:R-:W-:Y:S05]  /*e930*/  BRA `(.L_x_278) ;  /* 0xffff1ca000007947 */ /* 0x000fea000383ffff */
.L_x_171:
[----:B------:R-:W-:Y:S01]  /*e940*/  IMAD.MOV.U32 R37, RZ, RZ, R8 ;  /* 0x000000ffff257224 */ /* 0x000fe200078e0008 */
[----:B--2---:R-:W-:Y:S01]  /*e950*/  MOV R36, R247 ;  /* 0x000000f700247202 */ /* 0x004fe20000000f00 */
[----:B------:R-:W-:Y:S01]  /*e960*/  IMAD.MOV.U32 R3, RZ, RZ, 0x1f ;  /* 0x0000001fff037424 */ /* 0x000fe200078e00ff */
[----:B------:R-:W-:Y:S02]  /*e970*/  MOV R2, 0xe990 ;  /* 0x0000e99000027802 */ /* 0x000fe40000000f00 */
[----:B-1----:R-:W-:Y:S05]  /*e980*/  CALL.REL.NOINC `($__internal_3_$__cuda_sm70_shflsync_idx_p) ;  /* 0x00001c5000007944 */ /* 0x002fea0003c00000 */
[----:B------:R-:W-:Y:S01]  /*e990*/  IMAD.MOV.U32 R11, RZ, RZ, R36 ;  /* 0x000000ffff0b7224 */ /* 0x000fe200078e0024 */
[----:B------:R-:W-:Y:S01]  /*e9a0*/  MOV R37, R7 ;  /* 0x0000000700257202 */ /* 0x000fe20000000f00 */
[----:B------:R-:W-:Y:S01]  /*e9b0*/  IMAD.MOV.U32 R6, RZ, RZ, RZ ;  /* 0x000000ffff067224 */ /* 0x000fe200078e00ff */
[----:B------:R-:W-:Y:S01]  /*e9c0*/  MOV R36, R247 ;  /* 0x000000f700247202 */ /* 0x000fe20000000f00 */
[----:B------:R-:W-:Y:S01]  /*e9d0*/  IMAD.MOV.U32 R3, RZ, RZ, 0x1f ;  /* 0x0000001fff037424 */ /* 0x000fe200078e00ff */
[----:B------:R-:W-:-:S02]  /*e9e0*/  MOV R2, 0xea00 ;  /* 0x0000ea0000027802 */ /* 0x000fc40000000f00 */
[----:B------:R-:W-:Y:S05]  /*e9f0*/  CALL.REL.NOINC `($__internal_3_$__cuda_sm70_shflsync_idx_p) ;  /* 0x00001be000007944 */ /* 0x000fea0003c00000 */
[----:B------:R-:W-:Y:S01]  /*ea00*/  MOV R10, R36 ;  /* 0x00000024000a7202 */ /* 0x000fe20000000f00 */
[----:B------:R-:W-:Y:S05]  /*ea10*/  BRA `(.L_x_279) ;  /* 0xffff1c1000007947 */ /* 0x000fea000383ffff */
.L_x_174:
[----:B------:R-:W-:Y:S01]  /*ea20*/  IMAD.MOV.U32 R37, RZ, RZ, R4 ;  /* 0x000000ffff257224 */ /* 0x000fe200078e0004 */
[----:B------:R-:W-:-:S02]  /*ea30*/  MOV R3, 0x1f ;  /* 0x0000001f00037802 */ /* 0x000fc40000000f00 */
[----:B------:R-:W-:Y:S02]  /*ea40*/  MOV R2, 0xea60 ;  /* 0x0000ea6000027802 */ /* 0x000fe40000000f00 */
[----:B-1234-:R-:W-:Y:S05]  /*ea50*/  CALL.REL.NOINC `($__internal_3_$__cuda_sm70_shflsync_idx_p) ;  /* 0x00001b8000007944 */ /* 0x01efea0003c00000 */
[----:B------:R-:W-:Y:S01]  /*ea60*/  MOV R6, R36 ;  /* 0x0000002400067202 */ /* 0x000fe20000000f00 */
[----:B------:R-:W-:Y:S05]  /*ea70*/  BRA `(.L_x_173) ;  /* 0xffff1c1000007947 */ /* 0x000fea000383ffff */
.L_x_184:
[----:B------:R-:W-:Y:S01]  /*ea80*/  IMAD.MOV.U32 R37, RZ, RZ, R15 ;  /* 0x000000ffff257224 */ /* 0x000fe200078e000f */
[----:B------:R-:W-:Y:S01]  /*ea90*/  MOV R36, 0x3 ;  /* 0x0000000300247802 */ /* 0x000fe20000000f00 */
[----:B------:R-:W-:Y:S01]  /*eaa0*/  IMAD.MOV.U32 R3, RZ, RZ, 0x181f ;  /* 0x0000181fff037424 */ /* 0x000fe200078e00ff */
[----:B------:R-:W-:Y:S02]  /*eab0*/  MOV R2, 0xead0 ;  /* 0x0000ead000027802 */ /* 0x000fe40000000f00 */
[----:B------:R-:W-:Y:S05]  /*eac0*/  CALL.REL.NOINC `($__internal_3_$__cuda_sm70_shflsync_idx_p) ;  /* 0x00001b1000007944 */ /* 0x000fea0003c00000 */
[----:B------:R-:W-:Y:S01]  /*ead0*/  IMAD.MOV.U32 R0, RZ, RZ, R36 ;  /* 0x000000ffff007224 */ /* 0x000fe200078e0024 */
[----:B------:R-:W-:Y:S01]  /*eae0*/  MOV R36, 0x3 ;  /* 0x0000000300247802 */ /* 0x000fe20000000f00 */
[----:B------:R-:W-:Y:S01]  /*eaf0*/  IMAD.MOV.U32 R37, RZ, RZ, R14 ;  /* 0x000000ffff257224 */ /* 0x000fe200078e000e */
[----:B------:R-:W-:Y:S02]  /*eb00*/  MOV R3, 0x181f ;  /* 0x0000181f00037802 */ /* 0x000fe40000000f00 */
[----:B------:R-:W-:Y:S02]  /*eb10*/  MOV R2, 0xeb30 ;  /* 0x0000eb3000027802 */ /* 0x000fe40000000f00 */
[----:B------:R-:W-:Y:S05]  /*eb20*/  CALL.REL.NOINC `($__internal_3_$__cuda_sm70_shflsync_idx_p) ;  /* 0x00001ab000007944 */ /* 0x000fea0003c00000 */
[----:B------:R-:W-:Y:S01]  /*eb30*/  MOV R2, R36 ;  /* 0x0000002400027202 */ /* 0x000fe20000000f00 */
[----:B------:R-:W-:Y:S05]  /*eb40*/  BRA `(.L_x_280) ;  /* 0xffff447000007947 */ /* 0x000fea000383ffff */
.L_x_187:
[----:B------:R-:W-:Y:S01]  /*eb50*/  IMAD.MOV.U32 R37, RZ, RZ, R0 ;  /* 0x000000ffff257224 */ /* 0x000fe200078e0000 */
[----:B------:R-:W-:Y:S01]  /*eb60*/  MOV R36, RZ ;  /* 0x000000ff00247202 */ /* 0x000fe20000000f00 */
[----:B------:R-:W-:Y:S01]  /*eb70*/  IMAD.MOV.U32 R3, RZ, RZ, 0x181f ;  /* 0x0000181fff037424 */ /* 0x000fe200078e00ff */
[----:B------:R-:W-:-:S02]  /*eb80*/  MOV R2, 0xeba0 ;  /* 0x0000eba000027802 */ /* 0x000fc40000000f00 */
[----:B------:R-:W-:Y:S05]  /*eb90*/  CALL.REL.NOINC `($__internal_3_$__cuda_sm70_shflsync_idx_p) ;  /* 0x00001a4000007944 */ /* 0x000fea0003c00000 */
[----:B------:R-:W-:Y:S01]  /*eba0*/  MOV R5, R36 ;  /* 0x0000002400057202 */ /* 0x000fe20000000f00 */
[----:B------:R-:W-:Y:S05]  /*ebb0*/  BRA `(.L_x_281) ;  /* 0xffff589000007947 */ /* 0x000fea000383ffff */
.L_x_188:
[----:B------:R-:W-:Y:S01]  /*ebc0*/  IMAD.MOV.U32 R37, RZ, RZ, R4 ;  /* 0x000000ffff257224 */ /* 0x000fe200078e0004 */
[----:B------:R-:W-:Y:S01]  /*ebd0*/  MOV R36, RZ ;  /* 0x000000ff00247202 */ /* 0x000fe20000000f00 */
[----:B------:R-:W-:Y:S01]  /*ebe0*/  IMAD.MOV.U32 R3, RZ, RZ, 0x181f ;  /* 0x0000181fff037424 */ /* 0x000fe200078e00ff */
[----:B------:R-:W-:-:S02]  /*ebf0*/  MOV R2, 0xec10 ;  /* 0x0000ec1000027802 */ /* 0x000fc40000000f00 */
[----:B-12---:R-:W-:Y:S05]  /*ec00*/  CALL.REL.NOINC `($__internal_3_$__cuda_sm70_shflsync_idx_p) ;  /* 0x000019d000007944 */ /* 0x006fea0003c00000 */
[----:B------:R-:W-:Y:S01]  /*ec10*/  MOV R2, R36 ;  /* 0x0000002400027202 */ /* 0x000fe20000000f00 */
[----:B------:R-:W-:Y:S05]  /*ec20*/  BRA `(.L_x_282) ;  /* 0xffff584000007947 */ /* 0x000fea000383ffff */
.L_x_191:
[----:B------:R-:W-:Y:S01]  /*ec30*/  IMAD.MOV.U32 R37, RZ, RZ, R0 ;  /* 0x000000ffff257224 */ /* 0x000fe200078e0000 */
[----:B------:R-:W-:Y:S01]  /*ec40*/  MOV R36, 0x1 ;  /* 0x0000000100247802 */ /* 0x000fe20000000f00 */
[----:B--2---:R-:W-:Y:S01]  /*ec50*/  IMAD.MOV.U32 R3, RZ, RZ, 0x181f ;  /* 0x0000181fff037424 */ /* 0x004fe200078e00ff */
[----:B----4-:R-:W-:-:S03]  /*ec60*/  MOV R2, 0xec80 ;  /* 0x0000ec8000027802 */ /* 0x010fc60000000f00 */
[----:B-1-3--:R-:W-:Y:S05]  /*ec70*/  CALL.REL.NOINC `($__internal_3_$__cuda_sm70_shflsync_idx_p) ;  /* 0x0000196000007944 */ /* 0x00afea0003c00000 */
[----:B------:R-:W-:Y:S01]  /*ec80*/  IMAD.MOV.U32 R5, RZ, RZ, R36 ;  /* 0x000000ffff057224 */ /* 0x000fe200078e0024 */
[----:B------:R-:W-:Y:S01]  /*ec90*/  MOV R36, 0x1 ;  /* 0x0000000100247802 */ /* 0x000fe20000000f00 */
[----:B------:R-:W-:Y:S01]  /*eca0*/  IMAD.MOV.U32 R37, RZ, RZ, R4 ;  /* 0x000000ffff257224 */ /* 0x000fe200078e0004 */
[----:B------:R-:W-:-:S02]  /*ecb0*/  MOV R3, 0x181f ;  /* 0x0000181f00037802 */ /* 0x000fc40000000f00 */
[----:B------:R-:W-:Y:S02]  /*ecc0*/  MOV R2, 0xece0 ;  /* 0x0000ece000027802 */ /* 0x000fe40000000f00 */
[----:B------:R-:W-:Y:S05]  /*ecd0*/  CALL.REL.NOINC `($__internal_3_$__cuda_sm70_shflsync_idx_p) ;  /* 0x0000190000007944 */ /* 0x000fea0003c00000 */
[----:B------:R-:W-:Y:S01]  /*ece0*/  MOV R2, R36 ;  /* 0x0000002400027202 */ /* 0x000fe20000000f00 */
[----:B------:R-:W-:Y:S05]  /*ecf0*/  BRA `(.L_x_283) ;  /* 0xffff589000007947 */ /* 0x000fea000383ffff */
.L_x_194:
[----:B------:R-:W-:Y:S01]  /*ed00*/  IMAD.MOV.U32 R37, RZ, RZ, R0 ;  /* 0x000000ffff257224 */ /* 0x000fe200078e0000 */
[----:B------:R-:W-:Y:S01]  /*ed10*/  MOV R36, 0x2 ;  /* 0x0000000200247802 */ /* 0x000fe20000000f00 */
[----:B-1----:R-:W-:Y:S01]  /*ed20*/  IMAD.MOV.U32 R3, RZ, RZ, 0x181f ;  /* 0x0000181fff037424 */ /* 0x002fe200078e00ff */
[----:B----4-:R-:W-:Y:S02]  /*ed30*/  MOV R2, 0xed50 ;  /* 0x0000ed5000027802 */ /* 0x010fe40000000f00 */
[----:B--23--:R-:W-:Y:S05]  /*ed40*/  CALL.REL.NOINC `($__internal_3_$__cuda_sm70_shflsync_idx_p) ;  /* 0x0000189000007944 */ /* 0x00cfea0003c00000 */
[----:B------:R-:W-:Y:S01]  /*ed50*/  MOV R5, R36 ;  /* 0x0000002400057202 */ /* 0x000fe20000000f00 */
[----:B------:R-:W-:Y:S05]  /*ed60*/  BRA `(.L_x_284) ;  /* 0xffff594000007947 */ /* 0x000fea000383ffff */
.L_x_195:
[----:B------:R-:W-:Y:S01]  /*ed70*/  IMAD.MOV.U32 R37, RZ, RZ, R4 ;  /* 0x000000ffff257224 */ /* 0x000fe200078e0004 */
[----:B------:R-:W-:Y:S01]  /*ed80*/  MOV R36, 0x2 ;  /* 0x0000000200247802 */ /* 0x000fe20000000f00 */
[----:B------:R-:W-:Y:S01]  /*ed90*/  IMAD.MOV.U32 R3, RZ, RZ, 0x181f ;  /* 0x0000181fff037424 */ /* 0x000fe200078e00ff */
[----:B----4-:R-:W-:Y:S02]  /*eda0*/  MOV R2, 0xedc0 ;  /* 0x0000edc000027802 */ /* 0x010fe40000000f00 */
[----:B-123--:R-:W-:Y:S05]  /*edb0*/  CALL.REL.NOINC `($__internal_3_$__cuda_sm70_shflsync_idx_p) ;  /* 0x0000182000007944 */ /* 0x00efea0003c00000 */
[----:B------:R-:W-:Y:S01]  /*edc0*/  MOV R2, R36 ;  /* 0x0000002400027202 */ /* 0x000fe20000000f00 */
[----:B------:R-:W-:Y:S05]  /*edd0*/  BRA `(.L_x_285) ;  /* 0xffff58f000007947 */ /* 0x000fea000383ffff */
.L_x_198:
[----:B------:R-:W-:Y:S01]  /*ede0*/  IMAD.MOV.U32 R37, RZ, RZ, R0 ;  /* 0x000000ffff257224 */ /* 0x000fe200078e0000 */
[----:B------:R-:W-:Y:S01]  /*edf0*/  MOV R36, 0x3 ;  /* 0x0000000300247802 */ /* 0x000fe20000000f00 */
[----:B-1----:R-:W-:Y:S01]  /*ee00*/  IMAD.MOV.U32 R3, RZ, RZ, 0x181f ;  /* 0x0000181fff037424 */ /* 0x002fe200078e00ff */
[----:B------:R-:W-:-:S03]  /*ee10*/  MOV R2, 0xee30 ;  /* 0x0000ee3000027802 */ /* 0x000fc60000000f00 */
[----:B--234-:R-:W-:Y:S05]  /*ee20*/  CALL.REL.NOINC `($__internal_3_$__cuda_sm70_shflsync_idx_p) ;  /* 0x000017b000007944 */ /* 0x01cfea0003c00000 */
        /* <DEDUP_REMOVED lines=8> */
.L_x_199:
[----:B------:R-:W-:Y:S02]  /*eeb0*/  MOV R0, 0x2 ;  /* 0x0000000200007802 */ /* 0x000fe40000000f00 */
[----:B------:R-:W-:Y:S02]  /*eec0*/  MOV R2, 0xeee0 ;  /* 0x0000eee000027802 */ /* 0x000fe40000000f00 */
[----:B------:R-:W-:Y:S05]  /*eed0*/  CALL.REL.NOINC `($__internal_2_$__cuda_sm70_shflsync_bfly_p) ;  /* 0x000016a000007944 */ /* 0x000fea0003c00000 */
[----:B------:R-:W-:Y:S05]  /*eee0*/  BRA `(.L_x_287) ;  /* 0xffff62c000007947 */ /* 0x000fea000383ffff */
.L_x_200:
[----:B------:R-:W-:Y:S02]  /*eef0*/  MOV R0, 0x1 ;  /* 0x0000000100007802 */ /* 0x000fe40000000f00 */
[----:B------:R-:W-:Y:S02]  /*ef00*/  MOV R2, 0xef20 ;  /* 0x0000ef2000027802 */ /* 0x000fe40000000f00 */
[----:B------:R-:W-:Y:S05]  /*ef10*/  CALL.REL.NOINC `($__internal_2_$__cuda_sm70_shflsync_bfly_p) ;  /* 0x0000166000007944 */ /* 0x000fea0003c00000 */
[----:B------:R-:W-:Y:S01]  /*ef20*/  FMNMX.FTZ R69, R4, R0, !PT ;  /* 0x0000000004457209 */ /* 0x000fe20007810000 */
[----:B------:R-:W-:Y:S01]  /*ef30*/  IMAD.MOV.U32 R4, RZ, RZ, R5 ;  /* 0x000000ffff047224 */ /* 0x000fe200078e0005 */
[----:B------:R-:W-:Y:S01]  /*ef40*/  MOV R2, 0xef70 ;  /* 0x0000ef7000027802 */ /* 0x000fe20000000f00 */
[----:B------:R-:W-:Y:S02]  /*ef50*/  IMAD.MOV.U32 R0, RZ, RZ, 0x2 ;  /* 0x00000002ff007424 */ /* 0x000fe400078e00ff */
[----:B------:R-:W-:Y:S05]  /*ef60*/  CALL.REL.NOINC `($__internal_2_$__cuda_sm70_shflsync_bfly_p) ;  /* 0x0000161000007944 */ /* 0x000fea0003c00000 */
[----:B------:R-:W-:Y:S01]  /*ef70*/  FMNMX.FTZ R5, R5, R0, !PT ;  /* 0x0000000005057209 */ /* 0x000fe20007810000 */
[----:B------:R-:W-:Y:S01]  /*ef80*/  IMAD.MOV.U32 R0, RZ, RZ, 0x1 ;  /* 0x00000001ff007424 */ /* 0x000fe200078e00ff */
[----:B------:R-:W-:-:S03]  /*ef90*/  MOV R2, 0xefc0 ;  /* 0x0000efc000027802 */ /* 0x000fc60000000f00 */
[----:B------:R-:W-:Y:S02]  /*efa0*/  IMAD.MOV.U32 R4, RZ, RZ, R5 ;  /* 0x000000ffff047224 */ /* 0x000fe400078e0005 */
[----:B------:R-:W-:Y:S05]  /*efb0*/  CALL.REL.NOINC `($__internal_2_$__cuda_sm70_shflsync_bfly_p) ;  /* 0x000015c000007944 */ /* 0x000fea0003c00000 */
[----:B------:R-:W-:Y:S01]  /*efc0*/  MOV R3, R0 ;  /* 0x0000000000037202 */ /* 0x000fe20000000f00 */
[----:B------:R-:W-:Y:S05]  /*efd0*/  BRA `(.L_x_288) ;  /* 0xffff624000007947 */ /* 0x000fea000383ffff */
.L_x_202:
[----:B--234-:R-:W-:Y:S01]  /*efe0*/  MOV R36, RZ ;  /* 0x000000ff00247202 */ /* 0x01cfe20000000f00 */
[----:B------:R-:W-:Y:S01]  /*eff0*/  IMAD.MOV.U32 R37, RZ, RZ, R4 ;  /* 0x000000ffff257224 */ /* 0x000fe200078e0004 */
[----:B------:R-:W-:Y:S01]  /*f000*/  MOV R2, 0xf030 ;  /* 0x0000f03000027802 */ /* 0x000fe20000000f00 */
[----:B------:R-:W-:Y:S02]  /*f010*/  IMAD.MOV.U32 R3, RZ, RZ, 0x181f ;  /* 0x0000181fff037424 */ /* 0x000fe400078e00ff */
[----:B-1----:R-:W-:Y:S05]  /*f020*/  CALL.REL.NOINC `($__internal_3_$__cuda_sm70_shflsync_idx_p) ;  /* 0x000015b000007944 */ /* 0x002fea0003c00000 */
[----:B------:R-:W-:Y:S01]  /*f030*/  MOV R0, R36 ;  /* 0x0000002400007202 */ /* 0x000fe20000000f00 */
[----:B------:R-:W-:-:S05]  /*f040*/  BRA `(.L_x_289) ;  /* 0xffff7ba000007947 */ /* 0x000fca000383ffff */
.L_x_205:
[----:B------:R-:W-:Y:S01]  /*f050*/  MOV R36, 0x3 ;  /* 0x0000000300247802 */ /* 0x000fe20000000f00 */
[----:B------:R-:W-:Y:S01]  /*f060*/  IMAD.MOV.U32 R37, RZ, RZ, R4 ;  /* 0x000000ffff257224 */ /* 0x000fe200078e0004 */
[----:B------:R-:W-:Y:S01]  /*f070*/  MOV R2, 0xf0a0 ;  /* 0x0000f0a000027802 */ /* 0x000fe20000000f00 */
[----:B------:R-:W-:Y:S02]  /*f080*/  IMAD.MOV.U32 R3, RZ, RZ, 0x181f ;  /* 0x0000181fff037424 */ /* 0x000fe400078e00ff */
[----:B-1----:R-:W-:Y:S05]  /*f090*/  CALL.REL.NOINC `($__internal_3_$__cuda_sm70_shflsync_idx_p) ;  /* 0x0000154000007944 */ /* 0x002fea0003c00000 */
[----:B------:R-:W-:Y:S01]  /*f0a0*/  MOV R3, 0x181f ;  /* 0x0000181f00037802 */ /* 0x000fe20000000f00 */
[----:B------:R-:W-:Y:S01]  /*f0b0*/  IMAD.MOV.U32 R4, RZ, RZ, R36 ;  /* 0x000000ffff047224 */ /* 0x000fe200078e0024 */
[----:B------:R-:W-:Y:S01]  /*f0c0*/  MOV R36, 0x3 ;  /* 0x0000000300247802 */ /* 0x000fe20000000f00 */
[----:B------:R-:W-:Y:S01]  /*f0d0*/  IMAD.MOV.U32 R37, RZ, RZ, R5 ;  /* 0x000000ffff257224 */ /* 0x000fe200078e0005 */
[----:B------:R-:W-:Y:S02]  /*f0e0*/  MOV R2, 0xf100 ;  /* 0x0000f10000027802 */ /* 0x000fe40000000f00 */
[----:B------:R-:W-:Y:S05]  /*f0f0*/  CALL.REL.NOINC `($__internal_3_$__cuda_sm70_shflsync_idx_p) ;  /* 0x000014e000007944 */ /* 0x000fea0003c00000 */
[----:B------:R-:W-:Y:S01]  /*f100*/  MOV R0, R36 ;  /* 0x0000002400007202 */ /* 0x000fe20000000f00 */
[----:B------:R-:W-:-:S05]  /*f110*/  BRA `(.L_x_290) ;  /* 0xffff7d8000007947 */ /* 0x000fca000383ffff */
.L_x_208:
[----:B------:R-:W-:Y:S01]  /*f120*/  MOV R36, RZ ;  /* 0x000000ff00247202 */ /* 0x000fe20000000f00 */
[----:B------:R-:W-:Y:S01]  /*f130*/  IMAD.MOV.U32 R37, RZ, RZ, R0 ;  /* 0x000000ffff257224 */ /* 0x000fe200078e0000 */
[----:B------:R-:W-:Y:S01]  /*f140*/  MOV R2, 0xf170 ;  /* 0x0000f17000027802 */ /* 0x000fe20000000f00 */
[----:B------:R-:W-:Y:S02]  /*f150*/  IMAD.MOV.U32 R3, RZ, RZ, 0x181f ;  /* 0x0000181fff037424 */ /* 0x000fe400078e00ff */
[----:B------:R-:W-:Y:S05]  /*f160*/  CALL.REL.NOINC `($__internal_3_$__cuda_sm70_shflsync_idx_p) ;  /* 0x0000147000007944 */ /* 0x000fea0003c00000 */
[----:B------:R-:W-:Y:S01]  /*f170*/  MOV R7, R36 ;  /* 0x0000002400077202 */ /* 0x000fe20000000f00 */
[----:B------:R-:W-:-:S05]  /*f180*/  BRA `(.L_x_291) ;  /* 0xffff919000007947 */ /* 0x000fca000383ffff */
.L_x_209:
[----:B------:R-:W-:Y:S01]  /*f190*/  MOV R36, RZ ;  /* 0x000000ff00247202 */ /* 0x000fe20000000f00 */
[----:B------:R-:W-:Y:S01]  /*f1a0*/  IMAD.MOV.U32 R37, RZ, RZ, R4 ;  /* 0x000000ffff257224 */ /* 0x000fe200078e0004 */
[----:B------:R-:W-:Y:S01]  /*f1b0*/  MOV R2, 0xf1e0 ;  /* 0x0000f1e000027802 */ /* 0x000fe20000000f00 */
[----:B------:R-:W-:Y:S02]  /*f1c0*/  IMAD.MOV.U32 R3, RZ, RZ, 0x181f ;  /* 0x0000181fff037424 */ /* 0x000fe400078e00ff */
[----:B-12---:R-:W-:Y:S05]  /*f1d0*/  CALL.REL.NOINC `($__internal_3_$__cuda_sm70_shflsync_idx_p) ;  /* 0x0000140000007944 */ /* 0x006fea0003c00000 */
[----:B------:R-:W-:Y:S01]  /*f1e0*/  MOV R6, R36 ;  /* 0x0000002400067202 */ /* 0x000fe20000000f00 */
[----:B------:R-:W-:-:S05]  /*f1f0*/  BRA `(.L_x_292) ;  /* 0xffff914000007947 */ /* 0x000fca000383ffff */
.L_x_210:
[----:B------:R-:W-:Y:S01]  /*f200*/  MOV R36, 0x1 ;  /* 0x0000000100247802 */ /* 0x000fe20000000f00 */
[----:B------:R-:W-:Y:S01]  /*f210*/  IMAD.MOV.U32 R37, RZ, RZ, R0 ;  /* 0x000000ffff257224 */ /* 0x000fe200078e0000 */
[----:B--2---:R-:W-:Y:S01]  /*f220*/  MOV R2, 0xf250 ;  /* 0x0000f25000027802 */ /* 0x004fe20000000f00 */
[----:B------:R-:W-:Y:S03]  /*f230*/  IMAD.MOV.U32 R3, RZ, RZ, 0x181f ;  /* 0x0000181fff037424 */ /* 0x000fe600078e00ff */
[----:B-1-3--:R-:W-:Y:S05]  /*f240*/  CALL.REL.NOINC `($__internal_3_$__cuda_sm70_shflsync_idx_p) ;  /* 0x0000139000007944 */ /* 0x00afea0003c00000 */
        /* <DEDUP_REMOVED lines=8> */
.L_x_211:
[----:B------:R-:W-:Y:S01]  /*f2d0*/  MOV R36, 0x2 ;  /* 0x0000000200247802 */ /* 0x000fe20000000f00 */
[----:B------:R-:W-:Y:S01]  /*f2e0*/  IMAD.MOV.U32 R37, RZ, RZ, R0 ;  /* 0x000000ffff257224 */ /* 0x000fe200078e0000 */
[----:B-1----:R-:W-:Y:S01]  /*f2f0*/  MOV R2, 0xf320 ;  /* 0x0000f32000027802 */ /* 0x002fe20000000f00 */
[----:B------:R-:W-:Y:S02]  /*f300*/  IMAD.MOV.U32 R3, RZ, RZ, 0x181f ;  /* 0x0000181fff037424 */ /* 0x000fe400078e00ff */
[----:B---34-:R-:W-:Y:S05]  /*f310*/  CALL.REL.NOINC `($__internal_3_$__cuda_sm70_shflsync_idx_p) ;  /* 0x000012c000007944 */ /* 0x018fea0003c00000 */
[----:B------:R-:W-:Y:S01]  /*f320*/  MOV R7, R36 ;  /* 0x0000002400077202 */ /* 0x000fe20000000f00 */
[----:B------:R-:W-:-:S05]  /*f330*/  BRA `(.L_x_294) ;  /* 0xffff92a000007947 */ /* 0x000fca000383ffff */
.L_x_212:
[----:B------:R-:W-:Y:S01]  /*f340*/  MOV R36, 0x2 ;  /* 0x0000000200247802 */ /* 0x000fe20000000f00 */
[----:B------:R-:W-:Y:S01]  /*f350*/  IMAD.MOV.U32 R37, RZ, RZ, R4 ;  /* 0x000000ffff257224 */ /* 0x000fe200078e0004 */
[----:B-1----:R-:W-:Y:S01]  /*f360*/  MOV R2, 0xf390 ;  /* 0x0000f39000027802 */ /* 0x002fe20000000f00 */
[----:B------:R-:W-:Y:S02]  /*f370*/  IMAD.MOV.U32 R3, RZ, RZ, 0x181f ;  /* 0x0000181fff037424 */ /* 0x000fe400078e00ff */
[----:B--234-:R-:W-:Y:S05]  /*f380*/  CALL.REL.NOINC `($__internal_3_$__cuda_sm70_shflsync_idx_p) ;  /* 0x0000125000007944 */ /* 0x01cfea0003c00000 */
[----:B------:R-:W-:Y:S01]  /*f390*/  MOV R6, R36 ;  /* 0x0000002400067202 */ /* 0x000fe20000000f00 */
[----:B------:R-:W-:-:S05]  /*f3a0*/  BRA `(.L_x_295) ;  /* 0xffff925000007947 */ /* 0x000fca000383ffff */
.L_x_213:
[----:B------:R-:W-:Y:S01]  /*f3b0*/  MOV R36, 0x3 ;  /* 0x0000000300247802 */ /* 0x000fe20000000f00 */
[----:B------:R-:W-:Y:S01]  /*f3c0*/  IMAD.MOV.U32 R37, RZ, RZ, R0 ;  /* 0x000000ffff257224 */ /* 0x000fe200078e0000 */
[----:B-1----:R-:W-:Y:S01]  /*f3d0*/  MOV R2, 0xf400 ;  /* 0x0000f40000027802 */ /* 0x002fe20000000f00 */
[----:B------:R-:W-:Y:S03]  /*f3e0*/  IMAD.MOV.U32 R3, RZ, RZ, 0x181f ;  /* 0x0000181fff037424 */ /* 0x000fe600078e00ff */
[----:B--2-4-:R-:W-:Y:S05]  /*f3f0*/  CALL.REL.NOINC `($__internal_3_$__cuda_sm70_shflsync_idx_p) ;  /* 0x000011e000007944 */ /* 0x014fea0003c00000 */
        /* <DEDUP_REMOVED lines=8> */
.L_x_214:
[----:B------:R-:W-:Y:S02]  /*f480*/  MOV R0, 0x2 ;  /* 0x0000000200007802 */ /* 0x000fe40000000f00 */
[----:B------:R-:W-:Y:S02]  /*f490*/  MOV R2, 0xf4b0 ;  /* 0x0000f4b000027802 */ /* 0x000fe40000000f00 */
[----:B------:R-:W-:Y:S05]  /*f4a0*/  CALL.REL.NOINC `($__internal_2_$__cuda_sm70_shflsync_bfly_p) ;  /* 0x000010d000007944 */ /* 0x000fea0003c00000 */
[----:B------:R-:W-:-:S05]  /*f4b0*/  BRA `(.L_x_297) ;  /* 0xffff976000007947 */ /* 0x000fca000383ffff */
.L_x_215:
        /* <DEDUP_REMOVED lines=10> */
[----:B------:R-:W-:Y:S02]  /*f560*/  MOV R2, 0xf580 ;  /* 0x0000f58000027802 */ /* 0x000fe40000000f00 */
[----:B------:R-:W-:Y:S05]  /*f570*/  CALL.REL.NOINC `($__internal_2_$__cuda_sm70_shflsync_bfly_p) ;  /* 0x0000100000007944 */ /* 0x000fea0003c00000 */
[----:B------:R-:W-:-:S05]  /*f580*/  BRA `(.L_x_298) ;  /* 0xffff970000007947 */ /* 0x000fca000383ffff */
.L_x_217:
[----:B------:R-:W-:Y:S01]  /*f590*/  IMAD.MOV.U32 R4, RZ, RZ, R215 ;  /* 0x000000ffff047224 */ /* 0x000fe200078e00d7 */
[----:B------:R-:W-:-:S02]  /*f5a0*/  MOV R0, 0x2 ;  /* 0x0000000200007802 */ /* 0x000fc40000000f00 */
[----:B------:R-:W-:Y:S02]  /*f5b0*/  MOV R2, 0xf5d0 ;  /* 0x0000f5d000027802 */ /* 0x000fe40000000f00 */
[----:B------:R-:W-:Y:S05]  /*f5c0*/  CALL.REL.NOINC `($__internal_2_$__cuda_sm70_shflsync_bfly_p) ;  /* 0x00000fb000007944 */ /* 0x000fea0003c00000 */
[----:B------:R-:W-:Y:S01]  /*f5d0*/  FADD.FTZ R4, R215, R0 ;  /* 0x00000000d7047221 */ /* 0x000fe20000010000 */
[----:B------:R-:W-:Y:S02]  /*f5e0*/  MOV R0, 0x1 ;  /* 0x0000000100007802 */ /* 0x000fe40000000f00 */
[----:B------:R-:W-:Y:S02]  /*f5f0*/  MOV R2, 0xf610 ;  /* 0x0000f61000027802 */ /* 0x000fe40000000f00 */
[----:B------:R-:W-:Y:S05]  /*f600*/  CALL.REL.NOINC `($__internal_2_$__cuda_sm70_shflsync_bfly_p) ;  /* 0x00000f7000007944 */ /* 0x000fea0003c00000 */
[----:B------:R-:W-:Y:S01]  /*f610*/  FADD.FTZ R5, R4, R0 ;  /* 0x0000000004057221 */ /* 0x000fe20000010000 */
[----:B------:R-:W-:Y:S02]  /*f620*/  MOV R4, R230 ;  /* 0x000000e600047202 */ /* 0x000fe40000000f00 */
[----:B------:R-:W-:Y:S02]  /*f630*/  MOV R0, 0x2 ;  /* 0x0000000200007802 */ /* 0x000fe40000000f00 */
[----:B------:R-:W-:Y:S02]  /*f640*/  MOV R2, 0xf660 ;  /* 0x0000f66000027802 */ /* 0x000fe40000000f00 */
[----:B------:R-:W-:Y:S05]  /*f650*/  CALL.REL.NOINC `($__internal_2_$__cuda_sm70_shflsync_bfly_p) ;  /* 0x00000f2000007944 */ /* 0x000fea0003c00000 */
[----:B------:R-:W-:Y:S01]  /*f660*/  FADD.FTZ R4, R230, R0 ;  /* 0x00000000e6047221 */ /* 0x000fe20000010000 */
[----:B------:R-:W-:Y:S02]  /*f670*/  MOV R0, 0x1 ;  /* 0x0000000100007802 */ /* 0x000fe40000000f00 */
[----:B------:R-:W-:-:S02]  /*f680*/  MOV R2, 0xf6a0 ;  /* 0x0000f6a000027802 */ /* 0x000fc40000000f00 */
[----:B------:R-:W-:Y:S05]  /*f690*/  CALL.REL.NOINC `($__internal_2_$__cuda_sm70_shflsync_bfly_p) ;  /* 0x00000ee000007944 */ /* 0x000fea0003c00000 */
[----:B------:R-:W-:Y:S01]  /*f6a0*/  MOV R3, R0 ;  /* 0x0000000000037202 */ /* 0x000fe20000000f00 */
[----:B------:R-:W-:Y:S05]  /*f6b0*/  BRA `(.L_x_299) ;  /* 0xffffb21000007947 */ /* 0x000fea000383ffff */
.L_x_224:
[----:B--234-:R-:W-:Y:S01]  /*f6c0*/  IMAD.MOV.U32 R37, RZ, RZ, R7 ;  /* 0x000000ffff257224 */ /* 0x01cfe200078e0007 */
[----:B------:R-:W-:Y:S01]  /*f6d0*/  MOV R36, RZ ;  /* 0x000000ff00247202 */ /* 0x000fe20000000f00 */
[----:B------:R-:W-:Y:S01]  /*f6e0*/  IMAD.MOV.U32 R3, RZ, RZ, 0x181f ;  /* 0x0000181fff037424 */ /* 0x000fe200078e00ff */
[----:B------:R-:W-:-:S02]  /*f6f0*/  MOV R2, 0xf710 ;  /* 0x0000f71000027802 */ /* 0x000fc40000000f00 */
[----:B-1----:R-:W-:Y:S05]  /*f700*/  CALL.REL.NOINC `($__internal_3_$__cuda_sm70_shflsync_idx_p) ;  /* 0x00000ed000007944 */ /* 0x002fea0003c00000 */
[----:B------:R-:W-:Y:S01]  /*f710*/  MOV R8, R36 ;  /* 0x0000002400087202 */ /* 0x000fe20000000f00 */
[----:B------:R-:W-:Y:S05]  /*f720*/  BRA `(.L_x_300) ;  /* 0xffffc56000007947 */ /* 0x000fea000383ffff */
.L_x_225:
[----:B------:R-:W-:Y:S01]  /*f730*/  IMAD.MOV.U32 R37, RZ, RZ, R9 ;  /* 0x000000ffff257224 */ /* 0x000fe200078e0009 */
[----:B------:R-:W-:Y:S01]  /*f740*/  MOV R36, RZ ;  /* 0x000000ff00247202 */ /* 0x000fe20000000f00 */
[----:B------:R-:W-:Y:S01]  /*f750*/  IMAD.MOV.U32 R3, RZ, RZ, 0x181f ;  /* 0x0000181fff037424 */ /* 0x000fe200078e00ff */
[----:B------:R-:W-:-:S02]  /*f760*/  MOV R2, 0xf780 ;  /* 0x0000f78000027802 */ /* 0x000fc40000000f00 */
[----:B-123--:R-:W-:Y:S05]  /*f770*/  CALL.REL.NOINC `($__internal_3_$__cuda_sm70_shflsync_idx_p) ;  /* 0x00000e6000007944 */ /* 0x00efea0003c00000 */
[----:B------:R-:W-:Y:S01]  /*f780*/  MOV R0, R36 ;  /* 0x0000002400007202 */ /* 0x000fe20000000f00 */
[----:B------:R-:W-:Y:S05]  /*f790*/  BRA `(.L_x_301) ;  /* 0xffffc51000007947 */ /* 0x000fea000383ffff */
.L_x_228:
[----:B------:R-:W-:Y:S01]  /*f7a0*/  IMAD.MOV.U32 R37, RZ, RZ, R7 ;  /* 0x000000ffff257224 */ /* 0x000fe200078e0007 */
[----:B------:R-:W-:Y:S01]  /*f7b0*/  MOV R36, 0x1 ;  /* 0x0000000100247802 */ /* 0x000fe20000000f00 */
[----:B--2---:R-:W-:Y:S01]  /*f7c0*/  IMAD.MOV.U32 R3, RZ, RZ, 0x181f ;  /* 0x0000181fff037424 */ /* 0x004fe200078e00ff */
[----:B------:R-:W-:-:S02]  /*f7d0*/  MOV R2, 0xf7f0 ;  /* 0x0000f7f000027802 */ /* 0x000fc40000000f00 */
[----:B-1-34-:R-:W-:Y:S05]  /*f7e0*/  CALL.REL.NOINC `($__internal_3_$__cuda_sm70_shflsync_idx_p) ;  /* 0x00000df000007944 */ /* 0x01afea0003c00000 */
        /* <DEDUP_REMOVED lines=8> */
.L_x_231:
[----:B------:R-:W-:Y:S01]  /*f870*/  IMAD.MOV.U32 R37, RZ, RZ, R7 ;  /* 0x000000ffff257224 */ /* 0x000fe200078e0007 */
[----:B------:R-:W-:Y:S01]  /*f880*/  MOV R36, 0x2 ;  /* 0x0000000200247802 */ /* 0x000fe20000000f00 */
[----:B-1----:R-:W-:Y:S01]  /*f890*/  IMAD.MOV.U32 R3, RZ, RZ, 0x181f ;  /* 0x0000181fff037424 */ /* 0x002fe200078e00ff */
[----:B------:R-:W-:Y:S02]  /*f8a0*/  MOV R2, 0xf8c0 ;  /* 0x0000f8c000027802 */ /* 0x000fe40000000f00 */
[----:B--234-:R-:W-:Y:S05]  /*f8b0*/  CALL.REL.NOINC `($__internal_3_$__cuda_sm70_shflsync_idx_p) ;  /* 0x00000d2000007944 */ /* 0x01cfea0003c00000 */
[----:B------:R-:W-:Y:S01]  /*f8c0*/  MOV R8, R36 ;  /* 0x0000002400087202 */ /* 0x000fe20000000f00 */
[----:B------:R-:W-:Y:S05]  /*f8d0*/  BRA `(.L_x_303) ;  /* 0xffffc60000007947 */ /* 0x000fea000383ffff */
.L_x_232:
[----:B------:R-:W-:Y:S01]  /*f8e0*/  IMAD.MOV.U32 R37, RZ, RZ, R9 ;  /* 0x000000ffff257224 */ /* 0x000fe200078e0009 */
[----:B------:R-:W-:Y:S01]  /*f8f0*/  MOV R36, 0x2 ;  /* 0x0000000200247802 */ /* 0x000fe20000000f00 */
[----:B-1----:R-:W-:Y:S01]  /*f900*/  IMAD.MOV.U32 R3, RZ, RZ, 0x181f ;  /* 0x0000181fff037424 */ /* 0x002fe200078e00ff */
[----:B------:R-:W-:Y:S02]  /*f910*/  MOV R2, 0xf930 ;  /* 0x0000f93000027802 */ /* 0x000fe40000000f00 */
[----:B--234-:R-:W-:Y:S05]  /*f920*/  CALL.REL.NOINC `($__internal_3_$__cuda_sm70_shflsync_idx_p) ;  /* 0x00000cb000007944 */ /* 0x01cfea0003c00000 */
[----:B------:R-:W-:Y:S01]  /*f930*/  MOV R0, R36 ;  /* 0x0000002400007202 */ /* 0x000fe20000000f00 */
[----:B------:R-:W-:Y:S05]  /*f940*/  BRA `(.L_x_304) ;  /* 0xffffc5b000007947 */ /* 0x000fea000383ffff */
.L_x_235:
[----:B------:R-:W-:Y:S01]  /*f950*/  IMAD.MOV.U32 R37, RZ, RZ, R7 ;  /* 0x000000ffff257224 */ /* 0x000fe200078e0007 */
[----:B------:R-:W-:Y:S01]  /*f960*/  MOV R36, 0x3 ;  /* 0x0000000300247802 */ /* 0x000fe20000000f00 */
[----:B-1----:R-:W-:Y:S01]  /*f970*/  IMAD.MOV.U32 R3, RZ, RZ, 0x181f ;  /* 0x0000181fff037424 */ /* 0x002fe200078e00ff */
[----:B------:R-:W-:-:S02]  /*f980*/  MOV R2, 0xf9a0 ;  /* 0x0000f9a000027802 */ /* 0x000fc40000000f00 */
        /* <DEDUP_REMOVED lines=9> */
.L_x_237:
[----:B------:R-:W-:Y:S01]  /*fa20*/  IMAD.MOV.U32 R37, RZ, RZ, R5 ;  /* 0x000000ffff257224 */ /* 0x000fe200078e0005 */
[----:B------:R-:W-:Y:S01]  /*fa30*/  MOV R36, RZ ;  /* 0x000000ff00247202 */ /* 0x000fe20000000f00 */
[----:B------:R-:W-:Y:S01]  /*fa40*/  IMAD.MOV.U32 R3, RZ, RZ, 0x1c1f ;  /* 0x00001c1fff037424 */ /* 0x000fe200078e00ff */
[----:B------:R-:W-:Y:S02]  /*fa50*/  MOV R2, 0xfa70 ;  /* 0x0000fa7000027802 */ /* 0x000fe40000000f00 */
[----:B------:R-:W-:Y:S05]  /*fa60*/  CALL.REL.NOINC `($__internal_3_$__cuda_sm70_shflsync_idx_p) ;  /* 0x00000b7000007944 */ /* 0x000fea0003c00000 */
[----:B------:R-:W-:Y:S01]  /*fa70*/  MOV R4, R36 ;  /* 0x0000002400047202 */ /* 0x000fe20000000f00 */
[----:B------:R-:W-:Y:S05]  /*fa80*/  BRA `(.L_x_306) ;  /* 0xffffc89000007947 */ /* 0x000fea000383ffff */
.L_x_238:
[----:B------:R-:W-:Y:S01]  /*fa90*/  IMAD.MOV.U32 R37, RZ, RZ, R12 ;  /* 0x000000ffff257224 */ /* 0x000fe200078e000c */
[----:B------:R-:W-:Y:S01]  /*faa0*/  MOV R36, RZ ;  /* 0x000000ff00247202 */ /* 0x000fe20000000f00 */
[----:B------:R-:W-:Y:S01]  /*fab0*/  IMAD.MOV.U32 R3, RZ, RZ, 0x1c1f ;  /* 0x00001c1fff037424 */ /* 0x000fe200078e00ff */
[----:B------:R-:W-:Y:S02]  /*fac0*/  MOV R2, 0xfae0 ;  /* 0x0000fae000027802 */ /* 0x000fe40000000f00 */
[----:B-12---:R-:W-:Y:S05]  /*fad0*/  CALL.REL.NOINC `($__internal_3_$__cuda_sm70_shflsync_idx_p) ;  /* 0x00000b0000007944 */ /* 0x006fea0003c00000 */
[----:B------:R-:W-:Y:S01]  /*fae0*/  MOV R0, R36 ;  /* 0x0000002400007202 */ /* 0x000fe20000000f00 */
[----:B------:R-:W-:Y:S05]  /*faf0*/  BRA `(.L_x_307) ;  /* 0xffffc84000007947 */ /* 0x000fea000383ffff */
.L_x_241:
        /* <DEDUP_REMOVED lines=13> */
.L_x_245:
[----:B------:R-:W-:Y:S01]  /*fbd0*/  IMAD.MOV.U32 R37, RZ, RZ, R7 ;  /* 0x000000ffff257224 */ /* 0x000fe200078e0007 */
[----:B------:R-:W-:Y:S01]  /*fbe0*/  MOV R36, RZ ;  /* 0x000000ff00247202 */ /* 0x000fe20000000f00 */
[----:B------:R-:W-:Y:S01]  /*fbf0*/  IMAD.MOV.U32 R3, RZ, RZ, 0x181f ;  /* 0x0000181fff037424 */ /* 0x000fe200078e00ff */
[----:B------:R-:W-:Y:S02]  /*fc00*/  MOV R2, 0xfc20 ;  /* 0x0000fc2000027802 */ /* 0x000fe40000000f00 */
[----:B------:R-:W-:Y:S05]  /*fc10*/  CALL.REL.NOINC `($__internal_3_$__cuda_sm70_shflsync_idx_p) ;  /* 0x000009c000007944 */ /* 0x000fea0003c00000 */
[----:B------:R-:W-:Y:S01]  /*fc20*/  MOV R9, R36 ;  /* 0x0000002400097202 */ /* 0x000fe20000000f00 */
[----:B------:R-:W-:Y:S05]  /*fc30*/  BRA `(.L_x_309) ;  /* 0xffffdab000007947 */ /* 0x000fea000383ffff */
.L_x_246:
[----:B------:R-:W-:Y:S01]  /*fc40*/  IMAD.MOV.U32 R37, RZ, RZ, R10 ;  /* 0x000000ffff257224 */ /* 0x000fe200078e000a */
[----:B------:R-:W-:Y:S01]  /*fc50*/  MOV R36, RZ ;  /* 0x000000ff00247202 */ /* 0x000fe20000000f00 */
[----:B------:R-:W-:Y:S01]  /*fc60*/  IMAD.MOV.U32 R3, RZ, RZ, 0x181f ;  /* 0x0000181fff037424 */ /* 0x000fe200078e00ff */
[----:B------:R-:W-:Y:S02]  /*fc70*/  MOV R2, 0xfc90 ;  /* 0x0000fc9000027802 */ /* 0x000fe40000000f00 */
[----:B-12---:R-:W-:Y:S05]  /*fc80*/  CALL.REL.NOINC `($__internal_3_$__cuda_sm70_shflsync_idx_p) ;  /* 0x0000095000007944 */ /* 0x006fea0003c00000 */
[----:B------:R-:W-:Y:S01]  /*fc90*/  MOV R0, R36 ;  /* 0x0000002400007202 */ /* 0x000fe20000000f00 */
[----:B------:R-:W-:Y:S05]  /*fca0*/  BRA `(.L_x_310) ;  /* 0xffffda6000007947 */ /* 0x000fea000383ffff */
.L_x_249:
        /* <DEDUP_REMOVED lines=13> */
.L_x_252:
[----:B------:R-:W-:Y:S01]  /*fd80*/  IMAD.MOV.U32 R37, RZ, RZ, R7 ;  /* 0x000000ffff257224 */ /* 0x000fe200078e0007 */
[----:B------:R-:W-:Y:S01]  /*fd90*/  MOV R36, 0x2 ;  /* 0x0000000200247802 */ /* 0x000fe20000000f00 */
[----:B-1----:R-:W-:Y:S01]  /*fda0*/  IMAD.MOV.U32 R3, RZ, RZ, 0x181f ;  /* 0x0000181fff037424 */ /* 0x002fe200078e00ff */
[----:B------:R-:W-:Y:S02]  /*fdb0*/  MOV R2, 0xfdd0 ;  /* 0x0000fdd000027802 */ /* 0x000fe40000000f00 */
[----:B--234-:R-:W-:Y:S05]  /*fdc0*/  CALL.REL.NOINC `($__internal_3_$__cuda_sm70_shflsync_idx_p) ;  /* 0x0000081000007944 */ /* 0x01cfea0003c00000 */
[----:B------:R-:W-:Y:S01]  /*fdd0*/  MOV R9, R36 ;  /* 0x0000002400097202 */ /* 0x000fe20000000f00 */
[----:B------:R-:W-:Y:S05]  /*fde0*/  BRA `(.L_x_312) ;  /* 0xffffdb6000007947 */ /* 0x000fea000383ffff */
.L_x_253:
[----:B------:R-:W-:Y:S01]  /*fdf0*/  IMAD.MOV.U32 R37, RZ, RZ, R10 ;  /* 0x000000ffff257224 */ /* 0x000fe200078e000a */
[----:B------:R-:W-:Y:S01]  /*fe00*/  MOV R36, 0x2 ;  /* 0x0000000200247802 */ /* 0x000fe20000000f00 */
[----:B------:R-:W-:Y:S01]  /*fe10*/  IMAD.MOV.U32 R3, RZ, RZ, 0x181f ;  /* 0x0000181fff037424 */ /* 0x000fe200078e00ff */
[----:B------:R-:W-:Y:S02]  /*fe20*/  MOV R2, 0xfe40 ;  /* 0x0000fe4000027802 */ /* 0x000fe40000000f00 */
[----:B-1234-:R-:W-:Y:S05]  /*fe30*/  CALL.REL.NOINC `($__internal_3_$__cuda_sm70_shflsync_idx_p) ;  /* 0x000007a000007944 */ /* 0x01efea0003c00000 */
[----:B------:R-:W-:Y:S01]  /*fe40*/  MOV R0, R36 ;  /* 0x0000002400007202 */ /* 0x000fe20000000f00 */
[----:B------:R-:W-:Y:S05]  /*fe50*/  BRA `(.L_x_313) ;  /* 0xffffdb1000007947 */ /* 0x000fea000383ffff */
.L_x_256:
        /* <DEDUP_REMOVED lines=13> */
.L_x_258:
[----:B------:R-:W-:Y:S01]  /*ff30*/  IMAD.MOV.U32 R37, RZ, RZ, R62 ;  /* 0x000000ffff257224 */ /* 0x000fe200078e003e */
[----:B------:R-:W-:Y:S01]  /*ff40*/  MOV R36, RZ ;  /* 0x000000ff00247202 */ /* 0x000fe20000000f00 */
[----:B------:R-:W-:Y:S01]  /*ff50*/  IMAD.MOV.U32 R3, RZ, RZ, 0x1f ;  /* 0x0000001fff037424 */ /* 0x000fe200078e00ff */
[----:B------:R-:W-:Y:S02]  /*ff60*/  MOV R2, 0xff80 ;  /* 0x0000ff8000027802 */ /* 0x000fe40000000f00 */
[----:B--2---:R-:W-:Y:S05]  /*ff70*/  CALL.REL.NOINC `($__internal_3_$__cuda_sm70_shflsync_idx_p) ;  /* 0x0000066000007944 */ /* 0x004fea0003c00000 */
[----:B------:R-:W-:Y:S01]  /*ff80*/  MOV R9, R36 ;  /* 0x0000002400097202 */ /* 0x000fe20000000f00 */
[----:B------:R-:W-:Y:S05]  /*ff90*/  BRA `(.L_x_315) ;  /* 0xffffdc9000007947 */ /* 0x000fea000383ffff */
.L_x_259:
[----:B------:R-:W-:Y:S01]  /*ffa0*/  IMAD.MOV.U32 R37, RZ, RZ, R62 ;  /* 0x000000ffff257224 */ /* 0x000fe200078e003e */
[----:B------:R-:W-:Y:S01]  /*ffb0*/  MOV R36, 0x1 ;  /* 0x0000000100247802 */ /* 0x000fe20000000f00 */
[----:B------:R-:W-:Y:S01]  /*ffc0*/  IMAD.MOV.U32 R3, RZ, RZ, 0x1f ;  /* 0x0000001fff037424 */ /* 0x000fe200078e00ff */
[----:B------:R-:W-:Y:S02]  /*ffd0*/  MOV R2, 0xfff0 ;  /* 0x0000fff000027802 */ /* 0x000fe40000000f00 */
[----:B-12---:R-:W-:Y:S05]  /*ffe0*/  CALL.REL.NOINC `($__internal_3_$__cuda_sm70_shflsync_idx_p) ;  /* 0x000005f000007944 */ /* 0x006fea0003c00000 */
[----:B------:R-:W-:Y:S01]  /*fff0*/  MOV R8, R36 ;  /* 0x0000002400087202 */ /* 0x000fe20000000f00 */
[----:B------:R-:W-:Y:S05]  /*10000*/  BRA `(.L_x_316) ;  /* 0xffffdc4000007947 */ /* 0x000fea000383ffff */
.L_x_260:
[----:B------:R-:W-:Y:S02]  /*10010*/  MOV R2, 0x1 ;  /* 0x0000000100027802 */ /* 0x000fe40000000f00 */
[----:B------:R-:W-:-:S02]  /*10020*/  MOV R3, 0x10040 ;  /* 0x0001004000037802 */ /* 0x000fc40000000f00 */
[----:B-1234-:R-:W-:Y:S05]  /*10030*/  CALL.REL.NOINC `($__internal_4_$__cuda_sm70_shflsync_up_p) ;  /* 0x000005f000007944 */ /* 0x01efea0003c00000 */
[----:B------:R-:W-:Y:S05]  /*10040*/  BRA `(.L_x_317) ;  /* 0xffffdd2000007947 */ /* 0x000fea000383ffff */
.L_x_261:
[----:B------:R-:W-:Y:S02]  /*10050*/  MOV R2, 0x2 ;  /* 0x0000000200027802 */ /* 0x000fe40000000f00 */
[----:B------:R-:W-:-:S02]  /*10060*/  MOV R3, 0x10080 ;  /* 0x0001008000037802 */ /* 0x000fc40000000f00 */
[----:B--2-4-:R-:W-:Y:S05]  /*10070*/  CALL.REL.NOINC `($__internal_4_$__cuda_sm70_shflsync_up_p) ;  /* 0x000005b000007944 */ /* 0x014fea0003c00000 */
        /* <DEDUP_REMOVED lines=24> */
.L_x_265:
[----:B------:R-:W-:Y:S02]  /*10200*/  MOV R2, 0x1 ;  /* 0x0000000100027802 */ /* 0x000fe40000000f00 */
[----:B------:R-:W-:Y:S02]  /*10210*/  MOV R3, 0x10230 ;  /* 0x0001023000037802 */ /* 0x000fe40000000f00 */
[----:B------:R-:W-:Y:S05]  /*10220*/  CALL.REL.NOINC `($__internal_4_$__cuda_sm70_shflsync_up_p) ;  /* 0x0000040000007944 */ /* 0x000fea0003c00000 */
[----:B------:R-:W-:Y:S01]  /*10230*/  MOV R2, R4 ;  /* 0x0000000400027202 */ /* 0x000fe20000000f00 */
[----:B------:R-:W-:Y:S05]  /*10240*/  BRA `(.L_x_319) ;  /* 0xffffdd7000007947 */ /* 0x000fea000383ffff */
.L_x_266:
[----:B------:R-:W-:Y:S02]  /*10250*/  MOV R2, 0x2 ;  /* 0x0000000200027802 */ /* 0x000fe40000000f00 */
[----:B------:R-:W-:Y:S02]  /*10260*/  MOV R3, 0x10280 ;  /* 0x0001028000037802 */ /* 0x000fe40000000f00 */
        /* <DEDUP_REMOVED lines=25> */
.L_x_268:
[----:B------:R-:W-:Y:S02]  /*10400*/  SEL R0, RZ, 0x1, P0 ;  /* 0x00000001ff007807 */ /* 0x000fe40000000000 */
[----:B------:R-:W-:Y:S02]  /*10410*/  MOV R2, 0x10430 ;  /* 0x0001043000027802 */ /* 0x000fe40000000f00 */
[----:B-1----:R-:W-:Y:S05]  /*10420*/  CALL.REL.NOINC `($__internal_5_$__cuda_sm70_votesync_ballot) ;  /* 0x0000027000007944 */ /* 0x002fea0003c00000 */
[----:B------:R-:W-:Y:S05]  /*10430*/  BRA `(.L_x_321) ;  /* 0xffffdd1000007947 */ /* 0x000fea000383ffff */
.L_x_269:
[----:B------:R-:W-:Y:S01]  /*10440*/  IMAD.MOV.U32 R37, RZ, RZ, R6 ;  /* 0x000000ffff257224 */ /* 0x000fe200078e0006 */
[----:B---3--:R-:W-:Y:S01]  /*10450*/  MOV R36, R11 ;  /* 0x0000000b00247202 */ /* 0x008fe20000000f00 */
[----:B------:R-:W-:Y:S01]  /*10460*/  IMAD.MOV.U32 R3, RZ, RZ, 0x1f ;  /* 0x0000001fff037424 */ /* 0x000fe200078e00ff */
[----:B------:R-:W-:Y:S02]  /*10470*/  MOV R2, 0x10490 ;  /* 0x0001049000027802 */ /* 0x000fe40000000f00 */
[----:B-12---:R-:W-:Y:S05]  /*10480*/  CALL.REL.NOINC `($__internal_3_$__cuda_sm70_shflsync_idx_p) ;  /* 0x0000015000007944 */ /* 0x006fea0003c00000 */
[----:B------:R-:W-:Y:S01]  /*10490*/  IMAD.MOV.U32 R6, RZ, RZ, R36 ;  /* 0x000000ffff067224 */ /* 0x000fe200078e0024 */
[----:B------:R-:W-:Y:S01]  /*104a0*/  MOV R36, R11 ;  /* 0x0000000b00247202 */ /* 0x000fe20000000f00 */
[----:B------:R-:W-:Y:S01]  /*104b0*/  IMAD.MOV.U32 R37, RZ, RZ, R7 ;  /* 0x000000ffff257224 */ /* 0x000fe200078e0007 */
[----:B------:R-:W-:Y:S02]  /*104c0*/  MOV R3, 0x1f ;  /* 0x0000001f00037802 */ /* 0x000fe40000000f00 */
[----:B------:R-:W-:-:S02]  /*104d0*/  MOV R2, 0x104f0 ;  /* 0x000104f000027802 */ /* 0x000fc40000000f00 */
[----:B------:R-:W-:Y:S05]  /*104e0*/  CALL.REL.NOINC `($__internal_3_$__cuda_sm70_shflsync_idx_p) ;  /* 0x000000f000007944 */ /* 0x000fea0003c00000 */
[----:B------:R-:W-:Y:S01]  /*104f0*/  MOV R7, R36 ;  /* 0x0000002400077202 */ /* 0x000fe20000000f00 */
[----:B------:R-:W-:Y:S05]  /*10500*/  BRA `(.L_x_322) ;  /* 0xffffdc8000007947 */ /* 0x000fea000383ffff */
.L_x_272:
[----:B------:R-:W-:Y:S01]  /*10510*/  IMAD.MOV.U32 R37, RZ, RZ, R4 ;  /* 0x000000ffff257224 */ /* 0x000fe200078e0004 */
[----:B------:R-:W-:Y:S01]  /*10520*/  MOV R36, R0 ;  /* 0x0000000000247202 */ /* 0x000fe20000000f00 */
[----:B------:R-:W-:Y:S01]  /*10530*/  IMAD.MOV.U32 R3, RZ, RZ, 0x1f ;  /* 0x0000001fff037424 */ /* 0x000fe200078e00ff */
[----:B------:R-:W-:-:S02]  /*10540*/  MOV R2, 0x10560 ;  /* 0x0001056000027802 */ /* 0x000fc40000000f00 */
[----:B-1-34-:R-:W-:Y:S05]  /*10550*/  CALL.REL.NOINC `($__internal_3_$__cuda_sm70_shflsync_idx_p) ;  /* 0x0000008000007944 */ /* 0x01afea0003c00000 */
[----:B------:R-:W-:Y:S01]  /*10560*/  MOV R10, R36 ;  /* 0x00000024000a7202 */ /* 0x000fe20000000f00 */
[----:B------:R-:W-:Y:S05]  /*10570*/  BRA `(.L_x_271) ;  /* 0xffffdc7000007947 */ /* 0x000fea000383ffff */
        .weak           $__internal_2_$__cuda_sm70_shflsync_bfly_p
        .type           $__internal_2_$__cuda_sm70_shflsync_bfly_p,@function
        .size           $__internal_2_$__cuda_sm70_shflsync_bfly_p,($__internal_3_$__cuda_sm70_shflsync_idx_p - $__internal_2_$__cuda_sm70_shflsync_bfly_p)
$__internal_2_$__cuda_sm70_shflsync_bfly_p:
[----:B------:R-:W-:Y:S02]  /*10580*/  MOV R35, 0xffffffff ;  /* 0xffffffff00237802 */ /* 0x000fe40000000f00 */
[----:B------:R-:W-:-:S02]  /*10590*/  MOV R3, 0x1f ;  /* 0x0000001f00037802 */ /* 0x000fc40000000f00 */
[----:B------:R-:W-:Y:S04]  /*105a0*/  WARPSYNC R35 ;  /* 0x0000002300007348 */ /* 0x000fe80003800000 */
[----:B------:R1:W2:Y:S02]  /*105b0*/  SHFL.BFLY PT, R0, R4, R0, R3 ;  /* 0x0c00000004007389 */ /* 0x0002a400000e0003 */
[----:B-1----:R-:W-:-:S04]  /*105c0*/  MOV R3, 0x0 ;  /* 0x0000000000037802 */ /* 0x002fc80000000f00 */
[----:B--2---:R-:W-:Y:S05]  /*105d0*/  RET.REL.NODEC R2 `(_ZN7cutlass13device_kernelIN5flash19enable_sm80_to_sm89INS1_16FlashAttnFwdSm80INS1_25CollectiveMainloopFwdSm80ILi8ELi1ELb1EN4cute5tupleIJNS5_1CILi128EEENS7_ILi112EEES8_EEELi128ENS_6half_tEfNS_4arch4Sm80ELb0ELb0ELb1ELb1ELb1ELb0ELb1ELb1EEENS1_21CollectiveEpilogueFwdINS6_IJS8_S8_S9_EEENS6_IJNS7_ILi1EEESH_SH_EEESB_SD_Li256ELb1ELb1ELb1ELb0EEENS1_36VarlenDynamicPersistentTileSchedulerILi128ELi112ELi256ELi256ELb1ELb1ELb0ELb0ELb1ELb1EEEEEEEEEvNT_6ParamsE) ;  /* 0xfffefa2002007950 */ /* 0x004fea0003c3ffff */
        .weak           $__internal_3_$__cuda_sm70_shflsync_idx_p
        .type           $__internal_3_$__cuda_sm70_shflsync_idx_p,@function
        .size           $__internal_3_$__cuda_sm70_shflsync_idx_p,($__internal_4_$__cuda_sm70_shflsync_up_p - $__internal_3_$__cuda_sm70_shflsync_idx_p)
$__internal_3_$__cuda_sm70_shflsync_idx_p:
[----:B------:R-:W-:-:S04]  /*105e0*/  MOV R208, 0xffffffff ;  /* 0xffffffff00d07802 */ /* 0x000fc80000000f00 */
[----:B------:R-:W-:Y:S04]  /*105f0*/  WARPSYNC R208 ;  /* 0x000000d000007348 */ /* 0x000fe80003800000 */
[----:B------:R1:W2:Y:S02]  /*10600*/  SHFL.IDX PT, R36, R37, R36, R3 ;  /* 0x0000002425247389 */ /* 0x0002a400000e0003 */
[----:B-1----:R-:W-:-:S04]  /*10610*/  MOV R3, 0x0 ;  /* 0x0000000000037802 */ /* 0x002fc80000000f00 */
[----:B--2---:R-:W-:Y:S05]  /*10620*/  RET.REL.NODEC R2 `(_ZN7cutlass13device_kernelIN5flash19enable_sm80_to_sm89INS1_16FlashAttnFwdSm80INS1_25CollectiveMainloopFwdSm80ILi8ELi1ELb1EN4cute5tupleIJNS5_1CILi128EEENS7_ILi112EEES8_EEELi128ENS_6half_tEfNS_4arch4Sm80ELb0ELb0ELb1ELb1ELb1ELb0ELb1ELb1EEENS1_21CollectiveEpilogueFwdINS6_IJS8_S8_S9_EEENS6_IJNS7_ILi1EEESH_SH_EEESB_SD_Li256ELb1ELb1ELb1ELb0EEENS1_36VarlenDynamicPersistentTileSchedulerILi128ELi112ELi256ELi256ELb1ELb1ELb0ELb0ELb1ELb1EEEEEEEEEvNT_6ParamsE) ;  /* 0xfffef9d002007950 */ /* 0x004fea0003c3ffff */
        .weak           $__internal_4_$__cuda_sm70_shflsync_up_p
        .type           $__internal_4_$__cuda_sm70_shflsync_up_p,@function
        .size           $__internal_4_$__cuda_sm70_shflsync_up_p,($__internal_5_$__cuda_sm70_votesync_ballot - $__internal_4_$__cuda_sm70_shflsync_up_p)
$__internal_4_$__cuda_sm70_shflsync_up_p:
[----:B------:R-:W-:Y:S02]  /*10630*/  IMAD.MOV.U32 R4, RZ, RZ, RZ ;  /* 0x000000ffff047224 */ /* 0x000fe400078e00ff */
[----:B------:R-:W-:-:S04]  /*10640*/  IMAD.MOV.U32 R11, RZ, RZ, -0x1 ;  /* 0xffffffffff0b7424 */ /* 0x000fc800078e00ff */
[----:B------:R-:W-:Y:S04]  /*10650*/  WARPSYNC R11 ;  /* 0x0000000b00007348 */ /* 0x000fe80003800000 */
[----:B------:R1:W2:Y:S02]  /*10660*/  SHFL.UP PT, R4, R0, R2, R4 ;  /* 0x0400000200047389 */ /* 0x0002a400000e0004 */
[----:B-1----:R-:W-:Y:S02]  /*10670*/  MOV R2, R3 ;  /* 0x0000000300027202 */ /* 0x002fe40000000f00 */
[----:B------:R-:W-:-:S04]  /*10680*/  MOV R3, 0x0 ;  /* 0x0000000000037802 */ /* 0x000fc80000000f00 */
[----:B--2---:R-:W-:Y:S05]  /*10690*/  RET.REL.NODEC R2 `(_ZN7cutlass13device_kernelIN5flash19enable_sm80_to_sm89INS1_16FlashAttnFwdSm80INS1_25CollectiveMainloopFwdSm80ILi8ELi1ELb1EN4cute5tupleIJNS5_1CILi128EEENS7_ILi112EEES8_EEELi128ENS_6half_tEfNS_4arch4Sm80ELb0ELb0ELb1ELb1ELb1ELb0ELb1ELb1EEENS1_21CollectiveEpilogueFwdINS6_IJS8_S8_S9_EEENS6_IJNS7_ILi1EEESH_SH_EEESB_SD_Li256ELb1ELb1ELb1ELb0EEENS1_36VarlenDynamicPersistentTileSchedulerILi128ELi112ELi256ELi256ELb1ELb1ELb0ELb0ELb1ELb1EEEEEEEEEvNT_6ParamsE) ;  /* 0xfffef96002007950 */ /* 0x004fea0003c3ffff */
        .weak           $__internal_5_$__cuda_sm70_votesync_ballot
        .type           $__internal_5_$__cuda_sm70_votesync_ballot,@function
        .size           $__internal_5_$__cuda_sm70_votesync_ballot,(.L_x_1790 - $__internal_5_$__cuda_sm70_votesync_ballot)
$__internal_5_$__cuda_sm70_votesync_ballot:
[----:B------:R-:W-:Y:S01]  /*106a0*/  ISETP.NE.U32.AND P0, PT, R0, 0x1, PT ;  /* 0x000000010000780c */ /* 0x000fe20003f05070 */
[----:B------:R-:W-:-:S04]  /*106b0*/  IMAD.MOV.U32 R3, RZ, RZ, -0x1 ;  /* 0xffffffffff037424 */ /* 0x000fc800078e00ff */
[----:B------:R-:W-:Y:S08]  /*106c0*/  WARPSYNC R3 ;  /* 0x0000000300007348 */ /* 0x000ff00003800000 */
[----:B------:R-:W-:-:S04]  /*106d0*/  VOTE.ANY R0, PT, !P0 ;  /* 0x0000000000007806 */ /* 0x000fc800040e0100 */
[----:B------:R-:W-:Y:S01]  /*106e0*/  LOP3.LUT R0, R0, R3, RZ, 0xc0, !PT ;  /* 0x0000000300007212 */ /* 0x000fe200078ec0ff */
[----:B------:R-:W-:-:S04]  /*106f0*/  IMAD.MOV.U32 R3, RZ, RZ, 0x0 ;  /* 0x00000000ff037424 */ /* 0x000fc800078e00ff */
[----:B------:R-:W-:Y:S05]  /*10700*/  RET.REL.NODEC R2 `(_ZN7cutlass13device_kernelIN5flash19enable_sm80_to_sm89INS1_16FlashAttnFwdSm80INS1_25CollectiveMainloopFwdSm80ILi8ELi1ELb1EN4cute5tupleIJNS5_1CILi128EEENS7_ILi112EEES8_EEELi128ENS_6half_tEfNS_4arch4Sm80ELb0ELb0ELb1ELb1ELb1ELb0ELb1ELb1EEENS1_21CollectiveEpilogueFwdINS6_IJS8_S8_S9_EEENS6_IJNS7_ILi1EEESH_SH_EEESB_SD_Li256ELb1ELb1ELb1ELb0EEENS1_36VarlenDynamicPersistentTileSchedulerILi128ELi112ELi256ELi256ELb1ELb1ELb0ELb0ELb1ELb1EEEEEEEEEvNT_6ParamsE) ;  /* 0xfffef8f002007950 */ /* 0x000fea0003c3ffff */
.L_x_323:
        /* <DEDUP_REMOVED lines=15> */
.L_x_1790:


//--------------------- .text._ZN7cutlass13device_kernelIN5flash19enable_sm80_to_sm89INS1_16FlashAttnFwdSm80INS1_25CollectiveMainloopFwdSm80ILi8ELi1ELb1EN4cute5tupleIJNS5_1CILi128EEENS7_ILi112EEES8_EEELi128ENS_6half_tEfNS_4arch4Sm80ELb0ELb0ELb1ELb1ELb1ELb1ELb1ELb1EEENS1_21CollectiveEpilogueFwdINS6_IJS8_S8_S9_EEENS6_IJNS7_ILi1EEESH_SH_EEESB_SD_Li256ELb1ELb1ELb1ELb0EEENS1_36VarlenDynamicPersistentTileSchedulerILi128ELi112ELi256ELi256ELb1ELb1ELb0ELb0ELb1ELb1EEEEEEEEEvNT_6ParamsE --------------------------
	.section	.text._ZN7cutlass13device_kernelIN5flash19enable_sm80_to_sm89INS1_16FlashAttnFwdSm80INS1_25CollectiveMainloopFwdSm80ILi8ELi1ELb1EN4cute5tupleIJNS5_1CILi128EEENS7_ILi112EEES8_EEELi128ENS_6half_tEfNS_4arch4Sm80ELb0ELb0ELb1ELb1ELb1ELb1ELb1ELb1EEENS1_21CollectiveEpilogueFwdINS6_IJS8_S8_S9_EEENS6_IJNS7_ILi1EEESH_SH_EEESB_SD_Li256ELb1ELb1ELb1ELb0EEENS1_36VarlenDynamicPersistentTileSchedulerILi128ELi112ELi256ELi256ELb1ELb1ELb0ELb0ELb1ELb1EEEEEEEEEvNT_6ParamsE,"ax",@progbits
	.sectioninfo	@"SHI_REGISTERS=255"
	.align	128
.text._ZN7cutlass13device_kernelIN5flash19enable_sm80_to_sm89INS1_16FlashAttnFwdSm80INS1_25CollectiveMainloopFwdSm80ILi8ELi1ELb1EN4cute5tupleIJNS5_1CILi128EEENS7_ILi112EEES8_EEELi128ENS_6half_tEfNS_4arch4Sm80ELb0ELb0ELb1ELb1ELb1ELb1ELb1ELb1EEENS1_21CollectiveEpilogueFwdINS6_IJS8_S8_S9_EEENS6_IJNS7_ILi1EEESH_SH_EEESB_SD_Li256ELb1ELb1ELb1ELb0EEENS1_36VarlenDynamicPersistentTileSchedulerILi128ELi112ELi256ELi256ELb1ELb1ELb0ELb0ELb1ELb1EEEEEEEEEvNT_6ParamsE:
        .type           _ZN7cutlass13device_kernelIN5flash19enable_sm80_to_sm89INS1_16FlashAttnFwdSm80INS1_25CollectiveMainloopFwdSm80ILi8ELi1ELb1EN4cute5tupleIJNS5_1CILi128EEENS7_ILi112EEES8_EEELi128ENS_6half_tEfNS_4arch4Sm80ELb0ELb0ELb1ELb1ELb1ELb1ELb1ELb1EEENS1_21CollectiveEpilogueFwdINS6_IJS8_S8_S9_EEENS6_IJNS7_ILi1EEESH_SH_EEESB_SD_Li256ELb1ELb1ELb1ELb0EEENS1_36VarlenDynamicPersistentTileSchedulerILi128ELi112ELi256ELi256ELb1ELb1ELb0ELb0ELb1ELb1EEEEEEEEEvNT_6ParamsE,@function
        .size           _ZN7cutlass13device_kernelIN5flash19enable_sm80_to_sm89INS1_16FlashAttnFwdSm80INS1_25CollectiveMainloopFwdSm80ILi8ELi1ELb1EN4cute5tupleIJNS5_1CILi128EEENS7_ILi112EEES8_EEELi128ENS_6half_tEfNS_4arch4Sm80ELb0ELb0ELb1ELb1ELb1ELb1ELb1ELb1EEENS1_21CollectiveEpilogueFwdINS6_IJS8_S8_S9_EEENS6_IJNS7_ILi1EEESH_SH_EEESB_SD_Li256ELb1ELb1ELb1ELb0EEENS1_36VarlenDynamicPersistentTileSchedulerILi128ELi112ELi256ELi256ELb1ELb1ELb0ELb0ELb1ELb1EEEEEEEEEvNT_6ParamsE,(.L_x_1795 - _ZN7cutlass13device_kernelIN5flash19enable_sm80_to_sm89INS1_16FlashAttnFwdSm80INS1_25CollectiveMainloopFwdSm80ILi8ELi1ELb1EN4cute5tupleIJNS5_1CILi128EEENS7_ILi112EEES8_EEELi128ENS_6half_tEfNS_4arch4Sm80ELb0ELb0ELb1ELb1ELb1ELb1ELb1ELb1EEENS1_21CollectiveEpilogueFwdINS6_IJS8_S8_S9_EEENS6_IJNS7_ILi1EEESH_SH_EEESB_SD_Li256ELb1ELb1ELb1ELb0EEENS1_36VarlenDynamicPersistentTileSchedulerILi128ELi112ELi256ELi256ELb1ELb1ELb0ELb0ELb1ELb1EEEEEEEEEvNT_6ParamsE)
        .other          _ZN7cutlass13device_kernelIN5flash19enable_sm80_to_sm89INS1_16FlashAttnFwdSm80INS1_25CollectiveMainloopFwdSm80ILi8ELi1ELb1EN4cute5tupleIJNS5_1CILi128EEENS7_ILi112EEES8_EEELi128ENS_6half_tEfNS_4arch4Sm80ELb0ELb0ELb1ELb1ELb1ELb1ELb1ELb1EEENS1_21CollectiveEpilogueFwdINS6_IJS8_S8_S9_EEENS6_IJNS7_ILi1EEESH_SH_EEESB_SD_Li256ELb1ELb1ELb1ELb0EEENS1_36VarlenDynamicPersistentTileSchedulerILi128ELi112ELi256ELi256ELb1ELb1ELb0ELb0ELb1ELb1EEEEEEEEEvNT_6ParamsE,@"STO_CUDA_ENTRY STV_DEFAULT"
_ZN7cutlass13device_kernelIN5flash19enable_sm80_to_sm89INS1_16FlashAttnFwdSm80INS1_25CollectiveMainloopFwdSm80ILi8ELi1ELb1EN4cute5tupleIJNS5_1CILi128EEENS7_ILi112EEES8_EEELi128ENS_6half_tEfNS_4arch4Sm80ELb0ELb0ELb1ELb1ELb1ELb1ELb1ELb1EEENS1_21CollectiveEpilogueFwdINS6_IJS8_S8_S9_EEENS6_IJNS7_ILi1EEESH_SH_EEESB_SD_Li256ELb1ELb1ELb1ELb0EEENS1_36VarlenDynamicPersistentTileSchedulerILi128ELi112ELi256ELi256ELb1ELb1ELb0ELb0ELb1ELb1EEEEEEEEEvNT_6ParamsE:
[----:B------:R-:W-:-:S03]  /*0000*/  MOV R1, c[0x0][0x28] ;  /* 0x00000a0000017a02 */ /* 0x000fc60000000f00 */
[----:B------:R-:W1:Y:S01]  /*0010*/  S2R R2, SR_TID.X ;  /* 0x0000000000027919 */ /* 0x000e620000002100 */
[----:B------:R-:W-:Y:S01]  /*0020*/  IADD3 R1, R1, -0x108, RZ ;  /* 0xfffffef801017810 */ /* 0x000fe20007ffe0ff */
[----:B------:R-:W-:Y:S01]  /*0030*/  ULDC.64 UR8, c[0x0][0x118] ;  /* 0x0000460000087ab9 */ /* 0x000fe20000000a00 */
[----:B-1----:R-:W-:-:S06]  /*0040*/  SHF.R.U32.HI R0, RZ, 0x5, R2 ;  /* 0x00000005ff007819 */ /* 0x002fcc0000011602 */
[----:B------:R-:W1:Y:S02]  /*0050*/  SHFL.IDX PT, R0, R0, RZ, 0x1f ;  /* 0x00001fff00007589 */ /* 0x000e6400000e0000 */
[----:B-1----:R-:W1:Y:S02]  /*0060*/  R2UR UR7, R0 ;  /* 0x00000000000773c2 */ /* 0x002e6400000e0000 */
[----:B-1----:R-:W-:-:S13]  /*0070*/  ISETP.NE.AND P0, PT, RZ, UR7, PT ;  /* 0x00000007ff007c0c */ /* 0x002fda000bf05270 */
[----:B------:R-:W-:Y:S06]  /*0080*/  @P0 BAR.SYNC.DEFER_BLOCKING 0x5, 0x100 ;  /* 0x0144000000000b1d */ /* 0x000fec0000010000 */
[----:B------:R-:W1:Y:S04]  /*0090*/  @P0 LDS.128 R4, [0xf100] ;  /* 0x00f10000ff040984 */ /* 0x000e680000000c00 */
[----:B-1----:R1:W-:Y:S04]  /*00a0*/  @P0 STL.64 [R1+0x20], R4 ;  /* 0x0000200401000387 */ /* 0x0023e80000100a00 */
[----:B------:R1:W-:Y:S04]  /*00b0*/  @P0 STL.64 [R1+0x28], R6 ;  /* 0x0000280601000387 */ /* 0x0003e80000100a00 */
[----:B------:R-:W-:Y:S06]  /*00c0*/  @P0 BAR.ARV 0x4, 0x100 ;  /* 0x0104000000000b1d */ /* 0x000fec0000002000 */
[----:B------:R-:W-:Y:S05]  /*00d0*/  @P0 BRA `(.L_x_324) ;  /* 0x00000b1000000947 */ /* 0x000fea0003800000 */
[----:B------:R-:W-:Y:S01]  /*00e0*/  LOP3.LUT R14, R2, 0x1f, RZ, 0xc0, !PT ;  /* 0x0000001f020e7812 */ /* 0x000fe200078ec0ff */
[----:B------:R-:W-:Y:S01]  /*00f0*/  CS2R R8, SRZ ;  /* 0x0000000000087805 */ /* 0x000fe2000001ff00 */
[----:B-1----:R-:W-:-:S02]  /*0100*/  IMAD.MOV.U32 R7, RZ, RZ, RZ ;  /* 0x000000ffff077224 */ /* 0x002fc400078e00ff */
        /* <DEDUP_REMOVED lines=9> */
[----:B------:R-:W1:Y:S01]  /*01a0*/  S2UR UR4, SR_CTAID.X ;  /* 0x00000000000479c3 */ /* 0x000e620000002500 */
        /* <DEDUP_REMOVED lines=23> */
[----:B-1----:R-:W-:-:S13]  /*0320*/  ISETP.GT.AND P0, PT, R6, UR4, PT ;  /* 0x0000000406007c0c */ /* 0x002fda000bf04270 */
[----:B------:R-:W-:Y:S05]  /*0330*/  @P0 BRA `(.L_x_325) ;  /* 0x0000027000000947 */ /* 0x000fea0003800000 */
[----:B------:R-:W-:Y:S02]  /*0340*/  MOV R6, R0 ;  /* 0x0000000000067202 */ /* 0x000fe40000000f00 */
[----:B------:R-:W-:-:S04]  /*0350*/  MOV R9, RZ ;  /* 0x000000ff00097202 */ /* 0x000fc80000000f00 */
.L_x_329:
        /* <DEDUP_REMOVED lines=16> */
[----:B------:R1:W2:Y:S02]  /*0460*/  SHFL.UP PT, R0, R2, 0x1, RZ ;  /* 0x0420000002007989 */ /* 0x0002a400000e00ff */
.L_x_518:
        /* <DEDUP_REMOVED lines=16> */
.L_x_519:
[----:B--2---:R-:W-:-:S05]  /*0570*/  IMAD R0, R0, c[0x0][0x538], RZ ;  /* 0x00014e0000007a24 */ /* 0x004fca00078e02ff */
[----:B------:R-:W-:-:S04]  /*0580*/  IADD3 R6, R0, R6, RZ ;  /* 0x0000000600067210 */ /* 0x000fc80007ffe0ff */
[----:B------:R-:W-:-:S13]  /*0590*/  ISETP.GT.AND P0, PT, R6, UR4, PT ;  /* 0x0000000406007c0c */ /* 0x000fda000bf04270 */
[----:B-1----:R-:W-:Y:S05]  /*05a0*/  @!P0 BRA `(.L_x_329) ;  /* 0xfffffdb000008947 */ /* 0x002fea000383ffff */
.L_x_325:
[----:B------:R-:W-:-:S05]  /*05b0*/  IADD3 R12, -R0, R6, RZ ;  /* 0x00000006000c7210 */ /* 0x000fca0007ffe1ff */
[----:B------:R-:W-:-:S05]  /*05c0*/  IMAD R0, R4, c[0x0][0x538], R12 ;  /* 0x00014e0004007a24 */ /* 0x000fca00078e020c */
[----:B------:R-:W-:Y:S01]  /*05d0*/  ISETP.GT.AND P0, PT, R0, UR4, PT ;  /* 0x0000000400007c0c */ /* 0x000fe2000bf04270 */
[----:B------:R-:W-:-:S12]  /*05e0*/  BRA.DIV ~URZ, `(.L_x_330) ;  /* 0x000194f27f007947 */ /* 0x000fd8000b800000 */
[----:B------:R-:W-:-:S04]  /*05f0*/  VOTE.ANY R5, PT, !P0 ;  /* 0x0000000000057806 */ /* 0x000fc800040e0100 */
.L_x_520:
[----:B------:R1:W2:Y:S01]  /*0600*/  POPC R13, R5 ;  /* 0x00000005000d7309 */ /* 0x0002a20000000000 */
[----:B------:R-:W-:Y:S05]  /*0610*/  BRA.DIV ~URZ, `(.L_x_331) ;  /* 0x000195027f007947 */ /* 0x000fea000b800000 */
[----:B--2---:R2:W3:Y:S01]  /*0620*/  SHFL.IDX PT, R11, R8, R13, 0x1f ;  /* 0x00001f0d080b7589 */ /* 0x0044e200000e0000 */
[----:B------:R-:W-:-:S03]  /*0630*/  MOV R6, RZ ;  /* 0x000000ff00067202 */ /* 0x000fc60000000f00 */
[----:B------:R2:W4:Y:S04]  /*0640*/  SHFL.IDX PT, R10, R7, R13, 0x1f ;  /* 0x00001f0d070a7589 */ /* 0x00052800000e0000 */
.L_x_521:
[----:B------:R-:W-:Y:S01]  /*0650*/  ISETP.NE.AND P0, PT, R5, RZ, PT ;  /* 0x000000ff0500720c */ /* 0x000fe20003f05270 */
[----:B------:R-:W-:-:S12]  /*0660*/  BSSY B0, `(.L_x_332) ;  /* 0x0000005000007945 */ /* 0x000fd80003800000 */
[----:B------:R-:W-:Y:S05]  /*0670*/  @!P0 BRA `(.L_x_333) ;  /* 0x0000003000008947 */ /* 0x000fea0003800000 */
[----:B------:R-:W-:Y:S01]  /*0680*/  IADD3 R44, R13, -0x1, RZ ;  /* 0xffffffff0d2c7810 */ /* 0x000fe20007ffe0ff */
[----:B------:R-:W-:Y:S05]  /*0690*/  BRA.DIV ~URZ, `(.L_x_334) ;  /* 0x000195627f007947 */ /* 0x000fea000b800000 */
[----:B------:R1:W2:Y:S02]  /*06a0*/  SHFL.IDX PT, R6, R4, R44, 0x1f ;  /* 0x00001f2c04067589 */ /* 0x0002a400000e0000 */
.L_x_333:
[----:B------:R-:W-:Y:S05]  /*06b0*/  BSYNC B0 ;  /* 0x0000000000007941 */ /* 0x000fea0003800000 */
.L_x_332:
[----:B---3--:R-:W-:Y:S01]  /*06c0*/  IABS R0, R11 ;  /* 0x0000000b00007213 */ /* 0x008fe20000000000 */
[----:B-12---:R-:W-:-:S04]  /*06d0*/  IMAD R4, R6, c[0x0][0x538], R12 ;  /* 0x00014e0006047a24 */ /* 0x006fc800078e020c */
[----:B------:R-:W-:Y:S01]  /*06e0*/  IMAD.MOV.U32 R5, RZ, RZ, R0 ;  /* 0x000000ffff057224 */ /* 0x000fe200078e0000 */
[----:B----4-:R-:W-:Y:S01]  /*06f0*/  IABS R0, R10 ;  /* 0x0000000a00007213 */ /* 0x010fe20000000000 */
[----:B------:R1:W-:Y:S01]  /*0700*/  STL [R1+0x20], R4 ;  /* 0x0000200401007387 */ /* 0x0003e20000100800 */
[----:B------:R-:W-:Y:S01]  /*0710*/  IADD3 R12, -R4, UR4, RZ ;  /* 0x00000004040c7c10 */ /* 0x000fe2000fffe1ff */
[----:B------:R-:W2:Y:S02]  /*0720*/  I2F.RP R2, R5 ;  /* 0x0000000500027306 */ /* 0x000ea40000209400 */
[----:B------:R-:W-:Y:S01]  /*0730*/  IMAD.MOV.U32 R7, RZ, RZ, R0 ;  /* 0x000000ffff077224 */ /* 0x000fe200078e0000 */
[----:B------:R-:W-:Y:S02]  /*0740*/  IABS R6, R12 ;  /* 0x0000000c00067213 */ /* 0x000fe40000000000 */
[----:B------:R-:W-:-:S03]  /*0750*/  IABS R0, R11 ;  /* 0x0000000b00007213 */ /* 0x000fc60000000000 */
[----:B------:R-:W-:Y:S01]  /*0760*/  I2F.RP R8, R7 ;  /* 0x0000000700087306 */ /* 0x000fe20000209400 */
[----:B------:R-:W-:-:S07]  /*0770*/  IADD3 R0, RZ, -R0, RZ ;  /* 0x80000000ff007210 */ /* 0x000fce0007ffe0ff */
[----:B--2---:R-:W2:Y:S02]  /*0780*/  MUFU.RCP R2, R2 ;  /* 0x0000000200027308 */ /* 0x004ea40000001000 */
[----:B--2---:R-:W-:-:S06]  /*0790*/  IADD3 R2, R2, 0xffffffe, RZ ;  /* 0x0ffffffe02027810 */ /* 0x004fcc0007ffe0ff */
[----:B------:R-:W2:Y:S02]  /*07a0*/  F2I.FTZ.U32.TRUNC.NTZ R3, R2 ;  /* 0x0000000200037305 */ /* 0x000ea4000021f000 */
[----:B--2---:R-:W-:-:S04]  /*07b0*/  IMAD.MOV R2, RZ, RZ, -R3 ;  /* 0x000000ffff027224 */ /* 0x004fc800078e0a03 */
[----:B-1----:R-:W-:Y:S02]  /*07c0*/  IMAD R4, R2, R5, RZ ;  /* 0x0000000502047224 */ /* 0x002fe400078e02ff */
        /* <DEDUP_REMOVED lines=45> */
[----:B------:R-:W-:Y:S02]  /*0aa0*/  IMAD R2, R10, R2, R4 ;  /* 0x000000020a027224 */ /* 0x000fe400078e0204 */
[----:B------:R-:W-:Y:S02]  /*0ab0*/  IMAD.IADD R4, R13, 0x1, R9 ;  /* 0x000000010d047824 */ /* 0x000fe400078e0209 */
[----:B------:R-:W-:-:S03]  /*0ac0*/  IMAD R0, R2, 0x10000, R0 ;  /* 0x0001000002007824 */ /* 0x000fc600078e0200 */
[----:B------:R1:W-:Y:S04]  /*0ad0*/  STL [R1+0x2c], R4 ;  /* 0x00002c0401007387 */ /* 0x0003e80000100800 */
[----:B------:R1:W-:Y:S04]  /*0ae0*/  STL [R1+0x28], R0 ;  /* 0x0000280001007387 */ /* 0x0003e80000100800 */
[----:B------:R1:W-:Y:S01]  /*0af0*/  STL [R1+0x24], R3 ;  /* 0x0000240301007387 */ /* 0x0003e20000100800 */
[----:B------:R-:W-:Y:S05]  /*0b00*/  BRA `(.L_x_335) ;  /* 0x0000006000007947 */ /* 0x000fea0003800000 */
.L_x_326:
[----:B------:R-:W-:Y:S01]  /*0b10*/  MOV R0, UR4 ;  /* 0x0000000400007c02 */ /* 0x000fe20008000f00 */
[----:B------:R-:W-:Y:S04]  /*0b20*/  STL [R1+0x24], RZ ;  /* 0x000024ff01007387 */ /* 0x000fe80000100800 */
[----:B------:R-:W-:Y:S04]  /*0b30*/  STL [R1+0x28], RZ ;  /* 0x000028ff01007387 */ /* 0x000fe80000100800 */
[----:B------:R1:W-:Y:S02]  /*0b40*/  STL [R1+0x20], R0 ;  /* 0x0000200001007387 */ /* 0x0003e40000100800 */
[----:B-1----:R-:W-:-:S05]  /*0b50*/  MOV R0, c[0x0][0x53c] ;  /* 0x00014f0000007a02 */ /* 0x002fca0000000f00 */
[----:B------:R1:W-:Y:S02]  /*0b60*/  STL [R1+0x2c], R0 ;  /* 0x00002c0001007387 */ /* 0x0003e40000100800 */
.L_x_335:
[----:B-1----:R-:W2:Y:S04]  /*0b70*/  LDL R4, [R1+0x20] ;  /* 0x0000200001047983 */ /* 0x002ea80000100800 */
[----:B------:R-:W2:Y:S04]  /*0b80*/  LDL R5, [R1+0x24] ;  /* 0x0000240001057983 */ /* 0x000ea80000100800 */
[----:B------:R-:W2:Y:S04]  /*0b90*/  LDL R6, [R1+0x28] ;  /* 0x0000280001067983 */ /* 0x000ea80000100800 */
[----:B------:R-:W2:Y:S01]  /*0ba0*/  LDL R7, [R1+0x2c] ;  /* 0x00002c0001077983 */ /* 0x000ea20000100800 */
[----:B------:R-:W-:Y:S01]  /*0bb0*/  ISETP.NE.AND P0, PT, R14, RZ, PT ;  /* 0x000000ff0e00720c */ /* 0x000fe20003f05270 */
[----:B------:R-:W-:-:S12]  /*0bc0*/  WARPSYNC 0xffffffff ;  /* 0xffffffff00007948 */ /* 0x000fd80003800000 */
[----:B--2---:R1:W-:Y:S04]  /*0bd0*/  @!P0 STS.128 [0xf100], R4 ;  /* 0x00f10004ff008388 */ /* 0x0043e80000000c00 */
[----:B------:R-:W-:Y:S06]  /*0be0*/  BAR.ARV 0x5, 0x100 ;  /* 0x0144000000007b1d */ /* 0x000fec0000002000 */
.L_x_324:
[----:B------:R-:W2:Y:S02]  /*0bf0*/  LDL R0, [R1+0x2c] ;  /* 0x00002c0001007983 */ /* 0x000ea40000100800 */
[----:B--2---:R-:W-:-:S13]  /*0c00*/  ISETP.GE.AND P0, PT, R0, c[0x0][0x53c], PT ;  /* 0x00014f0000007a0c */ /* 0x004fda0003f06270 */
[----:B------:R-:W-:Y:S05]  /*0c10*/  @P0 EXIT ;  /* 0x000000000000094d */ /* 0x000fea0003800000 */
[----:B------:R-:W2:Y:S01]  /*0c20*/  S2R R15, SR_TID.X ;  /* 0x00000000000f7919 */ /* 0x000ea20000002100 */
[----:B------:R-:W-:Y:S01]  /*0c30*/  IMAD.MOV.U32 R19, RZ, RZ, 0x20 ;  /* 0x00000020ff137424 */ /* 0x000fe200078e00ff */
[----:B------:R-:W-:Y:S01]  /*0c40*/  ULDC UR4, c[0x0][0x2ac] ;  /* 0x0000ab0000047ab9 */ /* 0x000fe20000000800 */
[----:B------:R-:W-:Y:S01]  /*0c50*/  IMAD.MOV.U32 R18, RZ, RZ, 0x40 ;  /* 0x00000040ff127424 */ /* 0x000fe200078e00ff */
[----:B------:R-:W-:Y:S02]  /*0c60*/  ULDC UR6, c[0x0][0x1d0] ;  /* 0x0000740000067ab9 */ /* 0x000fe40000000800 */
[----:B------:R-:W-:Y:S01]  /*0c70*/  UIMAD UR6, UR4, UR6, URZ ;  /* 0x00000006040672a4 */ /* 0x000fe2000f8e023f */
[----:B--2---:R-:W-:-:S04]  /*0c80*/  SHF.R.S32.HI R14, RZ, 0x1f, R15 ;  /* 0x0000001fff0e7819 */ /* 0x004fc8000001140f */
[CC--:B------:R-:W-:Y:S02]  /*0c90*/  LEA.HI R2, R14.reuse, R15.reuse, RZ, 0x4 ;  /* 0x0000000f0e027211 */ /* 0x0c0fe400078f20ff */
[----:B-1----:R-:W-:Y:S02]  /*0ca0*/  LEA.HI R7, R14, R15, RZ, 0x2 ;  /* 0x0000000f0e077211 */ /* 0x002fe400078f10ff */
[C---:B------:R-:W-:Y:S02]  /*0cb0*/  LOP3.LUT R0, R2.reuse, 0xfffffff0, RZ, 0xc0, !PT ;  /* 0xfffffff002007812 */ /* 0x040fe400078ec0ff */
[----:B------:R-:W-:Y:S02]  /*0cc0*/  SHF.R.S32.HI R4, RZ, 0x4, R2 ;  /* 0x00000004ff047819 */ /* 0x000fe40000011402 */
[----:B------:R-:W-:Y:S01]  /*0cd0*/  SHF.R.S32.HI R8, RZ, 0x2, R7 ;  /* 0x00000002ff087819 */ /* 0x000fe20000011407 */
[----:B------:R-:W-:Y:S01]  /*0ce0*/  IMAD.IADD R0, R15, 0x1, -R0 ;  /* 0x000000010f007824 */ /* 0x000fe200078e0a00 */
[----:B------:R-:W-:-:S02]  /*0cf0*/  LEA.HI R2, R2, R4, RZ, 0x1 ;  /* 0x0000000402027211 */ /* 0x000fc400078f08ff */
[----:B------:R-:W-:Y:S02]  /*0d00*/  SHF.R.S32.HI R5, RZ, 0x1f, R7 ;  /* 0x0000001fff057819 */ /* 0x000fe40000011407 */
[----:B------:R-:W-:Y:S02]  /*0d10*/  SHF.R.S32.HI R6, RZ, 0x1f, R0 ;  /* 0x0000001fff067819 */ /* 0x000fe40000011400 */
[----:B------:R-:W-:Y:S02]  /*0d20*/  LOP3.LUT R3, R2, 0xfffffffe, RZ, 0xc0, !PT ;  /* 0xfffffffe02037812 */ /* 0x000fe400078ec0ff */
[----:B------:R-:W-:Y:S02]  /*0d30*/  LEA.HI R2, R5, R8, RZ, 0x3 ;  /* 0x0000000805027211 */ /* 0x000fe400078f18ff */
[----:B------:R-:W-:Y:S01]  /*0d40*/  LEA.HI R12, R6, R0, RZ, 0x3 ;  /* 0x00000000060c7211 */ /* 0x000fe200078f18ff */
[----:B------:R-:W-:Y:S01]  /*0d50*/  IMAD.IADD R11, R4, 0x1, -R3 ;  /* 0x00000001040b7824 */ /* 0x000fe200078e0a03 */
[----:B------:R-:W-:-:S02]  /*0d60*/  LEA.HI R81, R14, R15, RZ, 0x3 ;  /* 0x0000000f0e517211 */ /* 0x000fc400078f18ff */
[----:B------:R-:W-:Y:S02]  /*0d70*/  LOP3.LUT R2, R2, 0xfffffff8, RZ, 0xc0, !PT ;  /* 0xfffffff802027812 */ /* 0x000fe400078ec0ff */
[----:B------:R-:W-:Y:S02]  /*0d80*/  LOP3.LUT R3, R12, 0xfffffff8, RZ, 0xc0, !PT ;  /* 0xfffffff80c037812 */ /* 0x000fe400078ec0ff */
[----:B------:R-:W-:Y:S01]  /*0d90*/  LOP3.LUT R4, R81, 0xfffffff8, RZ, 0xc0, !PT ;  /* 0xfffffff851047812 */ /* 0x000fe200078ec0ff */
[----:B------:R-:W-:Y:S01]  /*0da0*/  IMAD.IADD R6, R8, 0x1, -R2 ;  /* 0x0000000108067824 */ /* 0x000fe200078e0a02 */
[----:B------:R-:W-:Y:S01]  /*0db0*/  LEA.HI R5, R14, R15, RZ, 0x5 ;  /* 0x0000000f0e057211 */ /* 0x000fe200078f28ff */
[----:B------:R-:W-:Y:S01]  /*0dc0*/  IMAD.IADD R9, R0, 0x1, -R3 ;  /* 0x0000000100097824 */ /* 0x000fe200078e0a03 */
[----:B------:R-:W-:Y:S01]  /*0dd0*/  LOP3.LUT R3, R7, 0xfffffffc, RZ, 0xc0, !PT ;  /* 0xfffffffc07037812 */ /* 0x000fe200078ec0ff */
[----:B------:R-:W-:Y:S01]  /*0de0*/  IMAD.IADD R82, R15, 0x1, -R4 ;  /* 0x000000010f527824 */ /* 0x000fe200078e0a04 */
[----:B------:R-:W-:-:S02]  /*0df0*/  SHF.R.S32.HI R0, RZ, 0x5, R5 ;  /* 0x00000005ff007819 */ /* 0x000fc40000011405 */
[----:B------:R-:W-:Y:S01]  /*0e00*/  SHF.R.S32.HI R2, RZ, 0x1f, R5 ;  /* 0x0000001fff027819 */ /* 0x000fe20000011405 */
[----:B------:R-:W-:Y:S01]  /*0e10*/  IMAD.SHL.U32 R7, R82, 0x40, RZ ;  /* 0x0000004052077824 */ /* 0x000fe200078e00ff */
[----:B------:R-:W-:Y:S01]  /*0e20*/  LOP3.LUT R4, R5, 0xffffffe0, RZ, 0xc0, !PT ;  /* 0xffffffe005047812 */ /* 0x000fe200078ec0ff */
[----:B------:R-:W-:Y:S01]  /*0e30*/  IMAD.SHL.U32 R16, R0, 0x400, RZ ;  /* 0x0000040000107824 */ /* 0x000fe200078e00ff */
[----:B------:R-:W-:Y:S01]  /*0e40*/  LEA.HI R5, R2, R0, RZ, 0x3 ;  /* 0x0000000002057211 */ /* 0x000fe200078f18ff */
[----:B------:R-:W-:Y:S01]  /*0e50*/  IMAD.IADD R2, R15, 0x1, -R3 ;  /* 0x000000010f027824 */ /* 0x000fe200078e0a03 */
[----:B------:R-:W-:Y:S01]  /*0e60*/  LOP3.LUT R3, R7, 0x1c0, RZ, 0xc0, !PT ;  /* 0x000001c007037812 */ /* 0x000fe200078ec0ff */
[----:B------:R-:W-:Y:S01]  /*0e70*/  IMAD.IADD R27, R15, 0x1, -R4 ;  /* 0x000000010f1b7824 */ /* 0x000fe200078e0a04 */
[----:B------:R-:W-:Y:S01]  /*0e80*/  LOP3.LUT R5, R5, 0xffffff8, RZ, 0xc0, !PT ;  /* 0x0ffffff805057812 */ /* 0x000fe200078ec0ff */
[----:B------:R-:W-:Y:S01]  /*0e90*/  IMAD.SHL.U32 R76, R82, 0x8, RZ ;  /* 0x00000008524c7824 */ /* 0x000fe200078e00ff */
[----:B------:R-:W-:Y:S01]  /*0ea0*/  LEA.HI R4, R2, R2, RZ, 0x1 ;  /* 0x0000000202047211 */ /* 0x000fe200078f08ff */
[----:B------:R-:W-:Y:S01]  /*0eb0*/  IMAD.SHL.U32 R78, R82, 0x4, RZ ;  /* 0x00000004524e7824 */ /* 0x000fe200078e00ff */
[----:B------:R-:W-:Y:S01]  /*0ec0*/  LOP3.LUT R8, R3, 0x8, R81, 0xf8, !PT ;  /* 0x0000000803087812 */ /* 0x000fe200078ef851 */
[----:B------:R-:W-:Y:S01]  /*0ed0*/  IMAD.IADD R10, R0, 0x1, -R5 ;  /* 0x00000001000a7824 */ /* 0x000fe200078e0a05 */
[----:B------:R-:W-:Y:S01]  /*0ee0*/  SHF.R.U32.HI R7, RZ, 0x3, R3 ;  /* 0x00000003ff077819 */ /* 0x000fe20000011603 */
[----:B------:R-:W-:Y:S01]  /*0ef0*/  IMAD.SHL.U32 R0, R6, 0x40, RZ ;  /* 0x0000004006007824 */ /* 0x000fe200078e00ff */
[----:B------:R-:W-:Y:S01]  /*0f00*/  LOP3.LUT R3, R4, 0x1ffffffe, RZ, 0xc0, !PT ;  /* 0x1ffffffe04037812 */ /* 0x000fe200078ec0ff */
[----:B------:R-:W-:Y:S01]  /*0f10*/  IMAD.SHL.U32 R5, R11, 0x8, RZ ;  /* 0x000000080b057824 */ /* 0x000fe200078e00ff */
[----:B------:R-:W-:Y:S01]  /*0f20*/  LOP3.LUT R8, R8, R7, RZ, 0x3c, !PT ;  /* 0x0000000708087212 */ /* 0x000fe200078e3cff */
[----:B------:R-:W-:Y:S01]  /*0f30*/  IMAD R7, R2, 0x2, R16 ;  /* 0x0000000202077824 */ /* 0x000fe200078e0210 */
[----:B------:R-:W-:Y:S01]  /*0f40*/  LOP3.LUT R0, R0, 0x1c0, RZ, 0xc0, !PT ;  /* 0x000001c000007812 */ /* 0x000fe200078ec0ff */
[----:B------:R-:W-:Y:S01]  /*0f50*/  IMAD.IADD R17, R2, 0x1, -R3 ;  /* 0x0000000102117824 */ /* 0x000fe200078e0a03 */
[----:B------:R-:W-:Y:S01]  /*0f60*/  SHF.R.S32.HI R4, RZ, 0x1f, R27 ;  /* 0x0000001fff047819 */ /* 0x000fe2000001141b */
[----:B------:R-:W-:Y:S01]  /*0f70*/  IMAD.SHL.U32 R3, R9, 0x40, RZ ;  /* 0x0000004009037824 */ /* 0x000fe200078e00ff */
[----:B------:R-:W-:-:S02]  /*0f80*/  LEA.HI R2, R0, R0, RZ, 0x1d ;  /* 0x0000000000027211 */ /* 0x000fc400078fe8ff */
[C---:B------:R-:W-:Y:S02]  /*0f90*/  R2P PR, R6.reuse, 0x6 ;  /* 0x0000000606007804 */ /* 0x040fe40000000000 */
[----:B------:R-:W-:Y:S01]  /*0fa0*/  LOP3.LUT R0, R3, 0x1c0, RZ, 0xc0, !PT ;  /* 0x000001c003007812 */ /* 0x000fe200078ec0ff */
[----:B------:R-:W-:Y:S01]  /*0fb0*/  IMAD.IADD R2, R7, 0x1, R2 ;  /* 0x0000000107027824 */ /* 0x000fe200078e0202 */
[----:B------:R-:W-:Y:S02]  /*0fc0*/  LOP3.LUT R6, R6, 0x1, RZ, 0xc0, !PT ;  /* 0x0000000106067812 */ /* 0x000fe400078ec0ff */
[----:B------:R-:W-:Y:S01]  /*0fd0*/  LOP3.LUT R3, R0, 0x8, R5, 0xf8, !PT ;  /* 0x0000000800037812 */ /* 0x000fe200078ef805 */
[----:B------:R-:W-:Y:S01]  /*0fe0*/  IMAD.SHL.U32 R21, R2, 0x2, RZ ;  /* 0x0000000202157824 */ /* 0x000fe200078e00ff */
[----:B------:R-:W-:Y:S01]  /*0ff0*/  SHF.R.U32.HI R0, RZ, 0x3, R0 ;  /* 0x00000003ff007819 */ /* 0x000fe20000011600 */
[----:B------:R-:W-:Y:S01]  /*1000*/  IMAD.SHL.U32 R2, R12, 0x40, RZ ;  /* 0x000000400c027824 */ /* 0x000fe200078e00ff */
[----:B------:R-:W-:-:S02]  /*1010*/  LEA.HI R13, R4, R27, RZ, 0x2 ;  /* 0x0000001b040d7211 */ /* 0x000fc400078f10ff */
[----:B------:R-:W-:Y:S02]  /*1020*/  LOP3.LUT R0, R3, R0, RZ, 0x3c, !PT ;  /* 0x0000000003007212 */ /* 0x000fe400078e3cff */
[----:B------:R-:W-:Y:S02]  /*1030*/  SHF.R.S32.HI R81, RZ, 0x3, R81 ;  /* 0x00000003ff517819 */ /* 0x000fe40000011451 */
[----:B------:R-:W-:Y:S02]  /*1040*/  LOP3.LUT R5, R0, 0xfffffe00, R2, 0xf8, !PT ;  /* 0xfffffe0000057812 */ /* 0x000fe400078ef802 */
[----:B------:R-:W-:Y:S02]  /*1050*/  LEA.HI R0, R14, R15, RZ, 0x6 ;  /* 0x0000000f0e007211 */ /* 0x000fe400078f30ff */
[----:B------:R-:W-:Y:S01]  /*1060*/  ISETP.NE.U32.AND P0, PT, R6, 0x1, PT ;  /* 0x000000010600780c */ /* 0x000fe20003f05070 */
[----:B------:R-:W-:Y:S01]  /*1070*/  IMAD R6, R11, 0x200, R8 ;  /* 0x000002000b067824 */ /* 0x000fe200078e0208 */
[----:B------:R-:W-:Y:S01]  /*1080*/  SHF.R.S32.HI R4, RZ, 0x2, R13 ;  /* 0x00000002ff047819 */ /* 0x000fe2000001140d */
[----:B------:R-:W-:Y:S01]  /*1090*/  IMAD.SHL.U32 R0, R0, 0x8, RZ ;  /* 0x0000000800007824 */ /* 0x000fe200078e00ff */
[----:B------:R-:W-:-:S02]  /*10a0*/  IADD3 R15, R81, 0x20, RZ ;  /* 0x00000020510f7810 */ /* 0x000fc40007ffe0ff */
[C---:B------:R-:W-:Y:S01]  /*10b0*/  IADD3 R22, R81.reuse, 0x40, RZ ;  /* 0x0000004051167810 */ /* 0x040fe20007ffe0ff */
[----:B------:R-:W-:Y:S01]  /*10c0*/  IMAD R25, R10, 0x10, R4 ;  /* 0x000000100a197824 */ /* 0x000fe200078e0204 */
[----:B------:R-:W-:Y:S01]  /*10d0*/  LOP3.LUT R7, R0, 0xfffffe00, RZ, 0xc0, !PT ;  /* 0xfffffe0000077812 */ /* 0x000fe200078ec0ff */
[C---:B------:R-:W-:Y:S01]  /*10e0*/  IMAD.SHL.U32 R0, R81.reuse, 0x40, RZ ;  /* 0x0000004051007824 */ /* 0x040fe200078e00ff */
[----:B------:R-:W-:Y:S01]  /*10f0*/  IADD3 R12, R81, 0x60, RZ ;  /* 0x00000060510c7810 */ /* 0x000fe20007ffe0ff */
[----:B------:R-:W-:Y:S01]  /*1100*/  IMAD.SHL.U32 R4, R15, 0x40, RZ ;  /* 0x000000400f047824 */ /* 0x000fe200078e00ff */
[C---:B------:R-:W-:Y:S01]  /*1110*/  LOP3.LUT P4, RZ, R9.reuse, 0x2, RZ, 0xc0, !PT ;  /* 0x0000000209ff7812 */ /* 0x040fe2000788c0ff */
[----:B------:R1:W-:Y:S01]  /*1120*/  STL [R1+0xfc], R25 ;  /* 0x0000fc1901007387 */ /* 0x0003e20000100800 */
[----:B------:R-:W-:Y:S02]  /*1130*/  LOP3.LUT P3, RZ, R9, 0x4, RZ, 0xc0, !PT ;  /* 0x0000000409ff7812 */ /* 0x000fe4000786c0ff */
[----:B------:R-:W-:Y:S01]  /*1140*/  SHF.R.S32.HI R9, RZ, 0x1f, R15 ;  /* 0x0000001fff097819 */ /* 0x000fe2000001140f */
[----:B------:R-:W-:Y:S01]  /*1150*/  STL [R1+0x88], R21 ;  /* 0x0000881501007387 */ /* 0x000fe20000100800 */
[----:B------:R-:W-:-:S02]  /*1160*/  IADD3 R3, R21, 0x80, RZ ;  /* 0x0000008015037810 */ /* 0x000fc40007ffe0ff */
[--C-:B------:R-:W-:Y:S01]  /*1170*/  SHF.R.S32.HI R2, RZ, 0x1f, R81.reuse ;  /* 0x0000001fff027819 */ /* 0x100fe20000011451 */
[----:B------:R-:W-:Y:S01]  /*1180*/  IMAD.SHL.U32 R2, R12, 0x40, RZ ;  /* 0x000000400c027824 */ /* 0x000fe200078e00ff */
[----:B------:R-:W-:Y:S02]  /*1190*/  SHF.R.S32.HI R8, RZ, 0x1f, R22 ;  /* 0x0000001fff087819 */ /* 0x000fe40000011416 */
[----:B------:R-:W-:Y:S02]  /*11a0*/  SHF.R.S32.HI R10, RZ, 0x1f, R12 ;  /* 0x0000001fff0a7819 */ /* 0x000fe4000001140c */
[----:B------:R-:W-:Y:S01]  /*11b0*/  LOP3.LUT R11, R0, 0x1c0, RZ, 0xc0, !PT ;  /* 0x000001c0000b7812 */ /* 0x000fe200078ec0ff */
[----:B------:R-:W-:Y:S01]  /*11c0*/  IMAD R0, R82, 0x20, R81 ;  /* 0x0000002052007824 */ /* 0x000fe200078e0251 */
[----:B------:R-:W-:Y:S02]  /*11d0*/  IADD3 R20, R21, 0x70, RZ ;  /* 0x0000007015147810 */ /* 0x000fe40007ffe0ff */
[----:B------:R-:W-:-:S02]  /*11e0*/  LEA.HI R9, R9, R15, RZ, 0x3 ;  /* 0x0000000f09097211 */ /* 0x000fc400078f18ff */
[----:B------:R-:W-:Y:S01]  /*11f0*/  @P0 IADD3 R20, R3, 0x10, RZ ;  /* 0x0000001003140810 */ /* 0x000fe20007ffe0ff */
[----:B------:R-:W-:Y:S01]  /*1200*/  IMAD.SHL.U32 R3, R22, 0x40, RZ ;  /* 0x0000004016037824 */ /* 0x000fe200078e00ff */
[----:B------:R-:W-:Y:S02]  /*1210*/  LOP3.LUT R15, R4, 0x1c0, RZ, 0xc0, !PT ;  /* 0x000001c0040f7812 */ /* 0x000fe400078ec0ff */
[----:B------:R-:W-:Y:S01]  /*1220*/  LEA.HI R8, R8, R22, RZ, 0x3 ;  /* 0x0000001608087211 */ /* 0x000fe200078f18ff */
[----:B------:R-:W-:Y:S01]  /*1230*/  STL [R1+0x8c], R20 ;  /* 0x00008c1401007387 */ /* 0x000fe20000100800 */
[----:B------:R-:W-:Y:S02]  /*1240*/  LEA.HI R4, R10, R12, RZ, 0x3 ;  /* 0x0000000c0a047211 */ /* 0x000fe400078f18ff */
[----:B------:R-:W-:Y:S02]  /*1250*/  LOP3.LUT R10, R11, 0x38, R76, 0xf8, !PT ;  /* 0x000000380b0a7812 */ /* 0x000fe400078ef84c */
[----:B------:R-:W-:Y:S01]  /*1260*/  SHF.R.U32.HI R22, RZ, 0x3, R11 ;  /* 0x00000003ff167819 */ /* 0x000fe2000001160b */
[----:B------:R-:W-:Y:S01]  /*1270*/  IMAD.SHL.U32 R4, R4, 0x40, RZ ;  /* 0x0000004004047824 */ /* 0x000fe200078e00ff */
[----:B------:R-:W-:Y:S01]  /*1280*/  LOP3.LUT R12, R2, 0x1c0, RZ, 0xc0, !PT ;  /* 0x000001c0020c7812 */ /* 0x000fe200078ec0ff */
[----:B------:R-:W-:Y:S01]  /*1290*/  IMAD.SHL.U32 R2, R9, 0x40, RZ ;  /* 0x0000004009027824 */ /* 0x000fe200078e00ff */
[----:B------:R-:W-:-:S02]  /*12a0*/  IADD3 R80, R78, 0x20, RZ ;  /* 0x000000204e507810 */ /* 0x000fc40007ffe0ff */
[----:B------:R-:W-:Y:S02]  /*12b0*/  LOP3.LUT R26, R10, R22, RZ, 0x3c, !PT ;  /* 0x000000160a1a7212 */ /* 0x000fe400078e3cff */
[--C-:B------:R-:W-:Y:S02]  /*12c0*/  LOP3.LUT R9, R15, 0x38, R76.reuse, 0xf8, !PT ;  /* 0x000000380f097812 */ /* 0x100fe400078ef84c */
[----:B------:R-:W-:Y:S01]  /*12d0*/  SHF.R.U32.HI R24, RZ, 0x3, R15 ;  /* 0x00000003ff187819 */ /* 0x000fe2000001160f */
[----:B------:R-:W-:Y:S01]  /*12e0*/  STL [R1+0xf8], R26 ;  /* 0x0000f81a01007387 */ /* 0x000fe20000100800 */
[----:B------:R-:W-:Y:S02]  /*12f0*/  LOP3.LUT R15, R12, 0x38, R76, 0xf8, !PT ;  /* 0x000000380c0f7812 */ /* 0x000fe400078ef84c */
[----:B------:R-:W-:Y:S01]  /*1300*/  SHF.R.U32.HI R22, RZ, 0x3, R12 ;  /* 0x00000003ff167819 */ /* 0x000fe2000001160c */
[----:B------:R-:W-:Y:S01]  /*1310*/  IMAD.SHL.U32 R12, R80, 0x2, RZ ;  /* 0x00000002500c7824 */ /* 0x000fe200078e00ff */
[----:B------:R-:W-:-:S02]  /*1320*/  LOP3.LUT R11, R13, 0x7ffffffc, RZ, 0xc0, !PT ;  /* 0x7ffffffc0d0b7812 */ /* 0x000fc400078ec0ff */
[----:B------:R-:W-:Y:S01]  /*1330*/  LOP3.LUT R14, R3, 0x1c0, RZ, 0xc0, !PT ;  /* 0x000001c0030e7812 */ /* 0x000fe200078ec0ff */
[----:B------:R-:W-:Y:S01]  /*1340*/  IMAD.SHL.U32 R3, R8, 0x40, RZ ;  /* 0x0000004008037824 */ /* 0x000fe200078e00ff */
[----:B------:R2:W-:Y:S01]  /*1350*/  STL [R1+0xf4], R12 ;  /* 0x0000f40c01007387 */ /* 0x0005e20000100800 */
[----:B------:R-:W-:Y:S01]  /*1360*/  IMAD.IADD R11, R27, 0x1, -R11 ;  /* 0x000000011b0b7824 */ /* 0x000fe200078e0a0b */
[----:B------:R-:W-:Y:S02]  /*1370*/  LOP3.LUT R10, R14, 0x38, R76, 0xf8, !PT ;  /* 0x000000380e0a7812 */ /* 0x000fe400078ef84c */
[----:B------:R-:W-:Y:S01]  /*1380*/  SHF.R.U32.HI R23, RZ, 0x3, R14 ;  /* 0x00000003ff177819 */ /* 0x000fe2000001160e */
[----:B------:R-:W-:Y:S01]  /*1390*/  IMAD.SHL.U32 R30, R11, 0x2, RZ ;  /* 0x000000020b1e7824 */ /* 0x000fe200078e00ff */
[----:B------:R-:W-:Y:S02]  /*13a0*/  SHF.R.S32.HI R8, RZ, 0x1f, R80 ;  /* 0x0000001fff087819 */ /* 0x000fe40000011450 */
[----:B------:R-:W-:Y:S01]  /*13b0*/  LOP3.LUT R13, R3, 0xfffffe00, RZ, 0xc0, !PT ;  /* 0xfffffe00030d7812 */ /* 0x000fe200078ec0ff */
[----:B------:R-:W-:Y:S01]  /*13c0*/  IMAD R3, R17, 0x8, R25 ;  /* 0x0000000811037824 */ /* 0x000fe200078e0219 */
[----:B------:R-:W-:-:S02]  /*13d0*/  LOP3.LUT R14, R4, 0xfffffe00, RZ, 0xc0, !PT ;  /* 0xfffffe00040e7812 */ /* 0x000fc400078ec0ff */
[----:B------:R-:W-:Y:S02]  /*13e0*/  LOP3.LUT R10, R13, R10, R23, 0xf6, !PT ;  /* 0x0000000a0d0a7212 */ /* 0x000fe400078ef617 */
[----:B------:R-:W-:Y:S02]  /*13f0*/  LEA R200, R6, 0x8100, 0x1 ;  /* 0x0000810006c87811 */ /* 0x000fe400078e08ff */
[----:B------:R-:W-:Y:S02]  /*1400*/  LEA R10, R10, 0x100, 0x1 ;  /* 0x000001000a0a7811 */ /* 0x000fe400078e08ff */
[C---:B------:R-:W-:Y:S02]  /*1410*/  IADD3 R29, R30.reuse, 0x8, RZ ;  /* 0x000000081e1d7810 */ /* 0x040fe40007ffe0ff */
[C---:B------:R-:W-:Y:S02]  /*1420*/  IADD3 R28, R30.reuse, 0x10, RZ ;  /* 0x000000101e1c7810 */ /* 0x040fe40007ffe0ff */
[----:B------:R-:W-:-:S02]  /*1430*/  IADD3 R27, R30, 0x18, RZ ;  /* 0x000000181e1b7810 */ /* 0x000fc40007ffe0ff */
[----:B-1----:R-:W-:Y:S02]  /*1440*/  IADD3 R25, R30, 0x28, RZ ;  /* 0x000000281e197810 */ /* 0x002fe40007ffe0ff */
[----:B--2---:R-:W-:Y:S02]  /*1450*/  LOP3.LUT R12, R2, 0xfffffe00, RZ, 0xc0, !PT ;  /* 0xfffffe00020c7812 */ /* 0x004fe400078ec0ff */
[----:B------:R-:W-:Y:S02]  /*1460*/  SHF.L.U64.HI R2, R80, 0x1, R8 ;  /* 0x0000000150027819 */ /* 0x000fe40000010208 */
[----:B------:R-:W-:Y:S02]  /*1470*/  LOP3.LUT R11, R12, R9, R24, 0xf6, !PT ;  /* 0x000000090c0b7212 */ /* 0x000fe400078ef618 */
[----:B------:R-:W-:Y:S01]  /*1480*/  LOP3.LUT R9, R14, R15, R22, 0xf6, !PT ;  /* 0x0000000f0e097212 */ /* 0x000fe200078ef616 */
[----:B------:R1:W-:Y:S01]  /*1490*/  STL [R1+0xf0], R2 ;  /* 0x0000f00201007387 */ /* 0x0003e20000100800 */
[----:B------:R-:W-:-:S02]  /*14a0*/  LEA R11, R11, 0x100, 0x1 ;  /* 0x000001000b0b7811 */ /* 0x000fc400078e08ff */
[----:B------:R-:W-:Y:S01]  /*14b0*/  LEA R6, R9, 0x100, 0x1 ;  /* 0x0000010009067811 */ /* 0x000fe200078e08ff */
[----:B------:R2:W-:Y:S01]  /*14c0*/  STL [R1+0x100], R3 ;  /* 0x0001000301007387 */ /* 0x0005e20000100800 */
[C---:B------:R-:W-:Y:S02]  /*14d0*/  IADD3 R24, R30.reuse, 0x30, RZ ;  /* 0x000000301e187810 */ /* 0x040fe40007ffe0ff */
[C---:B------:R-:W-:Y:S01]  /*14e0*/  IADD3 R23, R30.reuse, 0x38, RZ ;  /* 0x000000381e177810 */ /* 0x040fe20007ffe0ff */
[----:B------:R-:W-:Y:S01]  /*14f0*/  STL [R1+0x84], R30 ;  /* 0x0000841e01007387 */ /* 0x000fe20000100800 */
[----:B------:R-:W-:Y:S02]  /*1500*/  SEL R4, R19, 0xffffffe0, !P1 ;  /* 0xffffffe013047807 */ /* 0x000fe40004800000 */
[----:B------:R-:W-:Y:S01]  /*1510*/  IADD3 R22, R30, 0x40, RZ ;  /* 0x000000401e167810 */ /* 0x000fe20007ffe0ff */
[----:B------:R3:W-:Y:S01]  /*1520*/  STL [R1+0xec], R11 ;  /* 0x0000ec0b01007387 */ /* 0x0007e20000100800 */
[----:B------:R-:W-:-:S02]  /*1530*/  SEL R8, R18, 0xffffffc0, !P2 ;  /* 0xffffffc012087807 */ /* 0x000fc40005000000 */
[C---:B------:R-:W-:Y:S01]  /*1540*/  IADD3 R17, R30.reuse, 0x58, RZ ;  /* 0x000000581e117810 */ /* 0x040fe20007ffe0ff */
[----:B------:R4:W-:Y:S01]  /*1550*/  STL [R1+0xe8], R10 ;  /* 0x0000e80a01007387 */ /* 0x0009e20000100800 */
[----:B------:R-:W-:Y:S02]  /*1560*/  IADD3 R15, R30, 0x60, RZ ;  /* 0x000000601e0f7810 */ /* 0x000fe40007ffe0ff */
[----:B------:R-:W-:Y:S01]  /*1570*/  SHF.R.S32.HI R9, RZ, 0x1f, R29 ;  /* 0x0000001fff097819 */ /* 0x000fe2000001141d */
[----:B------:R5:W-:Y:S01]  /*1580*/  STL [R1+0xe4], R6 ;  /* 0x0000e40601007387 */ /* 0x000be20000100800 */
[----:B------:R-:W-:Y:S02]  /*1590*/  LEA R201, R5, 0x100, 0x1 ;  /* 0x0000010005c97811 */ /* 0x000fe400078e08ff */
[----:B------:R-:W-:Y:S01]  /*15a0*/  IADD3 R212, R76, 0x40, RZ ;  /* 0x000000404cd47810 */ /* 0x000fe20007ffe0ff */
[----:B------:R-:W-:Y:S01]  /*15b0*/  STL [R1+0x80], R29 ;  /* 0x0000801d01007387 */ /* 0x000fe20000100800 */
[----:B-1----:R-:W-:-:S02]  /*15c0*/  LOP3.LUT R2, R26, R7, RZ, 0xfc, !PT ;  /* 0x000000071a027212 */ /* 0x002fc400078efcff */
[----:B------:R-:W-:Y:S01]  /*15d0*/  IADD3 R26, R30, 0x20, RZ ;  /* 0x000000201e1a7810 */ /* 0x000fe20007ffe0ff */
[----:B------:R1:W-:Y:S01]  /*15e0*/  STL [R1+0x7c], R28 ;  /* 0x00007c1c01007387 */ /* 0x0003e20000100800 */
[----:B--2---:R-:W-:Y:S01]  /*15f0*/  SEL R3, R19, 0xffffffe0, !P4 ;  /* 0xffffffe013037807 */ /* 0x004fe20006000000 */
[----:B------:R-:W-:Y:S01]  /*1600*/  IMAD.SHL.U32 R215, R2, 0x2, RZ ;  /* 0x0000000202d77824 */ /* 0x000fe200078e00ff */
[----:B------:R-:W-:Y:S01]  /*1610*/  SEL R2, R18, 0xffffffc0, !P3 ;  /* 0xffffffc012027807 */ /* 0x000fe20005800000 */
[----:B------:R-:W-:Y:S01]  /*1620*/  STL [R1+0x78], R27 ;  /* 0x0000781b01007387 */ /* 0x000fe20000100800 */
[C---:B------:R-:W-:Y:S01]  /*1630*/  IADD3 R19, R30.reuse, 0x48, RZ ;  /* 0x000000481e137810 */ /* 0x040fe20007ffe0ff */
[--C-:B------:R-:W-:Y:S01]  /*1640*/  IMAD.IADD R202, R3, 0x1, R201.reuse ;  /* 0x0000000103ca7824 */ /* 0x100fe200078e02c9 */
[C---:B------:R-:W-:Y:S01]  /*1650*/  IADD3 R18, R30.reuse, 0x50, RZ ;  /* 0x000000501e127810 */ /* 0x040fe20007ffe0ff */
[----:B------:R2:W-:Y:S01]  /*1660*/  STL [R1+0x74], R26 ;  /* 0x0000741a01007387 */ /* 0x0005e20000100800 */
[----:B---3--:R-:W-:Y:S01]  /*1670*/  IADD3 R11, R30, 0x68, RZ ;  /* 0x000000681e0b7810 */ /* 0x008fe20007ffe0ff */
[----:B------:R-:W-:Y:S01]  /*1680*/  IMAD.IADD R204, R2, 0x1, R201 ;  /* 0x0000000102cc7824 */ /* 0x000fe200078e02c9 */
[----:B------:R-:W-:Y:S01]  /*1690*/  IADD3 R220, -R81, 0x70, RZ ;  /* 0x0000007051dc7810 */ /* 0x000fe20007ffe1ff */
[----:B------:R3:W-:Y:S01]  /*16a0*/  STL [R1+0x70], R25 ;  /* 0x0000701901007387 */ /* 0x0007e20000100800 */
[----:B----4-:R-:W-:Y:S01]  /*16b0*/  IADD3 R10, R30, 0x70, RZ ;  /* 0x000000701e0a7810 */ /* 0x010fe20007ffe0ff */
[----:B------:R-:W-:Y:S01]  /*16c0*/  IMAD.IADD R203, R2, 0x1, R202 ;  /* 0x0000000102cb7824 */ /* 0x000fe200078e02ca */
[----:B------:R-:W-:Y:S01]  /*16d0*/  SHF.R.S32.HI R77, RZ, 0x1f, R76 ;  /* 0x0000001fff4d7819 */ /* 0x000fe2000001144c */
[----:B------:R-:W-:Y:S01]  /*16e0*/  STL [R1+0x6c], R24 ;  /* 0x00006c1801007387 */ /* 0x000fe20000100800 */
[----:B-----5:R-:W-:-:S02]  /*16f0*/  IADD3 R6, R30, 0x78, RZ ;  /* 0x000000781e067810 */ /* 0x020fc40007ffe0ff */
[----:B------:R-:W-:Y:S01]  /*1700*/  SHF.R.S32.HI R230, RZ, 0x1f, R212 ;  /* 0x0000001fffe67819 */ /* 0x000fe200000114d4 */
[----:B------:R4:W-:Y:S04]  /*1710*/  STL [R1+0x68], R23 ;  /* 0x0000681701007387 */ /* 0x0009e80000100800 */
[----:B------:R5:W-:Y:S01]  /*1720*/  STL [R1+0x64], R22 ;  /* 0x0000641601007387 */ /* 0x000be20000100800 */
[----:B-1----:R-:W-:-:S03]  /*1730*/  SHF.R.S32.HI R28, RZ, 0x1f, R28 ;  /* 0x0000001fff1c7819 */ /* 0x002fc6000001141c */
[----:B------:R-:W-:Y:S04]  /*1740*/  STL [R1+0x60], R19 ;  /* 0x0000601301007387 */ /* 0x000fe80000100800 */
[----:B------:R1:W-:Y:S01]  /*1750*/  STL [R1+0x5c], R18 ;  /* 0x00005c1201007387 */ /* 0x0003e20000100800 */
[----:B--2---:R-:W-:-:S03]  /*1760*/  SHF.R.S32.HI R26, RZ, 0x1f, R26 ;  /* 0x0000001fff1a7819 */ /* 0x004fc6000001141a */
[----:B------:R2:W-:Y:S01]  /*1770*/  STL [R1+0x58], R17 ;  /* 0x0000581101007387 */ /* 0x0005e20000100800 */
[----:B---3--:R-:W-:-:S03]  /*1780*/  SHF.R.S32.HI R25, RZ, 0x1f, R25 ;  /* 0x0000001fff197819 */ /* 0x008fc60000011419 */
[----:B------:R-:W-:Y:S04]  /*1790*/  STL [R1+0x54], R15 ;  /* 0x0000540f01007387 */ /* 0x000fe80000100800 */
[----:B------:R3:W-:Y:S01]  /*17a0*/  STL [R1+0x50], R11 ;  /* 0x0000500b01007387 */ /* 0x0007e20000100800 */
[----:B----4-:R-:W-:-:S03]  /*17b0*/  SHF.R.S32.HI R23, RZ, 0x1f, R23 ;  /* 0x0000001fff177819 */ /* 0x010fc60000011417 */
[----:B------:R4:W-:Y:S01]  /*17c0*/  STL [R1+0xe0], R9 ;  /* 0x0000e00901007387 */ /* 0x0009e20000100800 */
[----:B-----5:R-:W-:-:S03]  /*17d0*/  SHF.R.S32.HI R22, RZ, 0x1f, R22 ;  /* 0x0000001fff167819 */ /* 0x020fc60000011416 */
[----:B------:R5:W-:Y:S04]  /*17e0*/  STL [R1+0x4c], R10 ;  /* 0x00004c0a01007387 */ /* 0x000be80000100800 */
[----:B------:R-:W-:Y:S01]  /*17f0*/  STL [R1+0xdc], R28 ;  /* 0x0000dc1c01007387 */ /* 0x000fe20000100800 */
[----:B-1----:R-:W-:-:S03]  /*1800*/  SHF.R.S32.HI R18, RZ, 0x1f, R18 ;  /* 0x0000001fff127819 */ /* 0x002fc60000011412 */
[----:B------:R-:W-:Y:S01]  /*1810*/  STL [R1+0x48], R6 ;  /* 0x0000480601007387 */ /* 0x000fe20000100800 */
[----:B--2---:R-:W-:Y:S02]  /*1820*/  SHF.R.S32.HI R17, RZ, 0x1f, R17 ;  /* 0x0000001fff117819 */ /* 0x004fe40000011411 */
[----:B---3--:R-:W-:Y:S02]  /*1830*/  SHF.R.S32.HI R11, RZ, 0x1f, R11 ;  /* 0x0000001fff0b7819 */ /* 0x008fe4000001140b */
[----:B----4-:R-:W-:Y:S02]  /*1840*/  SHF.R.S32.HI R9, RZ, 0x1f, R27 ;  /* 0x0000001fff097819 */ /* 0x010fe4000001141b */
[----:B-----5:R-:W-:-:S03]  /*1850*/  SHF.R.S32.HI R10, RZ, 0x1f, R10 ;  /* 0x0000001fff0a7819 */ /* 0x020fc6000001140a */
[----:B------:R1:W-:Y:S04]  /*1860*/  STL [R1+0xd8], R9 ;  /* 0x0000d80901007387 */ /* 0x0003e80000100800 */
        /* <DEDUP_REMOVED lines=14> */
[----:B-1----:R-:W-:Y:S02]  /*1950*/  IMAD.IADD R9, R21, 0x1, R4 ;  /* 0x0000000115097824 */ /* 0x002fe400078e0204 */
[----:B------:R-:W-:Y:S01]  /*1960*/  IMAD.IADD R4, R4, 0x1, R20 ;  /* 0x0000000104047824 */ /* 0x000fe200078e0214 */
[----:B--2---:R-:W-:Y:S01]  /*1970*/  SHF.R.S32.HI R11, RZ, 0x1f, R6 ;  /* 0x0000001fff0b7819 */ /* 0x004fe20000011406 */
[----:B------:R-:W-:-:S02]  /*1980*/  IMAD.IADD R6, R5, 0x1, R16 ;  /* 0x0000000105067824 */ /* 0x000fc400078e0210 */
[----:B------:R-:W-:Y:S02]  /*1990*/  IMAD.IADD R5, R8, 0x1, R20 ;  /* 0x0000000108057824 */ /* 0x000fe400078e0214 */
[----:B------:R-:W-:Y:S01]  /*19a0*/  STL [R1+0xa8], R11 ;  /* 0x0000a80b01007387 */ /* 0x000fe20000100800 */
[----:B---3--:R-:W-:Y:S01]  /*19b0*/  IMAD.IADD R10, R21, 0x1, R8 ;  /* 0x00000001150a7824 */ /* 0x008fe200078e0208 */
[----:B------:R-:W-:Y:S02]  /*19c0*/  LEA R206, R6, 0x100, 0x1 ;  /* 0x0000010006ce7811 */ /* 0x000fe400078e08ff */
[----:B------:R1:W-:Y:S03]  /*19d0*/  STL [R1+0x94], R9 ;  /* 0x0000940901007387 */ /* 0x0003e60000100800 */
[C---:B------:R-:W-:Y:S01]  /*19e0*/  IMAD.IADD R207, R206.reuse, 0x1, R3 ;  /* 0x00000001cecf7824 */ /* 0x040fe200078e0203 */
[----:B------:R-:W-:Y:S01]  /*19f0*/  STL [R1+0xa4], R10 ;  /* 0x0000a40a01007387 */ /* 0x000fe20000100800 */
[----:B------:R-:W-:-:S02]  /*1a00*/  IMAD.IADD R209, R206, 0x1, R2 ;  /* 0x00000001ced17824 */ /* 0x000fc400078e0202 */
[----:B------:R-:W-:Y:S02]  /*1a10*/  IMAD.IADD R208, R207, 0x1, R2 ;  /* 0x00000001cfd07824 */ /* 0x000fe400078e0202 */
[----:B-1----:R-:W-:-:S05]  /*1a20*/  IMAD.IADD R9, R8, 0x1, R9 ;  /* 0x0000000108097824 */ /* 0x002fca00078e0209 */
[----:B------:R-:W-:Y:S04]  /*1a30*/  STL [R1+0xa0], R9 ;  /* 0x0000a00901007387 */ /* 0x000fe80000100800 */
[----:B------:R1:W-:Y:S04]  /*1a40*/  STL [R1+0x90], R4 ;  /* 0x0000900401007387 */ /* 0x0003e80000100800 */
[----:B------:R2:W-:Y:S01]  /*1a50*/  STL [R1+0x9c], R5 ;  /* 0x00009c0501007387 */ /* 0x0005e20000100800 */
[----:B-1----:R-:W-:-:S05]  /*1a60*/  IMAD.IADD R4, R4, 0x1, R8 ;  /* 0x0000000104047824 */ /* 0x002fca00078e0208 */
[----:B------:R2:W-:Y:S02]  /*1a70*/  STL [R1+0x98], R4 ;  /* 0x0000980401007387 */ /* 0x0005e40000100800 */
.L_x_517:
[----:B------:R-:W3:Y:S01]  /*1a80*/  LDL R3, [R1+0x2c] ;  /* 0x00002c0001037983 */ /* 0x000ee20000100800 */
[----:B------:R-:W-:Y:S01]  /*1a90*/  IMAD.MOV.U32 R2, RZ, RZ, 0x4 ;  /* 0x00000004ff027424 */ /* 0x000fe200078e00ff */
[----:B------:R-:W-:-:S04]  /*1aa0*/  ISETP.NE.U32.AND P0, PT, RZ, c[0x0][0x370], PT ;  /* 0x0000dc00ff007a0c */ /* 0x000fc80003f05070 */
[----:B------:R-:W-:Y:S01]  /*1ab0*/  ISETP.NE.AND.EX P1, PT, RZ, c[0x0][0x374], PT, P0 ;  /* 0x0000dd00ff007a0c */ /* 0x000fe20003f25300 */
[----:B---3--:R-:W-:-:S05]  /*1ac0*/  IMAD.WIDE R2, R3, R2, c[0x0][0x588] ;  /* 0x0001620003027625 */ /* 0x008fca00078e0202 */
[----:B------:R-:W3:Y:S01]  /*1ad0*/  LDG.E R33, [R2.64] ;  /* 0x0000000802217981 */ /* 0x000ee2000c1e1900 */
[----:B------:R-:W-:Y:S01]  /*1ae0*/  ISETP.NE.U32.AND P4, PT, RZ, c[0x0][0x360], PT ;  /* 0x0000d800ff007a0c */ /* 0x000fe20003f85070 */
[----:B------:R-:W-:Y:S01]  /*1af0*/  IMAD.MOV.U32 R11, RZ, RZ, RZ ;  /* 0x000000ffff0b7224 */ /* 0x000fe200078e00ff */
[----:B------:R-:W-:Y:S02]  /*1b00*/  ISETP.NE.U32.AND P3, PT, RZ, c[0x0][0x348], PT ;  /* 0x0000d200ff007a0c */ /* 0x000fe40003f65070 */
[----:B------:R-:W-:Y:S02]  /*1b10*/  ISETP.NE.AND.EX P4, PT, RZ, c[0x0][0x364], PT, P4 ;  /* 0x0000d900ff007a0c */ /* 0x000fe40003f85340 */
[----:B------:R-:W-:Y:S02]  /*1b20*/  ISETP.NE.U32.AND P5, PT, RZ, c[0x0][0x350], PT ;  /* 0x0000d400ff007a0c */ /* 0x000fe40003fa5070 */
[----:B------:R-:W-:Y:S02]  /*1b30*/  ISETP.NE.U32.AND P6, PT, RZ, c[0x0][0x358], PT ;  /* 0x0000d600ff007a0c */ /* 0x000fe40003fc5070 */
[----:B------:R-:W-:-:S02]  /*1b40*/  ISETP.NE.AND.EX P3, PT, RZ, c[0x0][0x34c], PT, P3 ;  /* 0x0000d300ff007a0c */ /* 0x000fc40003f65330 */
[----:B------:R-:W-:Y:S02]  /*1b50*/  ISETP.NE.AND.EX P5, PT, RZ, c[0x0][0x354], PT, P5 ;  /* 0x0000d500ff007a0c */ /* 0x000fe40003fa5350 */
[----:B------:R-:W-:Y:S01]  /*1b60*/  ISETP.NE.AND.EX P6, PT, RZ, c[0x0][0x35c], PT, P6 ;  /* 0x0000d700ff007a0c */ /* 0x000fe20003fc5360 */
[----:B------:R-:W-:Y:S02]  /*1b70*/  IMAD.MOV.U32 R146, RZ, RZ, RZ ;  /* 0x000000ffff927224 */ /* 0x000fe400078e00ff */
[----:B------:R-:W-:Y:S02]  /*1b80*/  IMAD.MOV.U32 R18, RZ, RZ, RZ ;  /* 0x000000ffff127224 */ /* 0x000fe400078e00ff */
[----:B------:R-:W-:Y:S01]  /*1b90*/  IMAD.MOV.U32 R17, RZ, RZ, RZ ;  /* 0x000000ffff117224 */ /* 0x000fe200078e00ff */
[----:B---3--:R-:W-:Y:S01]  /*1ba0*/  SHF.R.S32.HI R34, RZ, 0x1f, R33 ;  /* 0x0000001fff227819 */ /* 0x008fe20000011421 */
[C---:B------:R-:W-:Y:S01]  /*1bb0*/  IMAD.SHL.U32 R19, R33.reuse, 0x4, RZ ;  /* 0x0000000421137824 */ /* 0x040fe200078e00ff */
[C---:B--2---:R-:W-:Y:S01]  /*1bc0*/  @P1 LEA R4, P0, R33.reuse, c[0x0][0x370], 0x2 ;  /* 0x0000dc0021041a11 */ /* 0x044fe200078010ff */
[----:B------:R1:W-:Y:S01]  /*1bd0*/  STL [R1+0x38], R33 ;  /* 0x0000382101007387 */ /* 0x0003e20000100800 */
[----:B------:R-:W-:-:S02]  /*1be0*/  SHF.L.U64.HI R22, R33, 0x2, R34 ;  /* 0x0000000221167819 */ /* 0x000fc40000010222 */
[----:B------:R-:W-:Y:S01]  /*1bf0*/  @P1 LEA.HI.X R5, R33, c[0x0][0x374], R34, 0x2, P0 ;  /* 0x0000dd0021051a11 */ /* 0x000fe200000f1422 */
[----:B------:R1:W-:Y:S01]  /*1c00*/  STL [R1+0x3c], R34 ;  /* 0x00003c2201007387 */ /* 0x0003e20000100800 */
[----:B------:R-:W-:-:S03]  /*1c10*/  @P4 IADD3 R2, P0, R19, c[0x0][0x360], RZ ;  /* 0x0000d80013024a10 */ /* 0x000fc60007f1e0ff */
[----:B------:R2:W3:Y:S01]  /*1c20*/  @P1 LDG.E R11, [R4.64] ;  /* 0x00000008040b1981 */ /* 0x0004e2000c1e1900 */
[C---:B------:R-:W-:Y:S02]  /*1c30*/  @P4 IADD3.X R3, R22.reuse, c[0x0][0x364], RZ, P0, !PT ;  /* 0x0000d90016034a10 */ /* 0x040fe400007fe4ff */
[----:B------:R-:W-:Y:S01]  /*1c40*/  IADD3 R8, P2, R19, c[0x0][0x348], RZ ;  /* 0x0000d20013087a10 */ /* 0x000fe20007f5e0ff */
[----:B------:R1:W-:Y:S04]  /*1c50*/  STL [R1+0x30], R19 ;  /* 0x0000301301007387 */ /* 0x0003e80000100800 */
[----:B------:R4:W5:Y:S01]  /*1c60*/  @P4 LDG.E R153, [R2.64] ;  /* 0x0000000802994981 */ /* 0x000962000c1e1900 */
[----:B------:R-:W-:-:S03]  /*1c70*/  IADD3.X R9, R22, c[0x0][0x34c], RZ, P2, !PT ;  /* 0x0000d30016097a10 */ /* 0x000fc600017fe4ff */
[----:B------:R1:W-:Y:S04]  /*1c80*/  STL [R1+0x34], R22 ;  /* 0x0000341601007387 */ /* 0x0003e80000100800 */
[----:B------:R1:W5:Y:S01]  /*1c90*/  @P3 LDG.E R146, [R8.64] ;  /* 0x0000000808923981 */ /* 0x000362000c1e1900 */
[----:B--2---:R-:W-:-:S04]  /*1ca0*/  IADD3 R4, P1, R19, c[0x0][0x350], RZ ;  /* 0x0000d40013047a10 */ /* 0x004fc80007f3e0ff */
[----:B------:R-:W-:Y:S02]  /*1cb0*/  IADD3.X R5, R22, c[0x0][0x354], RZ, P1, !PT ;  /* 0x0000d50016057a10 */ /* 0x000fe40000ffe4ff */
[----:B----4-:R-:W-:-:S03]  /*1cc0*/  IADD3 R2, P0, R19, c[0x0][0x358], RZ ;  /* 0x0000d60013027a10 */ /* 0x010fc60007f1e0ff */
[----:B------:R1:W5:Y:S01]  /*1cd0*/  @P5 LDG.E R18, [R4.64] ;  /* 0x0000000804125981 */ /* 0x000362000c1e1900 */
[----:B------:R-:W-:-:S05]  /*1ce0*/  IADD3.X R3, R22, c[0x0][0x35c], RZ, P0, !PT ;  /* 0x0000d70016037a10 */ /* 0x000fca00007fe4ff */
[----:B------:R1:W5:Y:S01]  /*1cf0*/  @P6 LDG.E R17, [R2.64] ;  /* 0x0000000802116981 */ /* 0x000362000c1e1900 */
[----:B------:R-:W-:Y:S03]  /*1d00*/  YIELD ;  /* 0x0000000000007946 */ /* 0x000fe60003800000 */
[----:B---3--:R1:W-:Y:S01]  /*1d10*/  STL [R1+0x1c], R11 ;  /* 0x00001c0b01007387 */ /* 0x0083e20000100800 */
[----:B------:R-:W-:Y:S05]  /*1d20*/  @P4 BRA `(.L_x_336) ;  /* 0x0000005000004947 */ /* 0x000fea0003800000 */
[----:B-----5:R-:W-:Y:S01]  /*1d30*/  MOV R153, c[0x0][0x168] ;  /* 0x00005a0000997a02 */ /* 0x020fe20000000f00 */
[----:B------:R-:W-:Y:S05]  /*1d40*/  @!P3 BRA `(.L_x_336) ;  /* 0x000000300000b947 */ /* 0x000fea0003800000 */
[----:B------:R-:W2:Y:S04]  /*1d50*/  LDG.E R10, [R8.64] ;  /* 0x00000008080a7981 */ /* 0x000ea8000c1e1900 */
[----:B------:R-:W2:Y:S02]  /*1d60*/  LDG.E R6, [R8.64+0x4] ;  /* 0x0000040808067981 */ /* 0x000ea4000c1e1900 */
[----:B--2---:R-:W-:-:S02]  /*1d70*/  IADD3 R153, -R10, R6, RZ ;  /* 0x000000060a997210 */ /* 0x004fc40007ffe1ff */
.L_x_336:
[----:B------:R-:W-:-:S04]  /*1d80*/  ISETP.NE.U32.AND P0, PT, RZ, c[0x0][0x368], PT ;  /* 0x0000da00ff007a0c */ /* 0x000fc80003f05070 */
[----:B------:R-:W-:-:S13]  /*1d90*/  ISETP.NE.AND.EX P0, PT, RZ, c[0x0][0x36c], PT, P0 ;  /* 0x0000db00ff007a0c */ /* 0x000fda0003f05300 */
[----:B------:R-:W-:Y:S05]  /*1da0*/  @!P0 BRA `(.L_x_337) ;  /* 0x0000004000008947 */ /* 0x000fea0003800000 */
[----:B-1----:R-:W-:-:S04]  /*1db0*/  IADD3 R4, P0, R19, c[0x0][0x368], RZ ;  /* 0x0000da0013047a10 */ /* 0x002fc80007f1e0ff */
[----:B------:R-:W-:-:S05]  /*1dc0*/  IADD3.X R5, R22, c[0x0][0x36c], RZ, P0, !PT ;  /* 0x0000db0016057a10 */ /* 0x000fca00007fe4ff */
[----:B------:R1:W5:Y:S01]  /*1dd0*/  LDG.E R16, [R4.64] ;  /* 0x0000000804107981 */ /* 0x000362000c1e1900 */
[----:B------:R-:W-:Y:S05]  /*1de0*/  BRA `(.L_x_338) ;  /* 0x0000005000007947 */ /* 0x000fea0003800000 */
.L_x_337:
[----:B------:R-:W-:Y:S01]  /*1df0*/  MOV R16, UR6 ;  /* 0x0000000600107c02 */ /* 0x000fe20008000f00 */
[----:B------:R-:W-:Y:S05]  /*1e00*/  @!P5 BRA `(.L_x_338) ;  /* 0x000000300000d947 */ /* 0x000fea0003800000 */
[----:B------:R2:W3:Y:S04]  /*1e10*/  LDG.E R6, [R4.64] ;  /* 0x0000000804067981 */ /* 0x0004e8000c1e1900 */
[----:B-12---:R-:W3:Y:S02]  /*1e20*/  LDG.E R4, [R4.64+0x4] ;  /* 0x0000040804047981 */ /* 0x006ee4000c1e1900 */
[----:B---3--:R-:W-:Y:S02]  /*1e30*/  IADD3 R16, -R6, R4, RZ ;  /* 0x0000000406107210 */ /* 0x008fe40007ffe1ff */
.L_x_338:
[----:B------:R-:W2:Y:S04]  /*1e40*/  LDL R21, [R1+0x28] ;  /* 0x0000280001157983 */ /* 0x000ea80000100800 */
[----:B-1----:R1:W3:Y:S04]  /*1e50*/  @P6 LDG.E R5, [R2.64] ;  /* 0x0000000802056981 */ /* 0x0022e8000c1e1900 */
[----:B------:R1:W3:Y:S01]  /*1e60*/  @P6 LDG.E R4, [R2.64+0x4] ;  /* 0x0000040802046981 */ /* 0x0002e2000c1e1900 */
[----:B------:R-:W-:Y:S01]  /*1e70*/  ISETP.NE.U32.AND P0, PT, RZ, c[0x0][0x378], PT ;  /* 0x0000de00ff007a0c */ /* 0x000fe20003f05070 */
[----:B-----5:R-:W-:-:S03]  /*1e80*/  IMAD.MOV.U32 R137, RZ, RZ, R16 ;  /* 0x000000ffff897224 */ /* 0x020fc600078e0010 */
[----:B------:R-:W-:-:S13]  /*1e90*/  ISETP.NE.AND.EX P1, PT, RZ, c[0x0][0x37c], PT, P0 ;  /* 0x0000df00ff007a0c */ /* 0x000fda0003f25300 */
[----:B-1----:R-:W-:-:S04]  /*1ea0*/  @P1 IADD3 R2, P0, R19, c[0x0][0x378], RZ ;  /* 0x0000de0013021a10 */ /* 0x002fc80007f1e0ff */
[----:B------:R-:W-:-:S05]  /*1eb0*/  @P1 IADD3.X R3, R22, c[0x0][0x37c], RZ, P0, !PT ;  /* 0x0000df0016031a10 */ /* 0x000fca00007fe4ff */
[----:B------:R1:W5:Y:S01]  /*1ec0*/  @P1 LDG.E R137, [R2.64] ;  /* 0x0000000802891981 */ /* 0x000362000c1e1900 */
[----:B------:R-:W-:Y:S01]  /*1ed0*/  IMAD.IADD R6, R16, 0x1, -R11 ;  /* 0x0000000110067824 */ /* 0x000fe200078e0a0b */
[----:B------:R-:W-:Y:S01]  /*1ee0*/  BSSY B0, `(.L_x_339) ;  /* 0x0000033000007945 */ /* 0x000fe20003800000 */
[----:B-1----:R-:W-:Y:S01]  /*1ef0*/  IMAD.MOV.U32 R2, RZ, RZ, c[0x0][0x228] ;  /* 0x00008a00ff027624 */ /* 0x002fe200078e00ff */
[----:B--2---:R-:W-:-:S04]  /*1f00*/  LOP3.LUT R3, R21, 0xff000000, RZ, 0xc0, !PT ;  /* 0xff00000015037812 */ /* 0x004fc800078ec0ff */
[----:B------:R-:W-:Y:S01]  /*1f10*/  SHF.R.U32.HI R3, RZ, 0x8, R3 ;  /* 0x00000008ff037819 */ /* 0x000fe20000011603 */
[----:B---3--:R-:W-:Y:S01]  /*1f20*/  @P6 IMAD.IADD R2, R4, 0x1, -R5 ;  /* 0x0000000104026824 */ /* 0x008fe200078e0a05 */
[----:B------:R-:W-:-:S03]  /*1f30*/  LOP3.LUT R4, R21, 0xff0000, RZ, 0xc0, !PT ;  /* 0x00ff000015047812 */ /* 0x000fc600078ec0ff */
[----:B------:R-:W-:Y:S01]  /*1f40*/  IMAD.IADD R144, R6, 0x1, R2 ;  /* 0x0000000106907824 */ /* 0x000fe200078e0202 */
[----:B------:R-:W-:Y:S01]  /*1f50*/  LEA.HI R8, R4, R3, RZ, 0x10 ;  /* 0x0000000304087211 */ /* 0x000fe200078f80ff */
[----:B------:R-:W-:-:S03]  /*1f60*/  IMAD.MOV.U32 R4, RZ, RZ, RZ ;  /* 0x000000ffff047224 */ /* 0x000fc600078e00ff */
[----:B------:R-:W-:Y:S02]  /*1f70*/  SHF.R.U32.HI R9, RZ, 0x10, R8 ;  /* 0x00000010ff097819 */ /* 0x000fe40000011608 */
[----:B------:R-:W-:Y:S02]  /*1f80*/  LOP3.LUT R23, R8, 0xff, RZ, 0xc0, !PT ;  /* 0x000000ff08177812 */ /* 0x000fe400078ec0ff */
[C---:B------:R-:W-:Y:S01]  /*1f90*/  IADD3 R5, R144.reuse, 0x6f, RZ ;  /* 0x0000006f90057810 */ /* 0x040fe20007ffe0ff */
[----:B------:R1:W-:Y:S01]  /*1fa0*/  STL [R1+0x40], R9 ;  /* 0x0000400901007387 */ /* 0x0003e20000100800 */
[----:B------:R-:W-:Y:S02]  /*1fb0*/  ISETP.GE.AND P0, PT, R144, 0x1, PT ;  /* 0x000000019000780c */ /* 0x000fe40003f06270 */
[----:B------:R-:W-:Y:S01]  /*1fc0*/  ISETP.NE.AND P1, PT, R9, RZ, PT ;  /* 0x000000ff0900720c */ /* 0x000fe20003f25270 */
[----:B------:R1:W-:Y:S01]  /*1fd0*/  STL [R1+0x44], R23 ;  /* 0x0000441701007387 */ /* 0x0003e20000100800 */
[----:B------:R-:W-:-:S02]  /*1fe0*/  IMAD.HI R3, R5, -0x6db6db6d, R4 ;  /* 0x9249249305037827 */ /* 0x000fc400078e0204 */
[----:B------:R-:W-:-:S03]  /*1ff0*/  SEL R136, R9, c[0x0][0x338], P1 ;  /* 0x0000ce0009887a07 */ /* 0x000fc60000800000 */
[----:B------:R-:W-:-:S04]  /*2000*/  SHF.R.U32.HI R4, RZ, 0x1f, R3 ;  /* 0x0000001fff047819 */ /* 0x000fc80000011603 */
[----:B------:R-:W-:Y:S01]  /*2010*/  LEA.HI.SX32 R145, R3, R4, 0x1a ;  /* 0x0000000403917211 */ /* 0x000fe200078fd2ff */
[----:B------:R-:W-:Y:S01]  /*2020*/  IMAD.MOV.U32 R3, RZ, RZ, RZ ;  /* 0x000000ffff037224 */ /* 0x000fe200078e00ff */
[----:B------:R-:W-:Y:S05]  /*2030*/  @!P0 BRA `(.L_x_340) ;  /* 0x000001d000008947 */ /* 0x000fea0003800000 */
[----:B------:R-:W-:Y:S01]  /*2040*/  IABS R3, R136 ;  /* 0x0000008800037213 */ /* 0x000fe20000000000 */
[----:B------:R-:W-:Y:S01]  /*2050*/  IMAD.MOV.U32 R8, RZ, RZ, RZ ;  /* 0x000000ffff087224 */ /* 0x000fe200078e00ff */
[----:B------:R-:W-:-:S03]  /*2060*/  IADD3 R10, R145, -0x1, R136 ;  /* 0xffffffff910a7810 */ /* 0x000fc60007ffe088 */
[----:B------:R-:W-:Y:S01]  /*2070*/  IMAD.MOV.U32 R4, RZ, RZ, R3 ;  /* 0x000000ffff047224 */ /* 0x000fe200078e0003 */
[----:B------:R-:W-:-:S03]  /*2080*/  IABS R15, R10 ;  /* 0x0000000a000f7213 */ /* 0x000fc60000000000 */
[----:B------:R-:W2:Y:S08]  /*2090*/  I2F.RP R3, R4 ;  /* 0x0000000400037306 */ /* 0x000eb00000209400 */
        /* <DEDUP_REMOVED lines=23> */
.L_x_340:
[----:B------:R-:W-:Y:S05]  /*2210*/  BSYNC B0 ;  /* 0x0000000000007941 */ /* 0x000fea0003800000 */
.L_x_339:
[----:B------:R-:W2:Y:S01]  /*2220*/  LDL R10, [R1+0xf8] ;  /* 0x0000f800010a7983 */ /* 0x000ea20000100800 */
[----:B------:R-:W-:-:S04]  /*2230*/  IMAD R4, R23, R3, RZ ;  /* 0x0000000317047224 */ /* 0x000fc800078e02ff */
[C---:B------:R-:W-:Y:S02]  /*2240*/  IMAD.IADD R3, R4.reuse, 0x1, R3 ;  /* 0x0000000104037824 */ /* 0x040fe400078e0203 */
[----:B------:R-:W-:-:S03]  /*2250*/  IMAD R4, R4, 0x70, -R6 ;  /* 0x0000007004047824 */ /* 0x000fc600078e0a06 */
[----:B------:R-:W-:Y:S02]  /*2260*/  IMNMX R3, R145, R3, PT ;  /* 0x0000000391037217 */ /* 0x000fe40003800200 */
[----:B------:R-:W-:-:S03]  /*2270*/  IMNMX R4, RZ, R4, !PT ;  /* 0x00000004ff047217 */ /* 0x000fc60007800200 */
[----:B------:R-:W-:-:S05]  /*2280*/  IMAD R3, R3, 0x70, -R6 ;  /* 0x0000007003037824 */ /* 0x000fca00078e0a06 */
[----:B------:R-:W-:-:S04]  /*2290*/  IMNMX R3, R3, R2, PT ;  /* 0x0000000203037217 */ /* 0x000fc80003800200 */
[----:B------:R-:W-:Y:S02]  /*22a0*/  ISETP.GT.AND P0, PT, R3, R4, PT ;  /* 0x000000040300720c */ /* 0x000fe40003f04270 */
[----:B------:R-:W-:-:S05]  /*22b0*/  SHF.R.U32.HI R4, RZ, 0x4, R4 ;  /* 0x00000004ff047819 */ /* 0x000fca0000011604 */
[----:B-1----:R-:W-:-:S04]  /*22c0*/  IMAD.WIDE.U32 R8, R4, 0x24924925, RZ ;  /* 0x2492492504087825 */ /* 0x002fc800078e00ff */
[----:B------:R-:W-:Y:S02]  /*22d0*/  IMAD.MOV.U32 R115, RZ, RZ, R9 ;  /* 0x000000ffff737224 */ /* 0x000fe400078e0009 */
[----:B------:R-:W-:Y:S01]  /*22e0*/  @P0 IADD3 R5, R3, 0x6f, RZ ;  /* 0x0000006f03050810 */ /* 0x000fe20007ffe0ff */
[----:B------:R-:W-:Y:S02]  /*22f0*/  @P0 IMAD.MOV.U32 R4, RZ, RZ, RZ ;  /* 0x000000ffff040224 */ /* 0x000fe400078e00ff */
[----:B------:R-:W-:Y:S02]  /*2300*/  MOV R3, R115 ;  /* 0x0000007300037202 */ /* 0x000fe40000000f00 */
[----:B------:R-:W-:-:S05]  /*2310*/  @P0 IMAD.HI R4, R5, -0x6db6db6d, R4 ;  /* 0x9249249305040827 */ /* 0x000fca00078e0204 */
[----:B------:R-:W-:-:S04]  /*2320*/  @P0 SHF.R.U32.HI R5, RZ, 0x1f, R4 ;  /* 0x0000001fff050819 */ /* 0x000fc80000011604 */
[----:B------:R-:W-:-:S04]  /*2330*/  @P0 LEA.HI.SX32 R3, R4, R5, 0x1a ;  /* 0x0000000504030211 */ /* 0x000fc800078fd2ff */
[----:B------:R-:W-:Y:S01]  /*2340*/  ISETP.GT.AND P0, PT, R3, R115, PT ;  /* 0x000000730300720c */ /* 0x000fe20003f04270 */
[----:B--2---:R-:W-:-:S05]  /*2350*/  IMAD.IADD R4, R7, 0x1, R10 ;  /* 0x0000000107047824 */ /* 0x004fca00078e020a */
[----:B------:R-:W-:-:S07]  /*2360*/  SHF.L.U32 R213, R4, 0x1, RZ ;  /* 0x0000000104d57819 */ /* 0x000fce00000006ff */
[----:B------:R-:W-:Y:S05]  /*2370*/  @!P0 BRA `(.L_x_341) ;  /* 0x0000717000008947 */ /* 0x000fea0003800000 */
[----:B------:R-:W-:-:S04]  /*2380*/  ISETP.NE.U32.AND P0, PT, RZ, c[0x0][0x340], PT ;  /* 0x0000d000ff007a0c */ /* 0x000fc80003f05070 */
[----:B------:R-:W-:-:S13]  /*2390*/  ISETP.NE.AND.EX P4, PT, RZ, c[0x0][0x344], PT, P0 ;  /* 0x0000d100ff007a0c */ /* 0x000fda0003f85300 */
[----:B------:R-:W-:Y:S02]  /*23a0*/  @P4 IADD3 R4, P0, R19, c[0x0][0x340], RZ ;  /* 0x0000d00013044a10 */ /* 0x000fe40007f1e0ff */
[----:B------:R-:W-:Y:S02]  /*23b0*/  SHF.R.S32.HI R19, RZ, 0x1f, R81 ;  /* 0x0000001fff137819 */ /* 0x000fe40000011451 */
[----:B------:R-:W-:-:S05]  /*23c0*/  @P4 IADD3.X R5, R22, c[0x0][0x344], RZ, P0, !PT ;  /* 0x0000d10016054a10 */ /* 0x000fca00007fe4ff */
[----:B------:R1:W2:Y:S01]  /*23d0*/  @P4 LDG.E R28, [R4.64] ;  /* 0x00000008041c4981 */ /* 0x0002a2000c1e1900 */
[----:B------:R-:W-:Y:S01]  /*23e0*/  IADD3 R116, P0, R81, R17, RZ ;  /* 0x0000001151747210 */ /* 0x000fe20007f1e0ff */
[----:B------:R-:W-:Y:S01]  /*23f0*/  IMAD.MOV.U32 R140, RZ, RZ, 0x70 ;  /* 0x00000070ff8c7424 */ /* 0x000fe200078e00ff */
[----:B------:R-:W-:Y:S01]  /*2400*/  IADD3 R41, R3, -0x1, RZ ;  /* 0xffffffff03297810 */ /* 0x000fe20007ffe0ff */
[----:B------:R-:W-:Y:S01]  /*2410*/  IMAD.MOV.U32 R32, RZ, RZ, c[0x0][0x238] ;  /* 0x00008e00ff207624 */ /* 0x000fe200078e00ff */
[----:B------:R-:W-:Y:S01]  /*2420*/  LEA.HI.X.SX32 R117, R17, R19, 0x1, P0 ;  /* 0x0000001311757211 */ /* 0x000fe200000f0eff */
[C---:B------:R-:W-:Y:S01]  /*2430*/  IMAD R154, R140.reuse, c[0x0][0x23c], RZ ;  /* 0x00008f008c9a7a24 */ /* 0x040fe200078e02ff */
[----:B------:R-:W-:Y:S01]  /*2440*/  LOP3.LUT R31, R21, 0xffff, RZ, 0xc0, !PT ;  /* 0x0000ffff151f7812 */ /* 0x000fe200078ec0ff */
[----:B------:R-:W-:Y:S01]  /*2450*/  IMAD.WIDE.U32 R138, R140, c[0x0][0x238], RZ ;  /* 0x00008e008c8a7a25 */ /* 0x000fe200078e00ff */
[----:B------:R-:W-:Y:S01]  /*2460*/  SEL R29, R34, RZ, !P6 ;  /* 0x000000ff221d7207 */ /* 0x000fe20007000000 */
[----:B------:R-:W-:Y:S01]  /*2470*/  ULDC UR5, c[0x0][0x23c] ;  /* 0x00008f0000057ab9 */ /* 0x000fe20000000800 */
[----:B------:R-:W-:Y:S01]  /*2480*/  SEL R30, R33, RZ, !P6 ;  /* 0x000000ff211e7207 */ /* 0x000fe20007000000 */
[----:B------:R-:W-:Y:S01]  /*2490*/  IMAD R6, R117, c[0x0][0x238], RZ ;  /* 0x00008e0075067a24 */ /* 0x000fe200078e02ff */
[----:B------:R-:W-:Y:S01]  /*24a0*/  IADD3 R154, R139, R154, RZ ;  /* 0x0000009a8b9a7210 */ /* 0x000fe20007ffe0ff */
[----:B------:R-:W-:Y:S01]  /*24b0*/  IMAD R3, R29, c[0x0][0x248], RZ ;  /* 0x000092001d037a24 */ /* 0x000fe200078e02ff */
[----:B------:R-:W-:Y:S01]  /*24c0*/  ISETP.GE.AND P6, PT, R76, c[0x0][0x1d4], PT ;  /* 0x000075004c007a0c */ /* 0x000fe20003fc6270 */
[----:B------:R-:W-:Y:S01]  /*24d0*/  IMAD R6, R116, c[0x0][0x23c], R6 ;  /* 0x00008f0074067a24 */ /* 0x000fe200078e0206 */
[----:B------:R-:W-:Y:S01]  /*24e0*/  ISETP.GE.AND P5, PT, R212, c[0x0][0x1d4], PT ;  /* 0x00007500d4007a0c */ /* 0x000fe20003fa6270 */
[C---:B------:R-:W-:Y:S01]  /*24f0*/  IMAD.SHL.U32 R163, R32.reuse, 0x20, RZ ;  /* 0x0000002020a37824 */ /* 0x040fe200078e00ff */
[----:B------:R-:W-:Y:S01]  /*2500*/  MOV R152, 0x5 ;  /* 0x0000000500987802 */ /* 0x000fe20000000f00 */
[C---:B------:R-:W-:Y:S01]  /*2510*/  IMAD.WIDE.U32 R10, R32.reuse, 0x40, RZ ;  /* 0x00000040200a7825 */ /* 0x040fe200078e00ff */
[----:B------:R-:W-:Y:S01]  /*2520*/  USHF.L.U32 UR12, UR5, 0x6, URZ ;  /* 0x00000006050c7899 */ /* 0x000fe2000800063f */
[----:B------:R-:W-:Y:S01]  /*2530*/  SHF.R.S32.HI R79, RZ, 0x1f, R78 ;  /* 0x0000001fff4f7819 */ /* 0x000fe2000001144e */
[----:B------:R-:W-:Y:S01]  /*2540*/  UIMAD UR5, UR5, 0x60, URZ ;  /* 0x00000060050578a4 */ /* 0x000fe2000f8e023f */
[----:B------:R-:W-:Y:S01]  /*2550*/  SHF.L.U64.HI R158, R32, R152, c[0x0][0x23c] ;  /* 0x00008f00209e7619 */ /* 0x000fe20000010298 */
[----:B-1----:R-:W-:Y:S01]  /*2560*/  IMAD.WIDE.U32 R4, R116, c[0x0][0x238], R76 ;  /* 0x00008e0074047a25 */ /* 0x002fe200078e004c */
[----:B------:R-:W-:-:S02]  /*2570*/  IADD3 R135, R16, R18, RZ ;  /* 0x0000001210877210 */ /* 0x000fc40007ffe0ff */
[----:B------:R-:W-:Y:S01]  /*2580*/  LOP3.LUT R234, R234, 0xfffffffb, RZ, 0xc0, !PT ;  /* 0xfffffffbeaea7812 */ /* 0x000fe200078ec0ff */
[----:B------:R-:W-:Y:S01]  /*2590*/  IMAD.WIDE.U32 R16, R81, c[0x0][0x290], R76 ;  /* 0x0000a40051107a25 */ /* 0x000fe200078e004c */
[----:B------:R-:W-:Y:S02]  /*25a0*/  IADD3 R5, R5, R6, RZ ;  /* 0x0000000605057210 */ /* 0x000fe40007ffe0ff */
[----:B------:R-:W-:Y:S01]  /*25b0*/  @P6 LOP3.LUT R234, R234, 0x4, RZ, 0xfc, !PT ;  /* 0x00000004eaea6812 */ /* 0x000fe200078efcff */
[----:B------:R-:W-:Y:S01]  /*25c0*/  IMAD R6, R41, -0x70, R2 ;  /* 0xffffff9029067824 */ /* 0x000fe200078e0202 */
[----:B------:R-:W-:Y:S01]  /*25d0*/  MOV R147, c[0x0][0x280] ;  /* 0x0000a00000937a02 */ /* 0x000fe20000000f00 */
[C---:B------:R-:W-:Y:S01]  /*25e0*/  IMAD.WIDE.U32 R4, R31.reuse, c[0x0][0x240], R4 ;  /* 0x000090001f047a25 */ /* 0x040fe200078e0004 */
[----:B------:R-:W-:Y:S02]  /*25f0*/  LOP3.LUT R234, R234, 0xfffffffd, RZ, 0xc0, !PT ;  /* 0xfffffffdeaea7812 */ /* 0x000fe400078ec0ff */
[----:B------:R-:W-:Y:S01]  /*2600*/  IMNMX R8, R6, 0x70, PT ;  /* 0x0000007006087817 */ /* 0x000fe20003800200 */
[----:B------:R-:W-:Y:S01]  /*2610*/  IMAD R5, R31, c[0x0][0x244], R5 ;  /* 0x000091001f057a24 */ /* 0x000fe200078e0205 */
[----:B------:R-:W-:Y:S01]  /*2620*/  SHF.L.U64.HI R151, R147, R152, c[0x0][0x284] ;  /* 0x0000a10093977619 */ /* 0x000fe20000010298 */
[----:B------:R-:W-:Y:S01]  /*2630*/  IMAD R6, R30, c[0x0][0x24c], R3 ;  /* 0x000093001e067a24 */ /* 0x000fe200078e0203 */
[----:B------:R-:W-:Y:S01]  /*2640*/  @P5 LOP3.LUT R234, R234, 0x2, RZ, 0xfc, !PT ;  /* 0x00000002eaea5812 */ /* 0x000fe200078efcff */
[----:B------:R-:W-:-:S02]  /*2650*/  IMAD.IADD R3, R8, 0x1, -R81 ;  /* 0x0000000108037824 */ /* 0x000fc400078e0a51 */
[----:B------:R-:W-:Y:S01]  /*2660*/  IMAD.WIDE.U32 R120, R30, c[0x0][0x248], R4 ;  /* 0x000092001e787a25 */ /* 0x000fe200078e0004 */
[----:B------:R-:W-:Y:S02]  /*2670*/  SHF.R.S32.HI R5, RZ, 0x1f, R41 ;  /* 0x0000001fff057819 */ /* 0x000fe40000011429 */
[----:B------:R-:W-:Y:S01]  /*2680*/  ISETP.GE.AND P3, PT, R3, 0x1, PT ;  /* 0x000000010300780c */ /* 0x000fe20003f66270 */
[----:B------:R-:W-:Y:S01]  /*2690*/  IMAD R4, R154, R41, RZ ;  /* 0x000000299a047224 */ /* 0x000fe200078e02ff */
[----:B------:R-:W-:Y:S01]  /*26a0*/  IADD3 R119, R121, R6, RZ ;  /* 0x0000000679777210 */ /* 0x000fe20007ffe0ff */
[----:B------:R-:W-:Y:S01]  /*26b0*/  IMAD.MOV.U32 R118, RZ, RZ, R120 ;  /* 0x000000ffff767224 */ /* 0x000fe200078e0078 */
[----:B------:R-:W-:Y:S01]  /*26c0*/  ISETP.GE.AND P2, PT, R3, 0x21, PT ;  /* 0x000000210300780c */ /* 0x000fe20003f46270 */
[-C--:B------:R-:W-:Y:S01]  /*26d0*/  IMAD R6, R5, R138.reuse, R4 ;  /* 0x0000008a05067224 */ /* 0x080fe200078e0204 */
[----:B------:R-:W-:Y:S01]  /*26e0*/  ISETP.GE.AND P1, PT, R3, 0x41, PT ;  /* 0x000000410300780c */ /* 0x000fe20003f26270 */
[----:B------:R-:W-:-:S04]  /*26f0*/  IMAD.WIDE.U32 R4, R41, R138, R118 ;  /* 0x0000008a29047225 */ /* 0x000fc800078e0076 */
[----:B------:R-:W-:Y:S01]  /*2700*/  IMAD.WIDE.U32 R26, R81, c[0x0][0x290], R78 ;  /* 0x0000a400511a7a25 */ /* 0x000fe200078e004e */
[----:B------:R-:W-:Y:S02]  /*2710*/  IADD3 R5, R5, R6, RZ ;  /* 0x0000000605057210 */ /* 0x000fe40007ffe0ff */
[----:B------:R-:W-:Y:S01]  /*2720*/  @P3 LEA R8, P0, R4, c[0x0][0x220], 0x1 ;  /* 0x0000880004083a11 */ /* 0x000fe200078008ff */
[----:B------:R-:W-:-:S03]  /*2730*/  IMAD.WIDE.U32 R148, R32, 0x60, RZ ;  /* 0x0000006020947825 */ /* 0x000fc600078e00ff */
[----:B------:R-:W-:Y:S01]  /*2740*/  @P3 LEA.HI.X R9, R4, c[0x0][0x224], R5, 0x1, P0 ;  /* 0x0000890004093a11 */ /* 0x000fe200000f0c05 */
[C---:B------:R-:W-:Y:S01]  /*2750*/  IMAD R155, R140.reuse, c[0x0][0x284], RZ ;  /* 0x0000a1008c9b7a24 */ /* 0x040fe200078e02ff */
[----:B------:R-:W-:Y:S01]  /*2760*/  ISETP.GT.AND P0, PT, R3, 0x60, PT ;  /* 0x000000600300780c */ /* 0x000fe20003f04270 */
[----:B------:R-:W-:Y:S01]  /*2770*/  IMAD R3, R19, c[0x0][0x280], RZ ;  /* 0x0000a00013037a24 */ /* 0x000fe200078e02ff */
[----:B------:R-:W-:Y:S01]  /*2780*/  IADD3 R157, R149, UR5, RZ ;  /* 0x00000005959d7c10 */ /* 0x000fe2000fffe0ff */
[----:B------:R-:W-:Y:S01]  /*2790*/  @!PT LDS RZ, [RZ] ;  /* 0x00000000fffff984 */ /* 0x000fe20000000800 */
[----:B------:R-:W-:Y:S01]  /*27a0*/  @!PT LDS RZ, [RZ] ;  /* 0x00000000fffff984 */ /* 0x000fe20000000800 */
[----:B------:R-:W-:Y:S01]  /*27b0*/  @!PT LDS RZ, [RZ] ;  /* 0x00000000fffff984 */ /* 0x000fe20000000800 */
[----:B------:R1:W-:Y:S01]  /*27c0*/  @P3 LDGSTS.E.BYPASS.LTC128B.128 [R213+0x8100], [R8.64], !P6 ;  /* 0x0810000008d53fae */ /* 0x0003e2000f101d48 */
[C---:B------:R-:W-:Y:S02]  /*27d0*/  IMAD R156, R140.reuse, c[0x0][0x294], RZ ;  /* 0x0000a5008c9c7a24 */ /* 0x040fe400078e02ff */
[----:B------:R-:W-:Y:S01]  /*27e0*/  IMAD R15, R81, c[0x0][0x284], R3 ;  /* 0x0000a100510f7a24 */ /* 0x000fe200078e0203 */
[----:B------:R1:W-:Y:S01]  /*27f0*/  @P3 LDGSTS.E.BYPASS.LTC128B.128 [R213+0xb900], [R8.64+0x80], !P5 ;  /* 0x0b90008008d53fae */ /* 0x0003e2000e901d48 */
[----:B------:R-:W-:Y:S01]  /*2800*/  @P2 IADD3 R3, P3, R163, R4, RZ ;  /* 0x00000004a3032210 */ /* 0x000fe20007f7e0ff */
[----:B------:R-:W-:-:S03]  /*2810*/  IMAD.WIDE.U32 R142, R140, c[0x0][0x280], RZ ;  /* 0x0000a0008c8e7a25 */ /* 0x000fc600078e00ff */
[----:B------:R-:W-:Y:S01]  /*2820*/  @P2 IADD3.X R6, R5, R158, RZ, P3, !PT ;  /* 0x0000009e05062210 */ /* 0x000fe20001ffe4ff */
[----:B------:R-:W-:Y:S01]  /*2830*/  IMAD.MOV.U32 R160, RZ, RZ, c[0x0][0x290] ;  /* 0x0000a400ffa07624 */ /* 0x000fe200078e00ff */
[----:B------:R-:W-:Y:S01]  /*2840*/  @P2 LEA R22, P3, R3, c[0x0][0x220], 0x1 ;  /* 0x0000880003162a11 */ /* 0x000fe200078608ff */
[----:B------:R-:W-:-:S03]  /*2850*/  IMAD.WIDE.U32 R140, R140, c[0x0][0x290], RZ ;  /* 0x0000a4008c8c7a25 */ /* 0x000fc600078e00ff */
[----:B------:R-:W-:Y:S01]  /*2860*/  @P2 LEA.HI.X R23, R3, c[0x0][0x224], R6, 0x1, P3 ;  /* 0x0000890003172a11 */ /* 0x000fe200018f0c06 */
[----:B------:R-:W-:Y:S01]  /*2870*/  IMAD R3, R19, c[0x0][0x290], RZ ;  /* 0x0000a40013037a24 */ /* 0x000fe200078e02ff */
[----:B------:R-:W-:Y:S01]  /*2880*/  @P1 IADD3 R6, P3, R4, R10, RZ ;  /* 0x0000000a04061210 */ /* 0x000fe20007f7e0ff */
[C---:B------:R-:W-:Y:S01]  /*2890*/  IMAD.WIDE.U32 R18, R81.reuse, c[0x0][0x280], R78 ;  /* 0x0000a00051127a25 */ /* 0x040fe200078e004e */
[C---:B------:R-:W-:Y:S01]  /*28a0*/  SHF.L.U64.HI R152, R160.reuse, R152, c[0x0][0x294] ;  /* 0x0000a500a0987619 */ /* 0x040fe20000010298 */
[----:B------:R3:W-:Y:S01]  /*28b0*/  @P2 LDGSTS.E.BYPASS.LTC128B.128 [R215+0x9100], [R22.64], !P6 ;  /* 0x0910000016d72fae */ /* 0x0007e2000f101d48 */
[----:B------:R-:W-:Y:S01]  /*28c0*/  SHF.L.U32 R162, R160, 0x5, RZ ;  /* 0x00000005a0a27819 */ /* 0x000fe200000006ff */
[----:B------:R-:W-:Y:S01]  /*28d0*/  IMAD R3, R81, c[0x0][0x294], R3 ;  /* 0x0000a50051037a24 */ /* 0x000fe200078e0203 */
[----:B------:R-:W-:Y:S01]  /*28e0*/  IADD3 R156, R141, R156, RZ ;  /* 0x0000009c8d9c7210 */ /* 0x000fe20007ffe0ff */
[----:B------:R-:W-:Y:S01]  /*28f0*/  IMAD.IADD R21, R19, 0x1, R15 ;  /* 0x0000000113157824 */ /* 0x000fe200078e020f */
[----:B------:R3:W-:Y:S01]  /*2900*/  @P2 LDGSTS.E.BYPASS.LTC128B.128 [R215+0xc900], [R22.64+0x80], !P5 ;  /* 0x0c90008016d72fae */ /* 0x0007e2000e901d48 */
[----:B------:R-:W-:Y:S01]  /*2910*/  IMAD.MOV.U32 R20, RZ, RZ, R18 ;  /* 0x000000ffff147224 */ /* 0x000fe200078e0012 */
[----:B------:R-:W-:Y:S01]  /*2920*/  IADD3 R17, R3, R17, RZ ;  /* 0x0000001103117210 */ /* 0x000fe20007ffe0ff */
[----:B------:R-:W-:Y:S01]  /*2930*/  IMAD.WIDE.U32 R126, R31, c[0x0][0x1e8], RZ ;  /* 0x00007a001f7e7a25 */ /* 0x000fe200078e00ff */
[----:B------:R-:W-:-:S02]  /*2940*/  IADD3 R19, R27, R3, RZ ;  /* 0x000000031b137210 */ /* 0x000fc40007ffe0ff */
[----:B------:R-:W-:Y:S01]  /*2950*/  MOV R18, R26 ;  /* 0x0000001a00127202 */ /* 0x000fe20000000f00 */
[----:B-1----:R-:W-:-:S04]  /*2960*/  IMAD.WIDE.U32 R8, R81, c[0x0][0x280], R76 ;  /* 0x0000a00051087a25 */ /* 0x002fc800078e004c */
[----:B------:R-:W-:Y:S01]  /*2970*/  IMAD.MOV.U32 R24, RZ, RZ, R8 ;  /* 0x000000ffff187224 */ /* 0x000fe200078e0008 */
[----:B------:R-:W-:Y:S01]  /*2980*/  @P1 IADD3.X R8, R5, UR12, R11, P3, !PT ;  /* 0x0000000c05081c10 */ /* 0x000fe20009ffe40b */
[----:B------:R-:W-:Y:S01]  /*2990*/  @P0 IMAD.WIDE.U32 R4, R32, 0x60, R4 ;  /* 0x0000006020040825 */ /* 0x000fe200078e0004 */
[----:B------:R-:W-:-:S03]  /*29a0*/  @P1 LEA R10, P3, R6, c[0x0][0x220], 0x1 ;  /* 0x00008800060a1a11 */ /* 0x000fc600078608ff */
[----:B------:R-:W-:Y:S01]  /*29b0*/  IMAD.IADD R25, R15, 0x1, R9 ;  /* 0x000000010f197824 */ /* 0x000fe200078e0209 */
[----:B------:R-:W-:Y:S01]  /*29c0*/  @P1 LEA.HI.X R11, R6, c[0x0][0x224], R8, 0x1, P3 ;  /* 0x00008900060b1a11 */ /* 0x000fe200018f0c08 */
[----:B-----5:R-:W-:Y:S01]  /*29d0*/  IMAD.WIDE.U32 R104, R137, c[0x0][0x290], R16 ;  /* 0x0000a40089687a25 */ /* 0x020fe200078e0010 */
[----:B------:R-:W-:Y:S02]  /*29e0*/  @P0 IADD3 R3, R5, UR5, RZ ;  /* 0x0000000505030c10 */ /* 0x000fe4000fffe0ff */
[C---:B------:R-:W-:Y:S01]  /*29f0*/  @P0 LEA R8, P3, R4.reuse, c[0x0][0x220], 0x1 ;  /* 0x0000880004080a11 */ /* 0x040fe200078608ff */
[----:B------:R3:W-:Y:S01]  /*2a00*/  @P1 LDGSTS.E.BYPASS.LTC128B.128 [R215+0xa100], [R10.64], !P6 ;  /* 0x0a1000000ad71fae */ /* 0x0007e2000f101d48 */
[----:B------:R-:W-:Y:S02]  /*2a10*/  IMAD.WIDE.U32 R100, R137, c[0x0][0x290], R18 ;  /* 0x0000a40089647a25 */ /* 0x000fe400078e0012 */
[----:B------:R-:W-:Y:S01]  /*2a20*/  @P0 LEA.HI.X R9, R4, c[0x0][0x224], R3, 0x1, P3 ;  /* 0x0000890004090a11 */ /* 0x000fe200018f0c03 */
[----:B------:R3:W-:Y:S01]  /*2a30*/  @P1 LDGSTS.E.BYPASS.LTC128B.128 [R215+0xd900], [R10.64+0x80], !P5 ;  /* 0x0d9000800ad71fae */ /* 0x0007e2000e901d48 */
[----:B------:R-:W-:Y:S01]  /*2a40*/  SHF.R.S32.HI R4, RZ, 0x1f, R137 ;  /* 0x0000001fff047819 */ /* 0x000fe20000011489 */
[----:B------:R-:W-:-:S02]  /*2a50*/  IMAD.MOV.U32 R3, RZ, RZ, c[0x0][0x27c] ;  /* 0x00009f00ff037624 */ /* 0x000fc400078e00ff */
[----:B------:R3:W-:Y:S01]  /*2a60*/  @P0 LDGSTS.E.BYPASS.LTC128B.128 [R215+0xb100], [R8.64], !P6 ;  /* 0x0b10000008d70fae */ /* 0x0007e2000f101d48 */
[----:B------:R-:W-:Y:S02]  /*2a70*/  IMAD.WIDE.U32 R124, R31, c[0x0][0x210], RZ ;  /* 0x000084001f7c7a25 */ /* 0x000fe400078e00ff */
[----:B------:R-:W-:Y:S01]  /*2a80*/  SHF.L.U32 R83, R3, 0x1, RZ ;  /* 0x0000000103537819 */ /* 0x000fe200000006ff */
[----:B------:R3:W-:Y:S01]  /*2a90*/  @P0 LDGSTS.E.BYPASS.LTC128B.128 [R215+0xe900], [R8.64+0x80], !P5 ;  /* 0x0e90008008d70fae */ /* 0x0007e2000e901d48 */
[C---:B------:R-:W-:Y:S02]  /*2aa0*/  IMAD R5, R4.reuse, c[0x0][0x290], RZ ;  /* 0x0000a40004057a24 */ /* 0x040fe400078e02ff */
[----:B------:R-:W-:Y:S01]  /*2ab0*/  IMAD R6, R4, c[0x0][0x280], RZ ;  /* 0x0000a00004067a24 */ /* 0x000fe200078e02ff */
[----:B------:R-:W0:Y:S01]  /*2ac0*/  LDGDEPBAR ;  /* 0x00000000000079af */ /* 0x000e220000000000 */
[C---:B------:R-:W-:Y:S01]  /*2ad0*/  IMAD R3, R137.reuse, c[0x0][0x294], R5 ;  /* 0x0000a50089037a24 */ /* 0x040fe200078e0205 */
[----:B------:R-:W-:Y:S01]  /*2ae0*/  WARPSYNC 0xffffffff ;  /* 0xffffffff00007948 */ /* 0x000fe20003800000 */
[----:B------:R-:W-:-:S02]  /*2af0*/  IMAD R4, R137, c[0x0][0x284], R6 ;  /* 0x0000a10089047a24 */ /* 0x000fc400078e0206 */
[----:B------:R-:W-:Y:S01]  /*2b00*/  IMAD.WIDE.U32 R106, R137, c[0x0][0x280], R24 ;  /* 0x0000a000896a7a25 */ /* 0x000fe200078e0018 */
[----:B------:R-:W-:Y:S02]  /*2b10*/  IADD3 R111, R3, R105, RZ ;  /* 0x00000069036f7210 */ /* 0x000fe40007ffe0ff */
[----:B------:R-:W-:Y:S01]  /*2b20*/  IADD3 R109, R101, R3, RZ ;  /* 0x00000003656d7210 */ /* 0x000fe20007ffe0ff */
[----:B------:R-:W-:-:S04]  /*2b30*/  IMAD.WIDE.U32 R102, R137, c[0x0][0x280], R20 ;  /* 0x0000a00089667a25 */ /* 0x000fc800078e0014 */
[----:B------:R-:W-:Y:S02]  /*2b40*/  IMAD.SHL.U32 R161, R147, 0x20, RZ ;  /* 0x0000002093a17824 */ /* 0x000fe400078e00ff */
[----:B------:R-:W-:Y:S02]  /*2b50*/  IMAD.IADD R155, R143, 0x1, R155 ;  /* 0x000000018f9b7824 */ /* 0x000fe400078e029b */
[C---:B------:R-:W-:Y:S02]  /*2b60*/  IMAD R134, R31.reuse, c[0x0][0x1ec], R127 ;  /* 0x00007b001f867a24 */ /* 0x040fe400078e027f */
[----:B------:R-:W-:Y:S02]  /*2b70*/  IMAD R133, R31, c[0x0][0x214], R125 ;  /* 0x000085001f857a24 */ /* 0x000fe400078e027d */
[----:B------:R-:W-:Y:S02]  /*2b80*/  IMAD.IADD R112, R4, 0x1, R107 ;  /* 0x0000000104707824 */ /* 0x000fe400078e026b */
[----:B------:R-:W-:Y:S01]  /*2b90*/  IMAD.IADD R110, R103, 0x1, R4 ;  /* 0x00000001676e7824 */ /* 0x000fe200078e0204 */
[----:B--2---:R-:W-:Y:S01]  /*2ba0*/  @P4 SHF.R.S32.HI R5, RZ, 0x1f, R28 ;  /* 0x0000001fff054819 */ /* 0x004fe2000001141c */
[----:B------:R-:W-:Y:S01]  /*2bb0*/  @!P4 IMAD.MOV.U32 R5, RZ, RZ, R34 ;  /* 0x000000ffff05c224 */ /* 0x000fe200078e0022 */
[----:B------:R-:W-:-:S03]  /*2bc0*/  @!P4 MOV R28, R33 ;  /* 0x00000021001cc202 */ /* 0x000fc60000000f00 */
[----:B------:R-:W-:Y:S02]  /*2bd0*/  IMAD R5, R5, c[0x0][0x2b0], RZ ;  /* 0x0000ac0005057a24 */ /* 0x000fe400078e02ff */
[----:B------:R-:W-:-:S04]  /*2be0*/  IMAD.WIDE.U32 R122, R28, c[0x0][0x2b0], RZ ;  /* 0x0000ac001c7a7a25 */ /* 0x000fc800078e00ff */
[----:B------:R-:W-:-:S05]  /*2bf0*/  IMAD R5, R28, c[0x0][0x2b4], R5 ;  /* 0x0000ad001c057a24 */ /* 0x000fca00078e0205 */
[----:B------:R-:W-:Y:S02]  /*2c00*/  IADD3 R132, R123, R5, RZ ;  /* 0x000000057b847210 */ /* 0x000fe40007ffe0ff */
[----:B---3--:R-:W-:Y:S01]  /*2c10*/  ISETP.GE.AND P2, PT, R76, c[0x0][0x27c], PT ;  /* 0x00009f004c007a0c */ /* 0x008fe20003f46270 */
[----:B------:R-:W-:Y:S01]  /*2c20*/  IMAD.WIDE.U32 R4, R31, c[0x0][0x260], R76 ;  /* 0x000098001f047a25 */ /* 0x000fe200078e004c */
[----:B------:R-:W-:Y:S01]  /*2c30*/  IADD3 R11, R81, 0x20, RZ ;  /* 0x00000020510b7810 */ /* 0x000fe20007ffe0ff */
[----:B------:R-:W-:Y:S01]  /*2c40*/  BAR.SYNC.DEFER_BLOCKING 0x0 ;  /* 0x0000000000007b1d */ /* 0x000fe20000010000 */
[----:B------:R-:W-:Y:S01]  /*2c50*/  SEL R3, RZ, c[0x0][0x27c], !P2 ;  /* 0x00009f00ff037a07 */ /* 0x000fe20005000000 */
[----:B------:R-:W-:Y:S01]  /*2c60*/  IMAD R9, R31, c[0x0][0x264], R5 ;  /* 0x000099001f097a24 */ /* 0x000fe200078e0205 */
[C---:B------:R-:W-:Y:S01]  /*2c70*/  IADD3 R23, R81.reuse, 0x40, RZ ;  /* 0x0000004051177810 */ /* 0x040fe20007ffe0ff */
[----:B------:R-:W-:Y:S01]  /*2c80*/  IMAD.SHL.U32 R22, R81, 0x40, RZ ;  /* 0x0000004051167824 */ /* 0x000fe200078e00ff */
[----:B------:R-:W-:Y:S01]  /*2c90*/  LOP3.LUT R234, R234, 0xffffffef, RZ, 0xc0, !PT ;  /* 0xffffffefeaea7812 */ /* 0x000fe200078ec0ff */
[----:B------:R-:W-:Y:S01]  /*2ca0*/  IMAD.IADD R3, R76, 0x1, R3 ;  /* 0x000000014c037824 */ /* 0x000fe200078e0203 */
[----:B------:R-:W-:Y:S01]  /*2cb0*/  UMOV UR12, 0x60 ;  /* 0x00000060000c7882 */ /* 0x000fe20000000000 */
[----:B------:R-:W-:Y:S01]  /*2cc0*/  IMAD.SHL.U32 R11, R11, 0x40, RZ ;  /* 0x000000400b0b7824 */ /* 0x000fe200078e00ff */
[----:B------:R-:W-:Y:S01]  /*2cd0*/  LOP3.LUT R22, R22, 0x1c0, RZ, 0xc0, !PT ;  /* 0x000001c016167812 */ /* 0x000fe200078ec0ff */
[----:B------:R-:W-:Y:S01]  /*2ce0*/  IMAD.MOV.U32 R8, RZ, RZ, R4 ;  /* 0x000000ffff087224 */ /* 0x000fe200078e0004 */
[----:B------:R-:W-:Y:S01]  /*2cf0*/  SHF.R.S32.HI R5, RZ, 0x1f, R3 ;  /* 0x0000001fff057819 */ /* 0x000fe20000011403 */
[----:B------:R-:W-:Y:S01]  /*2d00*/  IMAD R6, R29, c[0x0][0x268], RZ ;  /* 0x00009a001d067a24 */ /* 0x000fe200078e02ff */
[----:B------:R-:W-:Y:S01]  /*2d10*/  LOP3.LUT R11, R11, 0x1c0, RZ, 0xc0, !PT ;  /* 0x000001c00b0b7812 */ /* 0x000fe200078ec0ff */
[C---:B------:R-:W-:Y:S01]  /*2d20*/  IMAD.WIDE.U32 R98, R30.reuse, c[0x0][0x268], R8 ;  /* 0x00009a001e627a25 */ /* 0x040fe200078e0008 */
[CC--:B------:R-:W-:Y:S01]  /*2d30*/  LEA.HI R10, R5.reuse, R3.reuse, RZ, 0x6 ;  /* 0x00000003050a7211 */ /* 0x0c0fe200078f30ff */
[----:B------:R-:W-:Y:S01]  /*2d40*/  ULDC.64 UR4, c[0x0][0x280] ;  /* 0x0000a00000047ab9 */ /* 0x000fe20000000a00 */
[----:B------:R-:W-:Y:S01]  /*2d50*/  LEA.HI R3, R5, R3, RZ, 0x3 ;  /* 0x0000000305037211 */ /* 0x000fe200078f18ff */
[----:B------:R-:W-:Y:S01]  /*2d60*/  IMAD.SHL.U32 R23, R23, 0x40, RZ ;  /* 0x0000004017177824 */ /* 0x000fe200078e00ff */
[----:B------:R-:W-:Y:S01]  /*2d70*/  SHF.R.S32.HI R4, RZ, 0x6, R10 ;  /* 0x00000006ff047819 */ /* 0x000fe2000001140a */
[----:B------:R-:W-:Y:S01]  /*2d80*/  IMAD R15, R30, c[0x0][0x26c], R6 ;  /* 0x00009b001e0f7a24 */ /* 0x000fe200078e0206 */
[--C-:B------:R-:W-:Y:S01]  /*2d90*/  LOP3.LUT R5, R22, 0x38, R3.reuse, 0xf8, !PT ;  /* 0x0000003816057812 */ /* 0x100fe200078ef803 */
[----:B------:R-:W-:Y:S01]  /*2da0*/  IMAD.SHL.U32 R22, R81, 0x40, RZ ;  /* 0x0000004051167824 */ /* 0x000fe200078e00ff */
[----:B------:R-:W-:Y:S01]  /*2db0*/  LOP3.LUT R8, R11, 0x38, R3, 0xf8, !PT ;  /* 0x000000380b087812 */ /* 0x000fe200078ef803 */
[C---:B------:R-:W-:Y:S01]  /*2dc0*/  IMAD R10, R4.reuse, 0x1c00, R7 ;  /* 0x00001c00040a7824 */ /* 0x040fe200078e0207 */
[----:B------:R-:W-:Y:S01]  /*2dd0*/  IADD3 R11, R81, 0x20, RZ ;  /* 0x00000020510b7810 */ /* 0x000fe20007ffe0ff */
[----:B------:R-:W-:Y:S01]  /*2de0*/  IMAD R6, R4, 0x1c00, R12 ;  /* 0x00001c0004067824 */ /* 0x000fe200078e020c */
[----:B------:R-:W-:Y:S01]  /*2df0*/  LOP3.LUT R22, R22, 0x1c0, RZ, 0xc0, !PT ;  /* 0x000001c016167812 */ /* 0x000fe200078ec0ff */
[----:B------:R-:W-:Y:S01]  /*2e00*/  IMAD.MOV.U32 R166, RZ, RZ, c[0x0][0x2b8] ;  /* 0x0000ae00ffa67624 */ /* 0x000fe200078e00ff */
[----:B------:R-:W-:Y:S01]  /*2e10*/  LOP3.LUT R23, R23, 0x1c0, RZ, 0xc0, !PT ;  /* 0x000001c017177812 */ /* 0x000fe200078ec0ff */
[----:B------:R-:W-:Y:S01]  /*2e20*/  IMAD.SHL.U32 R11, R11, 0x40, RZ ;  /* 0x000000400b0b7824 */ /* 0x000fe200078e00ff */
[----:B------:R-:W-:Y:S01]  /*2e30*/  SHF.R.U32.HI R22, RZ, 0x3, R22 ;  /* 0x00000003ff167819 */ /* 0x000fe20000011616 */
[----:B------:R-:W-:Y:S01]  /*2e40*/  IMAD.MOV.U32 R165, RZ, RZ, c[0x0][0x27c] ;  /* 0x00009f00ffa57624 */ /* 0x000fe200078e00ff */
[----:B------:R-:W-:Y:S01]  /*2e50*/  ISETP.NE.AND P1, PT, R166, 0x1, PT ;  /* 0x00000001a600780c */ /* 0x000fe20003f25270 */
[----:B------:R-:W-:Y:S01]  /*2e60*/  IMAD.MOV.U32 R150, RZ, RZ, 0x6 ;  /* 0x00000006ff967424 */ /* 0x000fe200078e00ff */
[----:B------:R-:W-:Y:S01]  /*2e70*/  LOP3.LUT R11, R11, 0x1c0, RZ, 0xc0, !PT ;  /* 0x000001c00b0b7812 */ /* 0x000fe200078ec0ff */
[----:B------:R-:W-:Y:S01]  /*2e80*/  UIMAD.WIDE.U32 UR10, UR4, 0x60, URZ ;  /* 0x00000060040a78a5 */ /* 0x000fe2000f8e003f */
[----:B------:R-:W-:Y:S01]  /*2e90*/  LOP3.LUT R9, R5, R22, RZ, 0x3c, !PT ;  /* 0x0000001605097212 */ /* 0x000fe200078e3cff */
[----:B------:R-:W-:Y:S01]  /*2ea0*/  UIMAD UR13, UR12, UR5, URZ ;  /* 0x000000050c0d72a4 */ /* 0x000fe2000f8e023f */
[----:B------:R-:W-:Y:S01]  /*2eb0*/  IADD3 R22, R81, 0x60, RZ ;  /* 0x0000006051167810 */ /* 0x000fe20007ffe0ff */
[----:B------:R-:W-:Y:S01]  /*2ec0*/  IMAD.SHL.U32 R159, R147, 0x40, RZ ;  /* 0x00000040939f7824 */ /* 0x000fe200078e00ff */
[----:B------:R-:W-:Y:S01]  /*2ed0*/  SHF.R.U32.HI R11, RZ, 0x3, R11 ;  /* 0x00000003ff0b7819 */ /* 0x000fe2000001160b */
[----:B------:R-:W-:Y:S01]  /*2ee0*/  ULDC.64 UR4, c[0x0][0x290] ;  /* 0x0000a40000047ab9 */ /* 0x000fe20000000a00 */
[----:B------:R-:W-:Y:S01]  /*2ef0*/  ISETP.GE.AND P0, PT, R165, 0x1, PT ;  /* 0x00000001a500780c */ /* 0x000fe20003f06270 */
[----:B------:R-:W-:Y:S01]  /*2f00*/  IMAD.SHL.U32 R22, R22, 0x40, RZ ;  /* 0x0000004016167824 */ /* 0x000fe200078e00ff */
[----:B------:R-:W-:Y:S01]  /*2f10*/  LOP3.LUT R5, R8, R11, RZ, 0x3c, !PT ;  /* 0x0000000b08057212 */ /* 0x000fe200078e3cff */
[----:B------:R-:W-:Y:S01]  /*2f20*/  IMAD.IADD R11, R10, 0x1, R9 ;  /* 0x000000010a0b7824 */ /* 0x000fe200078e0209 */
[----:B------:R-:W-:Y:S01]  /*2f30*/  LOP3.LUT R234, R234, 0xfffffff7, RZ, 0xc0, !PT ;  /* 0xfffffff7eaea7812 */ /* 0x000fe200078ec0ff */
[----:B------:R-:W-:Y:S01]  /*2f40*/  IMAD R9, R4, 0x1c00, R13 ;  /* 0x00001c0004097824 */ /* 0x000fe200078e020d */
[----:B------:R-:W-:Y:S01]  /*2f50*/  LOP3.LUT R22, R22, 0x1c0, RZ, 0xc0, !PT ;  /* 0x000001c016167812 */ /* 0x000fe200078ec0ff */
[----:B------:R-:W-:Y:S01]  /*2f60*/  IMAD.IADD R10, R6, 0x1, R5 ;  /* 0x00000001060a7824 */ /* 0x000fe200078e0205 */
[--C-:B------:R-:W-:Y:S01]  /*2f70*/  LOP3.LUT R5, R23, 0x38, R3.reuse, 0xf8, !PT ;  /* 0x0000003817057812 */ /* 0x100fe200078ef803 */
[----:B------:R-:W-:Y:S01]  /*2f80*/  UIMAD.WIDE.U32 UR16, UR4, 0x60, URZ ;  /* 0x00000060041078a5 */ /* 0x000fe2000f8e003f */
[C---:B------:R-:W-:Y:S01]  /*2f90*/  IADD3 R23, R81.reuse, 0x40, RZ ;  /* 0x0000004051177810 */ /* 0x040fe20007ffe0ff */
[----:B------:R-:W-:Y:S01]  /*2fa0*/  UIMAD UR5, UR12, UR5, URZ ;  /* 0x000000050c0572a4 */ /* 0x000fe2000f8e023f */
[----:B------:R-:W-:Y:S01]  /*2fb0*/  LOP3.LUT R6, R22, 0x38, R3, 0xf8, !PT ;  /* 0x0000003816067812 */ /* 0x000fe200078ef803 */
[----:B------:R-:W-:Y:S01]  /*2fc0*/  ULDC UR4, c[0x0][0x238] ;  /* 0x00008e0000047ab9 */ /* 0x000fe20000000800 */
[----:B------:R-:W-:Y:S01]  /*2fd0*/  IADD3 R22, R81, 0x60, RZ ;  /* 0x0000006051167810 */ /* 0x000fe20007ffe0ff */
[----:B------:R-:W-:Y:S01]  /*2fe0*/  IMAD.SHL.U32 R23, R23, 0x40, RZ ;  /* 0x0000004017177824 */ /* 0x000fe200078e00ff */
[----:B------:R-:W-:Y:S01]  /*2ff0*/  LOP3.LUT R94, R3, 0xfffffff8, RZ, 0xc0, !PT ;  /* 0xfffffff8035e7812 */ /* 0x000fe200078ec0ff */
[----:B------:R-:W-:Y:S01]  /*3000*/  UMOV UR12, 0x6 ;  /* 0x00000006000c7882 */ /* 0x000fe20000000000 */
[----:B------:R-:W-:Y:S01]  /*3010*/  @P1 LOP3.LUT R234, R234, 0x8, RZ, 0xfc, !PT ;  /* 0x00000008eaea1812 */ /* 0x000fe200078efcff */
[----:B------:R-:W-:Y:S01]  /*3020*/  IMAD.SHL.U32 R22, R22, 0x40, RZ ;  /* 0x0000004016167824 */ /* 0x000fe200078e00ff */
[----:B------:R-:W-:Y:S01]  /*3030*/  LOP3.LUT R23, R23, 0x1c0, RZ, 0xc0, !PT ;  /* 0x000001c017177812 */ /* 0x000fe200078ec0ff */
[----:B------:R-:W-:Y:S01]  /*3040*/  ULDC UR15, c[0x0][0x23c] ;  /* 0x00008f00000f7ab9 */ /* 0x000fe20000000800 */
[----:B------:R-:W-:Y:S01]  /*3050*/  SHF.L.U64.HI R147, R147, R150, c[0x0][0x284] ;  /* 0x0000a10093937619 */ /* 0x000fe20000010296 */
[----:B------:R-:W-:Y:S01]  /*3060*/  IMAD.SHL.U32 R164, R32, 0x40, RZ ;  /* 0x0000004020a47824 */ /* 0x000fe200078e00ff */
[----:B------:R-:W-:Y:S01]  /*3070*/  LOP3.LUT R22, R22, 0x1c0, RZ, 0xc0, !PT ;  /* 0x000001c016167812 */ /* 0x000fe200078ec0ff */
[----:B------:R-:W-:Y:S01]  /*3080*/  IMAD.IADD R97, R99, 0x1, R15 ;  /* 0x0000000163617824 */ /* 0x000fe200078e020f */
[----:B------:R-:W-:Y:S01]  /*3090*/  SHF.R.U32.HI R23, RZ, 0x3, R23 ;  /* 0x00000003ff177819 */ /* 0x000fe20000011617 */
[----:B------:R-:W-:Y:S01]  /*30a0*/  IMAD.SHL.U32 R131, R11, 0x2, RZ ;  /* 0x000000020b837824 */ /* 0x000fe200078e00ff */
[----:B------:R-:W-:Y:S01]  /*30b0*/  SHF.R.U32.HI R22, RZ, 0x3, R22 ;  /* 0x00000003ff167819 */ /* 0x000fe20000011616 */
[----:B------:R-:W-:Y:S01]  /*30c0*/  IMAD.SHL.U32 R130, R10, 0x2, RZ ;  /* 0x000000020a827824 */ /* 0x000fe200078e00ff */
[----:B------:R-:W-:Y:S01]  /*30d0*/  LOP3.LUT R8, R5, R23, RZ, 0x3c, !PT ;  /* 0x0000001705087212 */ /* 0x000fe200078e3cff */
[----:B------:R-:W-:Y:S01]  /*30e0*/  IMAD R5, R4, 0x1c00, R14 ;  /* 0x00001c0004057824 */ /* 0x000fe200078e020e */
[----:B------:R-:W-:Y:S01]  /*30f0*/  LOP3.LUT R4, R6, R22, RZ, 0x3c, !PT ;  /* 0x0000001606047212 */ /* 0x000fe200078e3cff */
[----:B------:R-:W-:Y:S01]  /*3100*/  USHF.L.U64.HI UR15, UR4, UR12, UR15 ;  /* 0x0000000c040f7299 */ /* 0x000fe2000801020f */
[----:B------:R-:W-:Y:S01]  /*3110*/  SHF.L.U64.HI R150, R160, R150, c[0x0][0x294] ;  /* 0x0000a500a0967619 */ /* 0x000fe20000010296 */
[----:B------:R-:W-:Y:S01]  /*3120*/  IMAD.IADD R6, R9, 0x1, R8 ;  /* 0x0000000109067824 */ /* 0x000fe200078e0208 */
[----:B------:R-:W-:Y:S01]  /*3130*/  ISETP.GE.AND P6, PT, R76, c[0x0][0x1d4], PT ;  /* 0x000075004c007a0c */ /* 0x000fe20003fc6270 */
[----:B------:R-:W-:Y:S01]  /*3140*/  IMAD.IADD R4, R5, 0x1, R4 ;  /* 0x0000000105047824 */ /* 0x000fe200078e0204 */
[----:B------:R-:W-:Y:S01]  /*3150*/  SHF.R.S32.HI R74, RZ, 0x3, R3 ;  /* 0x00000003ff4a7819 */ /* 0x000fe20000011403 */
[----:B------:R-:W-:Y:S01]  /*3160*/  IMAD.SHL.U32 R160, R160, 0x40, RZ ;  /* 0x00000040a0a07824 */ /* 0x000fe200078e00ff */
[----:B------:R-:W-:Y:S01]  /*3170*/  SHF.R.S32.HI R108, RZ, 0x1f, R94 ;  /* 0x0000001fff6c7819 */ /* 0x000fe2000001145e */
[----:B------:R-:W-:Y:S01]  /*3180*/  IMAD.SHL.U32 R129, R6, 0x2, RZ ;  /* 0x0000000206817824 */ /* 0x000fe200078e00ff */
[----:B------:R-:W-:Y:S01]  /*3190*/  @P0 LOP3.LUT R234, R234, 0x10, RZ, 0xfc, !PT ;  /* 0x00000010eaea0812 */ /* 0x000fe200078efcff */
[----:B------:R-:W-:Y:S01]  /*31a0*/  IMAD.SHL.U32 R128, R4, 0x2, RZ ;  /* 0x0000000204807824 */ /* 0x000fe200078e00ff */
[----:B------:R-:W-:-:S02]  /*31b0*/  UIADD3 UR13, UR11, UR13, URZ ;  /* 0x0000000d0b0d7290 */ /* 0x000fc4000fffe03f */
[----:B------:R-:W-:Y:S02]  /*31c0*/  UIADD3 UR14, UR17, UR5, URZ ;  /* 0x00000005110e7290 */ /* 0x000fe4000fffe03f */
[----:B------:R-:W-:Y:S02]  /*31d0*/  ULDC.U8 UR4, c[0x0][0x298] ;  /* 0x0000a60000047ab9 */ /* 0x000fe40000000000 */
.L_x_390:
[----:B----4-:R-:W-:Y:S01]  /*31e0*/  IMAD R3, R41, 0x70, R0 ;  /* 0x0000007029037824 */ /* 0x010fe200078e0200 */
[----:B------:R-:W-:Y:S01]  /*31f0*/  ISETP.NE.AND P1, PT, R166, 0x1, PT ;  /* 0x00000001a600780c */ /* 0x000fe20003f25270 */
[----:B------:R-:W-:Y:S01]  /*3200*/  IMAD.MOV.U32 R95, RZ, RZ, RZ ;  /* 0x000000ffff5f7224 */ /* 0x000fe200078e00ff */
[----:B------:R-:W-:Y:S04]  /*3210*/  DEPBAR.LE SB0, 0x0 ;  /* 0x000080000000791a */ /* 0x000fe80000000000 */
[----:B------:R-:W-:Y:S01]  /*3220*/  ISETP.GE.AND P0, PT, R3, R2, PT ;  /* 0x000000020300720c */ /* 0x000fe20003f06270 */
[----:B------:R-:W-:Y:S01]  /*3230*/  IMAD.IADD R3, R135, 0x1, R3 ;  /* 0x0000000187037824 */ /* 0x000fe200078e0203 */
[----:B------:R-:W-:Y:S01]  /*3240*/  WARPSYNC 0xffffffff ;  /* 0xffffffff00007948 */ /* 0x000fe20003800000 */
[----:B------:R-:W-:Y:S01]  /*3250*/  ISETP.GE.AND P3, PT, R165, 0x1, PT ;  /* 0x00000001a500780c */ /* 0x000fe20003f66270 */
[----:B------:R-:W-:Y:S01]  /*3260*/  BSSY B2, `(.L_x_342) ;  /* 0x000056a000027945 */ /* 0x000fe20003800000 */
[----:B-1----:R-:W-:Y:S01]  /*3270*/  IMAD.MOV.U32 R4, RZ, RZ, R3 ;  /* 0x000000ffff047224 */ /* 0x002fe200078e0003 */
[----:B------:R-:W-:Y:S01]  /*3280*/  ISETP.GT.OR P0, PT, R0, 0x6f, P0 ;  /* 0x0000006f0000780c */ /* 0x000fe20000704670 */
[----:B------:R-:W-:Y:S05]  /*3290*/  @P1 IMAD.HI.U32 R5, R3, c[0x0][0x2bc], RZ ;  /* 0x0000af0003051a27 */ /* 0x000fea00078e00ff */
[----:B------:R-:W-:Y:S07]  /*32a0*/  @P1 SHF.R.U32.HI R4, RZ, c[0x0][0x2c0], R5 ;  /* 0x0000b000ff041a19 */ /* 0x000fee0000011605 */
[C---:B------:R-:W-:Y:S04]  /*32b0*/  @!P0 IADD3 R5, P1, R4.reuse, R122, RZ ;  /* 0x0000007a04058210 */ /* 0x040fe80007f3e0ff */
[----:B------:R-:W-:Y:S01]  /*32c0*/  @!P0 LEA.HI.X.SX32 R6, R4, R132, 0x1, P1 ;  /* 0x0000008404068211 */ /* 0x000fe200008f0eff */
[----:B------:R-:W-:Y:S01]  /*32d0*/  IMAD.MOV R4, RZ, RZ, -R4 ;  /* 0x000000ffff047224 */ /* 0x000fe200078e0a04 */
[C---:B------:R-:W-:Y:S03]  /*32e0*/  @!P0 LEA R8, P1, R5.reuse, c[0x0][0x2a0], 0x2 ;  /* 0x0000a80005088a11 */ /* 0x040fe600078210ff */
[----:B------:R-:W-:Y:S01]  /*32f0*/  IMAD R96, R4, c[0x0][0x2b8], R3 ;  /* 0x0000ae0004607a24 */ /* 0x000fe200078e0203 */
[----:B------:R-:W-:Y:S03]  /*3300*/  @!P0 LEA.HI.X R9, R5, c[0x0][0x2a4], R6, 0x2, P1 ;  /* 0x0000a90005098a11 */ /* 0x000fe600008f1406 */
[C---:B------:R-:W-:Y:S01]  /*3310*/  IMAD.WIDE.U32 R4, R96.reuse, c[0x0][0x1e0], RZ ;  /* 0x0000780060047a25 */ /* 0x040fe200078e00ff */
[----:B------:R-:W-:Y:S01]  /*3320*/  SHF.R.S32.HI R113, RZ, 0x1f, R96 ;  /* 0x0000001fff717819 */ /* 0x000fe20000011460 */
[----:B------:R-:W2:Y:S04]  /*3330*/  @!P0 LDG.E R95, [R8.64] ;  /* 0x00000008085f8981 */ /* 0x000ea8000c1e1900 */
[----:B------:R-:W-:Y:S01]  /*3340*/  IMAD R3, R113, c[0x0][0x1e0], RZ ;  /* 0x0000780071037a24 */ /* 0x000fe200078e02ff */
[----:B------:R-:W-:Y:S03]  /*3350*/  BAR.SYNC.DEFER_BLOCKING 0x0 ;  /* 0x0000000000007b1d */ /* 0x000fe60000010000 */
[----:B------:R-:W-:Y:S04]  /*3360*/  IMAD R3, R96, c[0x0][0x1e4], R3 ;  /* 0x0000790060037a24 */ /* 0x000fe800078e0203 */
[----:B------:R-:W-:Y:S01]  /*3370*/  IMAD.IADD R5, R5, 0x1, R3 ;  /* 0x0000000105057824 */ /* 0x000fe200078e0203 */
[----:B--2---:R-:W-:Y:S03]  /*3380*/  SHF.R.S32.HI R114, RZ, 0x1f, R95 ;  /* 0x0000001fff727819 */ /* 0x004fe6000001145f */
[C---:B------:R-:W-:Y:S04]  /*3390*/  IMAD.WIDE.U32 R4, R95.reuse, c[0x0][0x1f0], R4 ;  /* 0x00007c005f047a25 */ /* 0x040fe800078e0004 */
[----:B------:R-:W-:Y:S01]  /*33a0*/  IMAD R6, R114, c[0x0][0x1f0], RZ ;  /* 0x00007c0072067a24 */ /* 0x000fe200078e02ff */
[----:B------:R-:W-:Y:S03]  /*33b0*/  IADD3 R3, P0, R126, R4, RZ ;  /* 0x000000047e037210 */ /* 0x000fe60007f1e0ff */
[----:B------:R-:W-:Y:S05]  /*33c0*/  IMAD R6, R95, c[0x0][0x1f4], R6 ;  /* 0x00007d005f067a24 */ /* 0x000fea00078e0206 */
[----:B------:R-:W-:Y:S02]  /*33d0*/  IADD3.X R4, R134, R5, R6, P0, !PT ;  /* 0x0000000586047210 */ /* 0x000fe400007fe406 */
[C---:B---3--:R-:W-:Y:S04]  /*33e0*/  LEA R92, P0, R3.reuse, c[0x0][0x1c8], 0x1 ;  /* 0x00007200035c7a11 */ /* 0x048fe800078008ff */
[----:B------:R-:W-:Y:S01]  /*33f0*/  LEA.HI.X R91, R3, c[0x0][0x1cc], R4, 0x1, P0 ;  /* 0x00007300035b7a11 */ /* 0x000fe200000f0c04 */
[----:B------:R-:W-:-:S05]  /*3400*/  @!P3 BRA `(.L_x_343) ;  /* 0x000050d00000b947 */ /* 0x000fca0003800000 */
[-C--:B------:R-:W-:Y:S01]  /*3410*/  IMAD R5, R155, R41.reuse, RZ ;  /* 0x000000299b057224 */ /* 0x080fe200078e02ff */
[----:B------:R-:W-:Y:S01]  /*3420*/  ISETP.NE.AND P0, PT, RZ, UR4, PT ;  /* 0x00000004ff007c0c */ /* 0x000fe2000bf05270 */
[-C--:B------:R-:W-:Y:S01]  /*3430*/  IMAD R4, R156, R41.reuse, RZ ;  /* 0x000000299c047224 */ /* 0x080fe200078e02ff */
[----:B------:R-:W-:Y:S01]  /*3440*/  SHF.R.S32.HI R3, RZ, 0x1f, R41 ;  /* 0x0000001fff037819 */ /* 0x000fe20000011429 */
[----:B------:R-:W-:Y:S04]  /*3450*/  IMAD.WIDE.U32 R44, R142, R41, RZ ;  /* 0x000000298e2c7225 */ /* 0x000fe800078e00ff */
[C---:B------:R-:W-:Y:S02]  /*3460*/  IMAD R5, R3.reuse, R142, R5 ;  /* 0x0000008e03057224 */ /* 0x040fe400078e0205 */
[----:B------:R-:W-:Y:S02]  /*3470*/  IMAD R4, R3, R140, R4 ;  /* 0x0000008c03047224 */ /* 0x000fe400078e0204 */
[----:B------:R-:W-:Y:S01]  /*3480*/  IMAD R3, R41, -0x70, R2 ;  /* 0xffffff9029037824 */ /* 0x000fe200078e0202 */
[----:B------:R-:W-:Y:S01]  /*3490*/  IADD3 R37, R45, R5, RZ ;  /* 0x000000052d257210 */ /* 0x000fe20007ffe0ff */
[----:B------:R-:W-:Y:S03]  /*34a0*/  IMAD.WIDE.U32 R38, R140, R41, RZ ;  /* 0x000000298c267225 */ /* 0x000fe600078e00ff */
[----:B------:R-:W-:Y:S02]  /*34b0*/  IMNMX R90, R3, 0x70, PT ;  /* 0x00000070035a7817 */ /* 0x000fe40003800200 */
[----:B------:R-:W-:Y:S01]  /*34c0*/  IADD3 R68, R39, R4, RZ ;  /* 0x0000000427447210 */ /* 0x000fe20007ffe0ff */
[----:B------:R-:W-:-:S05]  /*34d0*/  @!P0 BRA `(.L_x_344) ;  /* 0x0000285000008947 */ /* 0x000fca0003800000 */
[----:B------:R-:W-:Y:S01]  /*34e0*/  ISETP.GE.AND P4, PT, R81, R90, PT ;  /* 0x0000005a5100720c */ /* 0x000fe20003f86270 */
[----:B------:R-:W-:Y:S01]  /*34f0*/  BSSY B0, `(.L_x_345) ;  /* 0x000001b000007945 */ /* 0x000fe20003800000 */
[----:B------:R-:W-:Y:S01]  /*3500*/  CS2R R50, SRZ ;  /* 0x0000000000327805 */ /* 0x000fe2000001ff00 */
[----:B------:R-:W-:Y:S01]  /*3510*/  CS2R R46, SRZ ;  /* 0x00000000002e7805 */ /* 0x000fe2000001ff00 */
[----:B------:R-:W-:Y:S01]  /*3520*/  CS2R R42, SRZ ;  /* 0x00000000002a7805 */ /* 0x000fe2000001ff00 */
[----:B------:R-:W-:Y:S01]  /*3530*/  CS2R R8, SRZ ;  /* 0x0000000000087805 */ /* 0x000fe2000001ff00 */
[----:B------:R-:W-:Y:S07]  /*3540*/  CS2R R4, SRZ ;  /* 0x0000000000047805 */ /* 0x000fee000001ff00 */
[----:B------:R-:W-:-:S05]  /*3550*/  @P4 BRA `(.L_x_346) ;  /* 0x0000014000004947 */ /* 0x000fca0003800000 */
[----:B------:R-:W-:Y:S01]  /*3560*/  IADD3 R3, P0, R102, R44, RZ ;  /* 0x0000002c66037210 */ /* 0x000fe20007f1e0ff */
[----:B------:R-:W-:Y:S01]  /*3570*/  CS2R R42, SRZ ;  /* 0x00000000002a7805 */ /* 0x000fe2000001ff00 */
[----:B------:R-:W-:Y:S01]  /*3580*/  CS2R R46, SRZ ;  /* 0x00000000002e7805 */ /* 0x000fe2000001ff00 */
[----:B------:R-:W-:Y:S02]  /*3590*/  CS2R R8, SRZ ;  /* 0x0000000000087805 */ /* 0x000fe4000001ff00 */
[----:B------:R-:W-:Y:S01]  /*35a0*/  IMAD.X R5, R37, 0x1, R110, P0 ;  /* 0x0000000125057824 */ /* 0x000fe200000e066e */
[----:B------:R-:W-:Y:S05]  /*35b0*/  IADD3 R4, P0, R100, R38, RZ ;  /* 0x0000002664047210 */ /* 0x000fea0007f1e0ff */
[----:B------:R-:W-:Y:S01]  /*35c0*/  IMAD.X R6, R68, 0x1, R109, P0 ;  /* 0x0000000144067824 */ /* 0x000fe200000e066d */
[C---:B------:R-:W-:Y:S04]  /*35d0*/  LEA R16, P0, R3.reuse, c[0x0][0x270], 0x1 ;  /* 0x00009c0003107a11 */ /* 0x040fe800078008ff */
[----:B------:R-:W-:Y:S02]  /*35e0*/  LEA.HI.X R17, R3, c[0x0][0x274], R5, 0x1, P0 ;  /* 0x00009d0003117a11 */ /* 0x000fe400000f0c05 */
[C---:B------:R-:W-:Y:S04]  /*35f0*/  LEA R10, P0, R4.reuse, c[0x0][0x288], 0x1 ;  /* 0x0000a200040a7a11 */ /* 0x040fe800078008ff */
[----:B------:R-:W-:Y:S02]  /*3600*/  LEA.HI.X R11, R4, c[0x0][0x28c], R6, 0x1, P0 ;  /* 0x0000a300040b7a11 */ /* 0x000fe400000f0c06 */
[----:B------:R-:W-:Y:S01]  /*3610*/  ISETP.GE.AND P0, PT, R78, c[0x0][0x27c], PT ;  /* 0x00009f004e007a0c */ /* 0x000fe20003f06270 */
[----:B------:R-:W-:Y:S11]  /*3620*/  CS2R R4, SRZ ;  /* 0x0000000000047805 */ /* 0x000ff6000001ff00 */
[----:B------:R-:W-:Y:S01]  /*3630*/  @!UPT UIADD3 URZ, URZ, URZ, URZ ;  /* 0x0000003f3f3ff290 */ /* 0x000fe2000fffe03f */
[----:B------:R1:W5:Y:S04]  /*3640*/  @!P0 LDG.E.64 R42, [R16.64] ;  /* 0x00000008102a8981 */ /* 0x000368000c1e1b00 */
[----:B------:R1:W5:Y:S01]  /*3650*/  @!P0 LDG.E.64 R4, [R10.64] ;  /* 0x000000080a048981 */ /* 0x000362000c1e1b00 */
[----:B------:R-:W-:Y:S11]  /*3660*/  ISETP.GE.AND P0, PT, R80, c[0x0][0x27c], PT ;  /* 0x00009f0050007a0c */ /* 0x000ff60003f06270 */
[----:B------:R-:W-:Y:S02]  /*3670*/  @!UPT UIADD3 URZ, URZ, URZ, URZ ;  /* 0x0000003f3f3ff290 */ /* 0x000fe4000fffe03f */
[----:B------:R1:W5:Y:S04]  /*3680*/  @!P0 LDG.E.64 R46, [R16.64+0x40] ;  /* 0x00004008102e8981 */ /* 0x000368000c1e1b00 */
[----:B------:R1:W5:Y:S02]  /*3690*/  @!P0 LDG.E.64 R8, [R10.64+0x40] ;  /* 0x000040080a088981 */ /* 0x000364000c1e1b00 */
.L_x_346:
[----:B------:R-:W-:Y:S05]  /*36a0*/  BSYNC B0 ;  /* 0x0000000000007941 */ /* 0x000fea0003800000 */
.L_x_345:
[----:B-1----:R-:W-:Y:S01]  /*36b0*/  IADD3 R16, R81, 0x20, RZ ;  /* 0x0000002051107810 */ /* 0x002fe20007ffe0ff */
[----:B-----5:R-:W-:Y:S01]  /*36c0*/  IMAD.MOV.U32 R11, RZ, RZ, R46 ;  /* 0x000000ffff0b7224 */ /* 0x020fe200078e002e */
[----:B------:R-:W-:Y:S01]  /*36d0*/  LOP3.LUT R234, R234, 0xfffffffe, RZ, 0xc0, !PT ;  /* 0xfffffffeeaea7812 */ /* 0x000fe200078ec0ff */
[----:B------:R-:W-:Y:S01]  /*36e0*/  IMAD.MOV.U32 R10, RZ, RZ, R47 ;  /* 0x000000ffff0a7224 */ /* 0x000fe200078e002f */
[----:B------:R-:W-:Y:S01]  /*36f0*/  ISETP.GE.AND P0, PT, R16, R90, PT ;  /* 0x0000005a1000720c */ /* 0x000fe20003f06270 */
[----:B------:R-:W-:Y:S01]  /*3700*/  IMAD.MOV.U32 R6, RZ, RZ, R42 ;  /* 0x000000ffff067224 */ /* 0x000fe200078e002a */
[----:B------:R-:W-:Y:S01]  /*3710*/  BSSY B0, `(.L_x_347) ;  /* 0x0000024000007945 */ /* 0x000fe20003800000 */
[----:B------:R-:W-:Y:S01]  /*3720*/  IMAD.MOV.U32 R3, RZ, RZ, R43 ;  /* 0x000000ffff037224 */ /* 0x000fe200078e002b */
[----:B------:R-:W-:Y:S01]  /*3730*/  PRMT R61, R10, 0x7610, R61 ;  /* 0x000076100a3d7816 */ /* 0x000fe2000000003d */
[----:B------:R-:W-:Y:S01]  /*3740*/  IMAD.MOV.U32 R10, RZ, RZ, R9 ;  /* 0x000000ffff0a7224 */ /* 0x000fe200078e0009 */
[----:B------:R-:W-:Y:S01]  /*3750*/  PRMT R40, R6, 0x7610, R40 ;  /* 0x0000761006287816 */ /* 0x000fe20000000028 */
[----:B------:R-:W-:Y:S01]  /*3760*/  IMAD.MOV.U32 R6, RZ, RZ, R4 ;  /* 0x000000ffff067224 */ /* 0x000fe200078e0004 */
[----:B------:R-:W-:Y:S01]  /*3770*/  PRMT R60, R3, 0x5410, R11 ;  /* 0x00005410033c7816 */ /* 0x000fe2000000000b */
[----:B------:R-:W-:Y:S01]  /*3780*/  IMAD.MOV.U32 R11, RZ, RZ, R8 ;  /* 0x000000ffff0b7224 */ /* 0x000fe200078e0008 */
[----:B------:R-:W-:Y:S01]  /*3790*/  CS2R R48, SRZ ;  /* 0x0000000000307805 */ /* 0x000fe2000001ff00 */
[----:B------:R-:W-:Y:S01]  /*37a0*/  IMAD.MOV.U32 R3, RZ, RZ, R5 ;  /* 0x000000ffff037224 */ /* 0x000fe200078e0005 */
[----:B------:R-:W-:Y:S01]  /*37b0*/  CS2R R22, SRZ ;  /* 0x0000000000167805 */ /* 0x000fe2000001ff00 */
[----:B------:R-:W-:Y:S01]  /*37c0*/  @P0 LOP3.LUT R234, R234, 0x1, RZ, 0xfc, !PT ;  /* 0x00000001eaea0812 */ /* 0x000fe200078efcff */
[----:B------:R-:W-:Y:S01]  /*37d0*/  CS2R R20, SRZ ;  /* 0x0000000000147805 */ /* 0x000fe2000001ff00 */
[----:B------:R-:W-:Y:S02]  /*37e0*/  PRMT R32, R11, 0x5410, R10 ;  /* 0x000054100b207816 */ /* 0x000fe4000000000a */
[----:B------:R-:W-:Y:S01]  /*37f0*/  PRMT R15, R6, 0x5410, R3 ;  /* 0x00005410060f7816 */ /* 0x000fe20000000003 */
[----:B------:R-:W-:-:S05]  /*3800*/  @P0 BRA `(.L_x_348) ;  /* 0x0000014000000947 */ /* 0x000fca0003800000 */
[----:B------:R-:W-:Y:S01]  /*3810*/  IADD3 R3, P1, P0, R102, R44, R161 ;  /* 0x0000002c66037210 */ /* 0x000fe2000783e0a1 */
[----:B------:R-:W-:Y:S01]  /*3820*/  CS2R R48, SRZ ;  /* 0x0000000000307805 */ /* 0x000fe2000001ff00 */
[----:B------:R-:W-:Y:S01]  /*3830*/  CS2R R20, SRZ ;  /* 0x0000000000147805 */ /* 0x000fe2000001ff00 */
[----:B------:R-:W-:Y:S01]  /*3840*/  CS2R R50, SRZ ;  /* 0x0000000000327805 */ /* 0x000fe2000001ff00 */
[----:B------:R-:W-:Y:S01]  /*3850*/  IADD3.X R10, R110, R37, R151, P1, P0 ;  /* 0x000000256e0a7210 */ /* 0x000fe20000fe0497 */
[----:B------:R-:W-:Y:S01]  /*3860*/  CS2R R22, SRZ ;  /* 0x0000000000167805 */ /* 0x000fe2000001ff00 */
[----:B------:R-:W-:Y:S04]  /*3870*/  IADD3 R6, P1, P0, R100, R38, R162 ;  /* 0x0000002664067210 */ /* 0x000fe8000783e0a2 */
[----:B------:R-:W-:Y:S02]  /*3880*/  IADD3.X R11, R109, R68, R152, P1, P0 ;  /* 0x000000446d0b7210 */ /* 0x000fe40000fe0498 */
[C---:B------:R-:W-:Y:S04]  /*3890*/  LEA R16, P0, R3.reuse, c[0x0][0x270], 0x1 ;  /* 0x00009c0003107a11 */ /* 0x040fe800078008ff */
[----:B------:R-:W-:Y:S02]  /*38a0*/  LEA.HI.X R17, R3, c[0x0][0x274], R10, 0x1, P0 ;  /* 0x00009d0003117a11 */ /* 0x000fe400000f0c0a */
[C---:B------:R-:W-:Y:S04]  /*38b0*/  LEA R10, P0, R6.reuse, c[0x0][0x288], 0x1 ;  /* 0x0000a200060a7a11 */ /* 0x040fe800078008ff */
[----:B------:R-:W-:Y:S02]  /*38c0*/  LEA.HI.X R11, R6, c[0x0][0x28c], R11, 0x1, P0 ;  /* 0x0000a300060b7a11 */ /* 0x000fe400000f0c0b */
[----:B------:R-:W-:Y:S11]  /*38d0*/  ISETP.GE.AND P0, PT, R78, c[0x0][0x27c], PT ;  /* 0x00009f004e007a0c */ /* 0x000ff60003f06270 */
[----:B------:R-:W-:Y:S02]  /*38e0*/  @!UPT UIADD3 URZ, URZ, URZ, URZ ;  /* 0x0000003f3f3ff290 */ /* 0x000fe4000fffe03f */
[----:B------:R1:W5:Y:S04]  /*38f0*/  @!P0 LDG.E.64 R48, [R16.64] ;  /* 0x0000000810308981 */ /* 0x000368000c1e1b00 */
[----:B------:R1:W5:Y:S01]  /*3900*/  @!P0 LDG.E.64 R20, [R10.64] ;  /* 0x000000080a148981 */ /* 0x000362000c1e1b00 */
[----:B------:R-:W-:Y:S11]  /*3910*/  ISETP.GE.AND P0, PT, R80, c[0x0][0x27c], PT ;  /* 0x00009f0050007a0c */ /* 0x000ff60003f06270 */
[----:B------:R-:W-:Y:S02]  /*3920*/  @!UPT UIADD3 URZ, URZ, URZ, URZ ;  /* 0x0000003f3f3ff290 */ /* 0x000fe4000fffe03f */
[----:B------:R1:W5:Y:S04]  /*3930*/  @!P0 LDG.E.64 R50, [R16.64+0x40] ;  /* 0x0000400810328981 */ /* 0x000368000c1e1b00 */
[----:B------:R1:W5:Y:S02]  /*3940*/  @!P0 LDG.E.64 R22, [R10.64+0x40] ;  /* 0x000040080a168981 */ /* 0x000364000c1e1b00 */
.L_x_348:
[----:B------:R-:W-:Y:S05]  /*3950*/  BSYNC B0 ;  /* 0x0000000000007941 */ /* 0x000fea0003800000 */
.L_x_347:
[----:B-1----:R-:W-:Y:S01]  /*3960*/  IADD3 R16, R81, 0x40, RZ ;  /* 0x0000004051107810 */ /* 0x002fe20007ffe0ff */
[----:B-----5:R-:W-:Y:S01]  /*3970*/  IMAD.MOV.U32 R10, RZ, RZ, R51 ;  /* 0x000000ffff0a7224 */ /* 0x020fe200078e0033 */
[----:B------:R-:W-:Y:S01]  /*3980*/  BSSY B0, `(.L_x_349) ;  /* 0x0000028000007945 */ /* 0x000fe20003800000 */
[----:B------:R-:W-:Y:S01]  /*3990*/  IMAD.MOV.U32 R6, RZ, RZ, R48 ;  /* 0x000000ffff067224 */ /* 0x000fe200078e0030 */
[----:B------:R-:W-:Y:S01]  /*39a0*/  ISETP.GE.AND P5, PT, R16, R90, PT ;  /* 0x0000005a1000720c */ /* 0x000fe20003fa6270 */
[----:B------:R-:W-:Y:S01]  /*39b0*/  IMAD.MOV.U32 R11, RZ, RZ, R50 ;  /* 0x000000ffff0b7224 */ /* 0x000fe200078e0032 */
[----:B------:R-:W-:Y:S01]  /*39c0*/  PRMT R63, R10, 0x7610, R63 ;  /* 0x000076100a3f7816 */ /* 0x000fe2000000003f */
[----:B------:R-:W-:Y:S01]  /*39d0*/  IMAD.MOV.U32 R3, RZ, RZ, R49 ;  /* 0x000000ffff037224 */ /* 0x000fe200078e0031 */
[----:B------:R-:W-:Y:S01]  /*39e0*/  PRMT R61, R61, 0x5410, R6 ;  /* 0x000054103d3d7816 */ /* 0x000fe20000000006 */
[----:B------:R-:W-:Y:S01]  /*39f0*/  IMAD.MOV.U32 R10, RZ, RZ, R23 ;  /* 0x000000ffff0a7224 */ /* 0x000fe200078e0017 */
[----:B------:R-:W-:Y:S01]  /*3a00*/  CS2R R58, SRZ ;  /* 0x00000000003a7805 */ /* 0x000fe2000001ff00 */
[----:B------:R-:W-:Y:S01]  /*3a10*/  IMAD.MOV.U32 R6, RZ, RZ, R20 ;  /* 0x000000ffff067224 */ /* 0x000fe200078e0014 */
[----:B------:R-:W-:Y:S01]  /*3a20*/  PRMT R62, R3, 0x5410, R11 ;  /* 0x00005410033e7816 */ /* 0x000fe2000000000b */
[----:B------:R-:W-:Y:S01]  /*3a30*/  CS2R R54, SRZ ;  /* 0x0000000000367805 */ /* 0x000fe2000001ff00 */
[----:B------:R-:W-:Y:S01]  /*3a40*/  MOV R11, R22 ;  /* 0x00000016000b7202 */ /* 0x000fe20000000f00 */
[----:B------:R-:W-:Y:S01]  /*3a50*/  CS2R R52, SRZ ;  /* 0x0000000000347805 */ /* 0x000fe2000001ff00 */
[----:B------:R-:W-:Y:S01]  /*3a60*/  MOV R3, R21 ;  /* 0x0000001500037202 */ /* 0x000fe20000000f00 */
[----:B------:R-:W-:Y:S01]  /*3a70*/  CS2R R26, SRZ ;  /* 0x00000000001a7805 */ /* 0x000fe2000001ff00 */
[----:B------:R-:W-:Y:S01]  /*3a80*/  PRMT R34, R11, 0x5410, R10 ;  /* 0x000054100b227816 */ /* 0x000fe2000000000a */
[----:B------:R-:W-:Y:S01]  /*3a90*/  CS2R R24, SRZ ;  /* 0x0000000000187805 */ /* 0x000fe2000001ff00 */
        /* <DEDUP_REMOVED lines=22> */
.L_x_350:
[----:B------:R-:W-:Y:S05]  /*3c00*/  BSYNC B0 ;  /* 0x0000000000007941 */ /* 0x000fea0003800000 */
.L_x_349:
        /* <DEDUP_REMOVED lines=16> */
[----:B------:R-:W-:Y:S02]  /*3d10*/  MOV R3, R25 ;  /* 0x0000001900037202 */ /* 0x000fe40000000f00 */
[----:B------:R-:W-:Y:S02]  /*3d20*/  PRMT R36, R11, 0x5410, R10 ;  /* 0x000054100b247816 */ /* 0x000fe4000000000a */
[----:B------:R-:W-:Y:S01]  /*3d30*/  PRMT R35, R6, 0x5410, R3 ;  /* 0x0000541006237816 */ /* 0x000fe20000000003 */
[----:B------:R-:W-:-:S05]  /*3d40*/  @P3 BRA `(.L_x_352) ;  /* 0x0000014000003947 */ /* 0x000fca0003800000 */
[----:B------:R-:W-:Y:S01]  /*3d50*/  IADD3 R6, P1, P0, R102, UR10, R44 ;  /* 0x0000000a66067c10 */ /* 0x000fe2000f83e02c */
[----:B------:R-:W-:Y:S01]  /*3d60*/  CS2R R56, SRZ ;  /* 0x0000000000387805 */ /* 0x000fe2000001ff00 */
[----:B------:R-:W-:Y:S01]  /*3d70*/  CS2R R28, SRZ ;  /* 0x00000000001c7805 */ /* 0x000fe2000001ff00 */
[----:B------:R-:W-:Y:S01]  /*3d80*/  CS2R R58, SRZ ;  /* 0x00000000003a7805 */ /* 0x000fe2000001ff00 */
[----:B------:R-:W-:Y:S01]  /*3d90*/  IADD3.X R10, R110, UR13, R37, P1, P0 ;  /* 0x0000000d6e0a7c10 */ /* 0x000fe20008fe0425 */
[----:B------:R-:W-:Y:S01]  /*3da0*/  CS2R R30, SRZ ;  /* 0x00000000001e7805 */ /* 0x000fe2000001ff00 */
[----:B------:R-:W-:Y:S04]  /*3db0*/  IADD3 R3, P1, P0, R100, UR16, R38 ;  /* 0x0000001064037c10 */ /* 0x000fe8000f83e026 */
[----:B------:R-:W-:Y:S02]  /*3dc0*/  IADD3.X R11, R109, UR14, R68, P1, P0 ;  /* 0x0000000e6d0b7c10 */ /* 0x000fe40008fe0444 */
        /* <DEDUP_REMOVED lines=12> */
.L_x_352:
[----:B------:R-:W-:Y:S05]  /*3e90*/  BSYNC B0 ;  /* 0x0000000000007941 */ /* 0x000fea0003800000 */
.L_x_351:
[----:B-----5:R-:W-:Y:S01]  /*3ea0*/  MOV R6, R56 ;  /* 0x0000003800067202 */ /* 0x020fe20000000f00 */
[----:B------:R2:W3:Y:S01]  /*3eb0*/  SHFL.IDX PT, R71, R91, RZ, 0x181f ;  /* 0x00181fff5b477589 */ /* 0x0004e200000e0000 */
[----:B-1----:R-:W-:Y:S01]  /*3ec0*/  IMAD.MOV.U32 R11, RZ, RZ, R58 ;  /* 0x000000ffff0b7224 */ /* 0x002fe200078e003a */
[----:B------:R-:W-:Y:S01]  /*3ed0*/  BSSY B1, `(.L_x_353) ;  /* 0x0000080000017945 */ /* 0x000fe20003800000 */
[----:B------:R-:W-:Y:S01]  /*3ee0*/  PRMT R65, R65, 0x5410, R6 ;  /* 0x0000541041417816 */ /* 0x000fe20000000006 */
[----:B------:R-:W-:Y:S02]  /*3ef0*/  IMAD.MOV.U32 R3, RZ, RZ, R57 ;  /* 0x000000ffff037224 */ /* 0x000fe400078e0039 */
[----:B------:R2:W1:Y:S01]  /*3f00*/  SHFL.IDX PT, R70, R92, RZ, 0x181f ;  /* 0x00181fff5c467589 */ /* 0x00046200000e0000 */
[----:B------:R-:W-:Y:S02]  /*3f10*/  IMAD.MOV.U32 R10, RZ, RZ, R59 ;  /* 0x000000ffff0a7224 */ /* 0x000fe400078e003b */
[----:B------:R-:W-:Y:S01]  /*3f20*/  PRMT R66, R3, 0x5410, R11 ;  /* 0x0000541003427816 */ /* 0x000fe2000000000b */
[----:B------:R-:W-:Y:S01]  /*3f30*/  IMAD.MOV.U32 R11, RZ, RZ, R30 ;  /* 0x000000ffff0b7224 */ /* 0x000fe200078e001e */
[----:B------:R-:W-:Y:S01]  /*3f40*/  MOV R3, R29 ;  /* 0x0000001d00037202 */ /* 0x000fe20000000f00 */
[----:B------:R-:W-:Y:S01]  /*3f50*/  IMAD.MOV.U32 R6, RZ, RZ, R28 ;  /* 0x000000ffff067224 */ /* 0x000fe200078e001c */
[----:B------:R-:W-:Y:S02]  /*3f60*/  PRMT R67, R10, 0x7610, R67 ;  /* 0x000076100a437816 */ /* 0x000fe40000000043 */
[----:B------:R-:W-:Y:S02]  /*3f70*/  MOV R10, R31 ;  /* 0x0000001f000a7202 */ /* 0x000fe40000000f00 */
[----:B------:R-:W-:Y:S02]  /*3f80*/  PRMT R37, R6, 0x5410, R3 ;  /* 0x0000541006257816 */ /* 0x000fe40000000003 */
[----:B------:R-:W-:Y:S01]  /*3f90*/  PRMT R38, R11, 0x5410, R10 ;  /* 0x000054100b267816 */ /* 0x000fe2000000000a */
[----:B------:R-:W-:-:S05]  /*3fa0*/  @P4 BRA `(.L_x_354) ;  /* 0x0000072000004947 */ /* 0x000fca0003800000 */
[----:B------:R-:W-:Y:S01]  /*3fb0*/  BSSY B0, `(.L_x_355) ;  /* 0x0000038000007945 */ /* 0x000fe20003800000 */
[----:B------:R-:W-:-:S05]  /*3fc0*/  @P6 BRA `(.L_x_356) ;  /* 0x0000036000006947 */ /* 0x000fca0003800000 */
[C---:B-1----:R-:W-:Y:S01]  /*3fd0*/  LEA R68, P0, R76.reuse, R70, 0x1 ;  /* 0x000000464c447211 */ /* 0x042fe200078008ff */
[----:B------:R-:W1:Y:S03]  /*3fe0*/  LDS.128 R16, [R213+0x8100] ;  /* 0x00810000d5107984 */ /* 0x000e660000000c00 */
[----:B---3--:R-:W-:Y:S02]  /*3ff0*/  LEA.HI.X R69, R76, R71, R77, 0x1, P0 ;  /* 0x000000474c457211 */ /* 0x008fe400000f0c4d */
[----:B------:R-:W-:Y:S11]  /*4000*/  ISETP.GE.AND P0, PT, R78, c[0x0][0x27c], PT ;  /* 0x00009f004e007a0c */ /* 0x000ff60003f06270 */
[----:B------:R-:W-:Y:S02]  /*4010*/  @!UPT UIADD3 URZ, URZ, URZ, URZ ;  /* 0x0000003f3f3ff290 */ /* 0x000fe4000fffe03f */
[----:B------:R-:W-:Y:S01]  /*4020*/  @!P0 HADD2.F32 R3, -RZ, R15.H0_H0 ;  /* 0x2000000fff038230 */ /* 0x000fe20000004100 */
[--C-:B------:R-:W-:Y:S01]  /*4030*/  @!P0 SHF.R.U64 R10, R4, 0x10, R5.reuse ;  /* 0x00000010040a8819 */ /* 0x100fe20000001205 */
[----:B------:R-:W-:Y:S01]  /*4040*/  @!P0 HADD2.F32 R40, -RZ, R40.H0_H0 ;  /* 0x20000028ff288230 */ /* 0x000fe20000004100 */
[----:B------:R-:W-:Y:S02]  /*4050*/  @!P0 SHF.R.U32.HI R11, RZ, 0x10, R5 ;  /* 0x00000010ff0b8819 */ /* 0x000fe40000011605 */
[--C-:B------:R-:W-:Y:S02]  /*4060*/  @!P0 SHF.R.U64 R44, R42, 0x10, R43.reuse ;  /* 0x000000102a2c8819 */ /* 0x100fe4000000122b */
[----:B------:R-:W-:Y:S05]  /*4070*/  @!P0 SHF.R.U32.HI R45, RZ, 0x10, R43 ;  /* 0x00000010ff2d8819 */ /* 0x000fea000001162b */
[----:B------:R-:W-:Y:S01]  /*4080*/  @!P0 HADD2.F32 R45, -RZ, R45.H0_H0 ;  /* 0x2000002dff2d8230 */ /* 0x000fe20000004100 */
[----:B-1----:R-:W-:Y:S02]  /*4090*/  @!P0 MOV R6, R16 ;  /* 0x0000001000068202 */ /* 0x002fe40000000f00 */
[----:B------:R-:W-:Y:S03]  /*40a0*/  @!P0 MOV R5, R17 ;  /* 0x0000001100058202 */ /* 0x000fe60000000f00 */
[--C-:B------:R-:W-:Y:S02]  /*40b0*/  @!P0 HADD2.F32 R39, -RZ, R6.reuse.H1_H1 ;  /* 0x30000006ff278230 */ /* 0x100fe40000004100 */
[----:B------:R-:W-:Y:S02]  /*40c0*/  @!P0 HADD2.F32 R4, -RZ, R6.H0_H0 ;  /* 0x20000006ff048230 */ /* 0x000fe40000004100 */
[----:B------:R-:W-:Y:S01]  /*40d0*/  @!P0 HADD2.F32 R6, -RZ, R10.H0_H0 ;  /* 0x2000000aff068230 */ /* 0x000fe20000004100 */
[CC--:B------:R-:W-:Y:S01]  /*40e0*/  @!P0 FMUL.FTZ R43, R39.reuse, R3.reuse ;  /* 0x00000003272b8220 */ /* 0x0c0fe20000410000 */
[--C-:B------:R-:W-:Y:S01]  /*40f0*/  @!P0 HADD2.F32 R42, -RZ, R5.reuse.H1_H1 ;  /* 0x30000005ff2a8230 */ /* 0x100fe20000004100 */
[C---:B------:R-:W-:Y:S01]  /*4100*/  @!P0 FMUL.FTZ R3, R4.reuse, R3 ;  /* 0x0000000304038220 */ /* 0x040fe20000410000 */
[----:B------:R-:W-:Y:S01]  /*4110*/  @!P0 HADD2.F32 R5, -RZ, R5.H0_H0 ;  /* 0x20000005ff058230 */ /* 0x000fe20000004100 */
[----:B------:R-:W-:Y:S01]  /*4120*/  @!P0 FFMA.FTZ R75, R4, R40, -R43 ;  /* 0x00000028044b8223 */ /* 0x000fe2000001082b */
[----:B------:R-:W-:Y:S01]  /*4130*/  @!P0 MOV R10, R18 ;  /* 0x00000012000a8202 */ /* 0x000fe20000000f00 */
[----:B------:R-:W-:Y:S01]  /*4140*/  @!P0 FFMA.FTZ R3, R39, R40, R3 ;  /* 0x0000002827038223 */ /* 0x000fe20000010003 */
[----:B------:R-:W-:Y:S01]  /*4150*/  @!P0 HADD2.F32 R43, -RZ, R44.H0_H0 ;  /* 0x2000002cff2b8230 */ /* 0x000fe20000004100 */
[CC--:B------:R-:W-:Y:S01]  /*4160*/  @!P0 FMUL.FTZ R44, R42.reuse, R6.reuse ;  /* 0x000000062a2c8220 */ /* 0x0c0fe20000410000 */
[----:B------:R-:W-:Y:S01]  /*4170*/  @!P0 HADD2.F32 R40, -RZ, R60.H0_H0 ;  /* 0x2000003cff288230 */ /* 0x000fe20000004100 */
[C---:B------:R-:W-:Y:S01]  /*4180*/  @!P0 FMUL.FTZ R4, R5.reuse, R6 ;  /* 0x0000000605048220 */ /* 0x040fe20000410000 */
[----:B------:R-:W-:Y:S01]  /*4190*/  @!P0 MOV R6, R19 ;  /* 0x0000001300068202 */ /* 0x000fe20000000f00 */
[-C--:B------:R-:W-:Y:S01]  /*41a0*/  @!P0 FFMA.FTZ R73, R5, R43.reuse, -R44 ;  /* 0x0000002b05498223 */ /* 0x080fe2000001082c */
[--C-:B------:R-:W-:Y:S01]  /*41b0*/  @!P0 HADD2.F32 R39, -RZ, R10.reuse.H1_H1 ;  /* 0x3000000aff278230 */ /* 0x100fe20000004100 */
[----:B------:R-:W-:Y:S01]  /*41c0*/  @!P0 FFMA.FTZ R4, R42, R43, R4 ;  /* 0x0000002b2a048223 */ /* 0x000fe20000010004 */
[----:B------:R-:W-:Y:S02]  /*41d0*/  @!P0 HADD2.F32 R5, -RZ, R15.H1_H1 ;  /* 0x3000000fff058230 */ /* 0x000fe40000004100 */
[----:B------:R-:W-:Y:S02]  /*41e0*/  @!P0 HADD2.F32 R15, -RZ, R11.H0_H0 ;  /* 0x2000000bff0f8230 */ /* 0x000fe40000004100 */
[----:B------:R-:W-:Y:S01]  /*41f0*/  @!P0 F2FP.PACK_AB R4, R4, R73 ;  /* 0x000000490404823e */ /* 0x000fe200000000ff */
[----:B------:R-:W-:Y:S02]  /*4200*/  @!P0 HADD2.F32 R11, -RZ, R10.H0_H0 ;  /* 0x2000000aff0b8230 */ /* 0x000fe40000004100 */
[--C-:B------:R-:W-:Y:S01]  /*4210*/  @!P0 HADD2.F32 R10, -RZ, R6.reuse.H0_H0 ;  /* 0x20000006ff0a8230 */ /* 0x100fe20000004100 */
[----:B------:R-:W-:Y:S01]  /*4220*/  @!P0 MOV R17, R4 ;  /* 0x0000000400118202 */ /* 0x000fe20000000f00 */
[----:B------:R-:W-:Y:S01]  /*4230*/  @!P0 HADD2.F32 R44, -RZ, R6.H1_H1 ;  /* 0x30000006ff2c8230 */ /* 0x000fe20000004100 */
[-C--:B------:R-:W-:Y:S02]  /*4240*/  @!P0 FMUL.FTZ R6, R39, R5.reuse ;  /* 0x0000000527068220 */ /* 0x080fe40000410000 */
[C---:B------:R-:W-:Y:S02]  /*4250*/  @!P0 FMUL.FTZ R5, R11.reuse, R5 ;  /* 0x000000050b058220 */ /* 0x040fe40000410000 */
[-C--:B------:R-:W-:Y:S02]  /*4260*/  @!P0 FFMA.FTZ R11, R11, R40.reuse, -R6 ;  /* 0x000000280b0b8223 */ /* 0x080fe40000010806 */
[-C--:B------:R-:W-:Y:S02]  /*4270*/  @!P0 FMUL.FTZ R6, R10, R15.reuse ;  /* 0x0000000f0a068220 */ /* 0x080fe40000410000 */
[----:B------:R-:W-:Y:S02]  /*4280*/  @!P0 FMUL.FTZ R72, R44, R15 ;  /* 0x0000000f2c488220 */ /* 0x000fe40000410000 */
[----:B------:R-:W-:Y:S02]  /*4290*/  @!P0 FFMA.FTZ R5, R39, R40, R5 ;  /* 0x0000002827058223 */ /* 0x000fe40000010005 */
[----:B------:R-:W-:Y:S01]  /*42a0*/  @!P0 FFMA.FTZ R72, R10, R45, -R72 ;  /* 0x0000002d0a488223 */ /* 0x000fe20000010848 */
[----:B------:R-:W-:Y:S01]  /*42b0*/  @!P0 F2FP.PACK_AB R10, R3, R75 ;  /* 0x0000004b030a823e */ /* 0x000fe200000000ff */
[----:B------:R-:W-:Y:S01]  /*42c0*/  @!P0 FFMA.FTZ R6, R44, R45, R6 ;  /* 0x0000002d2c068223 */ /* 0x000fe20000010006 */
[----:B------:R-:W-:Y:S02]  /*42d0*/  @!P0 F2FP.PACK_AB R5, R5, R11 ;  /* 0x0000000b0505823e */ /* 0x000fe400000000ff */
[----:B------:R-:W-:Y:S02]  /*42e0*/  @!P0 MOV R16, R10 ;  /* 0x0000000a00108202 */ /* 0x000fe40000000f00 */
[----:B------:R-:W-:Y:S02]  /*42f0*/  @!P0 F2FP.PACK_AB R3, R6, R72 ;  /* 0x000000480603823e */ /* 0x000fe400000000ff */
[----:B------:R-:W-:Y:S02]  /*4300*/  @!P0 MOV R18, R5 ;  /* 0x0000000500128202 */ /* 0x000fe40000000f00 */
[----:B------:R-:W-:Y:S05]  /*4310*/  @!P0 MOV R19, R3 ;  /* 0x0000000300138202 */ /* 0x000fea0000000f00 */
[----:B------:R1:W-:Y:S02]  /*4320*/  ST.E.128 [R68.64], R16 ;  /* 0x0000001044007985 */ /* 0x0003e4000c101d08 */
.L_x_356:
[----:B------:R-:W-:Y:S05]  /*4330*/  BSYNC B0 ;  /* 0x0000000000007941 */ /* 0x000fea0003800000 */
.L_x_355:
[----:B------:R-:W-:Y:S11]  /*4340*/  ISETP.GE.AND P0, PT, R212, c[0x0][0x1d4], PT ;  /* 0x00007500d4007a0c */ /* 0x000ff60003f06270 */
[----:B------:R-:W-:Y:S02]  /*4350*/  @!UPT UIADD3 URZ, URZ, URZ, URZ ;  /* 0x0000003f3f3ff290 */ /* 0x000fe4000fffe03f */
[----:B------:R-:W-:-:S05]  /*4360*/  @P0 BRA `(.L_x_354) ;  /* 0x0000036000000947 */ /* 0x000fca0003800000 */
[C---:B-1----:R-:W-:Y:S01]  /*4370*/  LEA R44, P0, R212.reuse, R70, 0x1 ;  /* 0x00000046d42c7211 */ /* 0x042fe200078008ff */
[----:B------:R-:W1:Y:S03]  /*4380*/  LDS.128 R16, [R213+0xb900] ;  /* 0x00b90000d5107984 */ /* 0x000e660000000c00 */
[----:B---3--:R-:W-:Y:S02]  /*4390*/  LEA.HI.X R45, R212, R71, R230, 0x1, P0 ;  /* 0x00000047d42d7211 */ /* 0x008fe400000f0ce6 */
[----:B------:R-:W-:Y:S11]  /*43a0*/  ISETP.GE.AND P0, PT, R80, c[0x0][0x27c], PT ;  /* 0x00009f0050007a0c */ /* 0x000ff60003f06270 */
[----:B------:R-:W-:Y:S02]  /*43b0*/  @!UPT UIADD3 URZ, URZ, URZ, URZ ;  /* 0x0000003f3f3ff290 */ /* 0x000fe4000fffe03f */
[----:B------:R-:W-:Y:S01]  /*43c0*/  @!P0 HADD2.F32 R3, -RZ, R32.H0_H0 ;  /* 0x20000020ff038230 */ /* 0x000fe20000004100 */
[----:B------:R-:W-:Y:S01]  /*43d0*/  @!P0 SHF.R.U64 R6, R8, 0x10, R9 ;  /* 0x0000001008068819 */ /* 0x000fe20000001209 */
[----:B------:R-:W-:Y:S01]  /*43e0*/  @!P0 HADD2.F32 R10, -RZ, R60.H1_H1 ;  /* 0x3000003cff0a8230 */ /* 0x000fe20000004100 */
[--C-:B------:R-:W-:Y:S02]  /*43f0*/  @!P0 SHF.R.U64 R15, R46, 0x10, R47.reuse ;  /* 0x000000102e0f8819 */ /* 0x100fe4000000122f */
[----:B------:R-:W-:Y:S01]  /*4400*/  @!P0 SHF.R.U32.HI R42, RZ, 0x10, R47 ;  /* 0x00000010ff2a8819 */ /* 0x000fe2000001162f */
[----:B------:R-:W-:Y:S01]  /*4410*/  @!P0 HADD2.F32 R6, -RZ, R6.H0_H0 ;  /* 0x20000006ff068230 */ /* 0x000fe20000004100 */
[----:B------:R-:W-:Y:S01]  /*4420*/  @!P0 SHF.R.U32.HI R9, RZ, 0x10, R9 ;  /* 0x00000010ff098819 */ /* 0x000fe20000011609 */
[----:B------:R-:W-:Y:S02]  /*4430*/  @!P0 HADD2.F32 R15, -RZ, R15.H0_H0 ;  /* 0x2000000fff0f8230 */ /* 0x000fe40000004100 */
[----:B------:R-:W-:Y:S01]  /*4440*/  @!P0 HADD2.F32 R42, -RZ, R42.H0_H0 ;  /* 0x2000002aff2a8230 */ /* 0x000fe20000004100 */
[----:B-1----:R-:W-:Y:S02]  /*4450*/  @!P0 MOV R4, R16 ;  /* 0x0000001000048202 */ /* 0x002fe40000000f00 */
[----:B------:R-:W-:Y:S03]  /*4460*/  @!P0 MOV R5, R17 ;  /* 0x0000001100058202 */ /* 0x000fe60000000f00 */
[--C-:B------:R-:W-:Y:S02]  /*4470*/  @!P0 HADD2.F32 R8, -RZ, R4.reuse.H1_H1 ;  /* 0x30000004ff088230 */ /* 0x100fe40000004100 */
[----:B------:R-:W-:Y:S02]  /*4480*/  @!P0 HADD2.F32 R4, -RZ, R4.H0_H0 ;  /* 0x20000004ff048230 */ /* 0x000fe40000004100 */
[--C-:B------:R-:W-:Y:S01]  /*4490*/  @!P0 HADD2.F32 R11, -RZ, R5.reuse.H1_H1 ;  /* 0x30000005ff0b8230 */ /* 0x100fe20000004100 */
[-C--:B------:R-:W-:Y:S01]  /*44a0*/  @!P0 FMUL.FTZ R39, R8, R3.reuse ;  /* 0x0000000308278220 */ /* 0x080fe20000410000 */
[----:B------:R-:W-:Y:S01]  /*44b0*/  @!P0 HADD2.F32 R5, -RZ, R5.H0_H0 ;  /* 0x20000005ff058230 */ /* 0x000fe20000004100 */
[C---:B------:R-:W-:Y:S02]  /*44c0*/  @!P0 FMUL.FTZ R3, R4.reuse, R3 ;  /* 0x0000000304038220 */ /* 0x040fe40000410000 */
[-C--:B------:R-:W-:Y:S02]  /*44d0*/  @!P0 FFMA.FTZ R47, R4, R10.reuse, -R39 ;  /* 0x0000000a042f8223 */ /* 0x080fe40000010827 */
[----:B------:R-:W-:Y:S01]  /*44e0*/  @!P0 FFMA.FTZ R3, R8, R10, R3 ;  /* 0x0000000a08038223 */ /* 0x000fe20000010003 */
[----:B------:R-:W-:Y:S01]  /*44f0*/  @!P0 MOV R8, R18 ;  /* 0x0000001200088202 */ /* 0x000fe20000000f00 */
[-C--:B------:R-:W-:Y:S01]  /*4500*/  @!P0 FMUL.FTZ R39, R11, R6.reuse ;  /* 0x000000060b278220 */ /* 0x080fe20000410000 */
[----:B------:R-:W-:Y:S01]  /*4510*/  @!P0 HADD2.F32 R10, -RZ, R9.H0_H0 ;  /* 0x20000009ff0a8230 */ /* 0x000fe20000004100 */
[C---:B------:R-:W-:Y:S01]  /*4520*/  @!P0 FMUL.FTZ R4, R5.reuse, R6 ;  /* 0x0000000605048220 */ /* 0x040fe20000410000 */
[----:B------:R-:W-:Y:S01]  /*4530*/  @!P0 MOV R6, R19 ;  /* 0x0000001300068202 */ /* 0x000fe20000000f00 */
[-C--:B------:R-:W-:Y:S01]  /*4540*/  @!P0 FFMA.FTZ R46, R5, R15.reuse, -R39 ;  /* 0x0000000f052e8223 */ /* 0x080fe20000010827 */
[----:B------:R-:W-:Y:S01]  /*4550*/  @!P0 HADD2.F32 R5, -RZ, R32.H1_H1 ;  /* 0x30000020ff058230 */ /* 0x000fe20000004100 */
[----:B------:R-:W-:Y:S01]  /*4560*/  @!P0 FFMA.FTZ R4, R11, R15, R4 ;  /* 0x0000000f0b048223 */ /* 0x000fe20000010004 */
[--C-:B------:R-:W-:Y:S02]  /*4570*/  @!P0 HADD2.F32 R32, -RZ, R8.reuse.H1_H1 ;  /* 0x30000008ff208230 */ /* 0x100fe40000004100 */
[----:B------:R-:W-:Y:S02]  /*4580*/  @!P0 HADD2.F32 R9, -RZ, R8.H0_H0 ;  /* 0x20000008ff098230 */ /* 0x000fe40000004100 */
[----:B------:R-:W-:Y:S01]  /*4590*/  @!P0 F2FP.PACK_AB R4, R4, R46 ;  /* 0x0000002e0404823e */ /* 0x000fe200000000ff */
[--C-:B------:R-:W-:Y:S02]  /*45a0*/  @!P0 HADD2.F32 R8, -RZ, R6.reuse.H0_H0 ;  /* 0x20000006ff088230 */ /* 0x100fe40000004100 */
[----:B------:R-:W-:Y:S01]  /*45b0*/  @!P0 HADD2.F32 R39, -RZ, R61.H0_H0 ;  /* 0x2000003dff278230 */ /* 0x000fe20000004100 */
        /* <DEDUP_REMOVED lines=8> */
[-C--:B------:R-:W-:Y:S01]  /*4640*/  @!P0 FFMA.FTZ R43, R8, R42.reuse, -R43 ;  /* 0x0000002a082b8223 */ /* 0x080fe2000001082b */
        /* <DEDUP_REMOVED lines=8> */
.L_x_354:
[----:B------:R-:W-:Y:S05]  /*46d0*/  BSYNC B1 ;  /* 0x0000000000017941 */ /* 0x000fea0003800000 */
.L_x_353:
[----:B-1----:R1:W4:Y:S01]  /*46e0*/  SHFL.IDX PT, R44, R91, 0x1, 0x181f ;  /* 0x00381f005b2c7f89 */ /* 0x00232200000e0000 */
[----:B------:R-:W-:Y:S01]  /*46f0*/  LOP3.LUT P0, RZ, R234, 0x1, RZ, 0xc0, !PT ;  /* 0x00000001eaff7812 */ /* 0x000fe2000780c0ff */
[----:B------:R-:W-:Y:S02]  /*4700*/  BSSY B1, `(.L_x_357) ;  /* 0x0000075000017945 */ /* 0x000fe40003800000 */
[----:B------:R1:W2:Y:S10]  /*4710*/  SHFL.IDX PT, R40, R92, 0x1, 0x181f ;  /* 0x00381f005c287f89 */ /* 0x0002b400000e0000 */
[----:B------:R-:W-:-:S05]  /*4720*/  @P0 BRA `(.L_x_358) ;  /* 0x0000072000000947 */ /* 0x000fca0003800000 */
[----:B------:R-:W-:Y:S01]  /*4730*/  BSSY B0, `(.L_x_359) ;  /* 0x0000038000007945 */ /* 0x000fe20003800000 */
[----:B------:R-:W-:-:S05]  /*4740*/  @P6 BRA `(.L_x_360) ;  /* 0x0000036000006947 */ /* 0x000fca0003800000 */
[C---:B--2---:R-:W-:Y:S01]  /*4750*/  LEA R42, P0, R76.reuse, R40, 0x1 ;  /* 0x000000284c2a7211 */ /* 0x044fe200078008ff */
[----:B------:R-:W2:Y:S03]  /*4760*/  LDS.128 R8, [R213+0x9100] ;  /* 0x00910000d5087984 */ /* 0x000ea60000000c00 */
[----:B----4-:R-:W-:Y:S02]  /*4770*/  LEA.HI.X R43, R76, R44, R77, 0x1, P0 ;  /* 0x0000002c4c2b7211 */ /* 0x010fe400000f0c4d */
[----:B------:R-:W-:Y:S11]  /*4780*/  ISETP.GE.AND P0, PT, R78, c[0x0][0x27c], PT ;  /* 0x00009f004e007a0c */ /* 0x000ff60003f06270 */
[----:B------:R-:W-:Y:S02]  /*4790*/  @!UPT UIADD3 URZ, URZ, URZ, URZ ;  /* 0x0000003f3f3ff290 */ /* 0x000fe4000fffe03f */
[----:B------:R-:W-:Y:S01]  /*47a0*/  @!P0 HADD2.F32 R3, -RZ, R33.H0_H0 ;  /* 0x20000021ff038230 */ /* 0x000fe20000004100 */
[----:B------:R-:W-:Y:S01]  /*47b0*/  @!P0 SHF.R.U64 R6, R20, 0x10, R21 ;  /* 0x0000001014068819 */ /* 0x000fe20000001215 */
[----:B------:R-:W-:Y:S01]  /*47c0*/  @!P0 HADD2.F32 R17, -RZ, R61.H1_H1 ;  /* 0x3000003dff118230 */ /* 0x000fe20000004100 */
[----:B------:R-:W-:Y:S02]  /*47d0*/  @!P0 SHF.R.U64 R19, R48, 0x10, R49 ;  /* 0x0000001030138819 */ /* 0x000fe40000001231 */
[----:B------:R-:W-:Y:S01]  /*47e0*/  @!P0 SHF.R.U32.HI R16, RZ, 0x10, R21 ;  /* 0x00000010ff108819 */ /* 0x000fe20000011615 */
[----:B------:R-:W-:Y:S01]  /*47f0*/  @!P0 HADD2.F32 R6, -RZ, R6.H0_H0 ;  /* 0x20000006ff068230 */ /* 0x000fe20000004100 */
[----:B------:R-:W-:Y:S01]  /*4800*/  @!P0 SHF.R.U32.HI R39, RZ, 0x10, R49 ;  /* 0x00000010ff278819 */ /* 0x000fe20000011631 */
[----:B------:R-:W-:Y:S02]  /*4810*/  @!P0 HADD2.F32 R19, -RZ, R19.H0_H0 ;  /* 0x20000013ff138230 */ /* 0x000fe40000004100 */
[----:B------:R-:W-:Y:S01]  /*4820*/  @!P0 HADD2.F32 R21, -RZ, R62.H0_H0 ;  /* 0x2000003eff158230 */ /* 0x000fe20000004100 */
[----:B--2---:R-:W-:Y:S02]  /*4830*/  @!P0 MOV R4, R8 ;  /* 0x0000000800048202 */ /* 0x004fe40000000f00 */
[----:B------:R-:W-:Y:S03]  /*4840*/  @!P0 MOV R5, R9 ;  /* 0x0000000900058202 */ /* 0x000fe60000000f00 */
[--C-:B------:R-:W-:Y:S02]  /*4850*/  @!P0 HADD2.F32 R15, -RZ, R4.reuse.H1_H1 ;  /* 0x30000004ff0f8230 */ /* 0x100fe40000004100 */
[----:B------:R-:W-:Y:S02]  /*4860*/  @!P0 HADD2.F32 R4, -RZ, R4.H0_H0 ;  /* 0x20000004ff048230 */ /* 0x000fe40000004100 */
[--C-:B------:R-:W-:Y:S01]  /*4870*/  @!P0 HADD2.F32 R18, -RZ, R5.reuse.H1_H1 ;  /* 0x30000005ff128230 */ /* 0x100fe20000004100 */
[CC--:B------:R-:W-:Y:S01]  /*4880*/  @!P0 FMUL.FTZ R20, R15.reuse, R3.reuse ;  /* 0x000000030f148220 */ /* 0x0c0fe20000410000 */
[----:B------:R-:W-:Y:S01]  /*4890*/  @!P0 HADD2.F32 R5, -RZ, R5.H0_H0 ;  /* 0x20000005ff058230 */ /* 0x000fe20000004100 */
[C---:B------:R-:W-:Y:S02]  /*48a0*/  @!P0 FMUL.FTZ R3, R4.reuse, R3 ;  /* 0x0000000304038220 */ /* 0x040fe40000410000 */
[-C--:B------:R-:W-:Y:S02]  /*48b0*/  @!P0 FFMA.FTZ R46, R4, R17.reuse, -R20 ;  /* 0x00000011042e8223 */ /* 0x080fe40000010814 */
[----:B------:R-:W-:Y:S01]  /*48c0*/  @!P0 FFMA.FTZ R3, R15, R17, R3 ;  /* 0x000000110f038223 */ /* 0x000fe20000010003 */
[----:B------:R-:W-:Y:S01]  /*48d0*/  @!P0 MOV R15, R10 ;  /* 0x0000000a000f8202 */ /* 0x000fe20000000f00 */
[CC--:B------:R-:W-:Y:S01]  /*48e0*/  @!P0 FMUL.FTZ R20, R18.reuse, R6.reuse ;  /* 0x0000000612148220 */ /* 0x0c0fe20000410000 */
[----:B------:R-:W-:Y:S01]  /*48f0*/  @!P0 HADD2.F32 R17, -RZ, R16.H0_H0 ;  /* 0x20000010ff118230 */ /* 0x000fe20000004100 */
[C---:B------:R-:W-:Y:S01]  /*4900*/  @!P0 FMUL.FTZ R4, R5.reuse, R6 ;  /* 0x0000000605048220 */ /* 0x040fe20000410000 */
[----:B------:R-:W-:Y:S01]  /*4910*/  @!P0 MOV R6, R11 ;  /* 0x0000000b00068202 */ /* 0x000fe20000000f00 */
[-C--:B------:R-:W-:Y:S01]  /*4920*/  @!P0 FFMA.FTZ R45, R5, R19.reuse, -R20 ;  /* 0x00000013052d8223 */ /* 0x080fe20000010814 */
[----:B------:R-:W-:Y:S01]  /*4930*/  @!P0 HADD2.F32 R20, -RZ, R15.H1_H1 ;  /* 0x3000000fff148230 */ /* 0x000fe20000004100 */
[----:B------:R-:W-:Y:S01]  /*4940*/  @!P0 FFMA.FTZ R4, R18, R19, R4 ;  /* 0x0000001312048223 */ /* 0x000fe20000010004 */
[----:B------:R-:W-:Y:S02]  /*4950*/  @!P0 HADD2.F32 R5, -RZ, R33.H1_H1 ;  /* 0x30000021ff058230 */ /* 0x000fe40000004100 */
[----:B------:R-:W-:Y:S02]  /*4960*/  @!P0 HADD2.F32 R16, -RZ, R15.H0_H0 ;  /* 0x2000000fff108230 */ /* 0x000fe40000004100 */
[----:B------:R-:W-:Y:S01]  /*4970*/  @!P0 F2FP.PACK_AB R4, R4, R45 ;  /* 0x0000002d0404823e */ /* 0x000fe200000000ff */
[--C-:B------:R-:W-:Y:S02]  /*4980*/  @!P0 HADD2.F32 R15, -RZ, R6.reuse.H0_H0 ;  /* 0x20000006ff0f8230 */ /* 0x100fe40000004100 */
[----:B------:R-:W-:Y:S01]  /*4990*/  @!P0 HADD2.F32 R32, -RZ, R6.H1_H1 ;  /* 0x30000006ff208230 */ /* 0x000fe20000004100 */
[-C--:B------:R-:W-:Y:S01]  /*49a0*/  @!P0 FMUL.FTZ R6, R20, R5.reuse ;  /* 0x0000000514068220 */ /* 0x080fe20000410000 */
[----:B------:R-:W-:Y:S01]  /*49b0*/  @!P0 MOV R9, R4 ;  /* 0x0000000400098202 */ /* 0x000fe20000000f00 */
[C---:B------:R-:W-:Y:S01]  /*49c0*/  @!P0 FMUL.FTZ R5, R16.reuse, R5 ;  /* 0x0000000510058220 */ /* 0x040fe20000410000 */
[----:B------:R-:W-:Y:S01]  /*49d0*/  @!P0 HADD2.F32 R33, -RZ, R39.H0_H0 ;  /* 0x20000027ff218230 */ /* 0x000fe20000004100 */
[----:B------:R-:W-:Y:S02]  /*49e0*/  @!P0 FFMA.FTZ R16, R16, R21, -R6 ;  /* 0x0000001510108223 */ /* 0x000fe40000010806 */
[CC--:B------:R-:W-:Y:S02]  /*49f0*/  @!P0 FMUL.FTZ R6, R15.reuse, R17.reuse ;  /* 0x000000110f068220 */ /* 0x0c0fe40000410000 */
        /* <DEDUP_REMOVED lines=11> */
.L_x_360:
[----:B------:R-:W-:Y:S05]  /*4ab0*/  BSYNC B0 ;  /* 0x0000000000007941 */ /* 0x000fea0003800000 */
.L_x_359:
[----:B------:R-:W-:Y:S11]  /*4ac0*/  ISETP.GE.AND P0, PT, R212, c[0x0][0x1d4], PT ;  /* 0x00007500d4007a0c */ /* 0x000ff60003f06270 */
[----:B------:R-:W-:Y:S02]  /*4ad0*/  @!UPT UIADD3 URZ, URZ, URZ, URZ ;  /* 0x0000003f3f3ff290 */ /* 0x000fe4000fffe03f */
        /* <DEDUP_REMOVED lines=9> */
[----:B------:R-:W-:Y:S01]  /*4b70*/  @!P0 SHF.R.U64 R19, R50, 0x10, R51 ;  /* 0x0000001032138819 */ /* 0x000fe20000001233 */
[----:B------:R-:W-:Y:S01]  /*4b80*/  @!P0 HADD2.F32 R21, -RZ, R63.H0_H0 ;  /* 0x2000003fff158230 */ /* 0x000fe20000004100 */
[----:B------:R-:W-:Y:S01]  /*4b90*/  @!P0 SHF.R.U32.HI R16, RZ, 0x10, R23 ;  /* 0x00000010ff108819 */ /* 0x000fe20000011617 */
[----:B------:R-:W-:Y:S01]  /*4ba0*/  @!P0 HADD2.F32 R6, -RZ, R6.H0_H0 ;  /* 0x20000006ff068230 */ /* 0x000fe20000004100 */
[----:B------:R-:W-:Y:S01]  /*4bb0*/  @!P0 SHF.R.U32.HI R23, RZ, 0x10, R51 ;  /* 0x00000010ff178819 */ /* 0x000fe20000011633 */
[----:B------:R-:W-:Y:S04]  /*4bc0*/  @!P0 HADD2.F32 R19, -RZ, R19.H0_H0 ;  /* 0x20000013ff138230 */ /* 0x000fe80000004100 */
        /* <DEDUP_REMOVED lines=26> */
[C---:B------:R-:W-:Y:S02]  /*4d70*/  @!P0 FMUL.FTZ R5, R16.reuse, R5 ;  /* 0x0000000510058220 */ /* 0x040fe40000410000 */
        /* <DEDUP_REMOVED lines=13> */
.L_x_358:
[----:B------:R-:W-:Y:S05]  /*4e50*/  BSYNC B1 ;  /* 0x0000000000017941 */ /* 0x000fea0003800000 */
.L_x_357:
[----:B------:R1:W4:Y:S01]  /*4e60*/  SHFL.IDX PT, R39, R91, 0x2, 0x181f ;  /* 0x00581f005b277f89 */ /* 0x00032200000e0000 */
[----:B------:R-:W-:Y:S03]  /*4e70*/  BSSY B1, `(.L_x_361) ;  /* 0x0000075000017945 */ /* 0x000fe60003800000 */
[----:B------:R1:W3:Y:S01]  /*4e80*/  SHFL.IDX PT, R34, R92, 0x2, 0x181f ;  /* 0x00581f005c227f89 */ /* 0x0002e200000e0000 */
[----:B------:R-:W-:-:S05]  /*4e90*/  @P5 BRA `(.L_x_362) ;  /* 0x0000072000005947 */ /* 0x000fca0003800000 */
[----:B------:R-:W-:Y:S01]  /*4ea0*/  BSSY B0, `(.L_x_363) ;  /* 0x0000038000007945 */ /* 0x000fe20003800000 */
[----:B------:R-:W-:-:S05]  /*4eb0*/  @P6 BRA `(.L_x_364) ;  /* 0x0000036000006947 */ /* 0x000fca0003800000 */
[C---:B--23--:R-:W-:Y:S01]  /*4ec0*/  LEA R32, P0, R76.reuse, R34, 0x1 ;  /* 0x000000224c207211 */ /* 0x04cfe200078008ff */
        /* <DEDUP_REMOVED lines=53> */
.L_x_364:
[----:B------:R-:W-:Y:S05]  /*5220*/  BSYNC B0 ;  /* 0x0000000000007941 */ /* 0x000fea0003800000 */
.L_x_363:
[----:B------:R-:W-:Y:S11]  /*5230*/  ISETP.GE.AND P0, PT, R212, c[0x0][0x1d4], PT ;  /* 0x00007500d4007a0c */ /* 0x000ff60003f06270 */
[----:B------:R-:W-:Y:S02]  /*5240*/  @!UPT UIADD3 URZ, URZ, URZ, URZ ;  /* 0x0000003f3f3ff290 */ /* 0x000fe4000fffe03f */
[----:B------:R-:W-:-:S05]  /*5250*/  @P0 BRA `(.L_x_362) ;  /* 0x0000036000000947 */ /* 0x000fca0003800000 */
[C---:B---3--:R-:W-:Y:S01]  /*5260*/  LEA R24, P0, R212.reuse, R34, 0x1 ;  /* 0x00000022d4187211 */ /* 0x048fe200078008ff */
[----:B--2---:R-:W2:Y:S03]  /*5270*/  LDS.128 R8, [R213+0xd900] ;  /* 0x00d90000d5087984 */ /* 0x004ea60000000c00 */
        /* <DEDUP_REMOVED lines=52> */
.L_x_362:
[----:B------:R-:W-:Y:S05]  /*55c0*/  BSYNC B1 ;  /* 0x0000000000017941 */ /* 0x000fea0003800000 */
.L_x_361:
[----:B--2---:R2:W1:Y:S04]  /*55d0*/  SHFL.IDX PT, R32, R91, 0x3, 0x181f ;  /* 0x00781f005b207f89 */ /* 0x00446800000e0000 */
[----:B------:R2:W4:Y:S01]  /*55e0*/  SHFL.IDX PT, R27, R92, 0x3, 0x181f ;  /* 0x00781f005c1b7f89 */ /* 0x00052200000e0000 */
[----:B------:R-:W-:-:S05]  /*55f0*/  @P3 BRA `(.L_x_365) ;  /* 0x0000330000003947 */ /* 0x000fca0003800000 */
[----:B------:R-:W-:Y:S01]  /*5600*/  BSSY B0, `(.L_x_366) ;  /* 0x0000038000007945 */ /* 0x000fe20003800000 */
[----:B------:R-:W-:-:S05]  /*5610*/  @P6 BRA `(.L_x_367) ;  /* 0x0000036000006947 */ /* 0x000fca0003800000 */
[C---:B----4-:R-:W-:Y:S01]  /*5620*/  LEA R24, P0, R76.reuse, R27, 0x1 ;  /* 0x0000001b4c187211 */ /* 0x050fe200078008ff */
[----:B------:R-:W4:Y:S03]  /*5630*/  LDS.128 R8, [R213+0xb100] ;  /* 0x00b10000d5087984 */ /* 0x000f260000000c00 */
[----:B-1----:R-:W-:Y:S02]  /*5640*/  LEA.HI.X R25, R76, R32, R77, 0x1, P0 ;  /* 0x000000204c197211 */ /* 0x002fe400000f0c4d */
        /* <DEDUP_REMOVED lines=12> */
[----:B----4-:R-:W-:Y:S02]  /*5710*/  @!P0 MOV R4, R8 ;  /* 0x0000000800048202 */ /* 0x010fe40000000f00 */
        /* <DEDUP_REMOVED lines=38> */
.L_x_367:
[----:B------:R-:W-:Y:S05]  /*5980*/  BSYNC B0 ;  /* 0x0000000000007941 */ /* 0x000fea0003800000 */
.L_x_366:
[----:B------:R-:W-:Y:S11]  /*5990*/  ISETP.GE.AND P0, PT, R212, c[0x0][0x1d4], PT ;  /* 0x00007500d4007a0c */ /* 0x000ff60003f06270 */
[----:B------:R-:W-:Y:S02]  /*59a0*/  @!UPT UIADD3 URZ, URZ, URZ, URZ ;  /* 0x0000003f3f3ff290 */ /* 0x000fe4000fffe03f */
[----:B------:R-:W-:-:S05]  /*59b0*/  @P0 BRA `(.L_x_365) ;  /* 0x00002f4000000947 */ /* 0x000fca0003800000 */
[C---:B----4-:R-:W-:Y:S01]  /*59c0*/  LEA R26, P0, R212.reuse, R27, 0x1 ;  /* 0x0000001bd41a7211 */ /* 0x050fe200078008ff */
[----:B-1----:R-:W1:Y:S03]  /*59d0*/  LDS.128 R8, [R213+0xe900] ;  /* 0x00e90000d5087984 */ /* 0x002e660000000c00 */
[----:B------:R-:W-:Y:S02]  /*59e0*/  LEA.HI.X R27, R212, R32, R230, 0x1, P0 ;  /* 0x00000020d41b7211 */ /* 0x000fe400000f0ce6 */
        /* <DEDUP_REMOVED lines=12> */
[----:B-1----:R-:W-:Y:S02]  /*5ab0*/  @!P0 MOV R4, R8 ;  /* 0x0000000800048202 */ /* 0x002fe40000000f00 */
        /* <DEDUP_REMOVED lines=37> */
[----:B------:R1:W-:Y:S01]  /*5d10*/  ST.E.128 [R26.64], R8 ;  /* 0x000000081a007985 */ /* 0x0003e2000c101d08 */
[----:B------:R-:W-:-:S05]  /*5d20*/  BRA `(.L_x_365) ;  /* 0x00002bd000007947 */ /* 0x000fca0003800000 */
.L_x_344:
[C---:B------:R-:W-:Y:S01]  /*5d30*/  IADD3 R169, R81.reuse, 0x20, RZ ;  /* 0x0000002051a97810 */ /* 0x040fe20007ffe0ff */
[----:B------:R-:W-:Y:S01]  /*5d40*/  CS2R R62, SRZ ;  /* 0x00000000003e7805 */ /* 0x000fe2000001ff00 */
[----:B------:R-:W-:Y:S01]  /*5d50*/  IADD3 R168, R81, 0x40, RZ ;  /* 0x0000004051a87810 */ /* 0x000fe20007ffe0ff */
[----:B------:R-:W-:Y:S01]  /*5d60*/  CS2R R60, SRZ ;  /* 0x00000000003c7805 */ /* 0x000fe2000001ff00 */
[----:B------:R-:W-:Y:S01]  /*5d70*/  ISETP.GE.AND P3, PT, R169, R90, PT ;  /* 0x0000005aa900720c */ /* 0x000fe20003f66270 */
[----:B------:R-:W-:Y:S01]  /*5d80*/  CS2R R66, SRZ ;  /* 0x0000000000427805 */ /* 0x000fe2000001ff00 */
[----:B------:R-:W-:Y:S01]  /*5d90*/  IADD3 R167, R81, 0x60, RZ ;  /* 0x0000006051a77810 */ /* 0x000fe20007ffe0ff */
[----:B------:R-:W-:Y:S01]  /*5da0*/  CS2R R64, SRZ ;  /* 0x0000000000407805 */ /* 0x000fe2000001ff00 */
[----:B------:R-:W-:Y:S01]  /*5db0*/  ISETP.GE.OR P3, PT, R76, c[0x0][0x27c], P3 ;  /* 0x00009f004c007a0c */ /* 0x000fe20001f66670 */
[----:B------:R-:W-:Y:S01]  /*5dc0*/  CS2R R34, SRZ ;  /* 0x0000000000227805 */ /* 0x000fe2000001ff00 */
[----:B------:R-:W-:Y:S01]  /*5dd0*/  IADD3 R75, -R83, c[0x0][0x1d4], RZ ;  /* 0x00007500534b7a10 */ /* 0x000fe20007ffe1ff */
[----:B------:R-:W-:Y:S01]  /*5de0*/  CS2R R32, SRZ ;  /* 0x0000000000207805 */ /* 0x000fe2000001ff00 */
[----:B------:R-:W-:Y:S01]  /*5df0*/  CS2R R58, SRZ ;  /* 0x00000000003a7805 */ /* 0x000fe2000001ff00 */
[----:B------:R-:W-:Y:S01]  /*5e00*/  CS2R R56, SRZ ;  /* 0x0000000000387805 */ /* 0x000fe2000001ff00 */
[----:B------:R-:W-:Y:S01]  /*5e10*/  CS2R R30, SRZ ;  /* 0x00000000001e7805 */ /* 0x000fe2000001ff00 */
[----:B------:R-:W-:Y:S01]  /*5e20*/  CS2R R28, SRZ ;  /* 0x00000000001c7805 */ /* 0x000fe2000001ff00 */
[----:B------:R-:W-:Y:S01]  /*5e30*/  CS2R R46, SRZ ;  /* 0x00000000002e7805 */ /* 0x000fe2000001ff00 */
[----:B------:R1:W2:Y:S01]  /*5e40*/  SHFL.IDX PT, R85, R91, RZ, 0x181f ;  /* 0x00181fff5b557589 */ /* 0x0002a200000e0000 */
[----:B------:R-:W-:Y:S03]  /*5e50*/  BSSY B0, `(.L_x_368) ;  /* 0x00000e1000007945 */ /* 0x000fe60003800000 */
[----:B------:R-:W-:Y:S04]  /*5e60*/  @!P3 IADD3 R3, P1, P0, R106, R44, R161 ;  /* 0x0000002c6a03b210 */ /* 0x000fe8000783e0a1 */
[----:B------:R-:W-:Y:S01]  /*5e70*/  @!P3 IADD3.X R4, R112, R37, R151, P1, P0 ;  /* 0x000000257004b210 */ /* 0x000fe20000fe0497 */
[----:B------:R1:W3:Y:S01]  /*5e80*/  SHFL.IDX PT, R84, R92, RZ, 0x181f ;  /* 0x00181fff5c547589 */ /* 0x0002e200000e0000 */
[----:B------:R-:W-:Y:S04]  /*5e90*/  @!P3 IADD3 R5, P1, P0, R104, R38, R162 ;  /* 0x000000266805b210 */ /* 0x000fe8000783e0a2 */
[C---:B------:R-:W-:Y:S02]  /*5ea0*/  @!P3 IADD3.X R10, R111.reuse, R68, R152, P1, P0 ;  /* 0x000000446f0ab210 */ /* 0x040fe40000fe0498 */
[----:B------:R-:W-:Y:S04]  /*5eb0*/  ISETP.GE.AND P1, PT, R168, R90, PT ;  /* 0x0000005aa800720c */ /* 0x000fe80003f26270 */
[----:B------:R-:W-:Y:S11]  /*5ec0*/  ISETP.GE.OR P1, PT, R76, c[0x0][0x27c], P1 ;  /* 0x00009f004c007a0c */ /* 0x000ff60000f26670 */
[----:B------:R-:W-:Y:S02]  /*5ed0*/  @!UPT UIADD3 URZ, URZ, URZ, URZ ;  /* 0x0000003f3f3ff290 */ /* 0x000fe4000fffe03f */
[----:B------:R-:W-:Y:S04]  /*5ee0*/  @!P1 IADD3 R6, P4, P0, R106, R159, R44 ;  /* 0x0000009f6a069210 */ /* 0x000fe8000789e02c */
[--C-:B------:R-:W-:Y:S02]  /*5ef0*/  @!P1 IADD3.X R17, R112, R147, R37.reuse, P4, P0 ;  /* 0x0000009370119210 */ /* 0x100fe400027e0425 */
[----:B------:R-:W-:Y:S04]  /*5f00*/  @!P1 IADD3 R11, P4, P0, R104, R160, R38 ;  /* 0x000000a0680b9210 */ /* 0x000fe8000789e026 */
[----:B------:R-:W-:Y:S02]  /*5f10*/  @!P1 IADD3.X R18, R111, R150, R68, P4, P0 ;  /* 0x000000966f129210 */ /* 0x000fe400027e0444 */
[-C--:B------:R-:W-:Y:S04]  /*5f20*/  ISETP.GE.AND P0, PT, R167, R90.reuse, PT ;  /* 0x0000005aa700720c */ /* 0x080fe80003f06270 */
[----:B------:R-:W-:Y:S11]  /*5f30*/  ISETP.GE.OR P0, PT, R76, c[0x0][0x27c], P0 ;  /* 0x00009f004c007a0c */ /* 0x000ff60000706670 */
[----:B------:R-:W-:Y:S02]  /*5f40*/  @!UPT UIADD3 URZ, URZ, URZ, URZ ;  /* 0x0000003f3f3ff290 */ /* 0x000fe4000fffe03f */
[----:B------:R-:W-:Y:S04]  /*5f50*/  @!P0 IADD3 R15, P5, P4, R106, UR10, R44 ;  /* 0x0000000a6a0f8c10 */ /* 0x000fe8000fcbe02c */
[----:B------:R-:W-:Y:S02]  /*5f60*/  @!P0 IADD3.X R19, R112, UR13, R37, P5, P4 ;  /* 0x0000000d70138c10 */ /* 0x000fe4000afe8425 */
[----:B------:R-:W-:Y:S04]  /*5f70*/  @!P0 IADD3 R16, P5, P4, R104, UR16, R38 ;  /* 0x0000001068108c10 */ /* 0x000fe8000fcbe026 */
[----:B------:R-:W-:Y:S02]  /*5f80*/  @!P0 IADD3.X R23, R111, UR14, R68, P5, P4 ;  /* 0x0000000e6f178c10 */ /* 0x000fe4000afe8444 */
[C---:B------:R-:W-:Y:S04]  /*5f90*/  @!P3 LEA R8, P4, R3.reuse, c[0x0][0x270], 0x1 ;  /* 0x00009c000308ba11 */ /* 0x040fe800078808ff */
[----:B------:R-:W-:Y:S02]  /*5fa0*/  @!P3 LEA.HI.X R9, R3, c[0x0][0x274], R4, 0x1, P4 ;  /* 0x00009d000309ba11 */ /* 0x000fe400020f0c04 */
[C---:B------:R-:W-:Y:S03]  /*5fb0*/  @!P3 LEA R4, P4, R5.reuse, c[0x0][0x288], 0x1 ;  /* 0x0000a2000504ba11 */ /* 0x040fe600078808ff */
[----:B------:R4:W2:Y:S01]  /*5fc0*/  @!P3 LDG.E.128 R56, [R8.64] ;  /* 0x000000080838b981 */ /* 0x0008a2000c1e1d00 */
[----:B------:R-:W-:Y:S02]  /*5fd0*/  @!P3 LEA.HI.X R5, R5, c[0x0][0x28c], R10, 0x1, P4 ;  /* 0x0000a3000505ba11 */ /* 0x000fe400020f0c0a */
[C---:B------:R-:W-:Y:S04]  /*5fe0*/  @!P1 LEA R20, P4, R6.reuse, c[0x0][0x270], 0x1 ;  /* 0x00009c0006149a11 */ /* 0x040fe800078808ff */
[----:B------:R-:W-:Y:S02]  /*5ff0*/  @!P1 LEA.HI.X R21, R6, c[0x0][0x274], R17, 0x1, P4 ;  /* 0x00009d0006159a11 */ /* 0x000fe400020f0c11 */
[C---:B------:R-:W-:Y:S03]  /*6000*/  @!P1 LEA R10, P4, R11.reuse, c[0x0][0x288], 0x1 ;  /* 0x0000a2000b0a9a11 */ /* 0x040fe600078808ff */
[----:B------:R1:W3:Y:S01]  /*6010*/  @!P1 LDG.E.128 R60, [R20.64] ;  /* 0x00000008143c9981 */ /* 0x0002e2000c1e1d00 */
[----:B------:R-:W-:Y:S02]  /*6020*/  @!P1 LEA.HI.X R11, R11, c[0x0][0x28c], R18, 0x1, P4 ;  /* 0x0000a3000b0b9a11 */ /* 0x000fe400020f0c12 */
[C---:B------:R-:W-:Y:S04]  /*6030*/  @!P0 LEA R24, P4, R15.reuse, c[0x0][0x270], 0x1 ;  /* 0x00009c000f188a11 */ /* 0x040fe800078808ff */
[----:B------:R-:W-:Y:S01]  /*6040*/  @!P0 LEA.HI.X R25, R15, c[0x0][0x274], R19, 0x1, P4 ;  /* 0x00009d000f198a11 */ /* 0x000fe200020f0c13 */
[----:B------:R1:W3:Y:S01]  /*6050*/  @!P1 LDG.E.128 R28, [R10.64] ;  /* 0x000000080a1c9981 */ /* 0x0002e2000c1e1d00 */
[C---:B------:R-:W-:Y:S01]  /*6060*/  @!P0 LEA R22, P4, R16.reuse, c[0x0][0x288], 0x1 ;  /* 0x0000a20010168a11 */ /* 0x040fe200078808ff */
[----:B------:R-:W-:Y:S03]  /*6070*/  CS2R R18, SRZ ;  /* 0x0000000000127805 */ /* 0x000fe6000001ff00 */
[----:B------:R-:W-:Y:S01]  /*6080*/  @!P0 LEA.HI.X R23, R16, c[0x0][0x28c], R23, 0x1, P4 ;  /* 0x0000a30010178a11 */ /* 0x000fe200020f0c17 */
[----:B----4-:R-:W-:Y:S01]  /*6090*/  CS2R R8, SRZ ;  /* 0x0000000000087805 */ /* 0x010fe2000001ff00 */
[----:B------:R-:W-:Y:S01]  /*60a0*/  CS2R R16, SRZ ;  /* 0x0000000000107805 */ /* 0x000fe2000001ff00 */
[----:B------:R-:W4:Y:S08]  /*60b0*/  @!P0 LDG.E.128 R64, [R24.64] ;  /* 0x0000000818408981 */ /* 0x000f30000c1e1d00 */
[----:B------:R1:W3:Y:S08]  /*60c0*/  @!P3 LDG.E.128 R16, [R4.64] ;  /* 0x000000080410b981 */ /* 0x0002f0000c1e1d00 */
[----:B------:R-:W4:Y:S01]  /*60d0*/  @!P0 LDG.E.128 R32, [R22.64] ;  /* 0x0000000816208981 */ /* 0x000f22000c1e1d00 */
[----:B------:R-:W-:Y:S01]  /*60e0*/  ISETP.GE.AND P0, PT, R81, R90, PT ;  /* 0x0000005a5100720c */ /* 0x000fe20003f06270 */
[----:B-1----:R-:W-:Y:S03]  /*60f0*/  CS2R R10, SRZ ;  /* 0x00000000000a7805 */ /* 0x002fe6000001ff00 */
[----:B------:R-:W-:Y:S11]  /*6100*/  ISETP.GE.OR P0, PT, R76, c[0x0][0x27c], P0 ;  /* 0x00009f004c007a0c */ /* 0x000ff60000706670 */
[----:B------:R-:W-:Y:S02]  /*6110*/  @!UPT UIADD3 URZ, URZ, URZ, URZ ;  /* 0x0000003f3f3ff290 */ /* 0x000fe4000fffe03f */
[----:B------:R-:W-:Y:S02]  /*6120*/  @!P0 IADD3 R3, P1, R106, R44, RZ ;  /* 0x0000002c6a038210 */ /* 0x000fe40007f3e0ff */
[----:B------:R-:W-:Y:S03]  /*6130*/  CS2R R44, SRZ ;  /* 0x00000000002c7805 */ /* 0x000fe6000001ff00 */
[----:B------:R-:W-:Y:S01]  /*6140*/  @!P0 IMAD.X R4, R37, 0x1, R112, P1 ;  /* 0x0000000125048824 */ /* 0x000fe200008e0670 */
[C---:B------:R-:W-:Y:S04]  /*6150*/  @!P0 LEA R20, P1, R3.reuse, c[0x0][0x270], 0x1 ;  /* 0x00009c0003148a11 */ /* 0x040fe800078208ff */
[----:B------:R-:W-:Y:S02]  /*6160*/  @!P0 LEA.HI.X R21, R3, c[0x0][0x274], R4, 0x1, P1 ;  /* 0x00009d0003158a11 */ /* 0x000fe400008f0c04 */
[----:B------:R-:W-:Y:S03]  /*6170*/  @!P0 IADD3 R3, P1, R104, R38, RZ ;  /* 0x0000002668038210 */ /* 0x000fe60007f3e0ff */
[----:B------:R1:W5:Y:S02]  /*6180*/  @!P0 LDG.E.128 R44, [R20.64] ;  /* 0x00000008142c8981 */ /* 0x000364000c1e1d00 */
[----:B------:R-:W-:Y:S01]  /*6190*/  @!P0 IMAD.X R5, R68, 0x1, R111, P1 ;  /* 0x0000000144058824 */ /* 0x000fe200008e066f */
[C---:B------:R-:W-:Y:S04]  /*61a0*/  @!P0 LEA R4, P1, R3.reuse, c[0x0][0x288], 0x1 ;  /* 0x0000a20003048a11 */ /* 0x040fe800078208ff */
[----:B------:R-:W-:Y:S02]  /*61b0*/  @!P0 LEA.HI.X R5, R3, c[0x0][0x28c], R5, 0x1, P1 ;  /* 0x0000a30003058a11 */ /* 0x000fe400008f0c05 */
[----:B------:R-:W-:Y:S03]  /*61c0*/  ISETP.GE.AND P1, PT, R76, c[0x0][0x27c], PT ;  /* 0x00009f004c007a0c */ /* 0x000fe60003f26270 */
[----:B------:R1:W5:Y:S01]  /*61d0*/  @!P0 LDG.E.128 R8, [R4.64] ;  /* 0x0000000804088981 */ /* 0x000362000c1e1d00 */
[----:B------:R-:W-:Y:S01]  /*61e0*/  ISETP.GE.OR P0, PT, R81, R90, P6 ;  /* 0x0000005a5100720c */ /* 0x000fe20003706670 */
[----:B--2---:R-:W-:Y:S02]  /*61f0*/  IMAD.MOV.U32 R6, RZ, RZ, R58 ;  /* 0x000000ffff067224 */ /* 0x004fe400078e003a */
[----:B-1----:R-:W-:Y:S02]  /*6200*/  IMAD.MOV.U32 R5, RZ, RZ, R59 ;  /* 0x000000ffff057224 */ /* 0x002fe400078e003b */
[----:B------:R-:W-:Y:S02]  /*6210*/  IMAD.MOV.U32 R4, RZ, RZ, R56 ;  /* 0x000000ffff047224 */ /* 0x000fe400078e0038 */
[----:B------:R-:W-:Y:S01]  /*6220*/  IMAD.MOV.U32 R3, RZ, RZ, R57 ;  /* 0x000000ffff037224 */ /* 0x000fe200078e0039 */
[----:B------:R-:W-:Y:S04]  /*6230*/  PRMT R69, R5, 0x5410, R6 ;  /* 0x0000541005457816 */ /* 0x000fe80000000006 */
[----:B------:R-:W-:Y:S01]  /*6240*/  PRMT R68, R4, 0x5410, R3 ;  /* 0x0000541004447816 */ /* 0x000fe20000000003 */
[----:B---3--:R-:W-:Y:S02]  /*6250*/  IMAD.MOV.U32 R6, RZ, RZ, R18 ;  /* 0x000000ffff067224 */ /* 0x008fe400078e0012 */
[----:B------:R-:W-:Y:S02]  /*6260*/  IMAD.MOV.U32 R5, RZ, RZ, R19 ;  /* 0x000000ffff057224 */ /* 0x000fe400078e0013 */
[----:B------:R-:W-:Y:S02]  /*6270*/  IMAD.MOV.U32 R4, RZ, RZ, R16 ;  /* 0x000000ffff047224 */ /* 0x000fe400078e0010 */
[----:B------:R-:W-:Y:S01]  /*6280*/  IMAD.MOV.U32 R3, RZ, RZ, R17 ;  /* 0x000000ffff037224 */ /* 0x000fe200078e0011 */
[----:B------:R-:W-:Y:S01]  /*6290*/  PRMT R36, R5, 0x5410, R6 ;  /* 0x0000541005247816 */ /* 0x000fe20000000006 */
        /* <DEDUP_REMOVED lines=12> */
[----:B----4-:R-:W-:Y:S02]  /*6360*/  IMAD.MOV.U32 R6, RZ, RZ, R66 ;  /* 0x000000ffff067224 */ /* 0x010fe400078e0042 */
        /* <DEDUP_REMOVED lines=10> */
[----:B------:R-:W-:Y:S04]  /*6410*/  PRMT R40, R5, 0x5410, R6 ;  /* 0x0000541005287816 */ /* 0x000fe80000000006 */
[----:B------:R-:W-:Y:S01]  /*6420*/  PRMT R39, R3, 0x5410, R4 ;  /* 0x0000541003277816 */ /* 0x000fe20000000004 */
[----:B------:R-:W-:-:S05]  /*6430*/  @P0 BRA `(.L_x_369) ;  /* 0x0000082000000947 */ /* 0x000fca0003800000 */
[----:B------:R-:W-:Y:S01]  /*6440*/  IMAD.SHL.U32 R26, R81, 0x40, RZ ;  /* 0x00000040511a7824 */ /* 0x000fe200078e00ff */
[----:B------:R-:W-:Y:S01]  /*6450*/  SEL R3, R83, R75, !P2 ;  /* 0x0000004b53037207 */ /* 0x000fe20005000000 */
[----:B-----5:R-:W-:Y:S01]  /*6460*/  IMAD.MOV.U32 R15, RZ, RZ, R9 ;  /* 0x000000ffff0f7224 */ /* 0x020fe200078e0009 */
[----:B------:R-:W-:Y:S01]  /*6470*/  SHF.L.U32 R42, R81, 0x6, RZ ;  /* 0x00000006512a7819 */ /* 0x000fe200000006ff */
[----:B------:R-:W1:Y:S01]  /*6480*/  LDS.128 R20, [R131+0x8100] ;  /* 0x0081000083147984 */ /* 0x000e620000000c00 */
[----:B------:R-:W-:Y:S02]  /*6490*/  SHF.R.S32.HI R4, RZ, 0x1f, R3 ;  /* 0x0000001fff047819 */ /* 0x000fe40000011403 */
[----:B------:R-:W-:Y:S02]  /*64a0*/  LOP3.LUT R42, R42, 0x1c0, RZ, 0xc0, !PT ;  /* 0x000001c02a2a7812 */ /* 0x000fe400078ec0ff */
[----:B------:R-:W-:Y:S02]  /*64b0*/  LEA.HI R3, R4, R3, RZ, 0x4 ;  /* 0x0000000304037211 */ /* 0x000fe400078f20ff */
[----:B------:R-:W-:Y:S02]  /*64c0*/  LOP3.LUT R26, R26, 0x1c0, RZ, 0xc0, !PT ;  /* 0x000001c01a1a7812 */ /* 0x000fe400078ec0ff */
[----:B------:R-:W-:Y:S02]  /*64d0*/  LEA.HI.SX32 R3, R3, R74, 0x1c ;  /* 0x0000004a03037211 */ /* 0x000fe400078fe2ff */
[----:B------:R-:W-:Y:S02]  /*64e0*/  SHF.R.U32.HI R26, RZ, 0x3, R26 ;  /* 0x00000003ff1a7819 */ /* 0x000fe4000001161a */
[----:B------:R-:W-:Y:S02]  /*64f0*/  SHF.R.S32.HI R4, RZ, 0x1f, R3 ;  /* 0x0000001fff047819 */ /* 0x000fe40000011403 */
[----:B------:R-:W-:Y:S02]  /*6500*/  SHF.L.U32 R88, R3, 0x3, RZ ;  /* 0x0000000303587819 */ /* 0x000fe400000006ff */
[----:B------:R-:W-:Y:S02]  /*6510*/  LEA.HI R4, R4, R3, RZ, 0x3 ;  /* 0x0000000304047211 */ /* 0x000fe400078f18ff */
[----:B------:R-:W-:Y:S02]  /*6520*/  @!P1 SHF.R.U32.HI R50, RZ, 0x10, R47 ;  /* 0x00000010ff329819 */ /* 0x000fe4000001162f */
[----:B------:R-:W-:Y:S02]  /*6530*/  SHF.R.S32.HI R3, RZ, 0x3, R4 ;  /* 0x00000003ff037819 */ /* 0x000fe40000011404 */
[----:B------:R-:W-:Y:S02]  /*6540*/  LOP3.LUT R4, R42, 0x38, R88, 0xf8, !PT ;  /* 0x000000382a047812 */ /* 0x000fe400078ef858 */
[----:B------:R-:W-:Y:S01]  /*6550*/  MOV R25, R44 ;  /* 0x0000002c00197202 */ /* 0x000fe20000000f00 */
[----:B------:R-:W-:Y:S01]  /*6560*/  IMAD R3, R3, 0x1c00, R7 ;  /* 0x00001c0003037824 */ /* 0x000fe200078e0207 */
[----:B------:R-:W-:Y:S02]  /*6570*/  LOP3.LUT R4, R4, R26, RZ, 0x3c, !PT ;  /* 0x0000001a04047212 */ /* 0x000fe400078e3cff */
[----:B------:R-:W-:Y:S02]  /*6580*/  @!P1 SHF.R.U32.HI R26, RZ, 0x10, R9 ;  /* 0x00000010ff1a9819 */ /* 0x000fe40000011609 */
[--C-:B------:R-:W-:Y:S01]  /*6590*/  @!P1 SHF.R.U64 R43, R44, 0x10, R45.reuse ;  /* 0x000000102c2b9819 */ /* 0x100fe2000000122d */
[----:B------:R-:W-:Y:S01]  /*65a0*/  IMAD.IADD R3, R3, 0x1, R4 ;  /* 0x0000000103037824 */ /* 0x000fe200078e0204 */
[----:B------:R-:W-:Y:S02]  /*65b0*/  MOV R44, R45 ;  /* 0x0000002d002c7202 */ /* 0x000fe40000000f00 */
[----:B------:R-:W-:Y:S02]  /*65c0*/  @!P1 SHF.R.U32.HI R49, RZ, 0x10, R45 ;  /* 0x00000010ff319819 */ /* 0x000fe4000001162d */
[----:B------:R-:W-:Y:S01]  /*65d0*/  SHF.L.U32 R3, R3, 0x1, RZ ;  /* 0x0000000103037819 */ /* 0x000fe200000006ff */
[----:B-1----:R-:W-:Y:S04]  /*65e0*/  @!P1 IMAD.MOV.U32 R6, RZ, RZ, R20 ;  /* 0x000000ffff069224 */ /* 0x002fe800078e0014 */
[----:B------:R1:W2:Y:S01]  /*65f0*/  LDS.128 R52, [R3+0x8100] ;  /* 0x0081000003347984 */ /* 0x0002a20000000c00 */
[--C-:B------:R-:W-:Y:S02]  /*6600*/  @!P1 HADD2.F32 R5, -RZ, R6.reuse.H0_H0 ;  /* 0x20000006ff059230 */ /* 0x100fe40000004100 */
[----:B------:R-:W-:Y:S01]  /*6610*/  @!P1 HADD2.F32 R6, -RZ, R6.H1_H1 ;  /* 0x30000006ff069230 */ /* 0x000fe20000004100 */
[----:B-1----:R-:W-:Y:S01]  /*6620*/  IMAD.MOV.U32 R3, RZ, RZ, R8 ;  /* 0x000000ffff037224 */ /* 0x002fe200078e0008 */
[----:B------:R-:W-:Y:S01]  /*6630*/  @!P1 SHF.R.U64 R8, R8, 0x10, R9 ;  /* 0x0000001008089819 */ /* 0x000fe20000001209 */
[----:B------:R-:W-:Y:S01]  /*6640*/  @!P1 HADD2.F32 R9, -RZ, R25.H0_H0 ;  /* 0x20000019ff099230 */ /* 0x000fe20000004100 */
[----:B------:R-:W-:Y:S02]  /*6650*/  @!P1 MOV R25, R21 ;  /* 0x0000001500199202 */ /* 0x000fe40000000f00 */
[----:B------:R-:W-:Y:S05]  /*6660*/  @!P1 HADD2.F32 R4, -RZ, R3.H0_H0 ;  /* 0x20000003ff049230 */ /* 0x000fea0000004100 */
[C---:B------:R-:W-:Y:S02]  /*6670*/  @!P1 FMUL.FTZ R3, R5.reuse, R4 ;  /* 0x0000000405039220 */ /* 0x040fe40000410000 */
[----:B--2---:R-:W-:Y:S01]  /*6680*/  @!P1 IMAD.MOV.U32 R48, RZ, RZ, R53 ;  /* 0x000000ffff309224 */ /* 0x004fe200078e0035 */
[----:B------:R-:W-:Y:S05]  /*6690*/  @!P1 MOV R42, R52 ;  /* 0x00000034002a9202 */ /* 0x000fea0000000f00 */
[----:B------:R-:W-:Y:S05]  /*66a0*/  @!P1 HADD2.F32 R24, -RZ, R42.H0_H0 ;  /* 0x2000002aff189230 */ /* 0x000fea0000004100 */
[C---:B------:R-:W-:Y:S02]  /*66b0*/  @!P1 FMUL.FTZ R4, R24.reuse, R4 ;  /* 0x0000000418049220 */ /* 0x040fe40000410000 */
[-C--:B------:R-:W-:Y:S01]  /*66c0*/  @!P1 FFMA.FTZ R3, R24, R9.reuse, R3 ;  /* 0x0000000918039223 */ /* 0x080fe20000010003 */
[----:B------:R-:W-:Y:S01]  /*66d0*/  @!P1 HADD2.F32 R24, -RZ, R48.H0_H0 ;  /* 0x20000030ff189230 */ /* 0x000fe20000004100 */
[----:B------:R-:W-:Y:S01]  /*66e0*/  @!P1 FFMA.FTZ R93, R5, R9, -R4 ;  /* 0x00000009055d9223 */ /* 0x000fe20000010804 */
[----:B------:R-:W-:Y:S02]  /*66f0*/  @!P1 HADD2.F32 R4, -RZ, R8.H0_H0 ;  /* 0x20000008ff049230 */ /* 0x000fe40000004100 */
[----:B------:R-:W-:Y:S02]  /*6700*/  @!P1 HADD2.F32 R9, -RZ, R42.H1_H1 ;  /* 0x3000002aff099230 */ /* 0x000fe40000004100 */
[----:B------:R-:W-:Y:S02]  /*6710*/  @!P1 HADD2.F32 R5, -RZ, R15.H0_H0 ;  /* 0x2000000fff059230 */ /* 0x000fe40000004100 */
[----:B------:R-:W-:Y:S01]  /*6720*/  @!P1 HADD2.F32 R8, -RZ, R25.H0_H0 ;  /* 0x20000019ff089230 */ /* 0x000fe20000004100 */
[CC--:B------:R-:W-:Y:S01]  /*6730*/  @!P1 FMUL.FTZ R45, R9.reuse, R4.reuse ;  /* 0x00000004092d9220 */ /* 0x0c0fe20000410000 */
[----:B------:R-:W-:Y:S01]  /*6740*/  @!P1 HADD2.F32 R15, -RZ, R43.H0_H0 ;  /* 0x2000002bff0f9230 */ /* 0x000fe20000004100 */
[----:B------:R-:W-:Y:S01]  /*6750*/  @!P1 FMUL.FTZ R4, R6, R4 ;  /* 0x0000000406049220 */ /* 0x000fe20000410000 */
[----:B------:R-:W-:Y:S01]  /*6760*/  @!P1 HADD2.F32 R42, -RZ, R44.H0_H0 ;  /* 0x2000002cff2a9230 */ /* 0x000fe20000004100 */
[-C--:B------:R-:W-:Y:S02]  /*6770*/  @!P1 FMUL.FTZ R43, R24, R5.reuse ;  /* 0x00000005182b9220 */ /* 0x080fe40000410000 */
[----:B------:R-:W-:Y:S02]  /*6780*/  @!P1 FMUL.FTZ R5, R8, R5 ;  /* 0x0000000508059220 */ /* 0x000fe40000410000 */
[-C--:B------:R-:W-:Y:S02]  /*6790*/  @!P1 FFMA.FTZ R4, R9, R15.reuse, R4 ;  /* 0x0000000f09049223 */ /* 0x080fe40000010004 */
[----:B------:R-:W-:Y:S01]  /*67a0*/  @!P1 FFMA.FTZ R86, R6, R15, -R45 ;  /* 0x0000000f06569223 */ /* 0x000fe2000001082d */
[----:B------:R-:W-:Y:S01]  /*67b0*/  @!P1 MOV R45, R54 ;  /* 0x00000036002d9202 */ /* 0x000fe20000000f00 */
[----:B------:R-:W-:Y:S01]  /*67c0*/  IMAD.MOV.U32 R6, RZ, RZ, R10 ;  /* 0x000000ffff067224 */ /* 0x000fe200078e000a */
[----:B------:R-:W-:Y:S01]  /*67d0*/  @!P1 MOV R15, R22 ;  /* 0x00000016000f9202 */ /* 0x000fe20000000f00 */
[-C--:B------:R-:W-:Y:S01]  /*67e0*/  @!P1 FFMA.FTZ R87, R8, R42.reuse, -R43 ;  /* 0x0000002a08579223 */ /* 0x080fe2000001082b */
[----:B------:R-:W-:Y:S01]  /*67f0*/  @!P1 F2FP.PACK_AB R86, R86, R93 ;  /* 0x0000005d5656923e */ /* 0x000fe200000000ff */
[----:B------:R-:W-:Y:S01]  /*6800*/  @!P1 FFMA.FTZ R5, R24, R42, R5 ;  /* 0x0000002a18059223 */ /* 0x000fe20000010005 */
[----:B------:R-:W-:Y:S01]  /*6810*/  @!P1 SHF.R.U64 R8, R10, 0x10, R11 ;  /* 0x000000100a089819 */ /* 0x000fe2000000120b */
[----:B------:R-:W-:Y:S01]  /*6820*/  IMAD.MOV.U32 R24, RZ, RZ, R46 ;  /* 0x000000ffff187224 */ /* 0x000fe200078e002e */
[----:B------:R-:W-:Y:S01]  /*6830*/  @!P1 HADD2.F32 R43, -RZ, R45.H0_H0 ;  /* 0x2000002dff2b9230 */ /* 0x000fe20000004100 */
[----:B------:R-:W-:Y:S01]  /*6840*/  @!P1 IMAD.MOV.U32 R20, RZ, RZ, R86 ;  /* 0x000000ffff149224 */ /* 0x000fe200078e0056 */
[----:B------:R-:W-:Y:S01]  /*6850*/  @!P1 SHF.R.U64 R10, R46, 0x10, R47 ;  /* 0x000000102e0a9819 */ /* 0x000fe2000000122f */
[----:B------:R-:W-:Y:S02]  /*6860*/  @!P1 HADD2.F32 R9, -RZ, R15.H0_H0 ;  /* 0x2000000fff099230 */ /* 0x000fe40000004100 */
[----:B------:R-:W-:Y:S02]  /*6870*/  @!P1 HADD2.F32 R6, -RZ, R6.H0_H0 ;  /* 0x20000006ff069230 */ /* 0x000fe40000004100 */
[----:B------:R-:W-:Y:S02]  /*6880*/  @!P1 HADD2.F32 R44, -RZ, R24.H0_H0 ;  /* 0x20000018ff2c9230 */ /* 0x000fe40000004100 */
[----:B------:R-:W-:Y:S01]  /*6890*/  @!P1 HADD2.F32 R45, -RZ, R45.H1_H1 ;  /* 0x3000002dff2d9230 */ /* 0x000fe20000004100 */
[-C--:B------:R-:W-:Y:S01]  /*68a0*/  @!P1 FMUL.FTZ R42, R43, R6.reuse ;  /* 0x000000062b2a9220 */ /* 0x080fe20000410000 */
[----:B------:R-:W-:Y:S01]  /*68b0*/  @!P1 HADD2.F32 R24, -RZ, R8.H0_H0 ;  /* 0x20000008ff189230 */ /* 0x000fe20000004100 */
[C---:B------:R-:W-:Y:S01]  /*68c0*/  @!P1 FMUL.FTZ R8, R9.reuse, R6 ;  /* 0x0000000609089220 */ /* 0x040fe20000410000 */
[----:B------:R-:W-:Y:S01]  /*68d0*/  @!P1 HADD2.F32 R6, -RZ, R15.H1_H1 ;  /* 0x3000000fff069230 */ /* 0x000fe20000004100 */
[----:B------:R-:W-:Y:S01]  /*68e0*/  @!P1 FFMA.FTZ R89, R9, R44, -R42 ;  /* 0x0000002c09599223 */ /* 0x000fe2000001082a */
[----:B------:R-:W-:Y:S01]  /*68f0*/  @!P1 HADD2.F32 R46, -RZ, R10.H0_H0 ;  /* 0x2000000aff2e9230 */ /* 0x000fe20000004100 */
[-C--:B------:R-:W-:Y:S01]  /*6900*/  @!P1 FMUL.FTZ R15, R45, R24.reuse ;  /* 0x000000182d0f9220 */ /* 0x080fe20000410000 */
[----:B------:R-:W-:Y:S01]  /*6910*/  @!P1 HADD2.F32 R10, -RZ, R26.H0_H0 ;  /* 0x2000001aff0a9230 */ /* 0x000fe20000004100 */
[C---:B------:R-:W-:Y:S01]  /*6920*/  @!P1 FMUL.FTZ R9, R6.reuse, R24 ;  /* 0x0000001806099220 */ /* 0x040fe20000410000 */
[----:B------:R-:W-:Y:S01]  /*6930*/  @!P1 HADD2.F32 R26, -RZ, R48.H1_H1 ;  /* 0x30000030ff1a9230 */ /* 0x000fe20000004100 */
[----:B------:R-:W-:Y:S01]  /*6940*/  @!P1 FFMA.FTZ R51, R6, R46, -R15 ;  /* 0x0000002e06339223 */ /* 0x000fe2000001080f */
[----:B------:R-:W-:Y:S01]  /*6950*/  @!P1 HADD2.F32 R42, -RZ, R49.H0_H0 ;  /* 0x20000031ff2a9230 */ /* 0x000fe20000004100 */
[----:B------:R-:W-:Y:S01]  /*6960*/  @!P1 IMAD.MOV.U32 R48, RZ, RZ, R55 ;  /* 0x000000ffff309224 */ /* 0x000fe200078e0037 */
[----:B------:R-:W-:Y:S01]  /*6970*/  @!P1 HADD2.F32 R6, -RZ, R25.H1_H1 ;  /* 0x30000019ff069230 */ /* 0x000fe20000004100 */
[----:B------:R-:W-:Y:S01]  /*6980*/  @!P1 FMUL.FTZ R15, R26, R10 ;  /* 0x0000000a1a0f9220 */ /* 0x000fe20000410000 */
[----:B------:R-:W-:Y:S01]  /*6990*/  @!P1 SHF.R.U32.HI R24, RZ, 0x10, R11 ;  /* 0x00000010ff189819 */ /* 0x000fe2000001160b */
[----:B------:R-:W-:Y:S01]  /*69a0*/  IMAD.MOV.U32 R49, RZ, RZ, R47 ;  /* 0x000000ffff317224 */ /* 0x000fe200078e002f */
[----:B------:R-:W-:Y:S01]  /*69b0*/  @!P1 F2FP.PACK_AB R89, R51, R89 ;  /* 0x000000593359923e */ /* 0x000fe200000000ff */
[C---:B------:R-:W-:Y:S01]  /*69c0*/  @!P1 FFMA.FTZ R25, R6.reuse, R42, -R15 ;  /* 0x0000002a06199223 */ /* 0x040fe2000001080f */
[----:B------:R-:W-:Y:S01]  /*69d0*/  MOV R15, R11 ;  /* 0x0000000b000f7202 */ /* 0x000fe20000000f00 */
[----:B------:R-:W-:Y:S01]  /*69e0*/  @!P1 FMUL.FTZ R6, R6, R10 ;  /* 0x0000000a06069220 */ /* 0x000fe20000410000 */
[----:B------:R-:W-:Y:S01]  /*69f0*/  @!P1 HADD2.F32 R47, -RZ, R49.H0_H0 ;  /* 0x20000031ff2f9230 */ /* 0x000fe20000004100 */
[----:B------:R-:W-:Y:S01]  /*6a00*/  @!P1 IMAD.MOV.U32 R22, RZ, RZ, R89 ;  /* 0x000000ffff169224 */ /* 0x000fe200078e0059 */
[----:B------:R-:W-:Y:S01]  /*6a10*/  @!P1 F2FP.PACK_AB R87, R25, R87 ;  /* 0x000000571957923e */ /* 0x000fe200000000ff */
[----:B------:R-:W-:Y:S01]  /*6a20*/  @!P1 HADD2.F32 R10, -RZ, R15.H0_H0 ;  /* 0x2000000fff0a9230 */ /* 0x000fe20000004100 */
[----:B------:R-:W-:Y:S01]  /*6a30*/  @!P1 MOV R15, R23 ;  /* 0x00000017000f9202 */ /* 0x000fe20000000f00 */
[----:B------:R-:W-:Y:S01]  /*6a40*/  @!P1 FFMA.FTZ R6, R26, R42, R6 ;  /* 0x0000002a1a069223 */ /* 0x000fe20000010006 */
[----:B------:R-:W-:Y:S01]  /*6a50*/  @!P1 MOV R21, R87 ;  /* 0x0000005700159202 */ /* 0x000fe20000000f00 */
[----:B------:R-:W-:Y:S01]  /*6a60*/  @!P1 FFMA.FTZ R8, R43, R44, R8 ;  /* 0x0000002c2b089223 */ /* 0x000fe20000010008 */
[----:B------:R-:W-:Y:S01]  /*6a70*/  @!P1 HADD2.F32 R25, -RZ, R48.H0_H0 ;  /* 0x20000030ff199230 */ /* 0x000fe20000004100 */
[----:B------:R-:W-:Y:S01]  /*6a80*/  @!P1 FFMA.FTZ R9, R45, R46, R9 ;  /* 0x0000002e2d099223 */ /* 0x000fe20000010009 */
[----:B------:R-:W-:Y:S01]  /*6a90*/  @!P1 F2FP.PACK_AB R5, R6, R5 ;  /* 0x000000050605923e */ /* 0x000fe200000000ff */
[--C-:B------:R-:W-:Y:S02]  /*6aa0*/  @!P1 HADD2.F32 R11, -RZ, R15.reuse.H0_H0 ;  /* 0x2000000fff0b9230 */ /* 0x100fe40000004100 */
[----:B------:R-:W-:Y:S01]  /*6ab0*/  @!P1 FMUL.FTZ R49, R25, R10 ;  /* 0x0000000a19319220 */ /* 0x000fe20000410000 */
[----:B------:R-:W-:Y:S01]  /*6ac0*/  @!P1 HADD2.F32 R24, -RZ, R24.H0_H0 ;  /* 0x20000018ff189230 */ /* 0x000fe20000004100 */
[----:B------:R-:W-:Y:S01]  /*6ad0*/  @!P1 IMAD.MOV.U32 R53, RZ, RZ, R5 ;  /* 0x000000ffff359224 */ /* 0x000fe200078e0005 */
[----:B------:R-:W-:Y:S01]  /*6ae0*/  @!P1 HADD2.F32 R48, -RZ, R48.H1_H1 ;  /* 0x30000030ff309230 */ /* 0x000fe20000004100 */
[CC--:B------:R-:W-:Y:S01]  /*6af0*/  @!P1 FFMA.FTZ R51, R11.reuse, R47.reuse, -R49 ;  /* 0x0000002f0b339223 */ /* 0x0c0fe20000010831 */
[----:B------:R-:W-:Y:S01]  /*6b00*/  @!P1 HADD2.F32 R49, -RZ, R50.H0_H0 ;  /* 0x20000032ff319230 */ /* 0x000fe20000004100 */
[----:B------:R-:W-:Y:S01]  /*6b10*/  LEA R50, P0, R94, R84, 0x1 ;  /* 0x000000545e327211 */ /* 0x000fe200078008ff */
[----:B------:R-:W-:Y:S01]  /*6b20*/  @!P1 FMUL.FTZ R10, R11, R10 ;  /* 0x0000000a0b0a9220 */ /* 0x000fe20000410000 */
[----:B------:R-:W-:Y:S01]  /*6b30*/  @!P1 HADD2.F32 R11, -RZ, R15.H1_H1 ;  /* 0x3000000fff0b9230 */ /* 0x000fe20000004100 */
[CC--:B------:R-:W-:Y:S02]  /*6b40*/  @!P1 FMUL.FTZ R15, R48.reuse, R24.reuse ;  /* 0x00000018300f9220 */ /* 0x0c0fe40000410000 */
[----:B------:R-:W-:Y:S02]  /*6b50*/  @!P1 FFMA.FTZ R10, R25, R47, R10 ;  /* 0x0000002f190a9223 */ /* 0x000fe4000001000a */
[C---:B------:R-:W-:Y:S02]  /*6b60*/  @!P1 FFMA.FTZ R15, R11.reuse, R49, -R15 ;  /* 0x000000310b0f9223 */ /* 0x040fe4000001080f */
[----:B------:R-:W-:Y:S03]  /*6b70*/  @!P1 FMUL.FTZ R11, R11, R24 ;  /* 0x000000180b0b9220 */ /* 0x000fe60000410000 */
[----:B------:R-:W-:Y:S01]  /*6b80*/  @!P1 F2FP.PACK_AB R24, R15, R51 ;  /* 0x000000330f18923e */ /* 0x000fe200000000ff */
[----:B------:R-:W-:Y:S01]  /*6b90*/  @!P1 FFMA.FTZ R11, R48, R49, R11 ;  /* 0x00000031300b9223 */ /* 0x000fe2000001000b */
[----:B------:R-:W-:Y:S02]  /*6ba0*/  LEA.HI.X R51, R94, R85, R108, 0x1, P0 ;  /* 0x000000555e337211 */ /* 0x000fe400000f0c6c */
[----:B------:R-:W-:Y:S02]  /*6bb0*/  ISETP.GE.AND P0, PT, R88, c[0x0][0x1d4], PT ;  /* 0x0000750058007a0c */ /* 0x000fe40003f06270 */
[----:B------:R-:W-:Y:S02]  /*6bc0*/  @!P1 MOV R23, R24 ;  /* 0x0000001800179202 */ /* 0x000fe40000000f00 */
[----:B------:R-:W-:Y:S02]  /*6bd0*/  @!P1 F2FP.PACK_AB R15, R4, R3 ;  /* 0x00000003040f923e */ /* 0x000fe400000000ff */
[----:B------:R-:W-:Y:S01]  /*6be0*/  @!P1 F2FP.PACK_AB R4, R9, R8 ;  /* 0x000000080904923e */ /* 0x000fe200000000ff */
[----:B------:R1:W-:Y:S01]  /*6bf0*/  ST.E.128 [R50.64], R20 ;  /* 0x0000001432007985 */ /* 0x0003e2000c101d08 */
[----:B------:R-:W-:Y:S02]  /*6c00*/  @!P1 F2FP.PACK_AB R3, R11, R10 ;  /* 0x0000000a0b03923e */ /* 0x000fe400000000ff */
[----:B------:R-:W-:Y:S02]  /*6c10*/  @!P1 MOV R52, R15 ;  /* 0x0000000f00349202 */ /* 0x000fe40000000f00 */
[----:B------:R-:W-:Y:S01]  /*6c20*/  @!P1 MOV R54, R4 ;  /* 0x0000000400369202 */ /* 0x000fe20000000f00 */
[----:B------:R-:W-:Y:S01]  /*6c30*/  @!P0 IMAD.WIDE R84, R88, 0x2, R84 ;  /* 0x0000000258548825 */ /* 0x000fe200078e0254 */
[----:B------:R-:W-:Y:S05]  /*6c40*/  @!P1 MOV R55, R3 ;  /* 0x0000000300379202 */ /* 0x000fea0000000f00 */
[----:B------:R1:W-:Y:S02]  /*6c50*/  @!P0 ST.E.128 [R84.64], R52 ;  /* 0x0000003454008985 */ /* 0x0003e4000c101d08 */
.L_x_369:
[----:B------:R-:W-:Y:S05]  /*6c60*/  BSYNC B0 ;  /* 0x0000000000007941 */ /* 0x000fea0003800000 */
.L_x_368:
[----:B-----5:R2:W3:Y:S01]  /*6c70*/  SHFL.IDX PT, R45, R91, 0x1, 0x181f ;  /* 0x00381f005b2d7f89 */ /* 0x0204e200000e0000 */
[----:B------:R-:W-:Y:S01]  /*6c80*/  ISETP.GE.OR P0, PT, R169, R90, P6 ;  /* 0x0000005aa900720c */ /* 0x000fe20003706670 */
[----:B------:R-:W-:Y:S02]  /*6c90*/  BSSY B0, `(.L_x_370) ;  /* 0x000007f000007945 */ /* 0x000fe40003800000 */
[----:B------:R2:W4:Y:S10]  /*6ca0*/  SHFL.IDX PT, R44, R92, 0x1, 0x181f ;  /* 0x00381f005c2c7f89 */ /* 0x00053400000e0000 */
[----:B------:R-:W-:-:S05]  /*6cb0*/  @P0 BRA `(.L_x_371) ;  /* 0x000007c000000947 */ /* 0x000fca0003800000 */
[----:B------:R-:W-:Y:S01]  /*6cc0*/  SEL R3, R83, R75, !P2 ;  /* 0x0000004b53037207 */ /* 0x000fe20005000000 */
[----:B-1----:R-:W-:Y:S01]  /*6cd0*/  LDS.128 R20, [R130+0x8100] ;  /* 0x0081000082147984 */ /* 0x002fe20000000c00 */
[C---:B------:R-:W-:Y:S02]  /*6ce0*/  IADD3 R6, R81.reuse, 0x20, RZ ;  /* 0x0000002051067810 */ /* 0x040fe40007ffe0ff */
[----:B------:R-:W-:Y:S02]  /*6cf0*/  SHF.R.S32.HI R4, RZ, 0x1f, R3 ;  /* 0x0000001fff047819 */ /* 0x000fe40000011403 */
[----:B------:R-:W-:Y:S01]  /*6d00*/  IADD3 R8, R81, 0x20, RZ ;  /* 0x0000002051087810 */ /* 0x000fe20007ffe0ff */
[----:B------:R-:W-:Y:S01]  /*6d10*/  IMAD.SHL.U32 R6, R6, 0x40, RZ ;  /* 0x0000004006067824 */ /* 0x000fe200078e00ff */
[----:B------:R-:W-:Y:S02]  /*6d20*/  LEA.HI R3, R4, R3, RZ, 0x4 ;  /* 0x0000000304037211 */ /* 0x000fe400078f20ff */
[----:B------:R-:W-:Y:S02]  /*6d30*/  SHF.L.U32 R8, R8, 0x6, RZ ;  /* 0x0000000608087819 */ /* 0x000fe400000006ff */
[----:B------:R-:W-:Y:S02]  /*6d40*/  LEA.HI.SX32 R3, R3, R74, 0x1c ;  /* 0x0000004a03037211 */ /* 0x000fe400078fe2ff */
[----:B------:R-:W-:Y:S02]  /*6d50*/  LOP3.LUT R6, R6, 0x1c0, RZ, 0xc0, !PT ;  /* 0x000001c006067812 */ /* 0x000fe400078ec0ff */
[----:B------:R-:W-:Y:S02]  /*6d60*/  SHF.R.S32.HI R4, RZ, 0x1f, R3 ;  /* 0x0000001fff047819 */ /* 0x000fe40000011403 */
[----:B------:R-:W-:Y:S02]  /*6d70*/  SHF.L.U32 R5, R3, 0x3, RZ ;  /* 0x0000000303057819 */ /* 0x000fe400000006ff */
[----:B------:R-:W-:Y:S02]  /*6d80*/  LEA.HI R4, R4, R3, RZ, 0x3 ;  /* 0x0000000304047211 */ /* 0x000fe400078f18ff */
[----:B------:R-:W-:Y:S02]  /*6d90*/  LOP3.LUT R8, R8, 0x1c0, RZ, 0xc0, !PT ;  /* 0x000001c008087812 */ /* 0x000fe400078ec0ff */
[----:B------:R-:W-:Y:S02]  /*6da0*/  SHF.R.S32.HI R3, RZ, 0x3, R4 ;  /* 0x00000003ff037819 */ /* 0x000fe40000011404 */
[----:B------:R-:W-:Y:S02]  /*6db0*/  SHF.R.U32.HI R6, RZ, 0x3, R6 ;  /* 0x00000003ff067819 */ /* 0x000fe40000011606 */
[----:B------:R-:W-:Y:S01]  /*6dc0*/  LOP3.LUT R4, R8, 0x38, R5, 0xf8, !PT ;  /* 0x0000003808047812 */ /* 0x000fe200078ef805 */
[----:B------:R-:W-:Y:S01]  /*6dd0*/  IMAD R3, R3, 0x1c00, R12 ;  /* 0x00001c0003037824 */ /* 0x000fe200078e020c */
[----:B----4-:R-:W-:Y:S02]  /*6de0*/  LEA R54, P0, R94, R44, 0x1 ;  /* 0x0000002c5e367211 */ /* 0x010fe400078008ff */
[----:B------:R-:W-:Y:S02]  /*6df0*/  LOP3.LUT R4, R4, R6, RZ, 0x3c, !PT ;  /* 0x0000000604047212 */ /* 0x000fe400078e3cff */
[----:B---3--:R-:W-:Y:S02]  /*6e00*/  LEA.HI.X R55, R94, R45, R108, 0x1, P0 ;  /* 0x0000002d5e377211 */ /* 0x008fe400000f0c6c */
[----:B------:R-:W-:Y:S02]  /*6e10*/  IADD3 R3, R3, R4, RZ ;  /* 0x0000000403037210 */ /* 0x000fe40007ffe0ff */
[----:B------:R-:W-:Y:S02]  /*6e20*/  ISETP.GE.AND P0, PT, R5, c[0x0][0x1d4], PT ;  /* 0x0000750005007a0c */ /* 0x000fe40003f06270 */
[----:B------:R-:W-:Y:S01]  /*6e30*/  @!P1 SHF.R.U64 R4, R16, 0x10, R17 ;  /* 0x0000001010049819 */ /* 0x000fe20000001211 */
[----:B------:R-:W-:Y:S01]  /*6e40*/  IMAD.SHL.U32 R3, R3, 0x2, RZ ;  /* 0x0000000203037824 */ /* 0x000fe200078e00ff */
[----:B------:R-:W-:Y:S01]  /*6e50*/  @!P1 HADD2.F32 R16, -RZ, R68.H0_H0 ;  /* 0x20000044ff109230 */ /* 0x000fe20000004100 */
[----:B------:R-:W-:Y:S02]  /*6e60*/  @!P1 SHF.R.U64 R24, R56, 0x10, R57 ;  /* 0x0000001038189819 */ /* 0x000fe40000001239 */
[----:B------:R-:W-:Y:S01]  /*6e70*/  @!P1 SHF.R.U32.HI R9, RZ, 0x10, R17 ;  /* 0x00000010ff099819 */ /* 0x000fe20000011611 */
[----:B------:R-:W1:Y:S01]  /*6e80*/  LDS.128 R48, [R3+0x8100] ;  /* 0x0081000003307984 */ /* 0x000e620000000c00 */
[----:B------:R-:W-:Y:S01]  /*6e90*/  @!P1 HADD2.F32 R4, -RZ, R4.H0_H0 ;  /* 0x20000004ff049230 */ /* 0x000fe20000004100 */
[--C-:B------:R-:W-:Y:S02]  /*6ea0*/  @!P1 SHF.R.U32.HI R26, RZ, 0x10, R59.reuse ;  /* 0x00000010ff1a9819 */ /* 0x100fe4000001163b */
[----:B------:R-:W-:Y:S01]  /*6eb0*/  @!P1 SHF.R.U64 R42, R58, 0x10, R59 ;  /* 0x000000103a2a9819 */ /* 0x000fe2000000123b */
[----:B------:R-:W-:Y:S01]  /*6ec0*/  @!P0 IMAD.WIDE R86, R5, 0x2, R44 ;  /* 0x0000000205568825 */ /* 0x000fe200078e022c */
[----:B------:R-:W-:Y:S01]  /*6ed0*/  @!P1 SHF.R.U32.HI R25, RZ, 0x10, R57 ;  /* 0x00000010ff199819 */ /* 0x000fe20000011639 */
[----:B------:R-:W-:Y:S01]  /*6ee0*/  @!P1 HADD2.F32 R44, -RZ, R69.H0_H0 ;  /* 0x20000045ff2c9230 */ /* 0x000fe20000004100 */
[--C-:B------:R-:W-:Y:S01]  /*6ef0*/  @!P1 SHF.R.U32.HI R11, RZ, 0x10, R19.reuse ;  /* 0x00000010ff0b9819 */ /* 0x100fe20000011613 */
[----:B------:R-:W-:Y:S01]  /*6f00*/  @!P1 HADD2.F32 R46, -RZ, R26.H0_H0 ;  /* 0x2000001aff2e9230 */ /* 0x000fe20000004100 */
[----:B------:R-:W-:Y:S01]  /*6f10*/  @!P1 SHF.R.U64 R15, R18, 0x10, R19 ;  /* 0x00000010120f9819 */ /* 0x000fe20000001213 */
[----:B------:R-:W-:Y:S02]  /*6f20*/  @!P1 HADD2.F32 R18, -RZ, R24.H0_H0 ;  /* 0x20000018ff129230 */ /* 0x000fe40000004100 */
[----:B------:R-:W-:Y:S02]  /*6f30*/  @!P1 HADD2.F32 R25, -RZ, R25.H0_H0 ;  /* 0x20000019ff199230 */ /* 0x000fe40000004100 */
[----:B------:R-:W-:Y:S02]  /*6f40*/  @!P1 HADD2.F32 R15, -RZ, R15.H0_H0 ;  /* 0x2000000fff0f9230 */ /* 0x000fe40000004100 */
[----:B------:R-:W-:Y:S02]  /*6f50*/  @!P1 HADD2.F32 R42, -RZ, R42.H0_H0 ;  /* 0x2000002aff2a9230 */ /* 0x000fe40000004100 */
[----:B------:R-:W-:Y:S02]  /*6f60*/  @!P1 HADD2.F32 R5, -RZ, R27.H0_H0 ;  /* 0x2000001bff059230 */ /* 0x000fe40000004100 */
[----:B------:R-:W-:Y:S01]  /*6f70*/  @!P1 HADD2.F32 R11, -RZ, R11.H0_H0 ;  /* 0x2000000bff0b9230 */ /* 0x000fe20000004100 */
[----:B-1----:R-:W-:Y:S01]  /*6f80*/  @!P1 IMAD.MOV.U32 R6, RZ, RZ, R48 ;  /* 0x000000ffff069224 */ /* 0x002fe200078e0030 */
[----:B------:R-:W-:Y:S04]  /*6f90*/  @!P1 MOV R3, R20 ;  /* 0x0000001400039202 */ /* 0x000fe80000000f00 */
[--C-:B------:R-:W-:Y:S02]  /*6fa0*/  @!P1 HADD2.F32 R10, -RZ, R6.reuse.H0_H0 ;  /* 0x20000006ff0a9230 */ /* 0x100fe40000004100 */
[--C-:B------:R-:W-:Y:S02]  /*6fb0*/  @!P1 HADD2.F32 R8, -RZ, R3.reuse.H0_H0 ;  /* 0x20000003ff089230 */ /* 0x100fe40000004100 */
[----:B------:R-:W-:Y:S01]  /*6fc0*/  @!P1 HADD2.F32 R17, -RZ, R6.H1_H1 ;  /* 0x30000006ff119230 */ /* 0x000fe20000004100 */
[-C--:B------:R-:W-:Y:S01]  /*6fd0*/  @!P1 FMUL.FTZ R19, R10, R5.reuse ;  /* 0x000000050a139220 */ /* 0x080fe20000410000 */
[----:B------:R-:W-:Y:S01]  /*6fe0*/  @!P1 HADD2.F32 R6, -RZ, R3.H1_H1 ;  /* 0x30000003ff069230 */ /* 0x000fe20000004100 */
[----:B------:R-:W-:Y:S02]  /*6ff0*/  @!P1 FMUL.FTZ R3, R8, R5 ;  /* 0x0000000508039220 */ /* 0x000fe40000410000 */
[C---:B------:R-:W-:Y:S02]  /*7000*/  @!P1 FMUL.FTZ R5, R17.reuse, R4 ;  /* 0x0000000411059220 */ /* 0x040fe40000410000 */
[-C--:B------:R-:W-:Y:S02]  /*7010*/  @!P1 FFMA.FTZ R3, R10, R16.reuse, R3 ;  /* 0x000000100a039223 */ /* 0x080fe40000010003 */
[----:B------:R-:W-:Y:S01]  /*7020*/  @!P1 FFMA.FTZ R84, R8, R16, -R19 ;  /* 0x0000001008549223 */ /* 0x000fe20000010813 */
[----:B------:R-:W-:Y:S01]  /*7030*/  @!P1 MOV R16, R49 ;  /* 0x0000003100109202 */ /* 0x000fe20000000f00 */
[C---:B------:R-:W-:Y:S01]  /*7040*/  @!P1 FMUL.FTZ R4, R6.reuse, R4 ;  /* 0x0000000406049220 */ /* 0x040fe20000410000 */
[----:B------:R-:W-:Y:S01]  /*7050*/  @!P1 HADD2.F32 R19, -RZ, R68.H1_H1 ;  /* 0x30000044ff139230 */ /* 0x000fe20000004100 */
[-C--:B------:R-:W-:Y:S01]  /*7060*/  @!P1 FFMA.FTZ R59, R6, R18.reuse, -R5 ;  /* 0x00000012063b9223 */ /* 0x080fe20000010805 */
[----:B------:R-:W-:Y:S01]  /*7070*/  @!P1 HADD2.F32 R8, -RZ, R9.H0_H0 ;  /* 0x20000009ff089230 */ /* 0x000fe20000004100 */
[----:B------:R-:W-:Y:S01]  /*7080*/  @!P1 IMAD.MOV.U32 R6, RZ, RZ, R21 ;  /* 0x000000ffff069224 */ /* 0x000fe200078e0015 */
[--C-:B------:R-:W-:Y:S01]  /*7090*/  @!P1 HADD2.F32 R24, -RZ, R16.reuse.H1_H1 ;  /* 0x30000010ff189230 */ /* 0x100fe20000004100 */
[----:B------:R-:W-:Y:S01]  /*70a0*/  @!P1 FFMA.FTZ R4, R17, R18, R4 ;  /* 0x0000001211049223 */ /* 0x000fe20000010004 */
[----:B------:R-:W-:Y:S01]  /*70b0*/  @!P1 HADD2.F32 R18, -RZ, R16.H0_H0 ;  /* 0x20000010ff129230 */ /* 0x000fe20000004100 */
[----:B------:R-:W-:Y:S01]  /*70c0*/  @!P1 MOV R16, R51 ;  /* 0x0000003300109202 */ /* 0x000fe20000000f00 */
[----:B------:R-:W-:Y:S01]  /*70d0*/  @!P1 HADD2.F32 R5, -RZ, R27.H1_H1 ;  /* 0x3000001bff059230 */ /* 0x000fe20000004100 */
[-C--:B------:R-:W-:Y:S01]  /*70e0*/  @!P1 FMUL.FTZ R17, R24, R8.reuse ;  /* 0x0000000818119220 */ /* 0x080fe20000410000 */
[--C-:B------:R-:W-:Y:S02]  /*70f0*/  @!P1 HADD2.F32 R10, -RZ, R6.reuse.H0_H0 ;  /* 0x20000006ff0a9230 */ /* 0x100fe40000004100 */
[----:B------:R-:W-:Y:S01]  /*7100*/  @!P1 HADD2.F32 R9, -RZ, R6.H1_H1 ;  /* 0x30000006ff099230 */ /* 0x000fe20000004100 */
[-C--:B------:R-:W-:Y:S01]  /*7110*/  @!P1 FMUL.FTZ R6, R18, R5.reuse ;  /* 0x0000000512069220 */ /* 0x080fe20000410000 */
[--C-:B------:R-:W-:Y:S01]  /*7120*/  @!P1 HADD2.F32 R43, -RZ, R16.reuse.H0_H0 ;  /* 0x20000010ff2b9230 */ /* 0x100fe20000004100 */
[C---:B------:R-:W-:Y:S01]  /*7130*/  @!P1 FMUL.FTZ R5, R10.reuse, R5 ;  /* 0x000000050a059220 */ /* 0x040fe20000410000 */
[----:B------:R-:W-:Y:S01]  /*7140*/  @!P1 HADD2.F32 R45, -RZ, R16.H1_H1 ;  /* 0x30000010ff2d9230 */ /* 0x000fe20000004100 */
[----:B------:R-:W-:Y:S01]  /*7150*/  @!P1 FFMA.FTZ R58, R10, R19, -R6 ;  /* 0x000000130a3a9223 */ /* 0x000fe20000010806 */
[----:B------:R-:W-:Y:S01]  /*7160*/  @!P1 HADD2.F32 R10, -RZ, R36.H0_H0 ;  /* 0x20000024ff0a9230 */ /* 0x000fe20000004100 */
[C---:B------:R-:W-:Y:S01]  /*7170*/  @!P1 FMUL.FTZ R6, R9.reuse, R8 ;  /* 0x0000000809069220 */ /* 0x040fe20000410000 */
[----:B------:R-:W-:Y:S01]  /*7180*/  @!P1 HADD2.F32 R27, -RZ, R69.H1_H1 ;  /* 0x30000045ff1b9230 */ /* 0x000fe20000004100 */
[----:B------:R-:W-:Y:S02]  /*7190*/  @!P1 IMAD.MOV.U32 R8, RZ, RZ, R23 ;  /* 0x000000ffff089224 */ /* 0x000fe400078e0017 */
[----:B------:R-:W-:Y:S02]  /*71a0*/  @!P1 FFMA.FTZ R57, R9, R25, -R17 ;  /* 0x0000001909399223 */ /* 0x000fe40000010811 */
[----:B------:R-:W-:Y:S01]  /*71b0*/  @!P1 FMUL.FTZ R16, R43, R10 ;  /* 0x0000000a2b109220 */ /* 0x000fe20000410000 */
[--C-:B------:R-:W-:Y:S01]  /*71c0*/  @!P1 HADD2.F32 R9, -RZ, R8.reuse.H0_H0 ;  /* 0x20000008ff099230 */ /* 0x100fe20000004100 */
[----:B------:R-:W-:Y:S01]  /*71d0*/  @!P1 FMUL.FTZ R17, R45, R11 ;  /* 0x0000000b2d119220 */ /* 0x000fe20000410000 */
[----:B------:R-:W-:Y:S01]  /*71e0*/  @!P1 HADD2.F32 R8, -RZ, R8.H1_H1 ;  /* 0x30000008ff089230 */ /* 0x000fe20000004100 */
[----:B------:R-:W-:Y:S02]  /*71f0*/  @!P1 FFMA.FTZ R5, R18, R19, R5 ;  /* 0x0000001312059223 */ /* 0x000fe40000010005 */
[C---:B------:R-:W-:Y:S01]  /*7200*/  @!P1 FFMA.FTZ R56, R9.reuse, R44, -R16 ;  /* 0x0000002c09389223 */ /* 0x040fe20000010810 */
[----:B------:R-:W-:Y:S01]  /*7210*/  @!P1 MOV R16, R50 ;  /* 0x0000003200109202 */ /* 0x000fe20000000f00 */
[----:B------:R-:W-:Y:S02]  /*7220*/  @!P1 FMUL.FTZ R10, R9, R10 ;  /* 0x0000000a090a9220 */ /* 0x000fe40000410000 */
[----:B------:R-:W-:Y:S02]  /*7230*/  @!P1 IMAD.MOV.U32 R9, RZ, RZ, R22 ;  /* 0x000000ffff099224 */ /* 0x000fe400078e0016 */
[C---:B------:R-:W-:Y:S01]  /*7240*/  @!P1 FMUL.FTZ R11, R8.reuse, R11 ;  /* 0x0000000b080b9220 */ /* 0x040fe20000410000 */
[----:B------:R-:W-:Y:S01]  /*7250*/  @!P1 HADD2.F32 R26, -RZ, R16.H0_H0 ;  /* 0x20000010ff1a9230 */ /* 0x000fe20000004100 */
[----:B------:R-:W-:Y:S01]  /*7260*/  @!P1 FFMA.FTZ R53, R8, R46, -R17 ;  /* 0x0000002e08359223 */ /* 0x000fe20000010811 */
[----:B------:R-:W-:Y:S01]  /*7270*/  @!P1 HADD2.F32 R8, -RZ, R36.H1_H1 ;  /* 0x30000024ff089230 */ /* 0x000fe20000004100 */
[----:B------:R-:W-:Y:S01]  /*7280*/  @!P1 FFMA.FTZ R6, R24, R25, R6 ;  /* 0x0000001918069223 */ /* 0x000fe20000010006 */
[----:B------:R-:W-:Y:S02]  /*7290*/  @!P1 HADD2.F32 R36, -RZ, R16.H1_H1 ;  /* 0x30000010ff249230 */ /* 0x000fe40000004100 */
[--C-:B------:R-:W-:Y:S01]  /*72a0*/  @!P1 HADD2.F32 R17, -RZ, R9.reuse.H0_H0 ;  /* 0x20000009ff119230 */ /* 0x100fe20000004100 */
[----:B------:R-:W-:Y:S01]  /*72b0*/  @!P1 F2FP.PACK_AB R19, R53, R56 ;  /* 0x000000383513923e */ /* 0x000fe200000000ff */
[----:B------:R-:W-:Y:S01]  /*72c0*/  @!P1 HADD2.F32 R16, -RZ, R9.H1_H1 ;  /* 0x30000009ff109230 */ /* 0x000fe20000004100 */
[-C--:B------:R-:W-:Y:S01]  /*72d0*/  @!P1 FMUL.FTZ R9, R26, R8.reuse ;  /* 0x000000081a099220 */ /* 0x080fe20000410000 */
[----:B------:R-:W-:Y:S01]  /*72e0*/  @!P1 F2FP.PACK_AB R5, R6, R5 ;  /* 0x000000050605923e */ /* 0x000fe200000000ff */
[----:B------:R-:W-:Y:S02]  /*72f0*/  @!P1 FMUL.FTZ R47, R36, R15 ;  /* 0x0000000f242f9220 */ /* 0x000fe40000410000 */
[C---:B------:R-:W-:Y:S02]  /*7300*/  @!P1 FMUL.FTZ R8, R17.reuse, R8 ;  /* 0x0000000811089220 */ /* 0x040fe40000410000 */
[----:B------:R-:W-:Y:S01]  /*7310*/  @!P1 FFMA.FTZ R52, R17, R27, -R9 ;  /* 0x0000001b11349223 */ /* 0x000fe20000010809 */
[----:B------:R-:W-:Y:S01]  /*7320*/  @!P1 F2FP.PACK_AB R17, R57, R58 ;  /* 0x0000003a3911923e */ /* 0x000fe200000000ff */
[C---:B------:R-:W-:Y:S02]  /*7330*/  @!P1 FMUL.FTZ R9, R16.reuse, R15 ;  /* 0x0000000f10099220 */ /* 0x040fe40000410000 */
[----:B------:R-:W-:Y:S01]  /*7340*/  @!P1 FFMA.FTZ R15, R16, R42, -R47 ;  /* 0x0000002a100f9223 */ /* 0x000fe2000001082f */
[----:B------:R-:W-:Y:S01]  /*7350*/  @!P1 F2FP.PACK_AB R16, R59, R84 ;  /* 0x000000543b10923e */ /* 0x000fe200000000ff */
[----:B------:R-:W-:Y:S02]  /*7360*/  @!P1 FFMA.FTZ R8, R26, R27, R8 ;  /* 0x0000001b1a089223 */ /* 0x000fe40000010008 */
[----:B------:R-:W-:Y:S01]  /*7370*/  @!P1 FFMA.FTZ R9, R36, R42, R9 ;  /* 0x0000002a24099223 */ /* 0x000fe20000010009 */
[----:B------:R-:W-:Y:S01]  /*7380*/  @!P1 F2FP.PACK_AB R18, R15, R52 ;  /* 0x000000340f12923e */ /* 0x000fe200000000ff */
[----:B------:R-:W-:Y:S01]  /*7390*/  @!P1 FFMA.FTZ R10, R43, R44, R10 ;  /* 0x0000002c2b0a9223 */ /* 0x000fe2000001000a */
[----:B------:R-:W-:Y:S01]  /*73a0*/  @!P1 MOV R20, R16 ;  /* 0x0000001000149202 */ /* 0x000fe20000000f00 */
[----:B------:R-:W-:Y:S01]  /*73b0*/  @!P1 FFMA.FTZ R11, R45, R46, R11 ;  /* 0x0000002e2d0b9223 */ /* 0x000fe2000001000b */
[----:B------:R-:W-:Y:S01]  /*73c0*/  @!P1 MOV R22, R18 ;  /* 0x0000001200169202 */ /* 0x000fe20000000f00 */
[----:B------:R-:W-:Y:S01]  /*73d0*/  @!P1 IMAD.MOV.U32 R21, RZ, RZ, R17 ;  /* 0x000000ffff159224 */ /* 0x000fe200078e0011 */
[----:B------:R-:W-:Y:S01]  /*73e0*/  @!P1 F2FP.PACK_AB R15, R4, R3 ;  /* 0x00000003040f923e */ /* 0x000fe200000000ff */
[----:B------:R-:W-:Y:S01]  /*73f0*/  @!P1 IMAD.MOV.U32 R23, RZ, RZ, R19 ;  /* 0x000000ffff179224 */ /* 0x000fe200078e0013 */
[----:B------:R-:W-:Y:S01]  /*7400*/  @!P1 F2FP.PACK_AB R3, R11, R10 ;  /* 0x0000000a0b03923e */ /* 0x000fe200000000ff */
[----:B------:R-:W-:Y:S01]  /*7410*/  @!P1 IMAD.MOV.U32 R49, RZ, RZ, R5 ;  /* 0x000000ffff319224 */ /* 0x000fe200078e0005 */
[----:B------:R-:W-:Y:S02]  /*7420*/  @!P1 F2FP.PACK_AB R4, R9, R8 ;  /* 0x000000080904923e */ /* 0x000fe400000000ff */
[----:B------:R1:W-:Y:S01]  /*7430*/  ST.E.128 [R54.64], R20 ;  /* 0x0000001436007985 */ /* 0x0003e2000c101d08 */
[----:B------:R-:W-:Y:S01]  /*7440*/  @!P1 MOV R48, R15 ;  /* 0x0000000f00309202 */ /* 0x000fe20000000f00 */
[----:B------:R-:W-:Y:S01]  /*7450*/  @!P1 IMAD.MOV.U32 R51, RZ, RZ, R3 ;  /* 0x000000ffff339224 */ /* 0x000fe200078e0003 */
[----:B------:R-:W-:Y:S05]  /*7460*/  @!P1 MOV R50, R4 ;  /* 0x0000000400329202 */ /* 0x000fea0000000f00 */
[----:B------:R1:W-:Y:S02]  /*7470*/  @!P0 ST.E.128 [R86.64], R48 ;  /* 0x0000003056008985 */ /* 0x0003e4000c101d08 */
.L_x_371:
[----:B------:R-:W-:Y:S05]  /*7480*/  BSYNC B0 ;  /* 0x0000000000007941 */ /* 0x000fea0003800000 */
.L_x_370:
[----:B------:R1:W2:Y:S01]  /*7490*/  SHFL.IDX PT, R17, R91, 0x2, 0x181f ;  /* 0x00581f005b117f89 */ /* 0x0002a200000e0000 */
[----:B------:R-:W-:Y:S01]  /*74a0*/  ISETP.GE.OR P0, PT, R168, R90, P6 ;  /* 0x0000005aa800720c */ /* 0x000fe20003706670 */
[----:B------:R-:W-:Y:S02]  /*74b0*/  BSSY B0, `(.L_x_372) ;  /* 0x000007f000007945 */ /* 0x000fe40003800000 */
[----:B------:R1:W4:Y:S10]  /*74c0*/  SHFL.IDX PT, R16, R92, 0x2, 0x181f ;  /* 0x00581f005c107f89 */ /* 0x00033400000e0000 */
[----:B------:R-:W-:-:S05]  /*74d0*/  @P0 BRA `(.L_x_373) ;  /* 0x000007c000000947 */ /* 0x000fca0003800000 */
[----:B------:R-:W-:Y:S01]  /*74e0*/  SEL R3, R83, R75, !P2 ;  /* 0x0000004b53037207 */ /* 0x000fe20005000000 */
[----:B-1----:R-:W-:Y:S01]  /*74f0*/  LDS.128 R20, [R129+0x8100] ;  /* 0x0081000081147984 */ /* 0x002fe20000000c00 */
[C---:B------:R-:W-:Y:S01]  /*7500*/  IADD3 R6, R81.reuse, 0x40, RZ ;  /* 0x0000004051067810 */ /* 0x040fe20007ffe0ff */
[----:B------:R-:W-:Y:S01]  /*7510*/  @!P1 HADD2.F32 R27, -RZ, R71.H1_H1 ;  /* 0x30000047ff1b9230 */ /* 0x000fe20000004100 */
        /* <DEDUP_REMOVED lines=17> */
[----:B--2---:R-:W-:Y:S02]  /*7630*/  LEA.HI.X R51, R94, R17, R108, 0x1, P0 ;  /* 0x000000115e337211 */ /* 0x004fe400000f0c6c */
[----:B------:R-:W-:Y:S02]  /*7640*/  IADD3 R3, R3, R4, RZ ;  /* 0x0000000403037210 */ /* 0x000fe40007ffe0ff */
[----:B------:R-:W-:Y:S02]  /*7650*/  ISETP.GE.AND P0, PT, R5, c[0x0][0x1d4], PT ;  /* 0x0000750005007a0c */ /* 0x000fe40003f06270 */
[--C-:B------:R-:W-:Y:S01]  /*7660*/  @!P1 SHF.R.U32.HI R9, RZ, 0x10, R29.reuse ;  /* 0x00000010ff099819 */ /* 0x100fe2000001161d */
[----:B------:R-:W-:Y:S01]  /*7670*/  IMAD.SHL.U32 R3, R3, 0x2, RZ ;  /* 0x0000000203037824 */ /* 0x000fe200078e00ff */
[----:B------:R-:W-:Y:S02]  /*7680*/  @!P1 SHF.R.U64 R4, R28, 0x10, R29 ;  /* 0x000000101c049819 */ /* 0x000fe4000000121d */
[--C-:B------:R-:W-:Y:S02]  /*7690*/  @!P1 SHF.R.U64 R18, R60, 0x10, R61.reuse ;  /* 0x000000103c129819 */ /* 0x100fe4000000123d */
[----:B---3--:R-:W1:Y:S01]  /*76a0*/  LDS.128 R44, [R3+0x8100] ;  /* 0x00810000032c7984 */ /* 0x008e620000000c00 */
[----:B------:R-:W-:Y:S01]  /*76b0*/  @!P1 HADD2.F32 R4, -RZ, R4.H0_H0 ;  /* 0x20000004ff049230 */ /* 0x000fe20000004100 */
[----:B------:R-:W-:Y:S01]  /*76c0*/  @!P1 SHF.R.U32.HI R25, RZ, 0x10, R61 ;  /* 0x00000010ff199819 */ /* 0x000fe2000001163d */
[----:B------:R-:W-:Y:S01]  /*76d0*/  @!P1 HADD2.F32 R18, -RZ, R18.H0_H0 ;  /* 0x20000012ff129230 */ /* 0x000fe20000004100 */
[----:B------:R-:W-:Y:S01]  /*76e0*/  @!P1 SHF.R.U32.HI R11, RZ, 0x10, R31 ;  /* 0x00000010ff0b9819 */ /* 0x000fe2000001161f */
[----:B------:R-:W-:Y:S01]  /*76f0*/  @!P0 IMAD.WIDE R56, R5, 0x2, R16 ;  /* 0x0000000205388825 */ /* 0x000fe200078e0210 */
[----:B------:R-:W-:Y:S01]  /*7700*/  @!P1 HADD2.F32 R16, -RZ, R70.H0_H0 ;  /* 0x20000046ff109230 */ /* 0x000fe20000004100 */
[----:B------:R-:W-:Y:S01]  /*7710*/  @!P1 SHF.R.U64 R15, R30, 0x10, R31 ;  /* 0x000000101e0f9819 */ /* 0x000fe2000000121f */
[----:B------:R-:W-:Y:S01]  /*7720*/  @!P1 HADD2.F32 R25, -RZ, R25.H0_H0 ;  /* 0x20000019ff199230 */ /* 0x000fe20000004100 */
[--C-:B------:R-:W-:Y:S01]  /*7730*/  @!P1 SHF.R.U32.HI R26, RZ, 0x10, R63.reuse ;  /* 0x00000010ff1a9819 */ /* 0x100fe2000001163f */
[----:B------:R-:W-:Y:S01]  /*7740*/  @!P1 HADD2.F32 R31, -RZ, R71.H0_H0 ;  /* 0x20000047ff1f9230 */ /* 0x000fe20000004100 */
[----:B------:R-:W-:Y:S01]  /*7750*/  @!P1 SHF.R.U64 R29, R62, 0x10, R63 ;  /* 0x000000103e1d9819 */ /* 0x000fe2000000123f */
        /* <DEDUP_REMOVED lines=36> */
[----:B------:R-:W-:Y:S01]  /*79a0*/  @!P1 HADD2.F32 R37, -RZ, R26.H0_H0 ;  /* 0x2000001aff259230 */ /* 0x000fe20000004100 */
        /* <DEDUP_REMOVED lines=47> */
.L_x_373:
[----:B------:R-:W-:Y:S05]  /*7ca0*/  BSYNC B0 ;  /* 0x0000000000007941 */ /* 0x000fea0003800000 */
.L_x_372:
[----:B------:R1:W4:Y:S01]  /*7cb0*/  SHFL.IDX PT, R43, R91, 0x3, 0x181f ;  /* 0x00781f005b2b7f89 */ /* 0x00032200000e0000 */
[----:B------:R-:W-:Y:S03]  /*7cc0*/  ISETP.GE.OR P0, PT, R167, R90, P6 ;  /* 0x0000005aa700720c */ /* 0x000fe60003706670 */
[----:B------:R1:W3:Y:S10]  /*7cd0*/  SHFL.IDX PT, R42, R92, 0x3, 0x181f ;  /* 0x00781f005c2a7f89 */ /* 0x0002f400000e0000 */
[----:B------:R-:W-:-:S05]  /*7ce0*/  @P0 BRA `(.L_x_365) ;  /* 0x00000c1000000947 */ /* 0x000fca0003800000 */
[----:B------:R-:W-:Y:S01]  /*7cf0*/  SEL R3, R83, R75, !P2 ;  /* 0x0000004b53037207 */ /* 0x000fe20005000000 */
[----:B--2-4-:R-:W2:Y:S01]  /*7d00*/  LDS.128 R16, [R128+0x8100] ;  /* 0x0081000080107984 */ /* 0x014ea20000000c00 */
[C---:B------:R-:W-:Y:S01]  /*7d10*/  IADD3 R6, R81.reuse, 0x60, RZ ;  /* 0x0000006051067810 */ /* 0x040fe20007ffe0ff */
[--C-:B------:R-:W-:Y:S01]  /*7d20*/  @!P1 HADD2.F32 R28, -RZ, R72.reuse.H0_H0 ;  /* 0x20000048ff1c9230 */ /* 0x100fe20000004100 */
[----:B------:R-:W-:Y:S01]  /*7d30*/  SHF.R.S32.HI R4, RZ, 0x1f, R3 ;  /* 0x0000001fff047819 */ /* 0x000fe20000011403 */
[----:B------:R-:W-:Y:S01]  /*7d40*/  @!P1 HADD2.F32 R24, -RZ, R72.H1_H1 ;  /* 0x30000048ff189230 */ /* 0x000fe20000004100 */
[----:B------:R-:W-:Y:S01]  /*7d50*/  IADD3 R5, R81, 0x60, RZ ;  /* 0x0000006051057810 */ /* 0x000fe20007ffe0ff */
[----:B------:R-:W-:Y:S01]  /*7d60*/  IMAD.SHL.U32 R6, R6, 0x40, RZ ;  /* 0x0000004006067824 */ /* 0x000fe200078e00ff */
[----:B------:R-:W-:Y:S01]  /*7d70*/  LEA.HI R3, R4, R3, RZ, 0x4 ;  /* 0x0000000304037211 */ /* 0x000fe200078f20ff */
[--C-:B------:R-:W-:Y:S01]  /*7d80*/  @!P1 HADD2.F32 R36, -RZ, R73.reuse.H0_H0 ;  /* 0x20000049ff249230 */ /* 0x100fe20000004100 */
[----:B------:R-:W-:Y:S02]  /*7d90*/  SHF.L.U32 R5, R5, 0x6, RZ ;  /* 0x0000000605057819 */ /* 0x000fe400000006ff */
[----:B------:R-:W-:Y:S02]  /*7da0*/  LEA.HI.SX32 R3, R3, R74, 0x1c ;  /* 0x0000004a03037211 */ /* 0x000fe400078fe2ff */
[----:B------:R-:W-:Y:S02]  /*7db0*/  LOP3.LUT R6, R6, 0x1c0, RZ, 0xc0, !PT ;  /* 0x000001c006067812 */ /* 0x000fe400078ec0ff */
[----:B------:R-:W-:Y:S02]  /*7dc0*/  SHF.R.S32.HI R4, RZ, 0x1f, R3 ;  /* 0x0000001fff047819 */ /* 0x000fe40000011403 */
[----:B-1----:R-:W-:Y:S02]  /*7dd0*/  SHF.L.U32 R48, R3, 0x3, RZ ;  /* 0x0000000303307819 */ /* 0x002fe400000006ff */
[----:B------:R-:W-:Y:S02]  /*7de0*/  LEA.HI R4, R4, R3, RZ, 0x3 ;  /* 0x0000000304047211 */ /* 0x000fe400078f18ff */
[----:B------:R-:W-:Y:S02]  /*7df0*/  LOP3.LUT R5, R5, 0x1c0, RZ, 0xc0, !PT ;  /* 0x000001c005057812 */ /* 0x000fe400078ec0ff */
[----:B------:R-:W-:Y:S02]  /*7e00*/  SHF.R.S32.HI R3, RZ, 0x3, R4 ;  /* 0x00000003ff037819 */ /* 0x000fe40000011404 */
[----:B------:R-:W-:Y:S02]  /*7e10*/  LOP3.LUT R4, R6, 0x38, R48, 0xf8, !PT ;  /* 0x0000003806047812 */ /* 0x000fe400078ef830 */
[----:B------:R-:W-:Y:S01]  /*7e20*/  SHF.R.U32.HI R5, RZ, 0x3, R5 ;  /* 0x00000003ff057819 */ /* 0x000fe20000011605 */
[----:B------:R-:W-:Y:S01]  /*7e30*/  IMAD R3, R3, 0x1c00, R14 ;  /* 0x00001c0003037824 */ /* 0x000fe200078e020e */
[----:B---3--:R-:W-:Y:S02]  /*7e40*/  LEA R52, P0, R94, R42, 0x1 ;  /* 0x0000002a5e347211 */ /* 0x008fe400078008ff */
[----:B------:R-:W-:Y:S02]  /*7e50*/  LOP3.LUT R4, R4, R5, RZ, 0x3c, !PT ;  /* 0x0000000504047212 */ /* 0x000fe400078e3cff */
[----:B------:R-:W-:Y:S02]  /*7e60*/  LEA.HI.X R53, R94, R43, R108, 0x1, P0 ;  /* 0x0000002b5e357211 */ /* 0x000fe400000f0c6c */
[----:B------:R-:W-:Y:S02]  /*7e70*/  IADD3 R3, R3, R4, RZ ;  /* 0x0000000403037210 */ /* 0x000fe40007ffe0ff */
[----:B------:R-:W-:Y:S01]  /*7e80*/  @!P1 SHF.R.U64 R15, R32, 0x10, R33 ;  /* 0x00000010200f9819 */ /* 0x000fe20000001221 */
[----:B------:R-:W-:Y:S01]  /*7e90*/  @!P1 HADD2.F32 R32, -RZ, R73.H1_H1 ;  /* 0x30000049ff209230 */ /* 0x000fe20000004100 */
[--C-:B------:R-:W-:Y:S01]  /*7ea0*/  @!P1 SHF.R.U32.HI R22, RZ, 0x10, R35.reuse ;  /* 0x00000010ff169819 */ /* 0x100fe20000011623 */
[----:B------:R-:W-:Y:S01]  /*7eb0*/  IMAD.SHL.U32 R3, R3, 0x2, RZ ;  /* 0x0000000203037824 */ /* 0x000fe200078e00ff */
[----:B------:R-:W-:Y:S01]  /*7ec0*/  @!P1 SHF.R.U64 R20, R34, 0x10, R35 ;  /* 0x0000001022149819 */ /* 0x000fe20000001223 */
[----:B--2---:R-:W-:Y:S01]  /*7ed0*/  @!P1 IMAD.MOV.U32 R6, RZ, RZ, R17 ;  /* 0x000000ffff069224 */ /* 0x004fe200078e0011 */
[----:B------:R-:W-:Y:S01]  /*7ee0*/  @!P1 SHF.R.U32.HI R8, RZ, 0x10, R33 ;  /* 0x00000010ff089819 */ /* 0x000fe20000011621 */
[----:B------:R-:W-:Y:S01]  /*7ef0*/  @!P1 HADD2.F32 R22, -RZ, R22.H0_H0 ;  /* 0x20000016ff169230 */ /* 0x000fe20000004100 */
[----:B------:R1:W2:Y:S01]  /*7f00*/  LDS.128 R44, [R3+0x8100] ;  /* 0x00810000032c7984 */ /* 0x0002a20000000c00 */
[--C-:B------:R-:W-:Y:S01]  /*7f10*/  @!P1 SHF.R.U32.HI R10, RZ, 0x10, R65.reuse ;  /* 0x00000010ff0a9819 */ /* 0x100fe20000011641 */
[----:B------:R-:W-:Y:S01]  /*7f20*/  @!P1 HADD2.F32 R4, -RZ, R6.H0_H0 ;  /* 0x20000006ff049230 */ /* 0x000fe20000004100 */
[----:B------:R-:W-:Y:S02]  /*7f30*/  @!P1 SHF.R.U64 R26, R64, 0x10, R65 ;  /* 0x00000010401a9819 */ /* 0x000fe40000001241 */
[--C-:B------:R-:W-:Y:S01]  /*7f40*/  @!P1 SHF.R.U32.HI R31, RZ, 0x10, R67.reuse ;  /* 0x00000010ff1f9819 */ /* 0x100fe20000011643 */
[----:B------:R-:W-:Y:S01]  /*7f50*/  @!P1 HADD2.F32 R30, -RZ, R10.H0_H0 ;  /* 0x2000000aff1e9230 */ /* 0x000fe20000004100 */
[----:B------:R-:W-:Y:S01]  /*7f60*/  @!P1 SHF.R.U64 R34, R66, 0x10, R67 ;  /* 0x0000001042229819 */ /* 0x000fe20000001243 */
[----:B------:R-:W-:Y:S01]  /*7f70*/  @!P1 HADD2.F32 R26, -RZ, R26.H0_H0 ;  /* 0x2000001aff1a9230 */ /* 0x000fe20000004100 */
[----:B------:R-:W-:Y:S01]  /*7f80*/  ISETP.GE.AND P0, PT, R48, c[0x0][0x1d4], PT ;  /* 0x0000750030007a0c */ /* 0x000fe20003f06270 */
[----:B------:R-:W-:Y:S02]  /*7f90*/  @!P1 HADD2.F32 R38, -RZ, R31.H0_H0 ;  /* 0x2000001fff269230 */ /* 0x000fe40000004100 */
[----:B------:R-:W-:Y:S02]  /*7fa0*/  @!P1 HADD2.F32 R34, -RZ, R34.H0_H0 ;  /* 0x20000022ff229230 */ /* 0x000fe40000004100 */
[----:B-1----:R-:W-:Y:S05]  /*7fb0*/  @!P1 HADD2.F32 R3, -RZ, R39.H0_H0 ;  /* 0x20000027ff039230 */ /* 0x002fea0000004100 */
[C---:B------:R-:W-:Y:S02]  /*7fc0*/  @!P1 FMUL.FTZ R5, R4.reuse, R3 ;  /* 0x0000000304059220 */ /* 0x040fe40000410000 */
[----:B--2---:R-:W-:Y:S01]  /*7fd0*/  @!P1 IMAD.MOV.U32 R33, RZ, RZ, R46 ;  /* 0x000000ffff219224 */ /* 0x004fe200078e002e */
[----:B------:R-:W-:Y:S02]  /*7fe0*/  @!P1 MOV R9, R45 ;  /* 0x0000002d00099202 */ /* 0x000fe40000000f00 */
[----:B------:R-:W-:Y:S02]  /*7ff0*/  @!P1 MOV R21, R44 ;  /* 0x0000002c00159202 */ /* 0x000fe40000000f00 */
[----:B------:R-:W-:Y:S01]  /*8000*/  @!P1 MOV R37, R47 ;  /* 0x0000002f00259202 */ /* 0x000fe20000000f00 */
[--C-:B------:R-:W-:Y:S02]  /*8010*/  @!P1 HADD2.F32 R27, -RZ, R9.reuse.H0_H0 ;  /* 0x20000009ff1b9230 */ /* 0x100fe40000004100 */
[----:B------:R-:W-:Y:S02]  /*8020*/  @!P1 HADD2.F32 R29, -RZ, R9.H1_H1 ;  /* 0x30000009ff1d9230 */ /* 0x000fe40000004100 */
[----:B------:R-:W-:Y:S01]  /*8030*/  @!P1 HADD2.F32 R23, -RZ, R21.H0_H0 ;  /* 0x20000015ff179230 */ /* 0x000fe20000004100 */
[----:B------:R-:W-:Y:S01]  /*8040*/  @!P1 FMUL.FTZ R11, R27, R3 ;  /* 0x000000031b0b9220 */ /* 0x000fe20000410000 */
[----:B------:R-:W-:Y:S02]  /*8050*/  @!P1 HADD2.F32 R3, -RZ, R8.H0_H0 ;  /* 0x20000008ff039230 */ /* 0x000fe40000004100 */
[----:B------:R-:W-:Y:S01]  /*8060*/  @!P1 HADD2.F32 R8, -RZ, R6.H1_H1 ;  /* 0x30000006ff089230 */ /* 0x000fe20000004100 */
[----:B------:R-:W-:Y:S01]  /*8070*/  @!P1 FFMA.FTZ R56, R4, R28, -R11 ;  /* 0x0000001c04389223 */ /* 0x000fe2000001080b */
[----:B------:R-:W-:Y:S01]  /*8080*/  @!P1 HADD2.F32 R4, -RZ, R39.H1_H1 ;  /* 0x30000027ff049230 */ /* 0x000fe20000004100 */
[----:B------:R-:W-:Y:S01]  /*8090*/  @!P1 IMAD.MOV.U32 R11, RZ, RZ, R16 ;  /* 0x000000ffff0b9224 */ /* 0x000fe200078e0010 */
[--C-:B------:R-:W-:Y:S01]  /*80a0*/  @!P1 HADD2.F32 R35, -RZ, R37.reuse.H0_H0 ;  /* 0x20000025ff239230 */ /* 0x100fe20000004100 */
[-C--:B------:R-:W-:Y:S01]  /*80b0*/  @!P1 FMUL.FTZ R10, R29, R3.reuse ;  /* 0x000000031d0a9220 */ /* 0x080fe20000410000 */
[----:B------:R-:W-:Y:S01]  /*80c0*/  @!P1 HADD2.F32 R37, -RZ, R37.H1_H1 ;  /* 0x30000025ff259230 */ /* 0x000fe20000004100 */
[----:B------:R-:W-:Y:S01]  /*80d0*/  @!P1 FMUL.FTZ R25, R23, R4 ;  /* 0x0000000417199220 */ /* 0x000fe20000410000 */
[----:B------:R-:W-:Y:S01]  /*80e0*/  @!P1 HADD2.F32 R9, -RZ, R11.H0_H0 ;  /* 0x2000000bff099230 */ /* 0x000fe20000004100 */
[C---:B------:R-:W-:Y:S01]  /*80f0*/  @!P1 FMUL.FTZ R6, R8.reuse, R3 ;  /* 0x0000000308069220 */ /* 0x040fe20000410000 */
[----:B------:R-:W-:Y:S01]  /*8100*/  @!P1 HADD2.F32 R31, -RZ, R33.H0_H0 ;  /* 0x20000021ff1f9230 */ /* 0x000fe20000004100 */
[----:B------:R-:W-:Y:S01]  /*8110*/  @!P1 FFMA.FTZ R55, R8, R30, -R10 ;  /* 0x0000001e08379223 */ /* 0x000fe2000001080a */
[----:B------:R-:W-:Y:S01]  /*8120*/  @!P1 HADD2.F32 R10, -RZ, R40.H0_H0 ;  /* 0x20000028ff0a9230 */ /* 0x000fe20000004100 */
[C---:B------:R-:W-:Y:S01]  /*8130*/  @!P1 FMUL.FTZ R3, R9.reuse, R4 ;  /* 0x0000000409039220 */ /* 0x040fe20000410000 */
[----:B------:R-:W-:Y:S01]  /*8140*/  @!P1 HADD2.F32 R4, -RZ, R15.H0_H0 ;  /* 0x2000000fff049230 */ /* 0x000fe20000004100 */
[----:B------:R-:W-:Y:S01]  /*8150*/  @!P1 IMAD.MOV.U32 R15, RZ, RZ, R19 ;  /* 0x000000ffff0f9224 */ /* 0x000fe200078e0013 */
[----:B------:R-:W-:Y:S01]  /*8160*/  @!P1 HADD2.F32 R8, -RZ, R11.H1_H1 ;  /* 0x3000000bff089230 */ /* 0x000fe20000004100 */
[----:B------:R-:W-:Y:S01]  /*8170*/  @!P1 FFMA.FTZ R54, R9, R24, -R25 ;  /* 0x0000001809369223 */ /* 0x000fe20000010819 */
[----:B------:R-:W-:Y:S01]  /*8180*/  @!P1 HADD2.F32 R25, -RZ, R21.H1_H1 ;  /* 0x30000015ff199230 */ /* 0x000fe20000004100 */
[----:B------:R-:W-:Y:S01]  /*8190*/  @!P1 FMUL.FTZ R11, R35, R10 ;  /* 0x0000000a230b9220 */ /* 0x000fe20000410000 */
[--C-:B------:R-:W-:Y:S01]  /*81a0*/  @!P1 HADD2.F32 R9, -RZ, R15.reuse.H0_H0 ;  /* 0x2000000fff099230 */ /* 0x100fe20000004100 */
[----:B------:R-:W-:Y:S01]  /*81b0*/  @!P1 FMUL.FTZ R39, R37, R22 ;  /* 0x0000001625279220 */ /* 0x000fe20000410000 */
[----:B------:R-:W-:Y:S01]  /*81c0*/  @!P1 HADD2.F32 R15, -RZ, R15.H1_H1 ;  /* 0x3000000fff0f9230 */ /* 0x000fe20000004100 */
[----:B------:R-:W-:Y:S01]  /*81d0*/  @!P1 FMUL.FTZ R21, R25, R4 ;  /* 0x0000000419159220 */ /* 0x000fe20000410000 */
[----:B------:R-:W-:Y:S01]  /*81e0*/  @!P1 HADD2.F32 R33, -RZ, R33.H1_H1 ;  /* 0x30000021ff219230 */ /* 0x000fe20000004100 */
[C---:B------:R-:W-:Y:S02]  /*81f0*/  @!P1 FMUL.FTZ R10, R9.reuse, R10 ;  /* 0x0000000a090a9220 */ /* 0x040fe40000410000 */
[----:B------:R-:W-:Y:S01]  /*8200*/  @!P1 FFMA.FTZ R50, R9, R36, -R11 ;  /* 0x0000002409329223 */ /* 0x000fe2000001080b */
[----:B------:R-:W-:Y:S01]  /*8210*/  @!P1 MOV R9, R18 ;  /* 0x0000001200099202 */ /* 0x000fe20000000f00 */
[C---:B------:R-:W-:Y:S01]  /*8220*/  @!P1 FMUL.FTZ R4, R8.reuse, R4 ;  /* 0x0000000408049220 */ /* 0x040fe20000410000 */
[----:B------:R-:W-:Y:S01]  /*8230*/  @!P1 HADD2.F32 R11, -RZ, R20.H0_H0 ;  /* 0x20000014ff0b9230 */ /* 0x000fe20000004100 */
[----:B------:R-:W-:Y:S01]  /*8240*/  @!P1 FFMA.FTZ R51, R8, R26, -R21 ;  /* 0x0000001a08339223 */ /* 0x000fe20000010815 */
[----:B------:R-:W-:Y:S01]  /*8250*/  @!P1 HADD2.F32 R8, -RZ, R40.H1_H1 ;  /* 0x30000028ff089230 */ /* 0x000fe20000004100 */
[----:B------:R-:W-:Y:S01]  /*8260*/  @!P1 FFMA.FTZ R39, R15, R38, -R39 ;  /* 0x000000260f279223 */ /* 0x000fe20000010827 */
[--C-:B------:R-:W-:Y:S01]  /*8270*/  @!P1 HADD2.F32 R21, -RZ, R9.reuse.H0_H0 ;  /* 0x20000009ff159230 */ /* 0x100fe20000004100 */
[-C--:B------:R-:W-:Y:S01]  /*8280*/  @!P1 FMUL.FTZ R40, R33, R11.reuse ;  /* 0x0000000b21289220 */ /* 0x080fe20000410000 */
[----:B------:R-:W-:Y:S01]  /*8290*/  @!P1 HADD2.F32 R20, -RZ, R9.H1_H1 ;  /* 0x30000009ff149230 */ /* 0x000fe20000004100 */
[-C--:B------:R-:W-:Y:S02]  /*82a0*/  @!P1 FMUL.FTZ R9, R31, R8.reuse ;  /* 0x000000081f099220 */ /* 0x080fe40000410000 */
[C---:B------:R-:W-:Y:S02]  /*82b0*/  @!P1 FMUL.FTZ R8, R21.reuse, R8 ;  /* 0x0000000815089220 */ /* 0x040fe40000410000 */
[----:B------:R-:W-:Y:S01]  /*82c0*/  @!P1 FFMA.FTZ R49, R21, R32, -R9 ;  /* 0x0000002015319223 */ /* 0x000fe20000010809 */
[----:B------:R-:W-:Y:S01]  /*82d0*/  @!P1 F2FP.PACK_AB R21, R51, R54 ;  /* 0x000000363315923e */ /* 0x000fe200000000ff */
[C---:B------:R-:W-:Y:S02]  /*82e0*/  @!P1 FFMA.FTZ R40, R20.reuse, R34, -R40 ;  /* 0x0000002214289223 */ /* 0x040fe40000010828 */
[----:B------:R-:W-:Y:S01]  /*82f0*/  @!P1 FMUL.FTZ R9, R20, R11 ;  /* 0x0000000b14099220 */ /* 0x000fe20000410000 */
[----:B------:R-:W-:Y:S01]  /*8300*/  @!P1 MOV R16, R21 ;  /* 0x0000001500109202 */ /* 0x000fe20000000f00 */
[----:B------:R-:W-:Y:S01]  /*8310*/  @!P1 FMUL.FTZ R11, R15, R22 ;  /* 0x000000160f0b9220 */ /* 0x000fe20000410000 */
[----:B------:R-:W-:Y:S01]  /*8320*/  @!P1 F2FP.PACK_AB R22, R55, R56 ;  /* 0x000000383716923e */ /* 0x000fe200000000ff */
[----:B------:R-:W-:Y:S01]  /*8330*/  @!P1 FFMA.FTZ R3, R23, R24, R3 ;  /* 0x0000001817039223 */ /* 0x000fe20000010003 */
[----:B------:R-:W-:Y:S01]  /*8340*/  @!P1 F2FP.PACK_AB R20, R39, R50 ;  /* 0x000000322714923e */ /* 0x000fe200000000ff */
[----:B------:R-:W-:Y:S01]  /*8350*/  @!P1 FFMA.FTZ R4, R25, R26, R4 ;  /* 0x0000001a19049223 */ /* 0x000fe20000010004 */
[----:B------:R-:W-:Y:S01]  /*8360*/  @!P1 F2FP.PACK_AB R15, R40, R49 ;  /* 0x00000031280f923e */ /* 0x000fe200000000ff */
[----:B------:R-:W-:Y:S02]  /*8370*/  @!P1 IMAD.MOV.U32 R17, RZ, RZ, R22 ;  /* 0x000000ffff119224 */ /* 0x000fe400078e0016 */
[----:B------:R-:W-:Y:S01]  /*8380*/  @!P1 IMAD.MOV.U32 R19, RZ, RZ, R20 ;  /* 0x000000ffff139224 */ /* 0x000fe200078e0014 */
[----:B------:R-:W-:Y:S01]  /*8390*/  @!P1 MOV R18, R15 ;  /* 0x0000000f00129202 */ /* 0x000fe20000000f00 */
[----:B------:R-:W-:Y:S01]  /*83a0*/  @!P1 FFMA.FTZ R5, R27, R28, R5 ;  /* 0x0000001c1b059223 */ /* 0x000fe20000010005 */
[----:B------:R-:W-:Y:S01]  /*83b0*/  @!P1 F2FP.PACK_AB R15, R4, R3 ;  /* 0x00000003040f923e */ /* 0x000fe200000000ff */
[----:B------:R-:W-:Y:S02]  /*83c0*/  @!P1 FFMA.FTZ R6, R29, R30, R6 ;  /* 0x0000001e1d069223 */ /* 0x000fe40000010006 */
[----:B------:R-:W-:Y:S01]  /*83d0*/  @!P1 FFMA.FTZ R8, R31, R32, R8 ;  /* 0x000000201f089223 */ /* 0x000fe20000010008 */
[----:B------:R-:W-:Y:S01]  /*83e0*/  @!P1 MOV R44, R15 ;  /* 0x0000000f002c9202 */ /* 0x000fe20000000f00 */
[----:B------:R-:W-:Y:S01]  /*83f0*/  @!P1 FFMA.FTZ R9, R33, R34, R9 ;  /* 0x0000002221099223 */ /* 0x000fe20000010009 */
[----:B------:R1:W-:Y:S01]  /*8400*/  ST.E.128 [R52.64], R16 ;  /* 0x0000001034007985 */ /* 0x0003e2000c101d08 */
[----:B------:R-:W-:Y:S01]  /*8410*/  @!P1 F2FP.PACK_AB R5, R6, R5 ;  /* 0x000000050605923e */ /* 0x000fe200000000ff */
[----:B------:R-:W-:Y:S02]  /*8420*/  @!P1 FFMA.FTZ R10, R35, R36, R10 ;  /* 0x00000024230a9223 */ /* 0x000fe4000001000a */
[----:B------:R-:W-:Y:S01]  /*8430*/  @!P1 F2FP.PACK_AB R4, R9, R8 ;  /* 0x000000080904923e */ /* 0x000fe200000000ff */
[----:B------:R-:W-:Y:S02]  /*8440*/  @!P1 FFMA.FTZ R11, R37, R38, R11 ;  /* 0x00000026250b9223 */ /* 0x000fe4000001000b */
[----:B------:R-:W-:Y:S01]  /*8450*/  @!P1 IMAD.MOV.U32 R45, RZ, RZ, R5 ;  /* 0x000000ffff2d9224 */ /* 0x000fe200078e0005 */
[----:B------:R-:W-:Y:S02]  /*8460*/  @!P1 MOV R46, R4 ;  /* 0x00000004002e9202 */ /* 0x000fe40000000f00 */
[----:B------:R-:W-:Y:S05]  /*8470*/  @!P1 F2FP.PACK_AB R3, R11, R10 ;  /* 0x0000000a0b03923e */ /* 0x000fea00000000ff */
[----:B------:R-:W-:Y:S01]  /*8480*/  @!P1 IMAD.MOV.U32 R47, RZ, RZ, R3 ;  /* 0x000000ffff2f9224 */ /* 0x000fe200078e0003 */
[----:B------:R-:W-:-:S05]  /*8490*/  @P0 BRA `(.L_x_365) ;  /* 0x0000046000000947 */ /* 0x000fca0003800000 */
[C---:B------:R-:W-:Y:S04]  /*84a0*/  LEA R4, P0, R48.reuse, R42, 0x1 ;  /* 0x0000002a30047211 */ /* 0x040fe800078008ff */
[----:B------:R-:W-:Y:S05]  /*84b0*/  LEA.HI.X.SX32 R5, R48, R43, 0x1, P0 ;  /* 0x0000002b30057211 */ /* 0x000fea00000f0eff */
[----:B------:R2:W-:Y:S01]  /*84c0*/  ST.E.128 [R4.64], R44 ;  /* 0x0000002c04007985 */ /* 0x0005e2000c101d08 */
[----:B------:R-:W-:-:S05]  /*84d0*/  BRA `(.L_x_365) ;  /* 0x0000042000007947 */ /* 0x000fca0003800000 */
.L_x_343:
[----:B------:R1:W2:Y:S01]  /*84e0*/  SHFL.IDX PT, R5, R91, RZ, 0x181f ;  /* 0x00181fff5b057589 */ /* 0x0002a200000e0000 */
[----:B------:R-:W-:Y:S01]  /*84f0*/  IMAD R3, R41, -0x70, R2 ;  /* 0xffffff9029037824 */ /* 0x000fe200078e0202 */
[----:B------:R-:W-:Y:S02]  /*8500*/  BSSY B0, `(.L_x_374) ;  /* 0x0000011000007945 */ /* 0x000fe40003800000 */
[----:B------:R1:W3:Y:S02]  /*8510*/  SHFL.IDX PT, R4, R92, RZ, 0x181f ;  /* 0x00181fff5c047589 */ /* 0x0002e400000e0000 */
[----:B------:R-:W-:Y:S04]  /*8520*/  IMNMX R90, R3, 0x70, PT ;  /* 0x00000070035a7817 */ /* 0x000fe80003800200 */
[----:B------:R-:W-:Y:S04]  /*8530*/  IADD3 R3, -R81, R90, RZ ;  /* 0x0000005a51037210 */ /* 0x000fe80007ffe1ff */
[----:B------:R-:W-:Y:S11]  /*8540*/  ISETP.GE.AND P0, PT, R3, 0x1, PT ;  /* 0x000000010300780c */ /* 0x000ff60003f06270 */
[----:B------:R-:W-:Y:S02]  /*8550*/  @!UPT UIADD3 URZ, URZ, URZ, URZ ;  /* 0x0000003f3f3ff290 */ /* 0x000fe4000fffe03f */
[----:B------:R-:W-:-:S05]  /*8560*/  @!P0 BRA `(.L_x_375) ;  /* 0x000000a000008947 */ /* 0x000fca0003800000 */
[----:B-12---:R-:W1:Y:S01]  /*8570*/  @!P6 LDS.128 R16, [R213+0x8100] ;  /* 0x00810000d510e984 */ /* 0x006e620000000c00 */
[CC--:B---3--:R-:W-:Y:S04]  /*8580*/  @!P6 LEA R8, P0, R76.reuse, R4.reuse, 0x1 ;  /* 0x000000044c08e211 */ /* 0x0c8fe800078008ff */
[-C--:B------:R-:W-:Y:S02]  /*8590*/  @!P6 LEA.HI.X R9, R76, R5.reuse, R77, 0x1, P0 ;  /* 0x000000054c09e211 */ /* 0x080fe400000f0c4d */
[C---:B------:R-:W-:Y:S11]  /*85a0*/  ISETP.GE.AND P0, PT, R212.reuse, c[0x0][0x1d4], PT ;  /* 0x00007500d4007a0c */ /* 0x040ff60003f06270 */
[----:B------:R-:W-:Y:S02]  /*85b0*/  @!UPT UIADD3 URZ, URZ, URZ, URZ ;  /* 0x0000003f3f3ff290 */ /* 0x000fe4000fffe03f */
[C---:B------:R-:W-:Y:S04]  /*85c0*/  @!P0 LEA R4, P1, R212.reuse, R4, 0x1 ;  /* 0x00000004d4048211 */ /* 0x040fe800078208ff */
[----:B------:R-:W-:Y:S01]  /*85d0*/  @!P0 LEA.HI.X R5, R212, R5, R230, 0x1, P1 ;  /* 0x00000005d4058211 */ /* 0x000fe200008f0ce6 */
[----:B-1----:R-:W-:Y:S04]  /*85e0*/  @!P6 ST.E.128 [R8.64], R16 ;  /* 0x000000100800e985 */ /* 0x002fe8000c101d08 */
[----:B------:R-:W1:Y:S04]  /*85f0*/  @!P0 LDS.128 R8, [R213+0xb900] ;  /* 0x00b90000d5088984 */ /* 0x000e680000000c00 */
[----:B-1----:R1:W-:Y:S02]  /*8600*/  @!P0 ST.E.128 [R4.64], R8 ;  /* 0x0000000804008985 */ /* 0x0023e4000c101d08 */
.L_x_375:
[----:B-12---:R-:W-:Y:S05]  /*8610*/  BSYNC B0 ;  /* 0x0000000000007941 */ /* 0x006fea0003800000 */
.L_x_374:
[----:B------:R1:W2:Y:S01]  /*8620*/  SHFL.IDX PT, R5, R91, 0x1, 0x181f ;  /* 0x00381f005b057f89 */ /* 0x0002a200000e0000 */
[----:B------:R-:W-:Y:S01]  /*8630*/  ISETP.GE.AND P0, PT, R3, 0x21, PT ;  /* 0x000000210300780c */ /* 0x000fe20003f06270 */
[----:B------:R-:W-:Y:S02]  /*8640*/  BSSY B0, `(.L_x_376) ;  /* 0x000000d000007945 */ /* 0x000fe40003800000 */
[----:B---3--:R1:W3:Y:S10]  /*8650*/  SHFL.IDX PT, R4, R92, 0x1, 0x181f ;  /* 0x00381f005c047f89 */ /* 0x0082f400000e0000 */
[----:B------:R-:W-:-:S05]  /*8660*/  @!P0 BRA `(.L_x_377) ;  /* 0x000000a000008947 */ /* 0x000fca0003800000 */
[----:B------:R-:W4:Y:S01]  /*8670*/  @!P6 LDS.128 R16, [R213+0x9100] ;  /* 0x00910000d510e984 */ /* 0x000f220000000c00 */
[CC--:B---3--:R-:W-:Y:S04]  /*8680*/  @!P6 LEA R8, P0, R76.reuse, R4.reuse, 0x1 ;  /* 0x000000044c08e211 */ /* 0x0c8fe800078008ff */
[-C--:B--2---:R-:W-:Y:S02]  /*8690*/  @!P6 LEA.HI.X R9, R76, R5.reuse, R77, 0x1, P0 ;  /* 0x000000054c09e211 */ /* 0x084fe400000f0c4d */
[C---:B------:R-:W-:Y:S11]  /*86a0*/  ISETP.GE.AND P0, PT, R212.reuse, c[0x0][0x1d4], PT ;  /* 0x00007500d4007a0c */ /* 0x040ff60003f06270 */
[----:B------:R-:W-:Y:S02]  /*86b0*/  @!UPT UIADD3 URZ, URZ, URZ, URZ ;  /* 0x0000003f3f3ff290 */ /* 0x000fe4000fffe03f */
[C---:B------:R-:W-:Y:S04]  /*86c0*/  @!P0 LEA R4, P1, R212.reuse, R4, 0x1 ;  /* 0x00000004d4048211 */ /* 0x040fe800078208ff */
[----:B------:R-:W-:Y:S01]  /*86d0*/  @!P0 LEA.HI.X R5, R212, R5, R230, 0x1, P1 ;  /* 0x00000005d4058211 */ /* 0x000fe200008f0ce6 */
[----:B----4-:R-:W-:Y:S04]  /*86e0*/  @!P6 ST.E.128 [R8.64], R16 ;  /* 0x000000100800e985 */ /* 0x010fe8000c101d08 */
[----:B------:R-:W2:Y:S04]  /*86f0*/  @!P0 LDS.128 R8, [R213+0xc900] ;  /* 0x00c90000d5088984 */ /* 0x000ea80000000c00 */
[----:B--2---:R2:W-:Y:S02]  /*8700*/  @!P0 ST.E.128 [R4.64], R8 ;  /* 0x0000000804008985 */ /* 0x0045e4000c101d08 */
.L_x_377:
[----:B------:R-:W-:Y:S05]  /*8710*/  BSYNC B0 ;  /* 0x0000000000007941 */ /* 0x000fea0003800000 */
.L_x_376:
[----:B--2---:R2:W4:Y:S01]  /*8720*/  SHFL.IDX PT, R5, R91, 0x2, 0x181f ;  /* 0x00581f005b057f89 */ /* 0x00452200000e0000 */
[----:B------:R-:W-:Y:S01]  /*8730*/  ISETP.GE.AND P0, PT, R3, 0x41, PT ;  /* 0x000000410300780c */ /* 0x000fe20003f06270 */
[----:B------:R-:W-:Y:S02]  /*8740*/  BSSY B0, `(.L_x_378) ;  /* 0x000000d000007945 */ /* 0x000fe40003800000 */
[----:B---3--:R2:W3:Y:S10]  /*8750*/  SHFL.IDX PT, R4, R92, 0x2, 0x181f ;  /* 0x00581f005c047f89 */ /* 0x0084f400000e0000 */
[----:B------:R-:W-:-:S05]  /*8760*/  @!P0 BRA `(.L_x_379) ;  /* 0x000000a000008947 */ /* 0x000fca0003800000 */
[----:B------:R-:W5:Y:S01]  /*8770*/  @!P6 LDS.128 R16, [R213+0xa100] ;  /* 0x00a10000d510e984 */ /* 0x000f620000000c00 */
[CC--:B---3--:R-:W-:Y:S04]  /*8780*/  @!P6 LEA R8, P0, R76.reuse, R4.reuse, 0x1 ;  /* 0x000000044c08e211 */ /* 0x0c8fe800078008ff */
[-C--:B----4-:R-:W-:Y:S02]  /*8790*/  @!P6 LEA.HI.X R9, R76, R5.reuse, R77, 0x1, P0 ;  /* 0x000000054c09e211 */ /* 0x090fe400000f0c4d */
[C---:B------:R-:W-:Y:S11]  /*87a0*/  ISETP.GE.AND P0, PT, R212.reuse, c[0x0][0x1d4], PT ;  /* 0x00007500d4007a0c */ /* 0x040ff60003f06270 */
[----:B------:R-:W-:Y:S02]  /*87b0*/  @!UPT UIADD3 URZ, URZ, URZ, URZ ;  /* 0x0000003f3f3ff290 */ /* 0x000fe4000fffe03f */
[C---:B------:R-:W-:Y:S04]  /*87c0*/  @!P0 LEA R4, P1, R212.reuse, R4, 0x1 ;  /* 0x00000004d4048211 */ /* 0x040fe800078208ff */
[----:B------:R-:W-:Y:S01]  /*87d0*/  @!P0 LEA.HI.X R5, R212, R5, R230, 0x1, P1 ;  /* 0x00000005d4058211 */ /* 0x000fe200008f0ce6 */
[----:B-----5:R-:W-:Y:S04]  /*87e0*/  @!P6 ST.E.128 [R8.64], R16 ;  /* 0x000000100800e985 */ /* 0x020fe8000c101d08 */
[----:B------:R-:W3:Y:S04]  /*87f0*/  @!P0 LDS.128 R8, [R213+0xd900] ;  /* 0x00d90000d5088984 */ /* 0x000ee80000000c00 */
[----:B---3--:R3:W-:Y:S02]  /*8800*/  @!P0 ST.E.128 [R4.64], R8 ;  /* 0x0000000804008985 */ /* 0x0087e4000c101d08 */
.L_x_379:
[----:B------:R-:W-:Y:S05]  /*8810*/  BSYNC B0 ;  /* 0x0000000000007941 */ /* 0x000fea0003800000 */
.L_x_378:
[----:B---34-:R3:W4:Y:S01]  /*8820*/  SHFL.IDX PT, R5, R91, 0x3, 0x181f ;  /* 0x00781f005b057f89 */ /* 0x01872200000e0000 */
[----:B------:R-:W-:Y:S03]  /*8830*/  ISETP.GE.AND P0, PT, R3, 0x61, PT ;  /* 0x000000610300780c */ /* 0x000fe60003f06270 */
[----:B------:R3:W1:Y:S10]  /*8840*/  SHFL.IDX PT, R4, R92, 0x3, 0x181f ;  /* 0x00781f005c047f89 */ /* 0x00067400000e0000 */
[----:B------:R-:W-:-:S05]  /*8850*/  @!P0 BRA `(.L_x_365) ;  /* 0x000000a000008947 */ /* 0x000fca0003800000 */
[----:B------:R-:W5:Y:S01]  /*8860*/  @!P6 LDS.128 R16, [R213+0xb100] ;  /* 0x00b10000d510e984 */ /* 0x000f620000000c00 */
[CC--:B-1----:R-:W-:Y:S04]  /*8870*/  @!P6 LEA R8, P0, R76.reuse, R4.reuse, 0x1 ;  /* 0x000000044c08e211 */ /* 0x0c2fe800078008ff */
[-C--:B----4-:R-:W-:Y:S02]  /*8880*/  @!P6 LEA.HI.X R9, R76, R5.reuse, R77, 0x1, P0 ;  /* 0x000000054c09e211 */ /* 0x090fe400000f0c4d */
[C---:B------:R-:W-:Y:S11]  /*8890*/  ISETP.GE.AND P0, PT, R212.reuse, c[0x0][0x1d4], PT ;  /* 0x00007500d4007a0c */ /* 0x040ff60003f06270 */
[----:B------:R-:W-:Y:S02]  /*88a0*/  @!UPT UIADD3 URZ, URZ, URZ, URZ ;  /* 0x0000003f3f3ff290 */ /* 0x000fe4000fffe03f */
[C---:B------:R-:W-:Y:S04]  /*88b0*/  @!P0 LEA R4, P1, R212.reuse, R4, 0x1 ;  /* 0x00000004d4048211 */ /* 0x040fe800078208ff */
[----:B------:R-:W-:Y:S01]  /*88c0*/  @!P0 LEA.HI.X R5, R212, R5, R230, 0x1, P1 ;  /* 0x00000005d4058211 */ /* 0x000fe200008f0ce6 */
[----:B-----5:R-:W-:Y:S04]  /*88d0*/  @!P6 ST.E.128 [R8.64], R16 ;  /* 0x000000100800e985 */ /* 0x020fe8000c101d08 */
[----:B------:R-:W1:Y:S04]  /*88e0*/  @!P0 LDS.128 R8, [R213+0xe900] ;  /* 0x00e90000d5088984 */ /* 0x000e680000000c00 */
[----:B-1----:R1:W-:Y:S02]  /*88f0*/  @!P0 ST.E.128 [R4.64], R8 ;  /* 0x0000000804008985 */ /* 0x0023e4000c101d08 */
.L_x_365:
[----:B------:R-:W-:Y:S05]  /*8900*/  BSYNC B2 ;  /* 0x0000000000027941 */ /* 0x000fea0003800000 */
.L_x_342:
[----:B------:R-:W-:Y:S01]  /*8910*/  IMAD.IADD R3, R90, 0x1, -R81 ;  /* 0x000000015a037824 */ /* 0x000fe200078e0a51 */
[----:B-1----:R-:W-:Y:S01]  /*8920*/  P2R R24, PR, RZ, 0x4 ;  /* 0x00000004ff187803 */ /* 0x002fe20000000000 */
[----:B------:R-:W-:Y:S01]  /*8930*/  IMAD.WIDE R8, R41, 0x70, R116 ;  /* 0x0000007029087825 */ /* 0x000fe200078e0274 */
[----:B------:R-:W-:Y:S01]  /*8940*/  LOP3.LUT P2, RZ, R234, 0x4, RZ, 0xc0, !PT ;  /* 0x00000004eaff7812 */ /* 0x000fe2000784c0ff */
[----:B------:R-:W-:Y:S01]  /*8950*/  BSSY B0, `(.L_x_380) ;  /* 0x0000054000007945 */ /* 0x000fe20003800000 */
[C---:B------:R-:W-:Y:S02]  /*8960*/  ISETP.GE.AND P1, PT, R3.reuse, 0x21, PT ;  /* 0x000000210300780c */ /* 0x040fe40003f26270 */
[C---:B------:R-:W-:Y:S02]  /*8970*/  ISETP.GE.AND P3, PT, R3.reuse, 0x41, PT ;  /* 0x000000410300780c */ /* 0x040fe40003f66270 */
[C---:B------:R-:W-:Y:S09]  /*8980*/  ISETP.GE.AND P4, PT, R3.reuse, 0x61, PT ;  /* 0x000000610300780c */ /* 0x040ff20003f86270 */
[C---:B------:R-:W-:Y:S05]  /*8990*/  @P1 IADD3 R6, P0, R8.reuse, 0x20, RZ ;  /* 0x0000002008061810 */ /* 0x040fea0007f1e0ff */
[--C-:B------:R-:W-:Y:S01]  /*89a0*/  @P1 IMAD.X R11, RZ, RZ, R9.reuse, P0 ;  /* 0x000000ffff0b1224 */ /* 0x100fe200000e0609 */
[C---:B------:R-:W-:Y:S04]  /*89b0*/  @P3 IADD3 R10, P0, R8.reuse, 0x40, RZ ;  /* 0x00000040080a3810 */ /* 0x040fe80007f1e0ff */
[----:B------:R-:W-:Y:S02]  /*89c0*/  @P3 IADD3.X R22, RZ, R9, RZ, P0, !PT ;  /* 0x00000009ff163210 */ /* 0x000fe400007fe4ff */
[C---:B------:R-:W-:Y:S05]  /*89d0*/  @P4 IADD3 R15, P0, R8.reuse, 0x60, RZ ;  /* 0x00000060080f4810 */ /* 0x040fea0007f1e0ff */
[----:B------:R-:W-:Y:S01]  /*89e0*/  @P4 IMAD.X R23, RZ, RZ, R9, P0 ;  /* 0x000000ffff174224 */ /* 0x000fe200000e0609 */
[----:B------:R-:W-:Y:S11]  /*89f0*/  ISETP.GE.AND P0, PT, R3, 0x1, PT ;  /* 0x000000010300780c */ /* 0x000ff60003f06270 */
[----:B------:R-:W-:Y:S02]  /*8a00*/  @!UPT UIADD3 URZ, URZ, URZ, URZ ;  /* 0x0000003f3f3ff290 */ /* 0x000fe4000fffe03f */
[----:B------:R-:W-:Y:S01]  /*8a10*/  @P0 IMAD R3, R9, c[0x0][0x258], RZ ;  /* 0x0000960009030a24 */ /* 0x000fe200078e02ff */
[----:B--2---:R-:W-:Y:S01]  /*8a20*/  @P0 MOV R4, R98 ;  /* 0x0000006200040202 */ /* 0x004fe20000000f00 */
[----:B----4-:R-:W-:Y:S02]  /*8a30*/  @P0 IMAD.MOV.U32 R5, RZ, RZ, R97 ;  /* 0x000000ffff050224 */ /* 0x010fe400078e0061 */
[C---:B------:R-:W-:Y:S02]  /*8a40*/  @P0 IMAD R3, R8.reuse, c[0x0][0x25c], R3 ;  /* 0x0000970008030a24 */ /* 0x040fe400078e0203 */
[----:B------:R-:W-:Y:S05]  /*8a50*/  @P0 IMAD.WIDE.U32 R4, R8, c[0x0][0x258], R4 ;  /* 0x0000960008040a25 */ /* 0x000fea00078e0004 */
[C---:B------:R-:W-:Y:S02]  /*8a60*/  @P0 LEA R18, P5, R4.reuse, c[0x0][0x250], 0x1 ;  /* 0x0000940004120a11 */ /* 0x040fe400078a08ff */
[----:B------:R-:W-:Y:S04]  /*8a70*/  @P0 IADD3 R3, R5, R3, RZ ;  /* 0x0000000305030210 */ /* 0x000fe80007ffe0ff */
[----:B------:R-:W-:Y:S01]  /*8a80*/  @P0 LEA.HI.X R19, R4, c[0x0][0x254], R3, 0x1, P5 ;  /* 0x0000950004130a11 */ /* 0x000fe200028f0c03 */
[----:B------:R-:W-:Y:S02]  /*8a90*/  IMAD R3, R113, c[0x0][0x208], RZ ;  /* 0x0000820071037a24 */ /* 0x000fe400078e02ff */
[C---:B------:R-:W-:Y:S02]  /*8aa0*/  IMAD.WIDE.U32 R4, R96.reuse, c[0x0][0x208], RZ ;  /* 0x0000820060047a25 */ /* 0x040fe400078e00ff */
[----:B------:R-:W-:Y:S01]  /*8ab0*/  @!PT LDS RZ, [RZ] ;  /* 0x00000000fffff984 */ /* 0x000fe20000000800 */
[----:B------:R-:W-:Y:S01]  /*8ac0*/  @!PT LDS RZ, [RZ] ;  /* 0x00000000fffff984 */ /* 0x000fe20000000800 */
[----:B------:R-:W-:Y:S01]  /*8ad0*/  @!PT LDS RZ, [RZ] ;  /* 0x00000000fffff984 */ /* 0x000fe20000000800 */
[----:B------:R1:W-:Y:S02]  /*8ae0*/  @P0 LDGSTS.E.BYPASS.LTC128B.128 [R213+0x100], [R18.64], !P2 ;  /* 0x0010000012d50fae */ /* 0x0003e4000d101d48 */
[----:B------:R-:W-:Y:S04]  /*8af0*/  IMAD R3, R96, c[0x0][0x20c], R3 ;  /* 0x0000830060037a24 */ /* 0x000fe800078e0203 */
[----:B------:R-:W-:Y:S02]  /*8b00*/  IMAD.IADD R5, R5, 0x1, R3 ;  /* 0x0000000105057824 */ /* 0x000fe400078e0203 */
[----:B------:R-:W-:Y:S02]  /*8b10*/  IMAD R3, R114, c[0x0][0x218], RZ ;  /* 0x0000860072037a24 */ /* 0x000fe400078e02ff */
[C---:B------:R-:W-:Y:S04]  /*8b20*/  IMAD.WIDE.U32 R4, R95.reuse, c[0x0][0x218], R4 ;  /* 0x000086005f047a25 */ /* 0x040fe800078e0004 */
[----:B------:R-:W-:Y:S01]  /*8b30*/  IMAD R3, R95, c[0x0][0x21c], R3 ;  /* 0x000087005f037a24 */ /* 0x000fe200078e0203 */
[----:B------:R-:W-:Y:S02]  /*8b40*/  IADD3 R20, P5, R124, R4, RZ ;  /* 0x000000047c147210 */ /* 0x000fe40007fbe0ff */
[-C--:B------:R-:W-:Y:S02]  /*8b50*/  @P1 MOV R4, R98.reuse ;  /* 0x0000006200041202 */ /* 0x080fe40000000f00 */
[----:B------:R-:W-:Y:S01]  /*8b60*/  IADD3.X R21, R133, R5, R3, P5, !PT ;  /* 0x0000000585157210 */ /* 0x000fe20002ffe403 */
[----:B------:R-:W-:Y:S02]  /*8b70*/  @P1 IMAD R3, R11, c[0x0][0x258], RZ ;  /* 0x000096000b031a24 */ /* 0x000fe400078e02ff */
[----:B------:R-:W-:Y:S02]  /*8b80*/  @P1 IMAD.MOV.U32 R5, RZ, RZ, R97 ;  /* 0x000000ffff051224 */ /* 0x000fe400078e0061 */
[C---:B------:R-:W-:Y:S02]  /*8b90*/  @P1 IMAD R3, R6.reuse, c[0x0][0x25c], R3 ;  /* 0x0000970006031a24 */ /* 0x040fe400078e0203 */
[----:B------:R-:W-:Y:S05]  /*8ba0*/  @P1 IMAD.WIDE.U32 R4, R6, c[0x0][0x258], R4 ;  /* 0x0000960006041a25 */ /* 0x000fea00078e0004 */
[C---:B------:R-:W-:Y:S02]  /*8bb0*/  @P1 LEA R16, P5, R4.reuse, c[0x0][0x250], 0x1 ;  /* 0x0000940004101a11 */ /* 0x040fe400078a08ff */
[----:B------:R-:W-:Y:S02]  /*8bc0*/  @P1 IADD3 R3, R5, R3, RZ ;  /* 0x0000000305031210 */ /* 0x000fe40007ffe0ff */
[----:B------:R-:W-:Y:S02]  /*8bd0*/  @P3 MOV R5, R97 ;  /* 0x0000006100053202 */ /* 0x000fe40000000f00 */
[----:B------:R-:W-:Y:S01]  /*8be0*/  @P1 LEA.HI.X R17, R4, c[0x0][0x254], R3, 0x1, P5 ;  /* 0x0000950004111a11 */ /* 0x000fe200028f0c03 */
[----:B------:R-:W-:Y:S02]  /*8bf0*/  @P3 IMAD R3, R22, c[0x0][0x258], RZ ;  /* 0x0000960016033a24 */ /* 0x000fe400078e02ff */
[----:B------:R-:W-:Y:S02]  /*8c00*/  @P3 IMAD.MOV.U32 R4, RZ, RZ, R98 ;  /* 0x000000ffff043224 */ /* 0x000fe400078e0062 */
[C---:B------:R-:W-:Y:S02]  /*8c10*/  @P3 IMAD R3, R10.reuse, c[0x0][0x25c], R3 ;  /* 0x000097000a033a24 */ /* 0x040fe400078e0203 */
[----:B------:R-:W-:Y:S04]  /*8c20*/  @P3 IMAD.WIDE.U32 R4, R10, c[0x0][0x258], R4 ;  /* 0x000096000a043a25 */ /* 0x000fe800078e0004 */
[----:B------:R-:W-:Y:S01]  /*8c30*/  @P3 IMAD.IADD R3, R5, 0x1, R3 ;  /* 0x0000000105033824 */ /* 0x000fe200078e0203 */
[C---:B------:R-:W-:Y:S01]  /*8c40*/  @P3 LEA R10, P5, R4.reuse, c[0x0][0x250], 0x1 ;  /* 0x00009400040a3a11 */ /* 0x040fe200078a08ff */
[----:B------:R-:W-:Y:S03]  /*8c50*/  @P4 IMAD.MOV.U32 R5, RZ, RZ, R97 ;  /* 0x000000ffff054224 */ /* 0x000fe600078e0061 */
[----:B------:R-:W-:Y:S01]  /*8c60*/  @P3 LEA.HI.X R11, R4, c[0x0][0x254], R3, 0x1, P5 ;  /* 0x00009500040b3a11 */ /* 0x000fe200028f0c03 */
[----:B------:R-:W-:Y:S01]  /*8c70*/  @P4 IMAD R3, R23, c[0x0][0x258], RZ ;  /* 0x0000960017034a24 */ /* 0x000fe200078e02ff */
[----:B------:R-:W-:Y:S03]  /*8c80*/  @P4 MOV R4, R98 ;  /* 0x0000006200044202 */ /* 0x000fe60000000f00 */
[C---:B------:R-:W-:Y:S02]  /*8c90*/  @P4 IMAD R3, R15.reuse, c[0x0][0x25c], R3 ;  /* 0x000097000f034a24 */ /* 0x040fe400078e0203 */
[----:B------:R-:W-:Y:S05]  /*8ca0*/  @P4 IMAD.WIDE.U32 R4, R15, c[0x0][0x258], R4 ;  /* 0x000096000f044a25 */ /* 0x000fea00078e0004 */
[C---:B------:R-:W-:Y:S02]  /*8cb0*/  @P4 LEA R8, P5, R4.reuse, c[0x0][0x250], 0x1 ;  /* 0x0000940004084a11 */ /* 0x040fe400078a08ff */
[----:B------:R-:W-:Y:S04]  /*8cc0*/  @P4 IADD3 R3, R5, R3, RZ ;  /* 0x0000000305034210 */ /* 0x000fe80007ffe0ff */
[----:B------:R-:W-:Y:S02]  /*8cd0*/  @P4 LEA.HI.X R9, R4, c[0x0][0x254], R3, 0x1, P5 ;  /* 0x0000950004094a11 */ /* 0x000fe400028f0c03 */
[C---:B------:R-:W-:Y:S04]  /*8ce0*/  LEA R15, P5, R20.reuse, c[0x0][0x1f8], 0x1 ;  /* 0x00007e00140f7a11 */ /* 0x040fe800078a08ff */
[----:B------:R-:W-:Y:S01]  /*8cf0*/  LEA.HI.X R6, R20, c[0x0][0x1fc], R21, 0x1, P5 ;  /* 0x00007f0014067a11 */ /* 0x000fe200028f0c15 */
[----:B------:R1:W2:Y:S01]  /*8d00*/  SHFL.IDX PT, R3, R15, RZ, 0x181f ;  /* 0x00181fff0f037589 */ /* 0x0002a200000e0000 */
[----:B------:R-:W-:Y:S03]  /*8d10*/  LOP3.LUT P5, RZ, R234, 0x2, RZ, 0xc0, !PT ;  /* 0x00000002eaff7812 */ /* 0x000fe600078ac0ff */
[----:B------:R1:W4:Y:S10]  /*8d20*/  SHFL.IDX PT, R5, R6, RZ, 0x181f ;  /* 0x00181fff06057589 */ /* 0x00033400000e0000 */
[----:B------:R1:W-:Y:S04]  /*8d30*/  @P0 LDGSTS.E.BYPASS.LTC128B.128 [R213+0x3900], [R18.64+0x80], !P5 ;  /* 0x0390008012d50fae */ /* 0x0003e8000e901d48 */
[----:B------:R1:W-:Y:S04]  /*8d40*/  @P1 LDGSTS.E.BYPASS.LTC128B.128 [R215+0x1100], [R16.64], !P2 ;  /* 0x0110000010d71fae */ /* 0x0003e8000d101d48 */
[----:B------:R1:W-:Y:S04]  /*8d50*/  @P1 LDGSTS.E.BYPASS.LTC128B.128 [R215+0x4900], [R16.64+0x80], !P5 ;  /* 0x0490008010d71fae */ /* 0x0003e8000e901d48 */
[----:B------:R1:W-:Y:S04]  /*8d60*/  @P3 LDGSTS.E.BYPASS.LTC128B.128 [R215+0x2100], [R10.64], !P2 ;  /* 0x021000000ad73fae */ /* 0x0003e8000d101d48 */
[----:B------:R1:W-:Y:S04]  /*8d70*/  @P3 LDGSTS.E.BYPASS.LTC128B.128 [R215+0x5900], [R10.64+0x80], !P5 ;  /* 0x059000800ad73fae */ /* 0x0003e8000e901d48 */
[----:B------:R1:W-:Y:S01]  /*8d80*/  @P4 LDGSTS.E.BYPASS.LTC128B.128 [R215+0x3100], [R8.64], !P2 ;  /* 0x0310000008d74fae */ /* 0x0003e2000d101d48 */
[----:B------:R-:W-:Y:S03]  /*8d90*/  ISETP.NE.AND P2, PT, R24, RZ, PT ;  /* 0x000000ff1800720c */ /* 0x000fe60003f45270 */
[----:B------:R1:W-:Y:S04]  /*8da0*/  @P4 LDGSTS.E.BYPASS.LTC128B.128 [R215+0x6900], [R8.64+0x80], !P5 ;  /* 0x0690008008d74fae */ /* 0x0003e8000e901d48 */
[----:B------:R-:W0:Y:S01]  /*8db0*/  LDGDEPBAR ;  /* 0x00000000000079af */ /* 0x000e220000000000 */
[----:B------:R-:W-:Y:S04]  /*8dc0*/  DEPBAR.LE SB0, 0x0 ;  /* 0x000080000000791a */ /* 0x000fe80000000000 */
[----:B------:R-:W-:Y:S06]  /*8dd0*/  BAR.SYNC.DEFER_BLOCKING 0x0 ;  /* 0x0000000000007b1d */ /* 0x000fec0000010000 */
[----:B------:R-:W-:-:S05]  /*8de0*/  @!P0 BRA `(.L_x_381) ;  /* 0x000000a000008947 */ /* 0x000fca0003800000 */
[----:B-12-4-:R-:W1:Y:S01]  /*8df0*/  @!P6 LDS.128 R16, [R213+0x100] ;  /* 0x00010000d510e984 */ /* 0x016e620000000c00 */
[C---:B------:R-:W-:Y:S04]  /*8e00*/  @!P6 LEA R8, P0, R76.reuse, R3, 0x1 ;  /* 0x000000034c08e211 */ /* 0x040fe800078008ff */
[----:B------:R-:W-:Y:S02]  /*8e10*/  @!P6 LEA.HI.X R9, R76, R5, R77, 0x1, P0 ;  /* 0x000000054c09e211 */ /* 0x000fe400000f0c4d */
[C---:B------:R-:W-:Y:S11]  /*8e20*/  ISETP.GE.AND P0, PT, R212.reuse, c[0x0][0x1d4], PT ;  /* 0x00007500d4007a0c */ /* 0x040ff60003f06270 */
[----:B------:R-:W-:Y:S02]  /*8e30*/  @!UPT UIADD3 URZ, URZ, URZ, URZ ;  /* 0x0000003f3f3ff290 */ /* 0x000fe4000fffe03f */
[C---:B------:R-:W-:Y:S04]  /*8e40*/  @!P0 LEA R4, P5, R212.reuse, R3, 0x1 ;  /* 0x00000003d4048211 */ /* 0x040fe800078a08ff */
[----:B------:R-:W-:Y:S01]  /*8e50*/  @!P0 LEA.HI.X R5, R212, R5, R230, 0x1, P5 ;  /* 0x00000005d4058211 */ /* 0x000fe200028f0ce6 */
[----:B-1----:R-:W-:Y:S04]  /*8e60*/  @!P6 ST.E.128 [R8.64], R16 ;  /* 0x000000100800e985 */ /* 0x002fe8000c101d08 */
[----:B------:R-:W1:Y:S04]  /*8e70*/  @!P0 LDS.128 R8, [R213+0x3900] ;  /* 0x00390000d5088984 */ /* 0x000e680000000c00 */
[----:B-1----:R1:W-:Y:S02]  /*8e80*/  @!P0 ST.E.128 [R4.64], R8 ;  /* 0x0000000804008985 */ /* 0x0023e4000c101d08 */
.L_x_381:
[----:B-12-4-:R-:W-:Y:S05]  /*8e90*/  BSYNC B0 ;  /* 0x0000000000007941 */ /* 0x016fea0003800000 */
.L_x_380:
[----:B------:R1:W2:Y:S01]  /*8ea0*/  SHFL.IDX PT, R5, R6, 0x1, 0x181f ;  /* 0x00381f0006057f89 */ /* 0x0002a200000e0000 */
[----:B------:R-:W-:Y:S03]  /*8eb0*/  BSSY B0, `(.L_x_382) ;  /* 0x000000d000007945 */ /* 0x000fe60003800000 */
[----:B------:R1:W4:Y:S01]  /*8ec0*/  SHFL.IDX PT, R3, R15, 0x1, 0x181f ;  /* 0x00381f000f037f89 */ /* 0x00032200000e0000 */
[----:B------:R-:W-:-:S05]  /*8ed0*/  @!P1 BRA `(.L_x_383) ;  /* 0x000000a000009947 */ /* 0x000fca0003800000 */
[----:B------:R-:W5:Y:S01]  /*8ee0*/  @!P6 LDS.128 R16, [R213+0x1100] ;  /* 0x00110000d510e984 */ /* 0x000f620000000c00 */
[C---:B----4-:R-:W-:Y:S04]  /*8ef0*/  @!P6 LEA R8, P0, R76.reuse, R3, 0x1 ;  /* 0x000000034c08e211 */ /* 0x050fe800078008ff */
[----:B--2---:R-:W-:Y:S02]  /*8f00*/  @!P6 LEA.HI.X R9, R76, R5, R77, 0x1, P0 ;  /* 0x000000054c09e211 */ /* 0x004fe400000f0c4d */
[C---:B------:R-:W-:Y:S11]  /*8f10*/  ISETP.GE.AND P0, PT, R212.reuse, c[0x0][0x1d4], PT ;  /* 0x00007500d4007a0c */ /* 0x040ff60003f06270 */
[----:B------:R-:W-:Y:S02]  /*8f20*/  @!UPT UIADD3 URZ, URZ, URZ, URZ ;  /* 0x0000003f3f3ff290 */ /* 0x000fe4000fffe03f */
[C---:B------:R-:W-:Y:S04]  /*8f30*/  @!P0 LEA R4, P1, R212.reuse, R3, 0x1 ;  /* 0x00000003d4048211 */ /* 0x040fe800078208ff */
[----:B------:R-:W-:Y:S01]  /*8f40*/  @!P0 LEA.HI.X R5, R212, R5, R230, 0x1, P1 ;  /* 0x00000005d4058211 */ /* 0x000fe200008f0ce6 */
[----:B-----5:R-:W-:Y:S04]  /*8f50*/  @!P6 ST.E.128 [R8.64], R16 ;  /* 0x000000100800e985 */ /* 0x020fe8000c101d08 */
[----:B------:R-:W2:Y:S04]  /*8f60*/  @!P0 LDS.128 R8, [R213+0x4900] ;  /* 0x00490000d5088984 */ /* 0x000ea80000000c00 */
[----:B--2---:R2:W-:Y:S02]  /*8f70*/  @!P0 ST.E.128 [R4.64], R8 ;  /* 0x0000000804008985 */ /* 0x0045e4000c101d08 */
.L_x_383:
[----:B------:R-:W-:Y:S05]  /*8f80*/  BSYNC B0 ;  /* 0x0000000000007941 */ /* 0x000fea0003800000 */
.L_x_382:
[----:B--2---:R2:W1:Y:S01]  /*8f90*/  SHFL.IDX PT, R5, R6, 0x2, 0x181f ;  /* 0x00581f0006057f89 */ /* 0x00446200000e0000 */
[----:B------:R-:W-:Y:S03]  /*8fa0*/  BSSY B0, `(.L_x_384) ;  /* 0x000000d000007945 */ /* 0x000fe60003800000 */
[----:B----4-:R2:W4:Y:S01]  /*8fb0*/  SHFL.IDX PT, R3, R15, 0x2, 0x181f ;  /* 0x00581f000f037f89 */ /* 0x01052200000e0000 */
[----:B------:R-:W-:-:S05]  /*8fc0*/  @!P3 BRA `(.L_x_385) ;  /* 0x000000a00000b947 */ /* 0x000fca0003800000 */
[----:B------:R-:W5:Y:S01]  /*8fd0*/  @!P6 LDS.128 R16, [R213+0x2100] ;  /* 0x00210000d510e984 */ /* 0x000f620000000c00 */
[C---:B----4-:R-:W-:Y:S04]  /*8fe0*/  @!P6 LEA R8, P0, R76.reuse, R3, 0x1 ;  /* 0x000000034c08e211 */ /* 0x050fe800078008ff */
[----:B-1----:R-:W-:Y:S02]  /*8ff0*/  @!P6 LEA.HI.X R9, R76, R5, R77, 0x1, P0 ;  /* 0x000000054c09e211 */ /* 0x002fe400000f0c4d */
[C---:B------:R-:W-:Y:S11]  /*9000*/  ISETP.GE.AND P0, PT, R212.reuse, c[0x0][0x1d4], PT ;  /* 0x00007500d4007a0c */ /* 0x040ff60003f06270 */
[----:B------:R-:W-:Y:S02]  /*9010*/  @!UPT UIADD3 URZ, URZ, URZ, URZ ;  /* 0x0000003f3f3ff290 */ /* 0x000fe4000fffe03f */
[C---:B------:R-:W-:Y:S04]  /*9020*/  @!P0 LEA R4, P1, R212.reuse, R3, 0x1 ;  /* 0x00000003d4048211 */ /* 0x040fe800078208ff */
[----:B------:R-:W-:Y:S01]  /*9030*/  @!P0 LEA.HI.X R5, R212, R5, R230, 0x1, P1 ;  /* 0x00000005d4058211 */ /* 0x000fe200008f0ce6 */
[----:B-----5:R-:W-:Y:S04]  /*9040*/  @!P6 ST.E.128 [R8.64], R16 ;  /* 0x000000100800e985 */ /* 0x020fe8000c101d08 */
[----:B------:R-:W1:Y:S04]  /*9050*/  @!P0 LDS.128 R8, [R213+0x5900] ;  /* 0x00590000d5088984 */ /* 0x000e680000000c00 */
[----:B-1----:R1:W-:Y:S02]  /*9060*/  @!P0 ST.E.128 [R4.64], R8 ;  /* 0x0000000804008985 */ /* 0x0023e4000c101d08 */
.L_x_385:
[----:B------:R-:W-:Y:S05]  /*9070*/  BSYNC B0 ;  /* 0x0000000000007941 */ /* 0x000fea0003800000 */
.L_x_384:
[----:B-1----:R1:W2:Y:S01]  /*9080*/  SHFL.IDX PT, R5, R6, 0x3, 0x181f ;  /* 0x00781f0006057f89 */ /* 0x0022a200000e0000 */
[----:B------:R-:W-:Y:S03]  /*9090*/  BSSY B0, `(.L_x_386) ;  /* 0x000000d000007945 */ /* 0x000fe60003800000 */
[----:B----4-:R1:W4:Y:S01]  /*90a0*/  SHFL.IDX PT, R3, R15, 0x3, 0x181f ;  /* 0x00781f000f037f89 */ /* 0x01032200000e0000 */
        /* <DEDUP_REMOVED lines=11> */
.L_x_387:
[----:B------:R-:W-:Y:S05]  /*9160*/  BSYNC B0 ;  /* 0x0000000000007941 */ /* 0x000fea0003800000 */
.L_x_386:
[----:B------:R-:W-:Y:S01]  /*9170*/  ISETP.GT.AND P0, PT, R41, R115, PT ;  /* 0x000000732900720c */ /* 0x000fe20003f04270 */
[----:B------:R-:W-:Y:S03]  /*9180*/  BSSY B0, `(.L_x_388) ;  /* 0x0000030000007945 */ /* 0x000fe60003800000 */
[----:B-12---:R-:W-:Y:S09]  /*9190*/  P2R R15, PR, RZ, 0x1 ;  /* 0x00000001ff0f7803 */ /* 0x006ff20000000000 */
[----:B------:R-:W-:-:S05]  /*91a0*/  @!P0 BRA `(.L_x_389) ;  /* 0x000002d000008947 */ /* 0x000fca0003800000 */
[----:B----4-:R-:W-:Y:S01]  /*91b0*/  IADD3 R3, R41, -0x1, RZ ;  /* 0xffffffff29037810 */ /* 0x010fe20007ffe0ff */
[----:B------:R-:W-:Y:S01]  /*91c0*/  IMAD.MOV.U32 R4, RZ, RZ, R120 ;  /* 0x000000ffff047224 */ /* 0x000fe200078e0078 */
[----:B------:R-:W-:Y:S01]  /*91d0*/  ISETP.GE.AND P3, PT, R220, 0x21, PT ;  /* 0x00000021dc00780c */ /* 0x000fe20003f66270 */
[----:B------:R-:W-:Y:S01]  /*91e0*/  IMAD.MOV.U32 R5, RZ, RZ, R119 ;  /* 0x000000ffff057224 */ /* 0x000fe200078e0077 */
[----:B------:R-:W-:Y:S01]  /*91f0*/  SHF.R.S32.HI R8, RZ, 0x1f, R3 ;  /* 0x0000001fff087819 */ /* 0x000fe20000011403 */
[----:B------:R-:W-:Y:S01]  /*9200*/  IMAD R6, R154, R3, RZ ;  /* 0x000000039a067224 */ /* 0x000fe200078e02ff */
[C---:B------:R-:W-:Y:S01]  /*9210*/  ISETP.GE.AND P1, PT, R220.reuse, 0x41, PT ;  /* 0x00000041dc00780c */ /* 0x040fe20003f26270 */
[-C--:B------:R-:W-:Y:S01]  /*9220*/  IMAD.WIDE.U32 R4, R3, R138.reuse, R4 ;  /* 0x0000008a03047225 */ /* 0x080fe200078e0004 */
[----:B------:R-:W-:Y:S02]  /*9230*/  ISETP.GE.AND P4, PT, R220, 0x1, PT ;  /* 0x00000001dc00780c */ /* 0x000fe40003f86270 */
[----:B------:R-:W-:Y:S01]  /*9240*/  P2R R18, PR, RZ, 0x4 ;  /* 0x00000004ff127803 */ /* 0x000fe20000000000 */
[----:B------:R-:W-:Y:S01]  /*9250*/  IMAD R3, R8, R138, R6 ;  /* 0x0000008a08037224 */ /* 0x000fe200078e0206 */
[----:B------:R-:W-:Y:S03]  /*9260*/  LOP3.LUT P2, RZ, R234, 0x4, RZ, 0xc0, !PT ;  /* 0x00000004eaff7812 */ /* 0x000fe6000784c0ff */
[----:B------:R-:W-:Y:S01]  /*9270*/  IMAD.IADD R3, R5, 0x1, R3 ;  /* 0x0000000105037824 */ /* 0x000fe200078e0203 */
[-C--:B------:R-:W-:Y:S05]  /*9280*/  @P3 IADD3 R5, P0, R163, R4.reuse, RZ ;  /* 0x00000004a3053210 */ /* 0x080fea0007f1e0ff */
[C---:B------:R-:W-:Y:S01]  /*9290*/  @P3 IMAD.X R8, R3.reuse, 0x1, R158, P0 ;  /* 0x0000000103083824 */ /* 0x040fe200000e069e */
[-C--:B------:R-:W-:Y:S04]  /*92a0*/  @P1 IADD3 R6, P0, R164, R4.reuse, RZ ;  /* 0x00000004a4061210 */ /* 0x080fe80007f1e0ff */
[----:B------:R-:W-:Y:S02]  /*92b0*/  @P1 IADD3.X R9, R3, UR15, RZ, P0, !PT ;  /* 0x0000000f03091c10 */ /* 0x000fe400087fe4ff */
[C---:B------:R-:W-:Y:S04]  /*92c0*/  @P4 LEA R16, P0, R4.reuse, c[0x0][0x220], 0x1 ;  /* 0x0000880004104a11 */ /* 0x040fe800078008ff */
[----:B------:R-:W-:Y:S02]  /*92d0*/  @P4 LEA.HI.X R17, R4, c[0x0][0x224], R3, 0x1, P0 ;  /* 0x0000890004114a11 */ /* 0x000fe400000f0c03 */
[C---:B------:R-:W-:Y:S03]  /*92e0*/  @P3 LEA R10, P0, R5.reuse, c[0x0][0x220], 0x1 ;  /* 0x00008800050a3a11 */ /* 0x040fe600078008ff */
[----:B------:R-:W-:Y:S01]  /*92f0*/  @!PT LDS RZ, [RZ] ;  /* 0x00000000fffff984 */ /* 0x000fe20000000800 */
[----:B------:R-:W-:Y:S01]  /*9300*/  @!PT LDS RZ, [RZ] ;  /* 0x00000000fffff984 */ /* 0x000fe20000000800 */
[----:B------:R-:W-:Y:S01]  /*9310*/  @!PT LDS RZ, [RZ] ;  /* 0x00000000fffff984 */ /* 0x000fe20000000800 */
[----:B------:R1:W-:Y:S01]  /*9320*/  @P4 LDGSTS.E.BYPASS.LTC128B.128 [R213+0x8100], [R16.64], !P2 ;  /* 0x0810000010d54fae */ /* 0x0003e2000d101d48 */
[----:B------:R-:W-:Y:S02]  /*9330*/  @P3 LEA.HI.X R11, R5, c[0x0][0x224], R8, 0x1, P0 ;  /* 0x00008900050b3a11 */ /* 0x000fe400000f0c08 */
[----:B------:R-:W-:Y:S02]  /*9340*/  @P1 LEA R8, P0, R6, c[0x0][0x220], 0x1 ;  /* 0x0000880006081a11 */ /* 0x000fe400078008ff */
[----:B------:R-:W-:Y:S02]  /*9350*/  ISETP.NE.AND P2, PT, R18, RZ, PT ;  /* 0x000000ff1200720c */ /* 0x000fe40003f45270 */
[----:B------:R-:W-:Y:S02]  /*9360*/  @P1 LEA.HI.X R9, R6, c[0x0][0x224], R9, 0x1, P0 ;  /* 0x0000890006091a11 */ /* 0x000fe400000f0c09 */
[----:B------:R-:W-:Y:S11]  /*9370*/  ISETP.GE.AND P0, PT, R220, 0x61, PT ;  /* 0x00000061dc00780c */ /* 0x000ff60003f06270 */
[----:B------:R-:W-:Y:S02]  /*9380*/  @!UPT UIADD3 URZ, URZ, URZ, URZ ;  /* 0x0000003f3f3ff290 */ /* 0x000fe4000fffe03f */
[----:B------:R-:W-:Y:S05]  /*9390*/  @P0 IADD3 R5, P5, R148, R4, RZ ;  /* 0x0000000494050210 */ /* 0x000fea0007fbe0ff */
[----:B------:R-:W-:Y:S01]  /*93a0*/  @P0 IMAD.X R3, R3, 0x1, R157, P5 ;  /* 0x0000000103030824 */ /* 0x000fe200028e069d */
[C---:B------:R-:W-:Y:S04]  /*93b0*/  @P0 LEA R4, P5, R5.reuse, c[0x0][0x220], 0x1 ;  /* 0x0000880005040a11 */ /* 0x040fe800078a08ff */
[----:B------:R-:W-:Y:S02]  /*93c0*/  @P0 LEA.HI.X R5, R5, c[0x0][0x224], R3, 0x1, P5 ;  /* 0x0000890005050a11 */ /* 0x000fe400028f0c03 */
[C---:B------:R-:W-:Y:S11]  /*93d0*/  LOP3.LUT P5, RZ, R234.reuse, 0x2, RZ, 0xc0, !PT ;  /* 0x00000002eaff7812 */ /* 0x040ff600078ac0ff */
[----:B------:R-:W-:Y:S02]  /*93e0*/  @!UPT UIADD3 URZ, URZ, URZ, URZ ;  /* 0x0000003f3f3ff290 */ /* 0x000fe4000fffe03f */
[----:B------:R1:W-:Y:S01]  /*93f0*/  @P4 LDGSTS.E.BYPASS.LTC128B.128 [R213+0xb900], [R16.64+0x80], !P5 ;  /* 0x0b90008010d54fae */ /* 0x0003e2000e901d48 */
[----:B------:R-:W-:Y:S11]  /*9400*/  LOP3.LUT P4, RZ, R234, 0x4, RZ, 0xc0, !PT ;  /* 0x00000004eaff7812 */ /* 0x000ff6000788c0ff */
[----:B------:R-:W-:Y:S02]  /*9410*/  @!UPT UIADD3 URZ, URZ, URZ, URZ ;  /* 0x0000003f3f3ff290 */ /* 0x000fe4000fffe03f */
[----:B------:R1:W-:Y:S04]  /*9420*/  @P3 LDGSTS.E.BYPASS.LTC128B.128 [R215+0x9100], [R10.64], !P4 ;  /* 0x091000000ad73fae */ /* 0x0003e8000e101d48 */
[----:B------:R1:W-:Y:S04]  /*9430*/  @P3 LDGSTS.E.BYPASS.LTC128B.128 [R215+0xc900], [R10.64+0x80], !P5 ;  /* 0x0c9000800ad73fae */ /* 0x0003e8000e901d48 */
[----:B------:R1:W-:Y:S04]  /*9440*/  @P1 LDGSTS.E.BYPASS.LTC128B.128 [R215+0xa100], [R8.64], !P4 ;  /* 0x0a10000008d71fae */ /* 0x0003e8000e101d48 */
[----:B------:R1:W-:Y:S04]  /*9450*/  @P1 LDGSTS.E.BYPASS.LTC128B.128 [R215+0xd900], [R8.64+0x80], !P5 ;  /* 0x0d90008008d71fae */ /* 0x0003e8000e901d48 */
[----:B------:R1:W-:Y:S04]  /*9460*/  @P0 LDGSTS.E.BYPASS.LTC128B.128 [R215+0xb100], [R4.64], !P4 ;  /* 0x0b10000004d70fae */ /* 0x0003e8000e101d48 */
[----:B------:R1:W-:Y:S02]  /*9470*/  @P0 LDGSTS.E.BYPASS.LTC128B.128 [R215+0xe900], [R4.64+0x80], !P5 ;  /* 0x0e90008004d70fae */ /* 0x0003e4000e901d48 */
.L_x_389:
[----:B------:R-:W-:Y:S05]  /*9480*/  BSYNC B0 ;  /* 0x0000000000007941 */ /* 0x000fea0003800000 */
.L_x_388:
[----:B------:R-:W0:Y:S01]  /*9490*/  LDGDEPBAR ;  /* 0x00000000000079af */ /* 0x000e220000000000 */
[----:B------:R-:W-:Y:S02]  /*94a0*/  ISETP.NE.AND P0, PT, R15, RZ, PT ;  /* 0x000000ff0f00720c */ /* 0x000fe40003f05270 */
[----:B------:R-:W-:Y:S11]  /*94b0*/  IADD3 R41, R41, -0x1, RZ ;  /* 0xffffffff29297810 */ /* 0x000ff60007ffe0ff */
[----:B------:R-:W-:-:S05]  /*94c0*/  @P0 BRA `(.L_x_390) ;  /* 0xffff9d1000000947 */ /* 0x000fca000383ffff */
[----:B------:R-:W-:Y:S01]  /*94d0*/  WARPSYNC 0xffffffff ;  /* 0xffffffff00007948 */ /* 0x000fe20003800000 */
[----:B------:R-:W-:Y:S06]  /*94e0*/  BAR.SYNC.DEFER_BLOCKING 0x0 ;  /* 0x0000000000007b1d */ /* 0x000fec0000010000 */
.L_x_341:
[----:B------:R-:W-:Y:S01]  /*94f0*/  ISETP.GE.AND P0, PT, R144, 0x1, PT ;  /* 0x000000019000780c */ /* 0x000fe20003f06270 */
[----:B------:R-:W-:Y:S01]  /*9500*/  BSSY B0, `(.L_x_391) ;  /* 0x000001f000007945 */ /* 0x000fe20003800000 */
[----:B------:R-:W-:-:S11]  /*9510*/  MOV R2, RZ ;  /* 0x000000ff00027202 */ /* 0x000fd60000000f00 */
[----:B------:R-:W-:Y:S05]  /*9520*/  @!P0 BRA `(.L_x_392) ;  /* 0x000001c000008947 */ /* 0x000fea0003800000 */
[----:B----4-:R-:W-:Y:S02]  /*9530*/  IABS R3, R136 ;  /* 0x0000008800037213 */ /* 0x010fe40000000000 */
[----:B------:R-:W-:Y:S02]  /*9540*/  IADD3 R6, R145, -0x1, R136 ;  /* 0xffffffff91067810 */ /* 0x000fe40007ffe088 */
[----:B------:R-:W2:Y:S02]  /*9550*/  I2F.RP R2, R3 ;  /* 0x0000000300027306 */ /* 0x000ea40000209400 */
[----:B-1----:R-:W-:-:S06]  /*9560*/  IABS R10, R6 ;  /* 0x00000006000a7213 */ /* 0x002fcc0000000000 */
[----:B--2---:R-:W1:Y:S02]  /*9570*/  MUFU.RCP R2, R2 ;  /* 0x0000000200027308 */ /* 0x004e640000001000 */
[----:B-1----:R-:W-:-:S06]  /*9580*/  IADD3 R2, R2, 0xffffffe, RZ ;  /* 0x0ffffffe02027810 */ /* 0x002fcc0007ffe0ff */
[----:B------:R-:W1:Y:S02]  /*9590*/  F2I.FTZ.U32.TRUNC.NTZ R5, R2 ;  /* 0x0000000200057305 */ /* 0x000e64000021f000 */
[----:B-1----:R-:W-:-:S04]  /*95a0*/  IMAD.MOV R2, RZ, RZ, -R5 ;  /* 0x000000ffff027224 */ /* 0x002fc800078e0a05 */
[----:B------:R-:W-:Y:S01]  /*95b0*/  IMAD.MOV.U32 R4, RZ, RZ, R2 ;  /* 0x000000ffff047224 */ /* 0x000fe200078e0002 */
[----:B------:R-:W-:-:S03]  /*95c0*/  IABS R2, R136 ;  /* 0x0000008800027213 */ /* 0x000fc60000000000 */
[----:B------:R-:W-:Y:S02]  /*95d0*/  IMAD R8, R4, R3, RZ ;  /* 0x0000000304087224 */ /* 0x000fe400078e02ff */
[----:B------:R-:W-:Y:S02]  /*95e0*/  IMAD.MOV.U32 R4, RZ, RZ, RZ ;  /* 0x000000ffff047224 */ /* 0x000fe400078e00ff */
        /* <DEDUP_REMOVED lines=16> */
.L_x_392:
[----:B------:R-:W-:Y:S05]  /*96f0*/  BSYNC B0 ;  /* 0x0000000000007941 */ /* 0x000fea0003800000 */
.L_x_391:
[----:B----4-:R-:W2:Y:S01]  /*9700*/  LDL R3, [R1+0x44] ;  /* 0x0000440001037983 */ /* 0x010ea20000100800 */
[----:B------:R-:W-:Y:S01]  /*9710*/  CS2R R26, SRZ ;  /* 0x00000000001a7805 */ /* 0x000fe2000001ff00 */
[----:B------:R-:W-:Y:S01]  /*9720*/  CS2R R66, SRZ ;  /* 0x0000000000427805 */ /* 0x000fe2000001ff00 */
[----:B------:R-:W-:Y:S01]  /*9730*/  CS2R R28, SRZ ;  /* 0x00000000001c7805 */ /* 0x000fe2000001ff00 */
[----:B---3--:R-:W-:Y:S01]  /*9740*/  CS2R R70, SRZ ;  /* 0x0000000000467805 */ /* 0x008fe2000001ff00 */
        /* <DEDUP_REMOVED lines=29> */
[----:B--2---:R-:W-:-:S04]  /*9920*/  IMAD R250, R3, R2, RZ ;  /* 0x0000000203fa7224 */ /* 0x004fc800078e02ff */
[--C-:B------:R-:W-:Y:S01]  /*9930*/  IMAD.IADD R3, R250, 0x1, R2.reuse ;  /* 0x00000001fa037824 */ /* 0x100fe200078e0202 */
[----:B------:R-:W-:-:S04]  /*9940*/  PRMT R2, RZ, 0x7610, R2 ;  /* 0x00007610ff027816 */ /* 0x000fc80000000002 */
[----:B------:R-:W-:-:S04]  /*9950*/  IMNMX R231, R145, R3, PT ;  /* 0x0000000391e77217 */ /* 0x000fc80003800200 */
[----:B------:R-:W-:-:S13]  /*9960*/  ISETP.GT.AND P0, PT, R231, R250, PT ;  /* 0x000000fae700720c */ /* 0x000fda0003f04270 */
[----:B------:R-:W-:Y:S05]  /*9970*/  @!P0 BRA `(.L_x_393) ;  /* 0x0000c57000008947 */ /* 0x000fea0003800000 */
[----:B------:R-:W2:Y:S04]  /*9980*/  LDL R6, [R1+0x30] ;  /* 0x0000300001067983 */ /* 0x000ea80000100800 */
[----:B-1----:R-:W3:Y:S01]  /*9990*/  LDL R5, [R1+0x34] ;  /* 0x0000340001057983 */ /* 0x002ee20000100800 */
[----:B------:R-:W-:-:S03]  /*99a0*/  ISETP.NE.U32.AND P0, PT, RZ, c[0x0][0x340], PT ;  /* 0x0000d000ff007a0c */ /* 0x000fc60003f05070 */
[----:B------:R-:W4:Y:S01]  /*99b0*/  LDL R15, [R1+0x38] ;  /* 0x00003800010f7983 */ /* 0x000f220000100800 */
[----:B------:R-:W-:-:S03]  /*99c0*/  ISETP.NE.AND.EX P1, PT, RZ, c[0x0][0x344], PT, P0 ;  /* 0x0000d100ff007a0c */ /* 0x000fc60003f25300 */
[----:B------:R-:W4:Y:S04]  /*99d0*/  LDL R4, [R1+0x1c] ;  /* 0x00001c0001047983 */ /* 0x000f280000100800 */
[----:B------:R-:W4:Y:S04]  /*99e0*/  LDL R30, [R1+0x24] ;  /* 0x00002400011e7983 */ /* 0x000f280000100800 */
[----:B------:R-:W4:Y:S02]  /*99f0*/  LDL R9, [R1+0x3c] ;  /* 0x00003c0001097983 */ /* 0x000f240000100800 */
[----:B--2---:R-:W-:-:S02]  /*9a00*/  @P1 IADD3 R2, P0, R6, c[0x0][0x340], RZ ;  /* 0x0000d00006021a10 */ /* 0x004fc40007f1e0ff */
[----:B------:R-:W2:Y:S02]  /*9a10*/  LDL R6, [R1+0x28] ;  /* 0x0000280001067983 */ /* 0x000ea40000100800 */
[----:B---3--:R-:W-:-:S05]  /*9a20*/  @P1 IADD3.X R3, R5, c[0x0][0x344], RZ, P0, !PT ;  /* 0x0000d10005031a10 */ /* 0x008fca00007fe4ff */
[----:B------:R1:W3:Y:S01]  /*9a30*/  @P1 LDG.E R2, [R2.64] ;  /* 0x0000000802021981 */ /* 0x0002e2000c1e1900 */
[----:B------:R-:W-:-:S04]  /*9a40*/  IMAD.MOV.U32 R135, RZ, RZ, 0x70 ;  /* 0x00000070ff877424 */ /* 0x000fc800078e00ff */
[----:B------:R-:W-:Y:S01]  /*9a50*/  IMAD R135, R231, R135, -0x70 ;  /* 0xffffff90e7877424 */ /* 0x000fe200078e0287 */
[----:B------:R-:W-:Y:S01]  /*9a60*/  WARPSYNC 0xffffffff ;  /* 0xffffffff00007948 */ /* 0x000fe20003800000 */
[----:B-1----:R-:W-:-:S05]  /*9a70*/  IMAD.MOV.U32 R3, RZ, RZ, c[0x0][0x2b8] ;  /* 0x0000ae00ff037624 */ /* 0x002fca00078e00ff */
[----:B------:R-:W-:Y:S01]  /*9a80*/  ISETP.NE.AND P2, PT, R3, 0x1, PT ;  /* 0x000000010300780c */ /* 0x000fe20003f45270 */
[----:B------:R-:W-:-:S04]  /*9a90*/  IMAD.IADD R3, R0, 0x1, R135 ;  /* 0x0000000100037824 */ /* 0x000fc800078e0287 */
[C---:B----4-:R-:W-:Y:S01]  /*9aa0*/  IMAD.IADD R11, R3.reuse, 0x1, R4 ;  /* 0x00000001030b7824 */ /* 0x050fe200078e0204 */
[----:B------:R-:W-:-:S04]  /*9ab0*/  ISETP.GE.AND P0, PT, R3, R144, PT ;  /* 0x000000900300720c */ /* 0x000fc80003f06270 */
[----:B------:R-:W-:-:S03]  /*9ac0*/  ISETP.GT.OR P0, PT, R0, 0x6f, P0 ;  /* 0x0000006f0000780c */ /* 0x000fc60000704670 */
[----:B------:R-:W-:-:S04]  /*9ad0*/  @P2 IMAD.HI.U32 R4, R11, c[0x0][0x2bc], RZ ;  /* 0x0000af000b042a27 */ /* 0x000fc800078e00ff */
[----:B------:R-:W-:Y:S01]  /*9ae0*/  IMAD.MOV.U32 R8, RZ, RZ, R11 ;  /* 0x000000ffff087224 */ /* 0x000fe200078e000b */
[----:B------:R-:W-:Y:S01]  /*9af0*/  @P2 SHF.R.U32.HI R8, RZ, c[0x0][0x2c0], R4 ;  /* 0x0000b000ff082a19 */ /* 0x000fe20000011604 */
[----:B------:R-:W-:Y:S01]  /*9b00*/  IMAD.MOV.U32 R221, RZ, RZ, RZ ;  /* 0x000000ffffdd7224 */ /* 0x000fe200078e00ff */
[----:B------:R-:W-:Y:S01]  /*9b10*/  BAR.SYNC.DEFER_BLOCKING 0x0 ;  /* 0x0000000000007b1d */ /* 0x000fe20000010000 */
[----:B------:R-:W-:Y:S02]  /*9b20*/  IMAD.MOV.U32 R5, RZ, RZ, c[0x0][0x2c4] ;  /* 0x0000b100ff057624 */ /* 0x000fe400078e00ff */
[----:B------:R-:W-:-:S05]  /*9b30*/  @!P1 IMAD.MOV.U32 R2, RZ, RZ, R15 ;  /* 0x000000ffff029224 */ /* 0x000fca00078e000f */
[----:B---3--:R-:W-:Y:S01]  /*9b40*/  SHF.R.S32.HI R3, RZ, 0x1f, R2 ;  /* 0x0000001fff037819 */ /* 0x008fe20000011402 */
[----:B------:R-:W-:-:S04]  /*9b50*/  IMAD.WIDE.U32 R16, R2, c[0x0][0x2b0], RZ ;  /* 0x0000ac0002107a25 */ /* 0x000fc800078e00ff */
[----:B------:R-:W-:-:S04]  /*9b60*/  IMAD R3, R3, c[0x0][0x2b0], RZ ;  /* 0x0000ac0003037a24 */ /* 0x000fc800078e02ff */
[----:B------:R-:W-:Y:S01]  /*9b70*/  IMAD R2, R2, c[0x0][0x2b4], R3 ;  /* 0x0000ad0002027a24 */ /* 0x000fe200078e0203 */
[----:B------:R-:W-:-:S03]  /*9b80*/  @!P0 IADD3 R3, P2, R8, R16, RZ ;  /* 0x0000001008038210 */ /* 0x000fc60007f5e0ff */
[----:B------:R-:W-:Y:S01]  /*9b90*/  IMAD.IADD R4, R17, 0x1, R2 ;  /* 0x0000000111047824 */ /* 0x000fe200078e0202 */
[----:B------:R-:W-:Y:S01]  /*9ba0*/  STL.64 [R1+0x10], R16 ;  /* 0x0000101001007387 */ /* 0x000fe20000100a00 */
[----:B------:R-:W-:-:S03]  /*9bb0*/  @!P0 LEA R2, P1, R3, c[0x0][0x2a0], 0x2 ;  /* 0x0000a80003028a11 */ /* 0x000fc600078210ff */
[----:B------:R1:W-:Y:S02]  /*9bc0*/  STL [R1+0x18], R4 ;  /* 0x0000180401007387 */ /* 0x0003e40000100800 */
[----:B-1----:R-:W-:-:S04]  /*9bd0*/  @!P0 LEA.HI.X.SX32 R4, R8, R4, 0x1, P2 ;  /* 0x0000000408048211 */ /* 0x002fc800010f0eff */
[----:B------:R-:W-:-:S05]  /*9be0*/  @!P0 LEA.HI.X R3, R3, c[0x0][0x2a4], R4, 0x2, P1 ;  /* 0x0000a90003038a11 */ /* 0x000fca00008f1404 */
[----:B------:R1:W3:Y:S01]  /*9bf0*/  @!P0 LDG.E R221, [R2.64] ;  /* 0x0000000802dd8981 */ /* 0x0002e2000c1e1900 */
[----:B------:R-:W-:Y:S02]  /*9c00*/  ISETP.NE.AND P1, PT, R5, 0x1, PT ;  /* 0x000000010500780c */ /* 0x000fe40003f25270 */
[----:B------:R-:W-:Y:S02]  /*9c10*/  ISETP.NE.U32.AND P0, PT, RZ, c[0x0][0x348], PT ;  /* 0x0000d200ff007a0c */ /* 0x000fe40003f05070 */
[----:B--2---:R-:W-:Y:S01]  /*9c20*/  LOP3.LUT R52, R6, 0xffff, RZ, 0xc0, !PT ;  /* 0x0000ffff06347812 */ /* 0x004fe200078ec0ff */
[----:B------:R-:W-:Y:S01]  /*9c30*/  IMAD R6, R30, 0x80, R0 ;  /* 0x000000801e067824 */ /* 0x000fe200078e0200 */
[----:B------:R-:W-:Y:S02]  /*9c40*/  ISETP.NE.AND.EX P0, PT, RZ, c[0x0][0x34c], PT, P0 ;  /* 0x0000d300ff007a0c */ /* 0x000fe40003f05300 */
[----:B-1----:R-:W-:-:S05]  /*9c50*/  SHF.R.S32.HI R2, RZ, 0x1f, R146 ;  /* 0x0000001fff027819 */ /* 0x002fca0000011492 */
[----:B------:R-:W-:-:S04]  /*9c60*/  IMAD R2, R2, c[0x0][0x178], RZ ;  /* 0x00005e0002027a24 */ /* 0x000fc800078e02ff */
[C---:B------:R-:W-:Y:S02]  /*9c70*/  IMAD R4, R146.reuse, c[0x0][0x17c], R2 ;  /* 0x00005f0092047a24 */ /* 0x040fe400078e0202 */
[----:B------:R-:W-:Y:S01]  /*9c80*/  IMAD.WIDE.U32 R2, R146, c[0x0][0x178], RZ ;  /* 0x00005e0092027a25 */ /* 0x000fe200078e00ff */
[----:B------:R-:W-:-:S03]  /*9c90*/  SEL R9, R9, RZ, !P0 ;  /* 0x000000ff09097207 */ /* 0x000fc60004000000 */
[----:B------:R-:W-:Y:S02]  /*9ca0*/  IMAD.IADD R3, R3, 0x1, R4 ;  /* 0x0000000103037824 */ /* 0x000fe400078e0204 */
[----:B------:R-:W-:-:S04]  /*9cb0*/  @P1 IMAD.HI.U32 R10, R6, c[0x0][0x2c8], RZ ;  /* 0x0000b200060a1a27 */ /* 0x000fc800078e00ff */
[----:B------:R-:W-:Y:S01]  /*9cc0*/  IMAD.WIDE.U32 R4, R52, c[0x0][0x1b8], R2 ;  /* 0x00006e0034047a25 */ /* 0x000fe200078e0002 */
[----:B------:R-:W-:-:S03]  /*9cd0*/  SEL R3, R15, RZ, !P0 ;  /* 0x000000ff0f037207 */ /* 0x000fc60004000000 */
[----:B------:R-:W-:Y:S01]  /*9ce0*/  IMAD.MOV.U32 R2, RZ, RZ, R6 ;  /* 0x000000ffff027224 */ /* 0x000fe200078e0006 */
[----:B------:R-:W-:Y:S01]  /*9cf0*/  @P1 SHF.R.U32.HI R2, RZ, c[0x0][0x2cc], R10 ;  /* 0x0000b300ff021a19 */ /* 0x000fe2000001160a */
[----:B------:R-:W-:Y:S02]  /*9d00*/  IMAD R5, R52, c[0x0][0x1bc], R5 ;  /* 0x00006f0034057a24 */ /* 0x000fe400078e0205 */
[----:B------:R-:W-:Y:S01]  /*9d10*/  IMAD R9, R9, c[0x0][0x1c0], RZ ;  /* 0x0000700009097a24 */ /* 0x000fe200078e02ff */
[----:B------:R-:W-:Y:S01]  /*9d20*/  SHF.R.S32.HI R10, RZ, 0x1f, R2 ;  /* 0x0000001fff0a7819 */ /* 0x000fe20000011402 */
[----:B------:R-:W-:-:S04]  /*9d30*/  IMAD.WIDE.U32 R4, R3, c[0x0][0x1c0], R4 ;  /* 0x0000700003047a25 */ /* 0x000fc800078e0004 */
[----:B------:R-:W-:Y:S02]  /*9d40*/  IMAD R9, R3, c[0x0][0x1c4], R9 ;  /* 0x0000710003097a24 */ /* 0x000fe400078e0209 */
[----:B------:R-:W-:Y:S02]  /*9d50*/  IMAD.MOV R3, RZ, RZ, -R2 ;  /* 0x000000ffff037224 */ /* 0x000fe400078e0a02 */
[----:B------:R-:W-:Y:S02]  /*9d60*/  IMAD.IADD R5, R5, 0x1, R9 ;  /* 0x0000000105057824 */ /* 0x000fe400078e0209 */
[----:B------:R-:W-:Y:S02]  /*9d70*/  IMAD R6, R3, c[0x0][0x2c4], R6 ;  /* 0x0000b10003067a24 */ /* 0x000fe400078e0206 */
[----:B------:R-:W-:-:S03]  /*9d80*/  IMAD R3, R10, c[0x0][0x1b0], RZ ;  /* 0x00006c000a037a24 */ /* 0x000fc600078e02ff */
[----:B------:R-:W-:Y:S01]  /*9d90*/  SHF.R.S32.HI R9, RZ, 0x1f, R6 ;  /* 0x0000001fff097819 */ /* 0x000fe20000011406 */
[C---:B------:R-:W-:Y:S02]  /*9da0*/  IMAD R10, R2.reuse, c[0x0][0x1b4], R3 ;  /* 0x00006d00020a7a24 */ /* 0x040fe400078e0203 */
[----:B------:R-:W-:-:S04]  /*9db0*/  IMAD.WIDE.U32 R2, R2, c[0x0][0x1b0], R4 ;  /* 0x00006c0002027a25 */ /* 0x000fc800078e0004 */
[----:B------:R-:W-:Y:S02]  /*9dc0*/  IMAD R4, R9, c[0x0][0x1a8], RZ ;  /* 0x00006a0009047a24 */ /* 0x000fe400078e02ff */
[----:B------:R-:W-:Y:S02]  /*9dd0*/  IMAD.IADD R3, R3, 0x1, R10 ;  /* 0x0000000103037824 */ /* 0x000fe400078e020a */
[C---:B------:R-:W-:Y:S02]  /*9de0*/  IMAD R4, R6.reuse, c[0x0][0x1ac], R4 ;  /* 0x00006b0006047a24 */ /* 0x040fe400078e0204 */
[----:B------:R-:W-:-:S04]  /*9df0*/  IMAD.WIDE.U32 R2, R6, c[0x0][0x1a8], R2 ;  /* 0x00006a0006027a25 */ /* 0x000fc800078e0002 */
[----:B------:R-:W-:Y:S01]  /*9e00*/  IMAD.IADD R4, R3, 0x1, R4 ;  /* 0x0000000103047824 */ /* 0x000fe200078e0204 */
[----:B------:R-:W-:-:S04]  /*9e10*/  LEA R3, P0, R2, c[0x0][0x160], 0x1 ;  /* 0x0000580002037a11 */ /* 0x000fc800078008ff */
[----:B------:R-:W-:Y:S01]  /*9e20*/  LEA.HI.X R2, R2, c[0x0][0x164], R4, 0x1, P0 ;  /* 0x0000590002027a11 */ /* 0x000fe200000f0c04 */
[----:B------:R-:W1:Y:S01]  /*9e30*/  SHFL.IDX PT, R10, R3, RZ, 0x181f ;  /* 0x00181fff030a7589 */ /* 0x000e6200000e0000 */
[----:B------:R-:W-:-:S03]  /*9e40*/  IMAD R24, R153, c[0x0][0x2c4], RZ ;  /* 0x0000b10099187a24 */ /* 0x000fc600078e02ff */
[----:B------:R-:W2:Y:S01]  /*9e50*/  SHFL.IDX PT, R9, R2, RZ, 0x181f ;  /* 0x00181fff02097589 */ /* 0x000ea200000e0000 */
[----:B------:R-:W-:Y:S02]  /*9e60*/  IMAD R6, R30, 0x80, R81 ;  /* 0x000000801e067824 */ /* 0x000fe400078e0251 */
[----:B------:R-:W-:Y:S01]  /*9e70*/  IMAD.MOV R4, RZ, RZ, -R8 ;  /* 0x000000ffff047224 */ /* 0x000fe200078e0a08 */
[----:B------:R-:W4:Y:S02]  /*9e80*/  SHFL.IDX PT, R15, R3, 0x1, 0x181f ;  /* 0x00381f00030f7f89 */ /* 0x000f2400000e0000 */
[----:B------:R-:W-:Y:S01]  /*9e90*/  ISETP.GE.AND P4, PT, R6, R24, PT ;  /* 0x000000180600720c */ /* 0x000fe20003f86270 */
[----:B------:R-:W-:Y:S01]  /*9ea0*/  IMAD R225, R4, c[0x0][0x2b8], R11 ;  /* 0x0000ae0004e17a24 */ /* 0x000fe200078e020b */
[----:B------:R-:W4:Y:S01]  /*9eb0*/  SHFL.IDX PT, R18, R2, 0x1, 0x181f ;  /* 0x00381f0002127f89 */ /* 0x000f2200000e0000 */
[----:B------:R-:W-:Y:S02]  /*9ec0*/  IADD3 R4, R6, 0x20, RZ ;  /* 0x0000002006047810 */ /* 0x000fe40007ffe0ff */
[----:B------:R-:W-:-:S02]  /*9ed0*/  ISETP.GE.AND P6, PT, R76, c[0x0][0x198], PT ;  /* 0x000066004c007a0c */ /* 0x000fc40003fc6270 */
[----:B------:R-:W-:Y:S02]  /*9ee0*/  SHF.R.S32.HI R54, RZ, 0x1f, R225 ;  /* 0x0000001fff367819 */ /* 0x000fe400000114e1 */
[----:B------:R-:W-:Y:S02]  /*9ef0*/  ISETP.GE.AND P0, PT, R4, R24, PT ;  /* 0x000000180400720c */ /* 0x000fe40003f06270 */
[----:B------:R-:W-:Y:S01]  /*9f00*/  IADD3 R19, R6, 0x40, RZ ;  /* 0x0000004006137810 */ /* 0x000fe20007ffe0ff */
[----:B------:R-:W-:Y:S01]  /*9f10*/  IMAD R8, R54, c[0x0][0x1e0], RZ ;  /* 0x0000780036087a24 */ /* 0x000fe200078e02ff */
[----:B-1----:R-:W-:Y:S01]  /*9f20*/  @!P4 LEA R16, P1, R76, R10, 0x1 ;  /* 0x0000000a4c10c211 */ /* 0x002fe200078208ff */
[C---:B------:R-:W-:Y:S01]  /*9f30*/  IMAD.WIDE.U32 R4, R225.reuse, c[0x0][0x1e0], RZ ;  /* 0x00007800e1047a25 */ /* 0x040fe200078e00ff */
[----:B------:R-:W-:Y:S02]  /*9f40*/  ISETP.GE.AND P5, PT, R212, c[0x0][0x198], PT ;  /* 0x00006600d4007a0c */ /* 0x000fe40003fa6270 */
[----:B--2---:R-:W-:Y:S01]  /*9f50*/  @!P4 LEA.HI.X R17, R76, R9, R77, 0x1, P1 ;  /* 0x000000094c11c211 */ /* 0x004fe200008f0c4d */
[----:B------:R-:W-:Y:S01]  /*9f60*/  IMAD R8, R225, c[0x0][0x1e4], R8 ;  /* 0x00007900e1087a24 */ /* 0x000fe200078e0208 */
[----:B------:R-:W-:-:S02]  /*9f70*/  ISETP.GE.AND P1, PT, R19, R24, PT ;  /* 0x000000181300720c */ /* 0x000fc40003f26270 */
[----:B------:R-:W1:Y:S01]  /*9f80*/  SHFL.IDX PT, R19, R3, 0x2, 0x181f ;  /* 0x00581f0003137f89 */ /* 0x000e6200000e0000 */
[----:B------:R-:W-:Y:S01]  /*9f90*/  @!P4 LEA R10, P3, R212, R10, 0x1 ;  /* 0x0000000ad40ac211 */ /* 0x000fe200078608ff */
[----:B------:R-:W-:Y:S02]  /*9fa0*/  IMAD.IADD R5, R5, 0x1, R8 ;  /* 0x0000000105057824 */ /* 0x000fe400078e0208 */
[----:B------:R2:W-:Y:S01]  /*9fb0*/  @!P4 LDGSTS.E.BYPASS.LTC128B.128 [R213+0x100], [R16.64], !P6 ;  /* 0x0010000010d5cfae */ /* 0x0005e2000f101d48 */
[----:B----4-:R-:W-:Y:S02]  /*9fc0*/  @!P0 LEA R8, P2, R76, R15, 0x1 ;  /* 0x0000000f4c088211 */ /* 0x010fe400078408ff */
[----:B------:R-:W-:Y:S02]  /*9fd0*/  @!P4 LEA.HI.X R11, R212, R9, R230, 0x1, P3 ;  /* 0x00000009d40bc211 */ /* 0x000fe400018f0ce6 */
[----:B------:R-:W-:-:S03]  /*9fe0*/  @!P0 LEA.HI.X R9, R76, R18, R77, 0x1, P2 ;  /* 0x000000124c098211 */ /* 0x000fc600010f0c4d */
[----:B------:R4:W-:Y:S04]  /*9ff0*/  @!P4 LDGSTS.E.BYPASS.LTC128B.128 [R213+0x4100], [R10.64], !P5 ;  /* 0x041000000ad5cfae */ /* 0x0009e8000e901d48 */
[----:B------:R1:W-:Y:S01]  /*a000*/  @!P0 LDGSTS.E.BYPASS.LTC128B.128 [R215+0x1100], [R8.64], !P6 ;  /* 0x0110000008d78fae */ /* 0x0003e2000f101d48 */
[----:B------:R-:W-:-:S03]  /*a010*/  IMAD.WIDE.U32 R20, R52, c[0x0][0x1e8], RZ ;  /* 0x00007a0034147a25 */ /* 0x000fc600078e00ff */
[----:B--2---:R-:W2:Y:S04]  /*a020*/  SHFL.IDX PT, R16, R2, 0x2, 0x181f ;  /* 0x00581f0002107f89 */ /* 0x004ea800000e0000 */
[----:B------:R2:W2:Y:S01]  /*a030*/  SHFL.IDX PT, R17, R3, 0x3, 0x181f ;  /* 0x00781f0003117f89 */ /* 0x0004a200000e0000 */
[----:B------:R-:W-:Y:S01]  /*a040*/  IMAD R252, R52, c[0x0][0x1ec], R21 ;  /* 0x00007b0034fc7a24 */ /* 0x000fe200078e0215 */
[----:B-1----:R-:W-:-:S04]  /*a050*/  @!P0 LEA R8, P2, R212, R15, 0x1 ;  /* 0x0000000fd4088211 */ /* 0x002fc800078408ff */
[----:B------:R-:W-:Y:S02]  /*a060*/  @!P0 LEA.HI.X R9, R212, R18, R230, 0x1, P2 ;  /* 0x00000012d4098211 */ /* 0x000fe400010f0ce6 */
[----:B------:R1:W1:Y:S01]  /*a070*/  SHFL.IDX PT, R18, R2, 0x3, 0x181f ;  /* 0x00781f0002127f89 */ /* 0x00026200000e0000 */
[----:B----4-:R-:W-:Y:S02]  /*a080*/  IADD3 R10, R6, 0x60, RZ ;  /* 0x00000060060a7810 */ /* 0x010fe40007ffe0ff */
[----:B------:R-:W-:Y:S01]  /*a090*/  IADD3 R134, R231, -0x1, RZ ;  /* 0xffffffffe7867810 */ /* 0x000fe20007ffe0ff */
[----:B------:R4:W-:Y:S01]  /*a0a0*/  @!P0 LDGSTS.E.BYPASS.LTC128B.128 [R215+0x5100], [R8.64], !P5 ;  /* 0x0510000008d78fae */ /* 0x0009e2000e901d48 */
[----:B------:R-:W-:-:S03]  /*a0b0*/  ISETP.GE.AND P0, PT, R10, R24, PT ;  /* 0x000000180a00720c */ /* 0x000fc60003f06270 */
[----:B------:R-:W-:Y:S01]  /*a0c0*/  IMAD R133, R134, -0x70, R144 ;  /* 0xffffff9086857824 */ /* 0x000fe200078e0290 */
[----:B------:R1:W-:Y:S01]  /*a0d0*/  STL.64 [R1+0x8], R20 ;  /* 0x0000081401007387 */ /* 0x0003e20000100a00 */
[----:B------:R-:W-:Y:S01]  /*a0e0*/  LOP3.LUT R234, R234, 0xfffffffd, RZ, 0xc0, !PT ;  /* 0xfffffffdeaea7812 */ /* 0x000fe200078ec0ff */
[----:B------:R-:W-:Y:S01]  /*a0f0*/  BSSY B0, `(.L_x_394) ;  /* 0x0000040000007945 */ /* 0x000fe20003800000 */
[----:B---3--:R-:W-:Y:S01]  /*a100*/  SHF.R.S32.HI R53, RZ, 0x1f, R221 ;  /* 0x0000001fff357819 */ /* 0x008fe200000114dd */
[----:B------:R-:W-:-:S04]  /*a110*/  IMAD.WIDE.U32 R4, R221, c[0x0][0x1f0], R4 ;  /* 0x00007c00dd047a25 */ /* 0x000fc800078e0004 */
[----:B--2---:R-:W-:Y:S01]  /*a120*/  IMAD R3, R53, c[0x0][0x1f0], RZ ;  /* 0x00007c0035037a24 */ /* 0x004fe200078e02ff */
[----:B------:R-:W-:-:S03]  /*a130*/  IADD3 R6, P3, R4, R20, RZ ;  /* 0x0000001404067210 */ /* 0x000fc60007f7e0ff */
[----:B-1----:R-:W-:Y:S01]  /*a140*/  IMAD R2, R221, c[0x0][0x1f4], R3 ;  /* 0x00007d00dd027a24 */ /* 0x002fe200078e0203 */
[----:B------:R-:W-:-:S04]  /*a150*/  @!P1 LEA R4, P2, R76, R19, 0x1 ;  /* 0x000000134c049211 */ /* 0x000fc800078408ff */
[----:B------:R-:W-:Y:S02]  /*a160*/  IADD3.X R2, R252, R5, R2, P3, !PT ;  /* 0x00000005fc027210 */ /* 0x000fe40001ffe402 */
[-C--:B------:R-:W-:Y:S02]  /*a170*/  @!P1 LEA.HI.X R5, R76, R16.reuse, R77, 0x1, P2 ;  /* 0x000000104c059211 */ /* 0x080fe400010f0c4d */
[----:B------:R-:W-:Y:S02]  /*a180*/  LEA R3, P2, R6, c[0x0][0x1c8], 0x1 ;  /* 0x0000720006037a11 */ /* 0x000fe400078408ff */
[----:B------:R-:W-:Y:S01]  /*a190*/  @!P1 LEA R10, P3, R212, R19, 0x1 ;  /* 0x00000013d40a9211 */ /* 0x000fe200078608ff */
[----:B------:R1:W-:Y:S01]  /*a1a0*/  @!P1 LDGSTS.E.BYPASS.LTC128B.128 [R215+0x2100], [R4.64], !P6 ;  /* 0x0210000004d79fae */ /* 0x0003e2000f101d48 */
[----:B------:R-:W-:Y:S02]  /*a1b0*/  LEA.HI.X R20, R6, c[0x0][0x1cc], R2, 0x1, P2 ;  /* 0x0000730006147a11 */ /* 0x000fe400010f0c02 */
[----:B------:R-:W-:Y:S01]  /*a1c0*/  IMNMX R2, R133, 0x70, PT ;  /* 0x0000007085027817 */ /* 0x000fe20003800200 */
[----:B------:R-:W2:Y:S01]  /*a1d0*/  SHFL.IDX PT, R15, R3, RZ, 0x181f ;  /* 0x00181fff030f7589 */ /* 0x000ea200000e0000 */
[----:B------:R-:W-:-:S03]  /*a1e0*/  @!P1 LEA.HI.X R11, R212, R16, R230, 0x1, P3 ;  /* 0x00000010d40b9211 */ /* 0x000fc600018f0ce6 */
[----:B------:R-:W3:Y:S01]  /*a1f0*/  SHFL.IDX PT, R16, R20, RZ, 0x181f ;  /* 0x00181fff14107589 */ /* 0x000ee200000e0000 */
[----:B------:R-:W-:Y:S01]  /*a200*/  IMAD.IADD R2, R2, 0x1, -R81 ;  /* 0x0000000102027824 */ /* 0x000fe200078e0a51 */
[CC--:B----4-:R-:W-:Y:S02]  /*a210*/  @!P0 LEA R8, P2, R76.reuse, R17.reuse, 0x1 ;  /* 0x000000114c088211 */ /* 0x0d0fe400078408ff */
[----:B------:R4:W-:Y:S02]  /*a220*/  @!P1 LDGSTS.E.BYPASS.LTC128B.128 [R215+0x6100], [R10.64], !P5 ;  /* 0x061000000ad79fae */ /* 0x0009e4000e901d48 */
[----:B------:R-:W-:Y:S02]  /*a230*/  @!P0 LEA.HI.X R9, R76, R18, R77, 0x1, P2 ;  /* 0x000000124c098211 */ /* 0x000fe400010f0c4d */
[----:B------:R-:W-:Y:S01]  /*a240*/  ISETP.GE.AND P2, PT, R2, 0x1, PT ;  /* 0x000000010200780c */ /* 0x000fe20003f46270 */
[----:B------:R-:W2:Y:S04]  /*a250*/  SHFL.IDX PT, R6, R3, 0x1, 0x181f ;  /* 0x00381f0003067f89 */ /* 0x000ea800000e0000 */
[----:B------:R2:W-:Y:S01]  /*a260*/  @!P0 LDGSTS.E.BYPASS.LTC128B.128 [R215+0x3100], [R8.64], !P6 ;  /* 0x0310000008d78fae */ /* 0x0005e2000f101d48 */
[----:B-1----:R-:W-:-:S04]  /*a270*/  @!P0 LEA R4, P1, R212, R17, 0x1 ;  /* 0x00000011d4048211 */ /* 0x002fc800078208ff */
[----:B------:R-:W-:Y:S02]  /*a280*/  @!P0 LEA.HI.X R5, R212, R18, R230, 0x1, P1 ;  /* 0x00000012d4058211 */ /* 0x000fe400008f0ce6 */
[----:B------:R-:W-:Y:S04]  /*a290*/  SHFL.IDX PT, R18, R3, 0x2, 0x181f ;  /* 0x00581f0003127f89 */ /* 0x000fe800000e0000 */
[----:B----4-:R-:W1:Y:S01]  /*a2a0*/  SHFL.IDX PT, R11, R20, 0x1, 0x181f ;  /* 0x00381f00140b7f89 */ /* 0x010e6200000e0000 */
[----:B------:R-:W-:-:S03]  /*a2b0*/  ISETP.GE.AND P6, PT, R76, c[0x0][0x1d4], PT ;  /* 0x000075004c007a0c */ /* 0x000fc60003fc6270 */
[----:B------:R-:W4:Y:S01]  /*a2c0*/  SHFL.IDX PT, R19, R20, 0x2, 0x181f ;  /* 0x00581f0014137f89 */ /* 0x000f2200000e0000 */
[----:B------:R-:W-:-:S03]  /*a2d0*/  ISETP.GE.AND P1, PT, R2, 0x21, PT ;  /* 0x000000210200780c */ /* 0x000fc60003f26270 */
[----:B------:R1:W-:Y:S01]  /*a2e0*/  @!P0 LDGSTS.E.BYPASS.LTC128B.128 [R215+0x7100], [R4.64], !P5 ;  /* 0x0710000004d78fae */ /* 0x0003e2000e901d48 */
[----:B--2---:R-:W-:Y:S02]  /*a2f0*/  @P2 LEA R8, P0, R76, R15, 0x1 ;  /* 0x0000000f4c082211 */ /* 0x004fe400078008ff */
[----:B------:R-:W-:Y:S01]  /*a300*/  ISETP.GE.AND P5, PT, R212, c[0x0][0x1d4], PT ;  /* 0x00007500d4007a0c */ /* 0x000fe20003fa6270 */
[----:B------:R-:W0:Y:S01]  /*a310*/  LDGDEPBAR ;  /* 0x00000000000079af */ /* 0x000e220000000000 */
[----:B---3--:R-:W-:Y:S02]  /*a320*/  @P2 LEA.HI.X R9, R76, R16, R77, 0x1, P0 ;  /* 0x000000104c092211 */ /* 0x008fe400000f0c4d */
[----:B------:R-:W-:-:S03]  /*a330*/  ISETP.GE.AND P0, PT, R2, 0x41, PT ;  /* 0x000000410200780c */ /* 0x000fc60003f06270 */
[----:B------:R2:W-:Y:S01]  /*a340*/  @P2 LDGSTS.E.BYPASS.LTC128B.128 [R213+0x8100], [R8.64], !P6 ;  /* 0x0810000008d52fae */ /* 0x0005e2000f101d48 */
[----:B-1----:R-:W-:-:S04]  /*a350*/  @P2 LEA R4, P3, R212, R15, 0x1 ;  /* 0x0000000fd4042211 */ /* 0x002fc800078608ff */
[----:B------:R-:W-:Y:S02]  /*a360*/  @P2 LEA.HI.X R5, R212, R16, R230, 0x1, P3 ;  /* 0x00000010d4052211 */ /* 0x000fe400018f0ce6 */
[----:B------:R-:W-:-:S03]  /*a370*/  @P1 LEA R16, P3, R76, R6, 0x1 ;  /* 0x000000064c101211 */ /* 0x000fc600078608ff */
[----:B------:R1:W-:Y:S01]  /*a380*/  @P2 LDGSTS.E.BYPASS.LTC128B.128 [R213+0xb900], [R4.64], !P5 ;  /* 0x0b90000004d52fae */ /* 0x0003e2000e901d48 */
[----:B------:R-:W-:Y:S02]  /*a390*/  @P1 LEA R10, P2, R212, R6, 0x1 ;  /* 0x00000006d40a1211 */ /* 0x000fe400078408ff */
[CCC-:B------:R-:W-:Y:S02]  /*a3a0*/  @P1 LEA.HI.X R17, R76.reuse, R11.reuse, R77.reuse, 0x1, P3 ;  /* 0x0000000b4c111211 */ /* 0x1c0fe400018f0c4d */
[----:B--2---:R-:W-:Y:S02]  /*a3b0*/  @P0 LEA R8, P3, R76, R18, 0x1 ;  /* 0x000000124c080211 */ /* 0x004fe400078608ff */
[----:B------:R-:W-:Y:S01]  /*a3c0*/  @P1 LEA.HI.X R11, R212, R11, R230, 0x1, P2 ;  /* 0x0000000bd40b1211 */ /* 0x000fe200010f0ce6 */
[----:B------:R2:W-:Y:S01]  /*a3d0*/  @P1 LDGSTS.E.BYPASS.LTC128B.128 [R215+0x9100], [R16.64], !P6 ;  /* 0x0910000010d71fae */ /* 0x0005e2000f101d48 */
[----:B----4-:R-:W-:-:S03]  /*a3e0*/  @P0 LEA.HI.X R9, R76, R19, R77, 0x1, P3 ;  /* 0x000000134c090211 */ /* 0x010fc600018f0c4d */
[----:B------:R2:W-:Y:S04]  /*a3f0*/  @P1 LDGSTS.E.BYPASS.LTC128B.128 [R215+0xc900], [R10.64], !P5 ;  /* 0x0c9000000ad71fae */ /* 0x0005e8000e901d48 */
[----:B------:R2:W-:Y:S01]  /*a400*/  @P0 LDGSTS.E.BYPASS.LTC128B.128 [R215+0xa100], [R8.64], !P6 ;  /* 0x0a10000008d70fae */ /* 0x0005e2000f101d48 */
[----:B-1----:R-:W-:-:S04]  /*a410*/  @P0 LEA R4, P2, R212, R18, 0x1 ;  /* 0x00000012d4040211 */ /* 0x002fc800078408ff */
[----:B------:R-:W-:-:S05]  /*a420*/  @P0 LEA.HI.X R5, R212, R19, R230, 0x1, P2 ;  /* 0x00000013d4050211 */ /* 0x000fca00010f0ce6 */
[----:B------:R2:W-:Y:S01]  /*a430*/  @P0 LDGSTS.E.BYPASS.LTC128B.128 [R215+0xd900], [R4.64], !P5 ;  /* 0x0d90000004d70fae */ /* 0x0005e2000e901d48 */
[----:B------:R-:W-:-:S03]  /*a440*/  ISETP.GE.AND P0, PT, R2, 0x61, PT ;  /* 0x000000610200780c */ /* 0x000fc60003f06270 */
[----:B------:R-:W1:Y:S01]  /*a450*/  SHFL.IDX PT, R3, R3, 0x3, 0x181f ;  /* 0x00781f0003037f89 */ /* 0x000e6200000e0000 */
[----:B------:R-:W-:-:S03]  /*a460*/  @P6 LOP3.LUT R234, R234, 0x2, RZ, 0xfc, !PT ;  /* 0x00000002eaea6812 */ /* 0x000fc600078efcff */
[----:B------:R2:W3:Y:S06]  /*a470*/  SHFL.IDX PT, R6, R20, 0x3, 0x181f ;  /* 0x00781f0014067f89 */ /* 0x0004ec00000e0000 */
[----:B------:R-:W-:Y:S05]  /*a480*/  @!P0 BRA `(.L_x_395) ;  /* 0x0000006000008947 */ /* 0x000fea0003800000 */
[-C--:B-12---:R-:W-:Y:S02]  /*a490*/  LEA R4, P1, R76, R3.reuse, 0x1 ;  /* 0x000000034c047211 */ /* 0x086fe400078208ff */
[----:B------:R-:W-:Y:S02]  /*a4a0*/  LEA R2, P0, R212, R3, 0x1 ;  /* 0x00000003d4027211 */ /* 0x000fe400078008ff */
[----:B---3--:R-:W-:-:S02]  /*a4b0*/  LEA.HI.X R5, R76, R6, R77, 0x1, P1 ;  /* 0x000000064c057211 */ /* 0x008fc400008f0c4d */
[----:B------:R-:W-:-:S03]  /*a4c0*/  LEA.HI.X R3, R212, R6, R230, 0x1, P0 ;  /* 0x00000006d4037211 */ /* 0x000fc600000f0ce6 */
[----:B------:R1:W-:Y:S04]  /*a4d0*/  LDGSTS.E.BYPASS.LTC128B.128 [R215+0xb100], [R4.64], !P6 ;  /* 0x0b10000004d77fae */ /* 0x0003e8000f101d48 */
[----:B------:R1:W-:Y:S02]  /*a4e0*/  LDGSTS.E.BYPASS.LTC128B.128 [R215+0xe900], [R2.64], !P5 ;  /* 0x0e90000002d77fae */ /* 0x0003e4000e901d48 */
.L_x_395:
[----:B------:R-:W-:Y:S05]  /*a4f0*/  BSYNC B0 ;  /* 0x0000000000007941 */ /* 0x000fea0003800000 */
.L_x_394:
[----:B------:R-:W-:Y:S01]  /*a500*/  ISETP.LT.AND P0, PT, RZ, c[0x0][0x27c], PT ;  /* 0x00009f00ff007a0c */ /* 0x000fe20003f01270 */
[----:B------:R-:W0:-:S12]  /*a510*/  LDGDEPBAR ;  /* 0x00000000000079af */ /* 0x000e180000000000 */
[----:B------:R-:W-:Y:S05]  /*a520*/  @P0 BRA `(.L_x_396) ;  /* 0x0000002000000947 */ /* 0x000fea0003800000 */
[----:B------:R-:W-:-:S04]  /*a530*/  DEPBAR.LE SB0, 0x1 ;  /* 0x000080400000791a */ /* 0x000fc80000000000 */
[----:B------:R-:W-:Y:S05]  /*a540*/  BRA `(.L_x_397) ;  /* 0x0000360000007947 */ /* 0x000fea0003800000 */
.L_x_396:
[----:B-1---5:R-:W-:Y:S01]  /*a550*/  SHF.R.S32.HI R2, RZ, 0x1f, R137 ;  /* 0x0000001fff027819 */ /* 0x022fe20000011489 */
[----:B------:R-:W-:Y:S01]  /*a560*/  ULDC.U8 UR5, c[0x0][0x298] ;  /* 0x0000a60000057ab9 */ /* 0x000fe20000000000 */
[C---:B--2---:R-:W-:Y:S01]  /*a570*/  IMAD.WIDE.U32 R4, R137.reuse, c[0x0][0x290], RZ ;  /* 0x0000a40089047a25 */ /* 0x044fe200078e00ff */
[----:B------:R-:W-:Y:S01]  /*a580*/  ISETP.NE.AND P2, PT, RZ, UR5, PT ;  /* 0x00000005ff007c0c */ /* 0x000fe2000bf45270 */
[----:B------:R-:W-:Y:S02]  /*a590*/  BSSY B2, `(.L_x_397) ;  /* 0x000035b000027945 */ /* 0x000fe40003800000 */
[C---:B------:R-:W-:Y:S02]  /*a5a0*/  IMAD R8, R2.reuse, c[0x0][0x280], RZ ;  /* 0x0000a00002087a24 */ /* 0x040fe400078e02ff */
[----:B---3--:R-:W-:Y:S02]  /*a5b0*/  IMAD R6, R2, c[0x0][0x290], RZ ;  /* 0x0000a40002067a24 */ /* 0x008fe400078e02ff */
[----:B------:R-:W-:-:S04]  /*a5c0*/  IMAD.WIDE.U32 R2, R137, c[0x0][0x280], RZ ;  /* 0x0000a00089027a25 */ /* 0x000fc800078e00ff */
[C---:B------:R-:W-:Y:S01]  /*a5d0*/  IMAD R10, R137.reuse, c[0x0][0x284], R8 ;  /* 0x0000a100890a7a24 */ /* 0x040fe200078e0208 */
[----:B------:R-:W-:Y:S01]  /*a5e0*/  LEA R8, P0, R4, c[0x0][0x288], 0x1 ;  /* 0x0000a20004087a11 */ /* 0x000fe200078008ff */
[----:B------:R-:W-:Y:S01]  /*a5f0*/  IMAD R9, R137, c[0x0][0x294], R6 ;  /* 0x0000a50089097a24 */ /* 0x000fe200078e0206 */
[----:B------:R-:W-:Y:S02]  /*a600*/  LEA R6, P1, R2, c[0x0][0x270], 0x1 ;  /* 0x00009c0002067a11 */ /* 0x000fe400078208ff */
[----:B------:R-:W-:Y:S02]  /*a610*/  IADD3 R3, R10, R3, RZ ;  /* 0x000000030a037210 */ /* 0x000fe40007ffe0ff */
[----:B------:R-:W-:Y:S02]  /*a620*/  IADD3 R5, R9, R5, RZ ;  /* 0x0000000509057210 */ /* 0x000fe40007ffe0ff */
[----:B------:R-:W-:Y:S02]  /*a630*/  LEA.HI.X R2, R2, c[0x0][0x274], R3, 0x1, P1 ;  /* 0x00009d0002027a11 */ /* 0x000fe400008f0c03 */
[----:B------:R-:W-:Y:S01]  /*a640*/  LEA.HI.X R3, R4, c[0x0][0x28c], R5, 0x1, P0 ;  /* 0x0000a30004037a11 */ /* 0x000fe200000f0c05 */
[----:B------:R-:W-:Y:S05]  /*a650*/  @!P2 BRA `(.L_x_398) ;  /* 0x000019100000a947 */ /* 0x000fea0003800000 */
[----:B------:R-:W1:Y:S01]  /*a660*/  SHFL.IDX PT, R17, R2, RZ, 0x181f ;  /* 0x00181fff02117589 */ /* 0x000e6200000e0000 */
[----:B------:R-:W-:Y:S01]  /*a670*/  BSSY B0, `(.L_x_399) ;  /* 0x0000019000007945 */ /* 0x000fe20003800000 */
[----:B------:R-:W-:Y:S01]  /*a680*/  CS2R R4, SRZ ;  /* 0x0000000000047805 */ /* 0x000fe2000001ff00 */
[----:B------:R-:W-:Y:S01]  /*a690*/  CS2R R10, SRZ ;  /* 0x00000000000a7805 */ /* 0x000fe2000001ff00 */
[----:B------:R-:W2:Y:S04]  /*a6a0*/  SHFL.IDX PT, R16, R6, RZ, 0x181f ;  /* 0x00181fff06107589 */ /* 0x000ea800000e0000 */
[----:B------:R3:W4:Y:S04]  /*a6b0*/  SHFL.IDX PT, R19, R3, RZ, 0x181f ;  /* 0x00181fff03137589 */ /* 0x00072800000e0000 */
[----:B------:R5:W1:Y:S01]  /*a6c0*/  SHFL.IDX PT, R18, R8, RZ, 0x181f ;  /* 0x00181fff08127589 */ /* 0x000a6200000e0000 */
[----:B---3--:R-:W-:Y:S01]  /*a6d0*/  CS2R R2, SRZ ;  /* 0x0000000000027805 */ /* 0x008fe2000001ff00 */
[----:B-----5:R-:W-:Y:S01]  /*a6e0*/  CS2R R8, SRZ ;  /* 0x0000000000087805 */ /* 0x020fe2000001ff00 */
[----:B------:R-:W-:Y:S05]  /*a6f0*/  @P4 BRA `(.L_x_400) ;  /* 0x0000010000004947 */ /* 0x000fea0003800000 */
[----:B-12-4-:R-:W2:Y:S04]  /*a700*/  LDL R22, [R1+0xf4] ;  /* 0x0000f40001167983 */ /* 0x016ea80000100800 */
[----:B------:R-:W3:Y:S01]  /*a710*/  LDL R15, [R1+0xf0] ;  /* 0x0000f000010f7983 */ /* 0x000ee20000100800 */
[----:B------:R-:W-:-:S02]  /*a720*/  ISETP.GE.AND P1, PT, R78, c[0x0][0x27c], PT ;  /* 0x00009f004e007a0c */ /* 0x000fc40003f26270 */
[----:B------:R-:W-:Y:S01]  /*a730*/  ISETP.GE.AND P0, PT, R80, c[0x0][0x27c], PT ;  /* 0x00009f0050007a0c */ /* 0x000fe20003f06270 */
[----:B------:R-:W-:-:S10]  /*a740*/  CS2R R4, SRZ ;  /* 0x0000000000047805 */ /* 0x000fd4000001ff00 */
[----:B------:R-:W-:-:S05]  /*a750*/  @!P1 IMAD.WIDE R2, R78, 0x2, R16 ;  /* 0x000000024e029825 */ /* 0x000fca00078e0210 */
[----:B------:R1:W5:Y:S02]  /*a760*/  @!P1 LD.E.64 R10, [R2.64] ;  /* 0x00000008020a9980 */ /* 0x000364000c101b00 */
[----:B-1----:R-:W-:Y:S01]  /*a770*/  CS2R R2, SRZ ;  /* 0x0000000000027805 */ /* 0x002fe2000001ff00 */
[-C--:B--2---:R-:W-:Y:S02]  /*a780*/  @!P0 IADD3 R20, P3, R16, R22.reuse, RZ ;  /* 0x0000001610148210 */ /* 0x084fe40007f7e0ff */
[----:B------:R-:W-:Y:S01]  /*a790*/  @!P0 IADD3 R16, P2, R18, R22, RZ ;  /* 0x0000001612108210 */ /* 0x000fe20007f5e0ff */
[----:B------:R-:W-:-:S04]  /*a7a0*/  @!P1 IMAD.WIDE R22, R78, 0x2, R18 ;  /* 0x000000024e169825 */ /* 0x000fc800078e0212 */
[--C-:B---3--:R-:W-:Y:S01]  /*a7b0*/  @!P0 IMAD.X R21, R17, 0x1, R15.reuse, P3 ;  /* 0x0000000111158824 */ /* 0x108fe200018e060f */
[----:B------:R1:W5:Y:S01]  /*a7c0*/  @!P1 LD.E.64 R8, [R22.64] ;  /* 0x0000000816089980 */ /* 0x000362000c101b00 */
[----:B------:R-:W-:-:S03]  /*a7d0*/  @!P0 IMAD.X R17, R19, 0x1, R15, P2 ;  /* 0x0000000113118824 */ /* 0x000fc600010e060f */
[----:B------:R1:W5:Y:S04]  /*a7e0*/  @!P0 LD.E.64 R4, [R20.64] ;  /* 0x0000000814048980 */ /* 0x000368000c101b00 */
[----:B------:R1:W5:Y:S02]  /*a7f0*/  @!P0 LD.E.64 R2, [R16.64] ;  /* 0x0000000810028980 */ /* 0x000364000c101b00 */
.L_x_400:
[----:B-12-4-:R-:W-:Y:S05]  /*a800*/  BSYNC B0 ;  /* 0x0000000000007941 */ /* 0x016fea0003800000 */
.L_x_399:
[----:B-----5:R-:W-:Y:S01]  /*a810*/  IMAD.MOV.U32 R23, RZ, RZ, R10 ;  /* 0x000000ffff177224 */ /* 0x020fe200078e000a */
[----:B------:R-:W-:Y:S01]  /*a820*/  SHF.R.U64 R21, R10, 0x10, R11 ;  /* 0x000000100a157819 */ /* 0x000fe2000000120b */
[----:B------:R-:W-:Y:S01]  /*a830*/  IMAD.MOV.U32 R20, RZ, RZ, R4 ;  /* 0x000000ffff147224 */ /* 0x000fe200078e0004 */
[----:B------:R-:W-:Y:S01]  /*a840*/  SHF.R.U64 R17, R4, 0x10, R5 ;  /* 0x0000001004117819 */ /* 0x000fe20000001205 */
[----:B------:R-:W-:Y:S01]  /*a850*/  IMAD.MOV.U32 R16, RZ, RZ, R8 ;  /* 0x000000ffff107224 */ /* 0x000fe200078e0008 */
[----:B------:R-:W-:Y:S01]  /*a860*/  SHF.R.U64 R10, R8, 0x10, R9 ;  /* 0x00000010080a7819 */ /* 0x000fe20000001209 */
[----:B------:R-:W-:Y:S01]  /*a870*/  IMAD.MOV.U32 R8, RZ, RZ, R2 ;  /* 0x000000ffff087224 */ /* 0x000fe200078e0002 */
[----:B------:R-:W-:Y:S01]  /*a880*/  SHF.R.U64 R4, R2, 0x10, R3 ;  /* 0x0000001002047819 */ /* 0x000fe20000001203 */
[----:B------:R-:W-:Y:S01]  /*a890*/  IMAD.MOV.U32 R22, RZ, RZ, R11 ;  /* 0x000000ffff167224 */ /* 0x000fe200078e000b */
[--C-:B------:R-:W-:Y:S01]  /*a8a0*/  SHF.R.U32.HI R2, RZ, 0x10, R3.reuse ;  /* 0x00000010ff027819 */ /* 0x100fe20000011603 */
[----:B------:R-:W-:Y:S01]  /*a8b0*/  IMAD.MOV.U32 R6, RZ, RZ, R3 ;  /* 0x000000ffff067224 */ /* 0x000fe200078e0003 */
[----:B------:R-:W-:Y:S01]  /*a8c0*/  SHF.R.U32.HI R18, RZ, 0x10, R11 ;  /* 0x00000010ff127819 */ /* 0x000fe2000001160b */
[----:B------:R-:W-:Y:S01]  /*a8d0*/  IMAD R3, R30, -0x80, R24 ;  /* 0xffffff801e037824 */ /* 0x000fe200078e0218 */
[----:B------:R-:W-:Y:S01]  /*a8e0*/  PRMT R26, R22, 0x5410, R4 ;  /* 0x00005410161a7816 */ /* 0x000fe20000000004 */
[--C-:B------:R-:W-:Y:S01]  /*a8f0*/  IMAD.MOV.U32 R19, RZ, RZ, R5.reuse ;  /* 0x000000ffff137224 */ /* 0x100fe200078e0005 */
[----:B------:R-:W-:Y:S01]  /*a900*/  SHF.R.U32.HI R11, RZ, 0x10, R5 ;  /* 0x00000010ff0b7819 */ /* 0x000fe20000011605 */
[----:B------:R-:W-:Y:S01]  /*a910*/  IMAD.MOV.U32 R15, RZ, RZ, R9 ;  /* 0x000000ffff0f7224 */ /* 0x000fe200078e0009 */
[----:B------:R-:W-:Y:S01]  /*a920*/  IMNMX R22, R3, 0x80, PT ;  /* 0x0000008003167817 */ /* 0x000fe20003800200 */
[----:B------:R-:W-:-:S04]  /*a930*/  DEPBAR.LE SB0, 0x1 ;  /* 0x000080400000791a */ /* 0x000fc80000000000 */
[----:B------:R-:W-:Y:S01]  /*a940*/  ISETP.GE.AND P0, PT, R81, R22, PT ;  /* 0x000000165100720c */ /* 0x000fe20003f06270 */
[----:B------:R-:W-:Y:S01]  /*a950*/  BSSY B1, `(.L_x_401) ;  /* 0x000005d000017945 */ /* 0x000fe20003800000 */
[----:B------:R-:W-:Y:S02]  /*a960*/  SHF.R.U32.HI R5, RZ, 0x10, R9 ;  /* 0x00000010ff057819 */ /* 0x000fe40000011609 */
[----:B------:R-:W-:Y:S02]  /*a970*/  PRMT R25, R21, 0x5410, R23 ;  /* 0x0000541015197816 */ /* 0x000fe40000000017 */
[----:B------:R-:W-:Y:S02]  /*a980*/  PRMT R24, R18, 0x5410, R8 ;  /* 0x0000541012187816 */ /* 0x000fe40000000008 */
[----:B------:R-:W-:Y:S02]  /*a990*/  PRMT R28, R17, 0x5410, R20 ;  /* 0x00005410111c7816 */ /* 0x000fe40000000014 */
[----:B------:R-:W-:-:S02]  /*a9a0*/  PRMT R29, R11, 0x5410, R19 ;  /* 0x000054100b1d7816 */ /* 0x000fc40000000013 */
[----:B------:R-:W-:Y:S02]  /*a9b0*/  PRMT R21, R16, 0x5410, R10 ;  /* 0x0000541010157816 */ /* 0x000fe4000000000a */
[----:B------:R-:W-:Y:S02]  /*a9c0*/  PRMT R23, R5, 0x5410, R15 ;  /* 0x0000541005177816 */ /* 0x000fe4000000000f */
[----:B------:R-:W-:Y:S01]  /*a9d0*/  PRMT R27, R2, 0x5410, R6 ;  /* 0x00005410021b7816 */ /* 0x000fe20000000006 */
[----:B------:R-:W-:Y:S06]  /*a9e0*/  BAR.SYNC.DEFER_BLOCKING 0x0 ;  /* 0x0000000000007b1d */ /* 0x000fec0000010000 */
[----:B------:R-:W-:Y:S05]  /*a9f0*/  @P0 BRA `(.L_x_402) ;  /* 0x0000052000000947 */ /* 0x000fea0003800000 */
[----:B------:R-:W-:Y:S01]  /*aa00*/  ISETP.GE.AND P0, PT, R78, c[0x0][0x27c], PT ;  /* 0x00009f004e007a0c */ /* 0x000fe20003f06270 */
[----:B------:R-:W-:-:S12]  /*aa10*/  BSSY B0, `(.L_x_403) ;  /* 0x0000028000007945 */ /* 0x000fd80003800000 */
[----:B------:R-:W-:Y:S05]  /*aa20*/  @P0 BRA `(.L_x_404) ;  /* 0x0000026000000947 */ /* 0x000fea0003800000 */
[----:B------:R-:W1:Y:S01]  /*aa30*/  LDS.128 R8, [R213+0x100] ;  /* 0x00010000d5087984 */ /* 0x000e620000000c00 */
[--C-:B------:R-:W-:Y:S02]  /*aa40*/  HADD2.F32 R15, -RZ, R21.reuse.H0_H0 ;  /* 0x20000015ff0f7230 */ /* 0x100fe40000004100 */
[----:B------:R-:W-:Y:S02]  /*aa50*/  HADD2.F32 R2, -RZ, R21.H1_H1 ;  /* 0x30000015ff027230 */ /* 0x000fe40000004100 */
[--C-:B------:R-:W-:Y:S02]  /*aa60*/  HADD2.F32 R4, -RZ, R25.reuse.H1_H1 ;  /* 0x30000019ff047230 */ /* 0x100fe40000004100 */
[----:B------:R-:W-:Y:S02]  /*aa70*/  HADD2.F32 R3, -RZ, R25.H0_H0 ;  /* 0x20000019ff037230 */ /* 0x000fe40000004100 */
[--C-:B-1----:R-:W-:Y:S02]  /*aa80*/  HADD2.F32 R16, -RZ, R8.reuse.H0_H0 ;  /* 0x20000008ff107230 */ /* 0x102fe40000004100 */
[----:B------:R-:W-:-:S02]  /*aa90*/  HADD2.F32 R8, -RZ, R8.H1_H1 ;  /* 0x30000008ff087230 */ /* 0x000fc40000004100 */
[--C-:B------:R-:W-:Y:S01]  /*aaa0*/  HADD2.F32 R6, -RZ, R9.reuse.H1_H1 ;  /* 0x30000009ff067230 */ /* 0x100fe20000004100 */
[-C--:B------:R-:W-:Y:S01]  /*aab0*/  FMUL.FTZ R18, R16, R15.reuse ;  /* 0x0000000f10127220 */ /* 0x080fe20000410000 */
[----:B------:R-:W-:Y:S01]  /*aac0*/  HADD2.F32 R5, -RZ, R9.H0_H0 ;  /* 0x20000009ff057230 */ /* 0x000fe20000004100 */
[----:B------:R-:W-:Y:S01]  /*aad0*/  FMUL.FTZ R19, R8, R15 ;  /* 0x0000000f08137220 */ /* 0x000fe20000410000 */
[--C-:B------:R-:W-:Y:S01]  /*aae0*/  HADD2.F32 R17, -RZ, R10.reuse.H0_H0 ;  /* 0x2000000aff117230 */ /* 0x100fe20000004100 */
[-C--:B------:R-:W-:Y:S01]  /*aaf0*/  FMUL.FTZ R15, R6, R2.reuse ;  /* 0x00000002060f7220 */ /* 0x080fe20000410000 */
[--C-:B------:R-:W-:Y:S01]  /*ab00*/  HADD2.F32 R9, -RZ, R11.reuse.H0_H0 ;  /* 0x2000000bff097230 */ /* 0x100fe20000004100 */
[C---:B------:R-:W-:Y:S01]  /*ab10*/  FMUL.FTZ R2, R5.reuse, R2 ;  /* 0x0000000205027220 */ /* 0x040fe20000410000 */
[----:B------:R-:W-:Y:S01]  /*ab20*/  HADD2.F32 R10, -RZ, R10.H1_H1 ;  /* 0x3000000aff0a7230 */ /* 0x000fe20000004100 */
[-C--:B------:R-:W-:Y:S01]  /*ab30*/  FFMA.FTZ R20, R16, R4.reuse, -R19 ;  /* 0x0000000410147223 */ /* 0x080fe20000010813 */
[----:B------:R-:W-:Y:S01]  /*ab40*/  HADD2.F32 R11, -RZ, R11.H1_H1 ;  /* 0x3000000bff0b7230 */ /* 0x000fe20000004100 */
[----:B------:R-:W-:Y:S01]  /*ab50*/  FFMA.FTZ R19, R8, R4, R18 ;  /* 0x0000000408137223 */ /* 0x000fe20000010012 */
[----:B------:R-:W-:Y:S01]  /*ab60*/  HADD2.F32 R4, -RZ, R26.H0_H0 ;  /* 0x2000001aff047230 */ /* 0x000fe20000004100 */
[-C--:B------:R-:W-:Y:S01]  /*ab70*/  FFMA.FTZ R18, R5, R3.reuse, -R15 ;  /* 0x0000000305127223 */ /* 0x080fe2000001080f */
[--C-:B------:R-:W-:Y:S01]  /*ab80*/  HADD2.F32 R5, -RZ, R23.reuse.H1_H1 ;  /* 0x30000017ff057230 */ /* 0x100fe20000004100 */
[----:B------:R-:W-:Y:S01]  /*ab90*/  FFMA.FTZ R16, R6, R3, R2 ;  /* 0x0000000306107223 */ /* 0x000fe20000010002 */
[----:B------:R-:W-:-:S02]  /*aba0*/  HADD2.F32 R2, -RZ, R23.H0_H0 ;  /* 0x20000017ff027230 */ /* 0x000fc40000004100 */
[----:B------:R-:W-:Y:S01]  /*abb0*/  HADD2.F32 R3, -RZ, R24.H0_H0 ;  /* 0x20000018ff037230 */ /* 0x000fe20000004100 */
[CC--:B------:R-:W-:Y:S02]  /*abc0*/  FMUL.FTZ R15, R10.reuse, R5.reuse ;  /* 0x000000050a0f7220 */ /* 0x0c0fe40000410000 */
[-C--:B------:R-:W-:Y:S02]  /*abd0*/  FMUL.FTZ R8, R11, R2.reuse ;  /* 0x000000020b087220 */ /* 0x080fe40000410000 */
[----:B------:R-:W-:Y:S02]  /*abe0*/  FMUL.FTZ R5, R17, R5 ;  /* 0x0000000511057220 */ /* 0x000fe40000410000 */
[----:B------:R-:W-:Y:S02]  /*abf0*/  FMUL.FTZ R6, R9, R2 ;  /* 0x0000000209067220 */ /* 0x000fe40000410000 */
[----:B------:R-:W-:Y:S02]  /*ac00*/  FFMA.FTZ R15, R17, R4, -R15 ;  /* 0x00000004110f7223 */ /* 0x000fe4000001080f */
[-C--:B------:R-:W-:Y:S01]  /*ac10*/  FFMA.FTZ R2, R9, R3.reuse, -R8 ;  /* 0x0000000309027223 */ /* 0x080fe20000010808 */
[----:B------:R-:W-:Y:S01]  /*ac20*/  F2FP.PACK_AB R8, R19, R20 ;  /* 0x000000141308723e */ /* 0x000fe200000000ff */
[----:B------:R-:W-:Y:S01]  /*ac30*/  FFMA.FTZ R4, R10, R4, R5 ;  /* 0x000000040a047223 */ /* 0x000fe20000010005 */
[----:B------:R-:W-:Y:S01]  /*ac40*/  F2FP.PACK_AB R9, R16, R18 ;  /* 0x000000121009723e */ /* 0x000fe200000000ff */
[----:B------:R-:W-:-:S03]  /*ac50*/  FFMA.FTZ R3, R11, R3, R6 ;  /* 0x000000030b037223 */ /* 0x000fc60000010006 */
[----:B------:R-:W-:Y:S02]  /*ac60*/  F2FP.PACK_AB R10, R4, R15 ;  /* 0x0000000f040a723e */ /* 0x000fe400000000ff */
[----:B------:R-:W-:-:S05]  /*ac70*/  F2FP.PACK_AB R11, R3, R2 ;  /* 0x00000002030b723e */ /* 0x000fca00000000ff */
[----:B------:R1:W-:Y:S02]  /*ac80*/  STS.128 [R213+0x100], R8 ;  /* 0x00010008d5007388 */ /* 0x0003e40000000c00 */
.L_x_404:
[----:B------:R-:W-:Y:S05]  /*ac90*/  BSYNC B0 ;  /* 0x0000000000007941 */ /* 0x000fea0003800000 */
.L_x_403:
[----:B------:R-:W-:-:S13]  /*aca0*/  ISETP.GE.AND P0, PT, R80, c[0x0][0x27c], PT ;  /* 0x00009f0050007a0c */ /* 0x000fda0003f06270 */
[----:B------:R-:W-:Y:S05]  /*acb0*/  @P0 BRA `(.L_x_402) ;  /* 0x0000026000000947 */ /* 0x000fea0003800000 */
[----:B-1----:R-:W1:Y:S01]  /*acc0*/  LDS.128 R8, [R213+0x4100] ;  /* 0x00410000d5087984 */ /* 0x002e620000000c00 */
[----:B------:R-:W-:Y:S02]  /*acd0*/  HADD2.F32 R15, -RZ, R24.H1_H1 ;  /* 0x30000018ff0f7230 */ /* 0x000fe40000004100 */
        /* <DEDUP_REMOVED lines=17> */
[----:B------:R-:W-:Y:S01]  /*adf0*/  HADD2.F32 R4, -RZ, R29.H1_H1 ;  /* 0x3000001dff047230 */ /* 0x000fe20000004100 */
        /* <DEDUP_REMOVED lines=18> */
.L_x_402:
[----:B------:R-:W-:Y:S05]  /*af20*/  BSYNC B1 ;  /* 0x0000000000017941 */ /* 0x000fea0003800000 */
.L_x_401:
[----:B------:R-:W-:Y:S01]  /*af30*/  IADD3 R2, R81, 0x20, RZ ;  /* 0x0000002051027810 */ /* 0x000fe20007ffe0ff */
[----:B------:R-:W-:Y:S03]  /*af40*/  BSSY B1, `(.L_x_405) ;  /* 0x0000055000017945 */ /* 0x000fe60003800000 */
[----:B------:R-:W-:-:S13]  /*af50*/  ISETP.GE.AND P0, PT, R2, R22, PT ;  /* 0x000000160200720c */ /* 0x000fda0003f06270 */
[----:B------:R-:W-:Y:S05]  /*af60*/  @P0 BRA `(.L_x_406) ;  /* 0x0000052000000947 */ /* 0x000fea0003800000 */
[----:B------:R-:W-:Y:S01]  /*af70*/  ISETP.GE.AND P0, PT, R78, c[0x0][0x27c], PT ;  /* 0x00009f004e007a0c */ /* 0x000fe20003f06270 */
[----:B------:R-:W-:-:S12]  /*af80*/  BSSY B0, `(.L_x_407) ;  /* 0x0000028000007945 */ /* 0x000fd80003800000 */
[----:B------:R-:W-:Y:S05]  /*af90*/  @P0 BRA `(.L_x_408) ;  /* 0x0000026000000947 */ /* 0x000fea0003800000 */
[----:B-1----:R-:W1:Y:S01]  /*afa0*/  LDS.128 R8, [R213+0x1100] ;  /* 0x00110000d5087984 */ /* 0x002e620000000c00 */
[--C-:B------:R-:W-:Y:S02]  /*afb0*/  HADD2.F32 R15, -RZ, R21.reuse.H0_H0 ;  /* 0x20000015ff0f7230 */ /* 0x100fe40000004100 */
[----:B------:R-:W-:Y:S02]  /*afc0*/  HADD2.F32 R2, -RZ, R21.H1_H1 ;  /* 0x30000015ff027230 */ /* 0x000fe40000004100 */
[--C-:B------:R-:W-:Y:S02]  /*afd0*/  HADD2.F32 R4, -RZ, R25.reuse.H1_H1 ;  /* 0x30000019ff047230 */ /* 0x100fe40000004100 */
[----:B------:R-:W-:Y:S02]  /*afe0*/  HADD2.F32 R3, -RZ, R25.H0_H0 ;  /* 0x20000019ff037230 */ /* 0x000fe40000004100 */
[--C-:B-1----:R-:W-:Y:S02]  /*aff0*/  HADD2.F32 R16, -RZ, R8.reuse.H0_H0 ;  /* 0x20000008ff107230 */ /* 0x102fe40000004100 */
[----:B------:R-:W-:-:S02]  /*b000*/  HADD2.F32 R8, -RZ, R8.H1_H1 ;  /* 0x30000008ff087230 */ /* 0x000fc40000004100 */
[--C-:B------:R-:W-:Y:S01]  /*b010*/  HADD2.F32 R6, -RZ, R9.reuse.H1_H1 ;  /* 0x30000009ff067230 */ /* 0x100fe20000004100 */
[C---:B------:R-:W-:Y:S01]  /*b020*/  FMUL.FTZ R18, R15.reuse, R16 ;  /* 0x000000100f127220 */ /* 0x040fe20000410000 */
[----:B------:R-:W-:Y:S01]  /*b030*/  HADD2.F32 R5, -RZ, R9.H0_H0 ;  /* 0x20000009ff057230 */ /* 0x000fe20000004100 */
[----:B------:R-:W-:Y:S01]  /*b040*/  FMUL.FTZ R19, R15, R8 ;  /* 0x000000080f137220 */ /* 0x000fe20000410000 */
[--C-:B------:R-:W-:Y:S01]  /*b050*/  HADD2.F32 R17, -RZ, R10.reuse.H0_H0 ;  /* 0x2000000aff117230 */ /* 0x100fe20000004100 */
[C---:B------:R-:W-:Y:S01]  /*b060*/  FMUL.FTZ R15, R2.reuse, R6 ;  /* 0x00000006020f7220 */ /* 0x040fe20000410000 */
[--C-:B------:R-:W-:Y:S01]  /*b070*/  HADD2.F32 R9, -RZ, R11.reuse.H0_H0 ;  /* 0x2000000bff097230 */ /* 0x100fe20000004100 */
[-C--:B------:R-:W-:Y:S01]  /*b080*/  FMUL.FTZ R2, R2, R5.reuse ;  /* 0x0000000502027220 */ /* 0x080fe20000410000 */
[----:B------:R-:W-:Y:S01]  /*b090*/  HADD2.F32 R10, -RZ, R10.H1_H1 ;  /* 0x3000000aff0a7230 */ /* 0x000fe20000004100 */
[C---:B------:R-:W-:Y:S01]  /*b0a0*/  FFMA.FTZ R20, R4.reuse, R16, -R19 ;  /* 0x0000001004147223 */ /* 0x040fe20000010813 */
[----:B------:R-:W-:Y:S01]  /*b0b0*/  HADD2.F32 R11, -RZ, R11.H1_H1 ;  /* 0x3000000bff0b7230 */ /* 0x000fe20000004100 */
[----:B------:R-:W-:Y:S01]  /*b0c0*/  FFMA.FTZ R19, R4, R8, R18 ;  /* 0x0000000804137223 */ /* 0x000fe20000010012 */
[----:B------:R-:W-:Y:S01]  /*b0d0*/  HADD2.F32 R4, -RZ, R26.H0_H0 ;  /* 0x2000001aff047230 */ /* 0x000fe20000004100 */
[C---:B------:R-:W-:Y:S01]  /*b0e0*/  FFMA.FTZ R18, R3.reuse, R5, -R15 ;  /* 0x0000000503127223 */ /* 0x040fe2000001080f */
[--C-:B------:R-:W-:Y:S01]  /*b0f0*/  HADD2.F32 R5, -RZ, R23.reuse.H1_H1 ;  /* 0x30000017ff057230 */ /* 0x100fe20000004100 */
[----:B------:R-:W-:Y:S01]  /*b100*/  FFMA.FTZ R16, R3, R6, R2 ;  /* 0x0000000603107223 */ /* 0x000fe20000010002 */
[----:B------:R-:W-:-:S02]  /*b110*/  HADD2.F32 R2, -RZ, R23.H0_H0 ;  /* 0x20000017ff027230 */ /* 0x000fc40000004100 */
[----:B------:R-:W-:Y:S01]  /*b120*/  HADD2.F32 R3, -RZ, R24.H0_H0 ;  /* 0x20000018ff037230 */ /* 0x000fe20000004100 */
[C---:B------:R-:W-:Y:S02]  /*b130*/  FMUL.FTZ R15, R5.reuse, R10 ;  /* 0x0000000a050f7220 */ /* 0x040fe40000410000 */
[C---:B------:R-:W-:Y:S02]  /*b140*/  FMUL.FTZ R8, R2.reuse, R11 ;  /* 0x0000000b02087220 */ /* 0x040fe40000410000 */
[----:B------:R-:W-:Y:S02]  /*b150*/  FMUL.FTZ R5, R5, R17 ;  /* 0x0000001105057220 */ /* 0x000fe40000410000 */
[----:B------:R-:W-:Y:S02]  /*b160*/  FMUL.FTZ R6, R2, R9 ;  /* 0x0000000902067220 */ /* 0x000fe40000410000 */
[C---:B------:R-:W-:Y:S02]  /*b170*/  FFMA.FTZ R15, R4.reuse, R17, -R15 ;  /* 0x00000011040f7223 */ /* 0x040fe4000001080f */
[----:B------:R-:W-:Y:S01]  /*b180*/  FFMA.FTZ R2, R3, R9, -R8 ;  /* 0x0000000903027223 */ /* 0x000fe20000010808 */
[----:B------:R-:W-:Y:S01]  /*b190*/  F2FP.PACK_AB R8, R19, R20 ;  /* 0x000000141308723e */ /* 0x000fe200000000ff */
[----:B------:R-:W-:Y:S01]  /*b1a0*/  FFMA.FTZ R4, R4, R10, R5 ;  /* 0x0000000a04047223 */ /* 0x000fe20000010005 */
[----:B------:R-:W-:Y:S01]  /*b1b0*/  F2FP.PACK_AB R9, R16, R18 ;  /* 0x000000121009723e */ /* 0x000fe200000000ff */
[----:B------:R-:W-:-:S03]  /*b1c0*/  FFMA.FTZ R3, R3, R11, R6 ;  /* 0x0000000b03037223 */ /* 0x000fc60000010006 */
[----:B------:R-:W-:Y:S02]  /*b1d0*/  F2FP.PACK_AB R10, R4, R15 ;  /* 0x0000000f040a723e */ /* 0x000fe400000000ff */
[----:B------:R-:W-:-:S05]  /*b1e0*/  F2FP.PACK_AB R11, R3, R2 ;  /* 0x00000002030b723e */ /* 0x000fca00000000ff */
[----:B------:R1:W-:Y:S02]  /*b1f0*/  STS.128 [R213+0x1100], R8 ;  /* 0x00110008d5007388 */ /* 0x0003e40000000c00 */
.L_x_408:
[----:B------:R-:W-:Y:S05]  /*b200*/  BSYNC B0 ;  /* 0x0000000000007941 */ /* 0x000fea0003800000 */
.L_x_407:
        /* <DEDUP_REMOVED lines=21> */
[----:B------:R-:W-:Y:S01]  /*b360*/  HADD2.F32 R4, -RZ, R29.H1_H1 ;  /* 0x3000001dff047230 */ /* 0x000fe20000004100 */
        /* <DEDUP_REMOVED lines=18> */
.L_x_406:
[----:B------:R-:W-:Y:S05]  /*b490*/  BSYNC B1 ;  /* 0x0000000000017941 */ /* 0x000fea0003800000 */
.L_x_405:
        /* <DEDUP_REMOVED lines=45> */
.L_x_412:
[----:B------:R-:W-:Y:S05]  /*b770*/  BSYNC B0 ;  /* 0x0000000000007941 */ /* 0x000fea0003800000 */
.L_x_411:
        /* <DEDUP_REMOVED lines=40> */
.L_x_410:
[----:B------:R-:W-:Y:S05]  /*ba00*/  BSYNC B1 ;  /* 0x0000000000017941 */ /* 0x000fea0003800000 */
.L_x_409:
[----:B------:R-:W-:-:S04]  /*ba10*/  IADD3 R2, R81, 0x60, RZ ;  /* 0x0000006051027810 */ /* 0x000fc80007ffe0ff */
        /* <DEDUP_REMOVED lines=43> */
.L_x_415:
[----:B------:R-:W-:Y:S05]  /*bcd0*/  BSYNC B0 ;  /* 0x0000000000007941 */ /* 0x000fea0003800000 */
.L_x_414:
        /* <DEDUP_REMOVED lines=39> */
[----:B------:R1:W-:Y:S01]  /*bf50*/  STS.128 [R213+0x7100], R8 ;  /* 0x00710008d5007388 */ /* 0x0003e20000000c00 */
[----:B------:R-:W-:Y:S05]  /*bf60*/  BRA `(.L_x_413) ;  /* 0x00001bd000007947 */ /* 0x000fea0003800000 */
.L_x_398:
[----:B------:R-:W1:Y:S01]  /*bf70*/  SHFL.IDX PT, R4, R6, RZ, 0x181f ;  /* 0x00181fff06047589 */ /* 0x000e6200000e0000 */
[----:B------:R-:W-:Y:S01]  /*bf80*/  BSSY B0, `(.L_x_416) ;  /* 0x0000014000007945 */ /* 0x000fe20003800000 */
[----:B------:R-:W-:Y:S01]  /*bf90*/  CS2R R10, SRZ ;  /* 0x00000000000a7805 */ /* 0x000fe2000001ff00 */
[----:B------:R-:W-:Y:S01]  /*bfa0*/  CS2R R18, SRZ ;  /* 0x0000000000127805 */ /* 0x000fe2000001ff00 */
[----:B------:R-:W2:Y:S01]  /*bfb0*/  SHFL.IDX PT, R15, R2, RZ, 0x181f ;  /* 0x00181fff020f7589 */ /* 0x000ea200000e0000 */
[----:B------:R-:W-:-:S03]  /*bfc0*/  CS2R R16, SRZ ;  /* 0x0000000000107805 */ /* 0x000fc6000001ff00 */
[----:B------:R-:W3:Y:S04]  /*bfd0*/  SHFL.IDX PT, R6, R3, RZ, 0x181f ;  /* 0x00181fff03067589 */ /* 0x000ee800000e0000 */
[----:B------:R4:W1:Y:S02]  /*bfe0*/  SHFL.IDX PT, R5, R8, RZ, 0x181f ;  /* 0x00181fff08057589 */ /* 0x00086400000e0000 */
[----:B----4-:R-:W-:Y:S01]  /*bff0*/  CS2R R8, SRZ ;  /* 0x0000000000087805 */ /* 0x010fe2000001ff00 */
[----:B------:R-:W-:Y:S05]  /*c000*/  @P4 BRA `(.L_x_417) ;  /* 0x000000b000004947 */ /* 0x000fea0003800000 */
[C---:B-123--:R-:W-:Y:S01]  /*c010*/  ISETP.GE.AND P0, PT, R76.reuse, c[0x0][0x27c], PT ;  /* 0x00009f004c007a0c */ /* 0x04efe20003f06270 */
[C---:B------:R-:W-:Y:S01]  /*c020*/  IMAD.SHL.U32 R2, R76.reuse, 0x2, RZ ;  /* 0x000000024c027824 */ /* 0x040fe200078e00ff */
[----:B------:R-:W-:Y:S01]  /*c030*/  SHF.L.U64.HI R3, R76, 0x1, R77 ;  /* 0x000000014c037819 */ /* 0x000fe2000001024d */
[----:B------:R-:W-:-:S03]  /*c040*/  CS2R R10, SRZ ;  /* 0x00000000000a7805 */ /* 0x000fc6000001ff00 */
[-C--:B------:R-:W-:Y:S02]  /*c050*/  IADD3 R4, P2, R4, R2.reuse, RZ ;  /* 0x0000000204047210 */ /* 0x080fe40007f5e0ff */
[----:B------:R-:W-:-:S03]  /*c060*/  IADD3 R2, P1, R5, R2, RZ ;  /* 0x0000000205027210 */ /* 0x000fc60007f3e0ff */
[--C-:B------:R-:W-:Y:S02]  /*c070*/  IMAD.X R5, R15, 0x1, R3.reuse, P2 ;  /* 0x000000010f057824 */ /* 0x100fe400010e0603 */
[----:B------:R-:W-:Y:S01]  /*c080*/  IMAD.X R3, R6, 0x1, R3, P1 ;  /* 0x0000000106037824 */ /* 0x000fe200008e0603 */
[----:B------:R-:W-:Y:S05]  /*c090*/  @P0 BRA `(.L_x_417) ;  /* 0x0000002000000947 */ /* 0x000fea0003800000 */
[----:B------:R1:W5:Y:S04]  /*c0a0*/  LD.E.128 R16, [R4.64] ;  /* 0x0000000804107980 */ /* 0x000368000c101d00 */
[----:B------:R1:W5:Y:S02]  /*c0b0*/  LD.E.128 R8, [R2.64] ;  /* 0x0000000802087980 */ /* 0x000364000c101d00 */
.L_x_417:
[----:B-123--:R-:W-:Y:S05]  /*c0c0*/  BSYNC B0 ;  /* 0x0000000000007941 */ /* 0x00efea0003800000 */
.L_x_416:
[----:B-----5:R-:W-:Y:S01]  /*c0d0*/  SHF.R.U32.HI R3, RZ, 0x10, R17 ;  /* 0x00000010ff037819 */ /* 0x020fe20000011611 */
[----:B------:R-:W-:Y:S01]  /*c0e0*/  IMAD.MOV.U32 R22, RZ, RZ, R18 ;  /* 0x000000ffff167224 */ /* 0x000fe200078e0012 */
[----:B------:R-:W-:Y:S01]  /*c0f0*/  SHF.R.U64 R20, R18, 0x10, R19 ;  /* 0x0000001012147819 */ /* 0x000fe20000001213 */
[--C-:B------:R-:W-:Y:S01]  /*c100*/  IMAD.MOV.U32 R25, RZ, RZ, R17.reuse ;  /* 0x000000ffff197224 */ /* 0x100fe200078e0011 */
[----:B------:R-:W-:Y:S01]  /*c110*/  ISETP.GE.AND P0, PT, R76, c[0x0][0x27c], PT ;  /* 0x00009f004c007a0c */ /* 0x000fe20003f06270 */
[----:B------:R-:W-:Y:S01]  /*c120*/  IMAD.MOV.U32 R18, RZ, RZ, R8 ;  /* 0x000000ffff127224 */ /* 0x000fe200078e0008 */
[----:B------:R-:W-:Y:S01]  /*c130*/  PRMT R50, R3, 0x5410, R20 ;  /* 0x0000541003327816 */ /* 0x000fe20000000014 */
[----:B------:R-:W-:Y:S01]  /*c140*/  IMAD R3, R30, -0x80, R24 ;  /* 0xffffff801e037824 */ /* 0x000fe200078e0218 */
[----:B------:R-:W-:Y:S01]  /*c150*/  SHF.R.U64 R23, R16, 0x10, R17 ;  /* 0x0000001010177819 */ /* 0x000fe20000001211 */
[----:B------:R-:W-:Y:S01]  /*c160*/  IMAD.MOV.U32 R26, RZ, RZ, R16 ;  /* 0x000000ffff1a7224 */ /* 0x000fe200078e0010 */
[----:B------:R-:W-:Y:S01]  /*c170*/  SHF.R.U64 R15, R8, 0x10, R9 ;  /* 0x00000010080f7819 */ /* 0x000fe20000001209 */
[----:B------:R-:W-:Y:S01]  /*c180*/  IMAD.MOV.U32 R21, RZ, RZ, R19 ;  /* 0x000000ffff157224 */ /* 0x000fe200078e0013 */
[----:B------:R-:W-:Y:S01]  /*c190*/  IMNMX R43, R3, 0x80, PT ;  /* 0x00000080032b7817 */ /* 0x000fe20003800200 */
[----:B------:R-:W-:Y:S01]  /*c1a0*/  IMAD.MOV.U32 R17, RZ, RZ, R9 ;  /* 0x000000ffff117224 */ /* 0x000fe200078e0009 */
[----:B------:R-:W-:Y:S01]  /*c1b0*/  SHF.R.U32.HI R16, RZ, 0x10, R19 ;  /* 0x00000010ff107819 */ /* 0x000fe20000011613 */
[----:B------:R-:W-:Y:S01]  /*c1c0*/  IMAD.MOV.U32 R8, RZ, RZ, R10 ;  /* 0x000000ffff087224 */ /* 0x000fe200078e000a */
[----:B------:R-:W-:Y:S01]  /*c1d0*/  ISETP.GE.OR P1, PT, R81, R43, P0 ;  /* 0x0000002b5100720c */ /* 0x000fe20000726670 */
[----:B------:R-:W-:Y:S01]  /*c1e0*/  IMAD.MOV.U32 R6, RZ, RZ, R11 ;  /* 0x000000ffff067224 */ /* 0x000fe200078e000b */
[----:B------:R-:W-:Y:S01]  /*c1f0*/  SHF.R.U32.HI R5, RZ, 0x10, R9 ;  /* 0x00000010ff057819 */ /* 0x000fe20000011609 */
[----:B------:R-:W-:-:S04]  /*c200*/  DEPBAR.LE SB0, 0x1 ;  /* 0x000080400000791a */ /* 0x000fc80000000000 */
[--C-:B------:R-:W-:Y:S01]  /*c210*/  SHF.R.U64 R4, R10, 0x10, R11.reuse ;  /* 0x000000100a047819 */ /* 0x100fe2000000120b */
        /* <DEDUP_REMOVED lines=11> */
[----:B------:R-:W-:Y:S01]  /*c2d0*/  MOV R2, c[0x0][0x27c] ;  /* 0x00009f0000027a02 */ /* 0x000fe20000000f00 */
[----:B------:R-:W1:Y:S01]  /*c2e0*/  LDS.128 R8, [R213+0x100] ;  /* 0x00010000d5087984 */ /* 0x000e620000000c00 */
[C---:B------:R-:W-:Y:S01]  /*c2f0*/  SHF.L.U32 R27, R81.reuse, 0x6, RZ ;  /* 0x00000006511b7819 */ /* 0x040fe200000006ff */
[----:B------:R-:W-:Y:S01]  /*c300*/  HADD2.F32 R6, -RZ, R45.H0_H0 ;  /* 0x2000002dff067230 */ /* 0x000fe20000004100 */
[----:B------:R-:W-:Y:S01]  /*c310*/  LEA.HI R2, R2, R82, RZ, 0x1d ;  /* 0x0000005202027211 */ /* 0x000fe200078fe8ff */
[----:B------:R-:W-:Y:S01]  /*c320*/  HADD2.F32 R15, -RZ, R48.H0_H0 ;  /* 0x20000030ff0f7230 */ /* 0x000fe20000004100 */
[----:B------:R-:W-:-:S02]  /*c330*/  SHF.L.U32 R28, R81, 0x6, RZ ;  /* 0x00000006511c7819 */ /* 0x000fc400000006ff */
[----:B------:R-:W-:Y:S02]  /*c340*/  SHF.R.S32.HI R4, RZ, 0x1f, R2 ;  /* 0x0000001fff047819 */ /* 0x000fe40000011402 */
[----:B------:R-:W-:Y:S02]  /*c350*/  SHF.L.U32 R3, R2, 0x3, RZ ;  /* 0x0000000302037819 */ /* 0x000fe400000006ff */
[----:B------:R-:W-:Y:S02]  /*c360*/  LOP3.LUT R28, R28, 0x1c0, RZ, 0xc0, !PT ;  /* 0x000001c01c1c7812 */ /* 0x000fe400078ec0ff */
[----:B------:R-:W-:Y:S02]  /*c370*/  LOP3.LUT R27, R27, 0x1c0, RZ, 0xc0, !PT ;  /* 0x000001c01b1b7812 */ /* 0x000fe400078ec0ff */
[----:B------:R-:W-:Y:S02]  /*c380*/  LEA.HI R2, R4, R2, RZ, 0x3 ;  /* 0x0000000204027211 */ /* 0x000fe400078f18ff */
[----:B------:R-:W-:-:S02]  /*c390*/  SHF.R.U32.HI R27, RZ, 0x3, R27 ;  /* 0x00000003ff1b7819 */ /* 0x000fc4000001161b */
[----:B------:R-:W-:Y:S02]  /*c3a0*/  LOP3.LUT R3, R28, 0x38, R3, 0xf8, !PT ;  /* 0x000000381c037812 */ /* 0x000fe400078ef803 */
[----:B------:R-:W-:Y:S02]  /*c3b0*/  SHF.L.U32 R2, R2, 0xa, RZ ;  /* 0x0000000a02027819 */ /* 0x000fe400000006ff */
[----:B------:R-:W-:Y:S02]  /*c3c0*/  LOP3.LUT R3, R3, R27, RZ, 0x3c, !PT ;  /* 0x0000001b03037212 */ /* 0x000fe400078e3cff */
[----:B------:R-:W-:-:S04]  /*c3d0*/  LOP3.LUT R2, R2, 0x7fffe000, RZ, 0xc0, !PT ;  /* 0x7fffe00002027812 */ /* 0x000fc800078ec0ff */
[----:B------:R-:W-:Y:S01]  /*c3e0*/  IADD3 R2, R3, R2, R7 ;  /* 0x0000000203027210 */ /* 0x000fe20007ffe007 */
[----:B------:R-:W-:-:S03]  /*c3f0*/  HADD2.F32 R3, -RZ, R44.H0_H0 ;  /* 0x2000002cff037230 */ /* 0x000fc60000004100 */
[----:B------:R-:W-:Y:S01]  /*c400*/  SHF.L.U32 R31, R2, 0x1, RZ ;  /* 0x00000001021f7819 */ /* 0x000fe200000006ff */
[----:B------:R-:W-:-:S04]  /*c410*/  HADD2.F32 R2, -RZ, R44.H1_H1 ;  /* 0x3000002cff027230 */ /* 0x000fc80000004100 */
[----:B------:R-:W2:Y:S01]  /*c420*/  LDS.128 R16, [R31+0x100] ;  /* 0x000100001f107984 */ /* 0x000ea20000000c00 */
[--C-:B-1----:R-:W-:Y:S02]  /*c430*/  HADD2.F32 R24, -RZ, R8.reuse.H0_H0 ;  /* 0x20000008ff187230 */ /* 0x102fe40000004100 */
[----:B------:R-:W-:Y:S02]  /*c440*/  HADD2.F32 R21, -RZ, R8.H1_H1 ;  /* 0x30000008ff157230 */ /* 0x000fe40000004100 */
[--C-:B------:R-:W-:Y:S02]  /*c450*/  HADD2.F32 R28, -RZ, R11.reuse.H0_H0 ;  /* 0x2000000bff1c7230 */ /* 0x100fe40000004100 */
[----:B------:R-:W-:Y:S02]  /*c460*/  HADD2.F32 R27, -RZ, R11.H1_H1 ;  /* 0x3000000bff1b7230 */ /* 0x000fe40000004100 */
[--C-:B------:R-:W-:Y:S02]  /*c470*/  HADD2.F32 R23, -RZ, R9.reuse.H0_H0 ;  /* 0x20000009ff177230 */ /* 0x100fe40000004100 */
[----:B------:R-:W-:Y:S01]  /*c480*/  HADD2.F32 R22, -RZ, R9.H1_H1 ;  /* 0x30000009ff167230 */ /* 0x000fe20000004100 */
[----:B------:R-:W-:Y:S01]  /*c490*/  FMUL.FTZ R9, R24, R3 ;  /* 0x0000000318097220 */ /* 0x000fe20000410000 */
[----:B------:R-:W-:-:S02]  /*c4a0*/  HADD2.F32 R26, -RZ, R10.H0_H0 ;  /* 0x2000000aff1a7230 */ /* 0x000fc40000004100 */
[----:B------:R-:W-:Y:S02]  /*c4b0*/  HADD2.F32 R25, -RZ, R10.H1_H1 ;  /* 0x3000000aff197230 */ /* 0x000fe40000004100 */
[--C-:B--2---:R-:W-:Y:S02]  /*c4c0*/  HADD2.F32 R5, -RZ, R16.reuse.H0_H0 ;  /* 0x20000010ff057230 */ /* 0x104fe40000004100 */
[----:B------:R-:W-:Y:S02]  /*c4d0*/  HADD2.F32 R4, -RZ, R16.H1_H1 ;  /* 0x30000010ff047230 */ /* 0x000fe40000004100 */
[--C-:B------:R-:W-:Y:S01]  /*c4e0*/  HADD2.F32 R8, -RZ, R17.reuse.H0_H0 ;  /* 0x20000011ff087230 */ /* 0x100fe20000004100 */
[----:B------:R-:W-:Y:S01]  /*c4f0*/  FMUL.FTZ R39, R5, R3 ;  /* 0x0000000305277220 */ /* 0x000fe20000410000 */
[----:B------:R-:W-:Y:S01]  /*c500*/  HADD2.F32 R11, -RZ, R17.H1_H1 ;  /* 0x30000011ff0b7230 */ /* 0x000fe20000004100 */
[-C--:B------:R-:W-:Y:S01]  /*c510*/  FMUL.FTZ R3, R21, R2.reuse ;  /* 0x0000000215037220 */ /* 0x080fe20000410000 */
[--C-:B------:R-:W-:Y:S01]  /*c520*/  HADD2.F32 R17, -RZ, R46.reuse.H0_H0 ;  /* 0x2000002eff117230 */ /* 0x100fe20000004100 */
[----:B------:R-:W-:Y:S01]  /*c530*/  FMUL.FTZ R38, R4, R2 ;  /* 0x0000000204267220 */ /* 0x000fe20000410000 */
[----:B------:R-:W-:Y:S01]  /*c540*/  HADD2.F32 R16, -RZ, R47.H1_H1 ;  /* 0x3000002fff107230 */ /* 0x000fe20000004100 */
[----:B------:R-:W-:Y:S01]  /*c550*/  FMUL.FTZ R36, R8, R6 ;  /* 0x0000000608247220 */ /* 0x000fe20000410000 */
[----:B------:R-:W-:Y:S01]  /*c560*/  HADD2.F32 R2, -RZ, R46.H1_H1 ;  /* 0x3000002eff027230 */ /* 0x000fe20000004100 */
[----:B------:R-:W-:Y:S01]  /*c570*/  FFMA.FTZ R42, R5, R17, R9 ;  /* 0x00000011052a7223 */ /* 0x000fe20000010009 */
[----:B------:R-:W-:Y:S01]  /*c580*/  HADD2.F32 R9, -RZ, R50.H0_H0 ;  /* 0x20000032ff097230 */ /* 0x000fe20000004100 */
[----:B------:R-:W-:Y:S01]  /*c590*/  FFMA.FTZ R41, R4, R16, R3 ;  /* 0x0000001004297223 */ /* 0x000fe20000010003 */
[----:B------:R-:W-:Y:S01]  /*c5a0*/  HADD2.F32 R3, -RZ, R45.H1_H1 ;  /* 0x3000002dff037230 */ /* 0x000fe20000004100 */
[----:B------:R-:W-:Y:S01]  /*c5b0*/  FMUL.FTZ R5, R23, R6 ;  /* 0x0000000617057220 */ /* 0x000fe20000410000 */
[--C-:B------:R-:W-:Y:S01]  /*c5c0*/  HADD2.F32 R10, -RZ, R18.reuse.H0_H0 ;  /* 0x20000012ff0a7230 */ /* 0x100fe20000004100 */
[----:B------:R-:W-:Y:S01]  /*c5d0*/  FFMA.FTZ R16, R21, R16, -R38 ;  /* 0x0000001015107223 */ /* 0x000fe20000010826 */
[----:B------:R-:W-:Y:S01]  /*c5e0*/  HADD2.F32 R4, -RZ, R47.H0_H0 ;  /* 0x2000002fff047230 */ /* 0x000fe20000004100 */
[----:B------:R-:W-:Y:S01]  /*c5f0*/  FFMA.FTZ R40, R8, R15, R5 ;  /* 0x0000000f08287223 */ /* 0x000fe20000010005 */
[----:B------:R-:W-:Y:S01]  /*c600*/  HADD2.F32 R8, -RZ, R49.H0_H0 ;  /* 0x20000031ff087230 */ /* 0x000fe20000004100 */
[----:B------:R-:W-:Y:S01]  /*c610*/  FMUL.FTZ R6, R22, R3 ;  /* 0x0000000316067220 */ /* 0x000fe20000410000 */
[----:B------:R-:W-:Y:S01]  /*c620*/  HADD2.F32 R18, -RZ, R18.H1_H1 ;  /* 0x30000012ff127230 */ /* 0x000fe20000004100 */
[----:B------:R-:W-:Y:S01]  /*c630*/  FMUL.FTZ R5, R26, R2 ;  /* 0x000000021a057220 */ /* 0x000fe20000410000 */
[--C-:B------:R-:W-:Y:S01]  /*c640*/  HADD2.F32 R20, -RZ, R19.reuse.H0_H0 ;  /* 0x20000013ff147230 */ /* 0x100fe20000004100 */
[C---:B------:R-:W-:Y:S01]  /*c650*/  FFMA.FTZ R37, R11.reuse, R9, R6 ;  /* 0x000000090b257223 */ /* 0x040fe20000010006 */
[----:B------:R-:W-:Y:S01]  /*c660*/  HADD2.F32 R6, -RZ, R50.H1_H1 ;  /* 0x30000032ff067230 */ /* 0x000fe20000004100 */
[C---:B------:R-:W-:Y:S01]  /*c670*/  FFMA.FTZ R35, R10.reuse, R8, R5 ;  /* 0x000000080a237223 */ /* 0x040fe20000010005 */
[----:B------:R-:W-:Y:S01]  /*c680*/  HADD2.F32 R19, -RZ, R19.H1_H1 ;  /* 0x30000013ff137230 */ /* 0x000fe20000004100 */
[----:B------:R-:W-:Y:S01]  /*c690*/  FMUL.FTZ R33, R11, R3 ;  /* 0x000000030b217220 */ /* 0x000fe20000410000 */
[----:B------:R-:W-:Y:S01]  /*c6a0*/  HADD2.F32 R3, -RZ, R49.H1_H1 ;  /* 0x30000031ff037230 */ /* 0x000fe20000004100 */
[----:B------:R-:W-:Y:S01]  /*c6b0*/  FMUL.FTZ R30, R10, R2 ;  /* 0x000000020a1e7220 */ /* 0x000fe20000410000 */
[----:B------:R-:W-:Y:S01]  /*c6c0*/  HADD2.F32 R2, -RZ, R48.H1_H1 ;  /* 0x30000030ff027230 */ /* 0x000fe20000004100 */
[----:B------:R-:W-:-:S02]  /*c6d0*/  FMUL.FTZ R5, R25, R4 ;  /* 0x0000000419057220 */ /* 0x000fc40000410000 */
[C---:B------:R-:W-:Y:S01]  /*c6e0*/  FMUL.FTZ R29, R18.reuse, R4 ;  /* 0x00000004121d7220 */ /* 0x040fe20000410000 */
[--C-:B------:R-:W-:Y:S01]  /*c6f0*/  HADD2.F32 R4, -RZ, R51.reuse.H0_H0 ;  /* 0x20000033ff047230 */ /* 0x100fe20000004100 */
[----:B------:R-:W-:Y:S01]  /*c700*/  FFMA.FTZ R32, R18, R6, R5 ;  /* 0x0000000612207223 */ /* 0x000fe20000010005 */
[----:B------:R-:W-:Y:S01]  /*c710*/  HADD2.F32 R5, -RZ, R51.H1_H1 ;  /* 0x30000033ff057230 */ /* 0x000fe20000004100 */
[-C--:B------:R-:W-:Y:S02]  /*c720*/  FMUL.FTZ R11, R28, R3.reuse ;  /* 0x000000031c0b7220 */ /* 0x080fe40000410000 */
[-C--:B------:R-:W-:Y:S02]  /*c730*/  FMUL.FTZ R10, R27, R2.reuse ;  /* 0x000000021b0a7220 */ /* 0x080fe40000410000 */
[----:B------:R-:W-:Y:S02]  /*c740*/  FMUL.FTZ R3, R20, R3 ;  /* 0x0000000314037220 */ /* 0x000fe40000410000 */
[----:B------:R-:W-:-:S02]  /*c750*/  FMUL.FTZ R2, R19, R2 ;  /* 0x0000000213027220 */ /* 0x000fc40000410000 */
[----:B------:R-:W-:Y:S02]  /*c760*/  FFMA.FTZ R18, R24, R17, -R39 ;  /* 0x0000001118127223 */ /* 0x000fe40000010827 */
[----:B------:R-:W-:Y:S02]  /*c770*/  FFMA.FTZ R34, R20, R5, R11 ;  /* 0x0000000514227223 */ /* 0x000fe4000001000b */
[----:B------:R-:W-:Y:S01]  /*c780*/  FFMA.FTZ R17, R23, R15, -R36 ;  /* 0x0000000f17117223 */ /* 0x000fe20000010824 */
[----:B------:R-:W-:Y:S01]  /*c790*/  F2FP.PACK_AB R16, R16, R18 ;  /* 0x000000121010723e */ /* 0x000fe200000000ff */
[----:B------:R-:W-:Y:S01]  /*c7a0*/  FFMA.FTZ R15, R22, R9, -R33 ;  /* 0x00000009160f7223 */ /* 0x000fe20000010821 */
[----:B------:R-:W-:Y:S01]  /*c7b0*/  F2FP.PACK_AB R9, R37, R40 ;  /* 0x000000282509723e */ /* 0x000fe200000000ff */
[----:B------:R-:W-:Y:S01]  /*c7c0*/  FFMA.FTZ R11, R26, R8, -R30 ;  /* 0x000000081a0b7223 */ /* 0x000fe2000001081e */
[----:B------:R-:W-:Y:S01]  /*c7d0*/  F2FP.PACK_AB R8, R41, R42 ;  /* 0x0000002a2908723e */ /* 0x000fe200000000ff */
[----:B------:R-:W-:Y:S01]  /*c7e0*/  FFMA.FTZ R6, R25, R6, -R29 ;  /* 0x0000000619067223 */ /* 0x000fe2000001081d */
[----:B------:R-:W-:Y:S01]  /*c7f0*/  F2FP.PACK_AB R17, R15, R17 ;  /* 0x000000110f11723e */ /* 0x000fe200000000ff */
[----:B------:R-:W-:-:S02]  /*c800*/  FFMA.FTZ R3, R28, R5, -R3 ;  /* 0x000000051c037223 */ /* 0x000fc40000010803 */
[-C--:B------:R-:W-:Y:S01]  /*c810*/  FFMA.FTZ R2, R27, R4.reuse, -R2 ;  /* 0x000000041b027223 */ /* 0x080fe20000010802 */
[----:B------:R-:W-:Y:S01]  /*c820*/  F2FP.PACK_AB R18, R6, R11 ;  /* 0x0000000b0612723e */ /* 0x000fe200000000ff */
[----:B------:R-:W-:Y:S01]  /*c830*/  FFMA.FTZ R20, R19, R4, R10 ;  /* 0x0000000413147223 */ /* 0x000fe2000001000a */
[----:B------:R-:W-:Y:S02]  /*c840*/  F2FP.PACK_AB R10, R32, R35 ;  /* 0x00000023200a723e */ /* 0x000fe400000000ff */
[----:B------:R-:W-:Y:S02]  /*c850*/  F2FP.PACK_AB R19, R2, R3 ;  /* 0x000000030213723e */ /* 0x000fe400000000ff */
[----:B------:R-:W-:-:S03]  /*c860*/  F2FP.PACK_AB R11, R20, R34 ;  /* 0x00000022140b723e */ /* 0x000fc600000000ff */
[----:B------:R1:W-:Y:S04]  /*c870*/  STS.128 [R213+0x100], R16 ;  /* 0x00010010d5007388 */ /* 0x0003e80000000c00 */
[----:B------:R1:W-:Y:S02]  /*c880*/  STS.128 [R31+0x100], R8 ;  /* 0x000100081f007388 */ /* 0x0003e40000000c00 */
.L_x_419:
[----:B------:R-:W-:Y:S05]  /*c890*/  BSYNC B0 ;  /* 0x0000000000007941 */ /* 0x000fea0003800000 */
.L_x_418:
[----:B------:R-:W-:Y:S01]  /*c8a0*/  IADD3 R2, R81, 0x20, RZ ;  /* 0x0000002051027810 */ /* 0x000fe20007ffe0ff */
[----:B------:R-:W-:Y:S03]  /*c8b0*/  BSSY B0, `(.L_x_420) ;  /* 0x0000062000007945 */ /* 0x000fe60003800000 */
[----:B------:R-:W-:-:S13]  /*c8c0*/  ISETP.GE.OR P1, PT, R2, R43, P0 ;  /* 0x0000002b0200720c */ /* 0x000fda0000726670 */
[----:B------:R-:W-:Y:S05]  /*c8d0*/  @P1 BRA `(.L_x_421) ;  /* 0x000005f000001947 */ /* 0x000fea0003800000 */
[----:B------:R-:W2:Y:S01]  /*c8e0*/  LDL R55, [R1+0xec] ;  /* 0x0000ec0001377983 */ /* 0x000ea20000100800 */
[----:B------:R-:W-:Y:S01]  /*c8f0*/  MOV R2, c[0x0][0x27c] ;  /* 0x00009f0000027a02 */ /* 0x000fe20000000f00 */
[----:B------:R-:W-:Y:S01]  /*c900*/  HADD2.F32 R15, -RZ, R48.H0_H0 ;  /* 0x20000030ff0f7230 */ /* 0x000fe20000004100 */
[C---:B------:R-:W-:Y:S02]  /*c910*/  IADD3 R5, R81.reuse, 0x20, RZ ;  /* 0x0000002051057810 */ /* 0x040fe40007ffe0ff */
[----:B------:R-:W-:Y:S02]  /*c920*/  LEA.HI R2, R2, R82, RZ, 0x1d ;  /* 0x0000005202027211 */ /* 0x000fe400078fe8ff */
[----:B------:R-:W-:Y:S02]  /*c930*/  IADD3 R6, R81, 0x20, RZ ;  /* 0x0000002051067810 */ /* 0x000fe40007ffe0ff */
[----:B------:R-:W-:Y:S02]  /*c940*/  SHF.R.S32.HI R4, RZ, 0x1f, R2 ;  /* 0x0000001fff047819 */ /* 0x000fe40000011402 */
[----:B------:R-:W-:-:S02]  /*c950*/  SHF.L.U32 R5, R5, 0x6, RZ ;  /* 0x0000000605057819 */ /* 0x000fc400000006ff */
[----:B------:R-:W-:Y:S02]  /*c960*/  SHF.L.U32 R6, R6, 0x6, RZ ;  /* 0x0000000606067819 */ /* 0x000fe400000006ff */
[----:B------:R-:W-:Y:S02]  /*c970*/  SHF.L.U32 R3, R2, 0x3, RZ ;  /* 0x0000000302037819 */ /* 0x000fe400000006ff */
[----:B------:R-:W-:Y:S02]  /*c980*/  LOP3.LUT R6, R6, 0x1c0, RZ, 0xc0, !PT ;  /* 0x000001c006067812 */ /* 0x000fe400078ec0ff */
[----:B------:R-:W-:Y:S02]  /*c990*/  LOP3.LUT R5, R5, 0x1c0, RZ, 0xc0, !PT ;  /* 0x000001c005057812 */ /* 0x000fe400078ec0ff */
[----:B------:R-:W-:Y:S02]  /*c9a0*/  LEA.HI R2, R4, R2, RZ, 0x3 ;  /* 0x0000000204027211 */ /* 0x000fe400078f18ff */
[----:B------:R-:W-:-:S02]  /*c9b0*/  SHF.R.U32.HI R5, RZ, 0x3, R5 ;  /* 0x00000003ff057819 */ /* 0x000fc40000011605 */
[----:B------:R-:W-:Y:S01]  /*c9c0*/  LOP3.LUT R3, R6, 0x38, R3, 0xf8, !PT ;  /* 0x0000003806037812 */ /* 0x000fe200078ef803 */
[----:B------:R-:W-:Y:S01]  /*c9d0*/  HADD2.F32 R6, -RZ, R45.H0_H0 ;  /* 0x2000002dff067230 */ /* 0x000fe20000004100 */
[----:B------:R-:W-:Y:S02]  /*c9e0*/  SHF.L.U32 R2, R2, 0xa, RZ ;  /* 0x0000000a02027819 */ /* 0x000fe400000006ff */
[----:B------:R-:W-:Y:S02]  /*c9f0*/  LOP3.LUT R3, R3, R5, RZ, 0x3c, !PT ;  /* 0x0000000503037212 */ /* 0x000fe400078e3cff */
[----:B------:R-:W-:-:S04]  /*ca00*/  LOP3.LUT R2, R2, 0x7fffe000, RZ, 0xc0, !PT ;  /* 0x7fffe00002027812 */ /* 0x000fc800078ec0ff */
[----:B------:R-:W-:Y:S01]  /*ca10*/  IADD3 R2, R3, R2, R12 ;  /* 0x0000000203027210 */ /* 0x000fe20007ffe00c */
[----:B------:R-:W-:-:S03]  /*ca20*/  HADD2.F32 R3, -RZ, R44.H0_H0 ;  /* 0x2000002cff037230 */ /* 0x000fc60000004100 */
[----:B-1----:R-:W-:Y:S01]  /*ca30*/  SHF.L.U32 R31, R2, 0x1, RZ ;  /* 0x00000001021f7819 */ /* 0x002fe200000006ff */
[----:B------:R-:W-:-:S04]  /*ca40*/  HADD2.F32 R2, -RZ, R44.H1_H1 ;  /* 0x3000002cff027230 */ /* 0x000fc80000004100 */
[----:B------:R-:W1:Y:S02]  /*ca50*/  LDS.128 R16, [R31+0x100] ;  /* 0x000100001f107984 */ /* 0x000e640000000c00 */
[--C-:B-1----:R-:W-:Y:S02]  /*ca60*/  HADD2.F32 R5, -RZ, R16.reuse.H0_H0 ;  /* 0x20000010ff057230 */ /* 0x102fe40000004100 */
[----:B------:R-:W-:Y:S02]  /*ca70*/  HADD2.F32 R4, -RZ, R16.H1_H1 ;  /* 0x30000010ff047230 */ /* 0x000fe40000004100 */
[----:B------:R-:W-:Y:S01]  /*ca80*/  HADD2.F32 R16, -RZ, R47.H1_H1 ;  /* 0x3000002fff107230 */ /* 0x000fe20000004100 */
[----:B------:R-:W-:Y:S01]  /*ca90*/  FMUL.FTZ R39, R3, R5 ;  /* 0x0000000503277220 */ /* 0x000fe20000410000 */
[--C-:B------:R-:W-:Y:S01]  /*caa0*/  HADD2.F32 R20, -RZ, R19.reuse.H0_H0 ;  /* 0x20000013ff147230 */ /* 0x100fe20000004100 */
[----:B------:R-:W-:Y:S01]  /*cab0*/  FMUL.FTZ R38, R2, R4 ;  /* 0x0000000402267220 */ /* 0x000fe20000410000 */
[----:B------:R-:W-:Y:S01]  /*cac0*/  HADD2.F32 R19, -RZ, R19.H1_H1 ;  /* 0x30000013ff137230 */ /* 0x000fe20000004100 */
[----:B--2---:R-:W1:Y:S02]  /*cad0*/  LDS.128 R8, [R55] ;  /* 0x0000000037087984 */ /* 0x004e640000000c00 */
[----:B-1----:R-:W-:-:S02]  /*cae0*/  HADD2.F32 R24, -RZ, R8.H0_H0 ;  /* 0x20000008ff187230 */ /* 0x002fc40000004100 */
[----:B------:R-:W-:Y:S02]  /*caf0*/  HADD2.F32 R21, -RZ, R8.H1_H1 ;  /* 0x30000008ff157230 */ /* 0x000fe40000004100 */
[--C-:B------:R-:W-:Y:S02]  /*cb00*/  HADD2.F32 R28, -RZ, R11.reuse.H0_H0 ;  /* 0x2000000bff1c7230 */ /* 0x100fe40000004100 */
[----:B------:R-:W-:Y:S02]  /*cb10*/  HADD2.F32 R27, -RZ, R11.H1_H1 ;  /* 0x3000000bff1b7230 */ /* 0x000fe40000004100 */
[--C-:B------:R-:W-:Y:S02]  /*cb20*/  HADD2.F32 R23, -RZ, R9.reuse.H0_H0 ;  /* 0x20000009ff177230 */ /* 0x100fe40000004100 */
[----:B------:R-:W-:Y:S01]  /*cb30*/  HADD2.F32 R22, -RZ, R9.H1_H1 ;  /* 0x30000009ff167230 */ /* 0x000fe20000004100 */
[----:B------:R-:W-:Y:S01]  /*cb40*/  FMUL.FTZ R9, R3, R24 ;  /* 0x0000001803097220 */ /* 0x000fe20000410000 */
[--C-:B------:R-:W-:Y:S01]  /*cb50*/  HADD2.F32 R8, -RZ, R17.reuse.H0_H0 ;  /* 0x20000011ff087230 */ /* 0x100fe20000004100 */
[----:B------:R-:W-:Y:S01]  /*cb60*/  FMUL.FTZ R3, R2, R21 ;  /* 0x0000001502037220 */ /* 0x000fe20000410000 */
[----:B------:R-:W-:-:S02]  /*cb70*/  HADD2.F32 R11, -RZ, R17.H1_H1 ;  /* 0x30000011ff0b7230 */ /* 0x000fc40000004100 */
[----:B------:R-:W-:Y:S01]  /*cb80*/  HADD2.F32 R17, -RZ, R46.H0_H0 ;  /* 0x2000002eff117230 */ /* 0x000fe20000004100 */
[----:B------:R-:W-:Y:S01]  /*cb90*/  FFMA.FTZ R41, R16, R4, R3 ;  /* 0x0000000410297223 */ /* 0x000fe20000010003 */
[----:B------:R-:W-:Y:S01]  /*cba0*/  HADD2.F32 R3, -RZ, R45.H1_H1 ;  /* 0x3000002dff037230 */ /* 0x000fe20000004100 */
[C---:B------:R-:W-:Y:S01]  /*cbb0*/  FMUL.FTZ R36, R6.reuse, R8 ;  /* 0x0000000806247220 */ /* 0x040fe20000410000 */
[----:B------:R-:W-:Y:S01]  /*cbc0*/  HADD2.F32 R26, -RZ, R10.H0_H0 ;  /* 0x2000000aff1a7230 */ /* 0x000fe20000004100 */
[----:B------:R-:W-:Y:S01]  /*cbd0*/  FFMA.FTZ R42, R17, R5, R9 ;  /* 0x00000005112a7223 */ /* 0x000fe20000010009 */
[----:B------:R-:W-:Y:S01]  /*cbe0*/  HADD2.F32 R2, -RZ, R46.H1_H1 ;  /* 0x3000002eff027230 */ /* 0x000fe20000004100 */
[----:B------:R-:W-:Y:S01]  /*cbf0*/  FMUL.FTZ R5, R6, R23 ;  /* 0x0000001706057220 */ /* 0x000fe20000410000 */
[----:B------:R-:W-:Y:S01]  /*cc00*/  HADD2.F32 R25, -RZ, R10.H1_H1 ;  /* 0x3000000aff197230 */ /* 0x000fe20000004100 */
[----:B------:R-:W-:Y:S01]  /*cc10*/  FMUL.FTZ R6, R3, R22 ;  /* 0x0000001603067220 */ /* 0x000fe20000410000 */
[----:B------:R-:W-:Y:S01]  /*cc20*/  HADD2.F32 R9, -RZ, R50.H0_H0 ;  /* 0x20000032ff097230 */ /* 0x000fe20000004100 */
[----:B------:R-:W-:Y:S01]  /*cc30*/  FFMA.FTZ R40, R15, R8, R5 ;  /* 0x000000080f287223 */ /* 0x000fe20000010005 */
[--C-:B------:R-:W-:Y:S01]  /*cc40*/  HADD2.F32 R10, -RZ, R18.reuse.H0_H0 ;  /* 0x20000012ff0a7230 */ /* 0x100fe20000004100 */
[----:B------:R-:W-:Y:S01]  /*cc50*/  FMUL.FTZ R5, R2, R26 ;  /* 0x0000001a02057220 */ /* 0x000fe20000410000 */
[----:B------:R-:W-:Y:S01]  /*cc60*/  HADD2.F32 R8, -RZ, R49.H0_H0 ;  /* 0x20000031ff087230 */ /* 0x000fe20000004100 */
[-C--:B------:R-:W-:Y:S01]  /*cc70*/  FFMA.FTZ R37, R9, R11.reuse, R6 ;  /* 0x0000000b09257223 */ /* 0x080fe20000010006 */
[----:B------:R-:W-:Y:S01]  /*cc80*/  HADD2.F32 R4, -RZ, R47.H0_H0 ;  /* 0x2000002fff047230 */ /* 0x000fe20000004100 */
[----:B------:R-:W-:Y:S01]  /*cc90*/  FMUL.FTZ R33, R3, R11 ;  /* 0x0000000b03217220 */ /* 0x000fe20000410000 */
[----:B------:R-:W-:Y:S01]  /*cca0*/  HADD2.F32 R18, -RZ, R18.H1_H1 ;  /* 0x30000012ff127230 */ /* 0x000fe20000004100 */
[-C--:B------:R-:W-:Y:S01]  /*ccb0*/  FFMA.FTZ R35, R8, R10.reuse, R5 ;  /* 0x0000000a08237223 */ /* 0x080fe20000010005 */
[----:B------:R-:W-:Y:S01]  /*ccc0*/  HADD2.F32 R6, -RZ, R50.H1_H1 ;  /* 0x30000032ff067230 */ /* 0x000fe20000004100 */
[----:B------:R-:W-:Y:S01]  /*ccd0*/  FMUL.FTZ R30, R2, R10 ;  /* 0x0000000a021e7220 */ /* 0x000fe20000410000 */
[----:B------:R-:W-:Y:S01]  /*cce0*/  HADD2.F32 R3, -RZ, R49.H1_H1 ;  /* 0x30000031ff037230 */ /* 0x000fe20000004100 */
[C---:B------:R-:W-:Y:S01]  /*ccf0*/  FMUL.FTZ R5, R4.reuse, R25 ;  /* 0x0000001904057220 */ /* 0x040fe20000410000 */
[----:B------:R-:W-:Y:S01]  /*cd00*/  HADD2.F32 R2, -RZ, R48.H1_H1 ;  /* 0x30000030ff027230 */ /* 0x000fe20000004100 */
[-C--:B------:R-:W-:Y:S01]  /*cd10*/  FMUL.FTZ R29, R4, R18.reuse ;  /* 0x00000012041d7220 */ /* 0x080fe20000410000 */
[--C-:B------:R-:W-:Y:S01]  /*cd20*/  HADD2.F32 R4, -RZ, R51.reuse.H0_H0 ;  /* 0x20000033ff047230 */ /* 0x100fe20000004100 */
[----:B------:R-:W-:Y:S01]  /*cd30*/  FFMA.FTZ R32, R6, R18, R5 ;  /* 0x0000001206207223 */ /* 0x000fe20000010005 */
[----:B------:R-:W-:Y:S01]  /*cd40*/  HADD2.F32 R5, -RZ, R51.H1_H1 ;  /* 0x30000033ff057230 */ /* 0x000fe20000004100 */
[----:B------:R-:W-:-:S02]  /*cd50*/  FMUL.FTZ R11, R3, R28 ;  /* 0x0000001c030b7220 */ /* 0x000fc40000410000 */
[C---:B------:R-:W-:Y:S02]  /*cd60*/  FMUL.FTZ R10, R2.reuse, R27 ;  /* 0x0000001b020a7220 */ /* 0x040fe40000410000 */
[----:B------:R-:W-:Y:S02]  /*cd70*/  FMUL.FTZ R3, R3, R20 ;  /* 0x0000001403037220 */ /* 0x000fe40000410000 */
[----:B------:R-:W-:Y:S02]  /*cd80*/  FMUL.FTZ R2, R2, R19 ;  /* 0x0000001302027220 */ /* 0x000fe40000410000 */
[----:B------:R-:W-:Y:S02]  /*cd90*/  FFMA.FTZ R18, R17, R24, -R39 ;  /* 0x0000001811127223 */ /* 0x000fe40000010827 */
[----:B------:R-:W-:Y:S02]  /*cda0*/  FFMA.FTZ R34, R5, R20, R11 ;  /* 0x0000001405227223 */ /* 0x000fe4000001000b */
[----:B------:R-:W-:-:S02]  /*cdb0*/  FFMA.FTZ R16, R16, R21, -R38 ;  /* 0x0000001510107223 */ /* 0x000fc40000010826 */
[----:B------:R-:W-:Y:S02]  /*cdc0*/  FFMA.FTZ R17, R15, R23, -R36 ;  /* 0x000000170f117223 */ /* 0x000fe40000010824 */
        /* <DEDUP_REMOVED lines=10> */
[----:B------:R-:W-:Y:S01]  /*ce70*/  FFMA.FTZ R20, R4, R19, R10 ;  /* 0x0000001304147223 */ /* 0x000fe2000001000a */
[----:B------:R-:W-:-:S02]  /*ce80*/  F2FP.PACK_AB R10, R32, R35 ;  /* 0x00000023200a723e */ /* 0x000fc400000000ff */
[----:B------:R-:W-:Y:S02]  /*ce90*/  F2FP.PACK_AB R19, R2, R3 ;  /* 0x000000030213723e */ /* 0x000fe400000000ff */
[----:B------:R-:W-:-:S03]  /*cea0*/  F2FP.PACK_AB R11, R20, R34 ;  /* 0x00000022140b723e */ /* 0x000fc600000000ff */
[----:B------:R1:W-:Y:S04]  /*ceb0*/  STS.128 [R55], R16 ;  /* 0x0000001037007388 */ /* 0x0003e80000000c00 */
[----:B------:R1:W-:Y:S02]  /*cec0*/  STS.128 [R31+0x100], R8 ;  /* 0x000100081f007388 */ /* 0x0003e40000000c00 */
.L_x_421:
[----:B------:R-:W-:Y:S05]  /*ced0*/  BSYNC B0 ;  /* 0x0000000000007941 */ /* 0x000fea0003800000 */
.L_x_420:
[----:B------:R-:W-:Y:S01]  /*cee0*/  IADD3 R2, R81, 0x40, RZ ;  /* 0x0000004051027810 */ /* 0x000fe20007ffe0ff */
[----:B------:R-:W-:Y:S03]  /*cef0*/  BSSY B0, `(.L_x_422) ;  /* 0x0000062000007945 */ /* 0x000fe60003800000 */
[----:B------:R-:W-:-:S13]  /*cf00*/  ISETP.GE.OR P1, PT, R2, R43, P0 ;  /* 0x0000002b0200720c */ /* 0x000fda0000726670 */
[----:B------:R-:W-:Y:S05]  /*cf10*/  @P1 BRA `(.L_x_423) ;  /* 0x000005f000001947 */ /* 0x000fea0003800000 */
[----:B-1----:R-:W2:Y:S01]  /*cf20*/  LDL R55, [R1+0xe8] ;  /* 0x0000e80001377983 */ /* 0x002ea20000100800 */
        /* <DEDUP_REMOVED lines=20> */
[----:B------:R-:W-:Y:S01]  /*d070*/  SHF.L.U32 R31, R2, 0x1, RZ ;  /* 0x00000001021f7819 */ /* 0x000fe200000006ff */
        /* <DEDUP_REMOVED lines=73> */
.L_x_423:
[----:B------:R-:W-:Y:S05]  /*d510*/  BSYNC B0 ;  /* 0x0000000000007941 */ /* 0x000fea0003800000 */
.L_x_422:
[----:B------:R-:W-:-:S04]  /*d520*/  IADD3 R2, R81, 0x60, RZ ;  /* 0x0000006051027810 */ /* 0x000fc80007ffe0ff */
        /* <DEDUP_REMOVED lines=97> */
.L_x_413:
[----:B------:R-:W-:Y:S05]  /*db40*/  BSYNC B2 ;  /* 0x0000000000027941 */ /* 0x000fea0003800000 */
.L_x_397:
[----:B------:R-:W-:Y:S01]  /*db50*/  BAR.SYNC.DEFER_BLOCKING 0x0 ;  /* 0x0000000000007b1d */ /* 0x000fe20000010000 */
[----:B-12---:R-:W-:Y:S01]  /*db60*/  IMAD R4, R54, c[0x0][0x208], RZ ;  /* 0x0000820036047a24 */ /* 0x006fe200078e02ff */
[----:B------:R-:W-:Y:S01]  /*db70*/  LOP3.LUT P1, RZ, R82, 0x2, RZ, 0xc0, !PT ;  /* 0x0000000252ff7812 */ /* 0x000fe2000782c0ff */
[C---:B------:R-:W-:Y:S01]  /*db80*/  IMAD.WIDE.U32 R2, R225.reuse, c[0x0][0x208], RZ ;  /* 0x00008200e1027a25 */ /* 0x040fe200078e00ff */
[----:B------:R-:W-:Y:S02]  /*db90*/  ISETP.GE.AND P3, PT, R76, c[0x0][0x1d4], PT ;  /* 0x000075004c007a0c */ /* 0x000fe40003f66270 */
[----:B------:R-:W-:Y:S01]  /*dba0*/  ISETP.GE.AND P2, PT, R212, c[0x0][0x1d4], PT ;  /* 0x00007500d4007a0c */ /* 0x000fe20003f46270 */
[----:B------:R-:W-:Y:S01]  /*dbb0*/  IMAD R4, R225, c[0x0][0x20c], R4 ;  /* 0x00008300e1047a24 */ /* 0x000fe200078e0204 */
[----:B------:R-:W-:Y:S01]  /*dbc0*/  SHF.L.U64.HI R217, R76, 0x1, R77 ;  /* 0x000000014cd97819 */ /* 0x000fe2000001024d */
[----:B------:R-:W-:Y:S01]  /*dbd0*/  IMAD.WIDE.U32 R8, R52, c[0x0][0x210], RZ ;  /* 0x0000840034087a25 */ /* 0x000fe200078e00ff */
[----:B------:R-:W-:Y:S01]  /*dbe0*/  SHF.L.U64.HI R218, R212, 0x1, R230 ;  /* 0x00000001d4da7819 */ /* 0x000fe200000102e6 */
[----:B------:R-:W1:Y:S01]  /*dbf0*/  S2R R18, SR_TID.X ;  /* 0x0000000000127919 */ /* 0x000e620000002100 */
[----:B------:R-:W-:Y:S01]  /*dc00*/  BSSY B0, `(.L_x_424) ;  /* 0x000005a000007945 */ /* 0x000fe20003800000 */
[----:B------:R-:W-:-:S02]  /*dc10*/  IMAD.IADD R3, R3, 0x1, R4 ;  /* 0x0000000103037824 */ /* 0x000fc400078e0204 */
[----:B------:R-:W-:Y:S01]  /*dc20*/  IMAD R4, R53, c[0x0][0x218], RZ ;  /* 0x0000860035047a24 */ /* 0x000fe200078e02ff */
[----:B------:R-:W-:Y:S01]  /*dc30*/  STL.64 [R1], R8 ;  /* 0x0000000801007387 */ /* 0x000fe20000100a00 */
[----:B------:R-:W-:-:S04]  /*dc40*/  IMAD.WIDE.U32 R2, R221, c[0x0][0x218], R2 ;  /* 0x00008600dd027a25 */ /* 0x000fc800078e0002 */
[----:B------:R-:W-:Y:S01]  /*dc50*/  IMAD R4, R221, c[0x0][0x21c], R4 ;  /* 0x00008700dd047a24 */ /* 0x000fe200078e0204 */
[----:B------:R-:W-:Y:S01]  /*dc60*/  IADD3 R2, P0, R2, R8, RZ ;  /* 0x0000000802027210 */ /* 0x000fe20007f1e0ff */
[----:B------:R-:W-:Y:S01]  /*dc70*/  IMAD R251, R52, c[0x0][0x214], R9 ;  /* 0x0000850034fb7a24 */ /* 0x000fe200078e0209 */
[----:B------:R-:W-:Y:S01]  /*dc80*/  LDSM.16.M88.4 R140, [R206] ;  /* 0x00000000ce8c783b */ /* 0x000fe20000000200 */
[----:B------:R-:W-:Y:S02]  /*dc90*/  IMAD.SHL.U32 R216, R76, 0x2, RZ ;  /* 0x000000024cd87824 */ /* 0x000fe400078e00ff */
[----:B------:R-:W-:Y:S01]  /*dca0*/  IMAD.SHL.U32 R219, R212, 0x2, RZ ;  /* 0x00000002d4db7824 */ /* 0x000fe200078e00ff */
[----:B------:R-:W-:Y:S01]  /*dcb0*/  LDSM.16.M88.4 R144, [R207] ;  /* 0x00000000cf90783b */ /* 0x000fe20000000200 */
[----:B------:R-:W-:Y:S01]  /*dcc0*/  IADD3.X R3, R251, R3, R4, P0, !PT ;  /* 0x00000003fb037210 */ /* 0x000fe200007fe404 */
[----:B------:R-:W-:Y:S01]  /*dcd0*/  IMAD.IADD R4, R133, 0x1, -R81 ;  /* 0x0000000185047824 */ /* 0x000fe200078e0a51 */
[C---:B------:R-:W-:Y:S01]  /*dce0*/  LEA R5, P0, R2.reuse, c[0x0][0x1f8], 0x1 ;  /* 0x00007e0002057a11 */ /* 0x040fe200078008ff */
[----:B------:R-:W-:Y:S03]  /*dcf0*/  LDSM.16.M88.4 R176, [R209] ;  /* 0x00000000d1b0783b */ /* 0x000fe60000000200 */
[----:B------:R-:W-:Y:S01]  /*dd00*/  LEA.HI.X R3, R2, c[0x0][0x1fc], R3, 0x1, P0 ;  /* 0x00007f0002037a11 */ /* 0x000fe200000f0c03 */
[----:B------:R-:W-:Y:S01]  /*dd10*/  LDSM.16.M88.4 R180, [R208] ;  /* 0x00000000d0b4783b */ /* 0x000fe20000000200 */
[----:B------:R-:W-:-:S02]  /*dd20*/  IADD3 R2, R200, 0x20, RZ ;  /* 0x00000020c8027810 */ /* 0x000fc40007ffe0ff */
[----:B------:R-:W-:Y:S01]  /*dd30*/  @P1 IADD3 R2, R200, -0x20, RZ ;  /* 0xffffffe0c8021810 */ /* 0x000fe20007ffe0ff */
[----:B------:R-:W-:Y:S01]  /*dd40*/  LDSM.16.M88.4 R184, [R206+0x4000] ;  /* 0x00400000ceb8783b */ /* 0x000fe20000000200 */
[C---:B------:R-:W-:Y:S02]  /*dd50*/  ISETP.LT.OR P1, PT, R4.reuse, 0x1, P3 ;  /* 0x000000010400780c */ /* 0x040fe40001f21670 */
[----:B------:R-:W-:Y:S01]  /*dd60*/  ISETP.LT.OR P4, PT, R4, 0x1, P2 ;  /* 0x000000010400780c */ /* 0x000fe20001781670 */
[----:B------:R-:W-:Y:S04]  /*dd70*/  LDSM.16.M88.4 R188, [R207+0x4000] ;  /* 0x00400000cfbc783b */ /* 0x000fe80000000200 */
[----:B------:R-:W-:Y:S04]  /*dd80*/  LDSM.16.M88.4 R192, [R209+0x4000] ;  /* 0x00400000d1c0783b */ /* 0x000fe80000000200 */
[----:B------:R-:W-:Y:S04]  /*dd90*/  LDSM.16.M88.4 R196, [R208+0x4000] ;  /* 0x00400000d0c4783b */ /* 0x000fe80000000200 */
[----:B------:R-:W-:Y:S06]  /*dda0*/  BAR.SYNC.DEFER_BLOCKING 0x0 ;  /* 0x0000000000007b1d */ /* 0x000fec0000010000 */
[----:B---3--:R-:W2:Y:S04]  /*ddb0*/  SHFL.IDX PT, R6, R5, RZ, 0x181f ;  /* 0x00181fff05067589 */ /* 0x008ea800000e0000 */
[----:B------:R-:W3:Y:S04]  /*ddc0*/  SHFL.IDX PT, R11, R3, RZ, 0x181f ;  /* 0x00181fff030b7589 */ /* 0x000ee800000e0000 */
[----:B------:R-:W4:Y:S04]  /*ddd0*/  SHFL.IDX PT, R15, R5, 0x1, 0x181f ;  /* 0x00381f00050f7f89 */ /* 0x000f2800000e0000 */
[----:B------:R-:W1:Y:S01]  /*dde0*/  SHFL.IDX PT, R17, R3, 0x1, 0x181f ;  /* 0x00381f0003117f89 */ /* 0x000e6200000e0000 */
[----:B------:R-:W-:-:S04]  /*ddf0*/  DEPBAR.LE SB0, 0x0 ;  /* 0x000080000000791a */ /* 0x000fc80000000000 */
[----:B------:R-:W-:Y:S01]  /*de00*/  BAR.SYNC.DEFER_BLOCKING 0x0 ;  /* 0x0000000000007b1d */ /* 0x000fe20000010000 */
[----:B--2---:R-:W-:-:S05]  /*de10*/  IADD3 R8, P0, R6, R216, RZ ;  /* 0x000000d806087210 */ /* 0x004fca0007f1e0ff */
[C---:B---3--:R-:W-:Y:S01]  /*de20*/  IMAD.X R9, R11.reuse, 0x1, R217, P0 ;  /* 0x000000010b097824 */ /* 0x048fe200000e06d9 */
[----:B------:R-:W-:Y:S02]  /*de30*/  IADD3 R10, P0, R6, R219, RZ ;  /* 0x000000db060a7210 */ /* 0x000fe40007f1e0ff */
[----:B------:R-:W-:Y:S03]  /*de40*/  SHFL.IDX PT, R6, R3, 0x2, 0x181f ;  /* 0x00581f0003067f89 */ /* 0x000fe600000e0000 */
[----:B------:R-:W-:Y:S01]  /*de50*/  IMAD.X R11, R11, 0x1, R218, P0 ;  /* 0x000000010b0b7824 */ /* 0x000fe200000e06da */
[----:B------:R-:W-:Y:S04]  /*de60*/  LDSM.16.M88.4 R48, [R2] ;  /* 0x000000000230783b */ /* 0x000fe80000000200 */
[----:B------:R-:W-:Y:S04]  /*de70*/  LDSM.16.M88.4 R60, [R2+0x800] ;  /* 0x00080000023c783b */ /* 0x000fe80000000200 */
[----:B------:R-:W-:Y:S04]  /*de80*/  LDSM.16.M88.4 R64, [R2+0x1000] ;  /* 0x001000000240783b */ /* 0x000fe80000000200 */
[----:B------:R-:W-:Y:S04]  /*de90*/  LDSM.16.M88.4 R72, [R2+0x1800] ;  /* 0x001800000248783b */ /* 0x000fe80000000200 */
[----:B------:R-:W-:Y:S04]  /*dea0*/  LDSM.16.M88.4 R92, [R2+0x2000] ;  /* 0x00200000025c783b */ /* 0x000fe80000000200 */
[----:B------:R-:W-:Y:S04]  /*deb0*/  LDSM.16.M88.4 R108, [R2+0x2800] ;  /* 0x00280000026c783b */ /* 0x000fe80000000200 */
[----:B------:R-:W-:Y:S04]  /*dec0*/  LDSM.16.M88.4 R116, [R2+0x3000] ;  /* 0x003000000274783b */ /* 0x000fe80000000200 */
[----:B------:R-:W2:Y:S04]  /*ded0*/  SHFL.IDX PT, R2, R5, 0x2, 0x181f ;  /* 0x00581f0005027f89 */ /* 0x000ea800000e0000 */
[----:B------:R3:W1:Y:S04]  /*dee0*/  LDSM.16.M88.4 R28, [R200] ;  /* 0x00000000c81c783b */ /* 0x0006680000000200 */
[----:B------:R3:W1:Y:S04]  /*def0*/  LDSM.16.M88.4 R20, [R200+0x800] ;  /* 0x00080000c814783b */ /* 0x0006680000000200 */
[----:B------:R3:W1:Y:S04]  /*df00*/  LDSM.16.M88.4 R36, [R200+0x1000] ;  /* 0x00100000c824783b */ /* 0x0006680000000200 */
[----:B------:R3:W1:Y:S04]  /*df10*/  LDSM.16.M88.4 R40, [R200+0x1800] ;  /* 0x00180000c828783b */ /* 0x0006680000000200 */
[----:B------:R3:W1:Y:S04]  /*df20*/  LDSM.16.M88.4 R56, [R200+0x2000] ;  /* 0x00200000c838783b */ /* 0x0006680000000200 */
[----:B------:R3:W1:Y:S04]  /*df30*/  LDSM.16.M88.4 R96, [R200+0x2800] ;  /* 0x00280000c860783b */ /* 0x0006680000000200 */
[----:B------:R3:W2:Y:S04]  /*df40*/  LDSM.16.M88.4 R100, [R200+0x3000] ;  /* 0x00300000c864783b */ /* 0x0006a80000000200 */
        /* <DEDUP_REMOVED lines=8> */
[----:B-1----:R-:W-:Y:S01]  /*dfd0*/  IMAD.X R9, R17, 0x1, R217, P0 ;  /* 0x0000000111097824 */ /* 0x002fe200000e06d9 */
[----:B------:R-:W-:-:S04]  /*dfe0*/  IADD3 R16, P0, R15, R219, RZ ;  /* 0x000000db0f107210 */ /* 0x000fc80007f1e0ff */
[----:B------:R1:W-:Y:S01]  /*dff0*/  LDGSTS.E.BYPASS.LTC128B.128 [R213+0x1100], [R8.64], !P1 ;  /* 0x0110000008d57fae */ /* 0x0003e2000c901d48 */
[----:B------:R-:W-:Y:S01]  /*e000*/  IMAD.X R17, R17, 0x1, R218, P0 ;  /* 0x0000000111117824 */ /* 0x000fe200000e06da */
[----:B--2---:R-:W-:Y:S02]  /*e010*/  IADD3 R10, P0, R2, R216, RZ ;  /* 0x000000d8020a7210 */ /* 0x004fe40007f1e0ff */
[C---:B------:R-:W-:Y:S02]  /*e020*/  ISETP.LT.OR P1, PT, R4.reuse, 0x41, P2 ;  /* 0x000000410400780c */ /* 0x040fe40001721670 */
[----:B------:R3:W-:Y:S01]  /*e030*/  LDGSTS.E.BYPASS.LTC128B.128 [R213+0x4900], [R16.64], !P4 ;  /* 0x0490000010d57fae */ /* 0x0007e2000e101d48 */
[----:B------:R-:W-:Y:S01]  /*e040*/  ISETP.LT.OR P4, PT, R4, 0x41, P3 ;  /* 0x000000410400780c */ /* 0x000fe20001f81670 */
[----:B------:R-:W-:-:S12]  /*e050*/  IMAD.X R11, R6, 0x1, R217, P0 ;  /* 0x00000001060b7824 */ /* 0x000fd800000e06d9 */
[----:B------:R3:W-:Y:S01]  /*e060*/  LDGSTS.E.BYPASS.LTC128B.128 [R213+0x2100], [R10.64], !P4 ;  /* 0x021000000ad57fae */ /* 0x0007e2000e101d48 */
[----:B-1----:R-:W-:-:S05]  /*e070*/  IADD3 R8, P0, R2, R219, RZ ;  /* 0x000000db02087210 */ /* 0x002fca0007f1e0ff */
[----:B------:R-:W-:Y:S01]  /*e080*/  IMAD.X R9, R6, 0x1, R218, P0 ;  /* 0x0000000106097824 */ /* 0x000fe200000e06da */
[----:B------:R-:W-:-:S04]  /*e090*/  ISETP.GT.AND P0, PT, R18, 0x7f, PT ;  /* 0x0000007f1200780c */ /* 0x000fc80003f04270 */
[----:B------:R3:W-:Y:S09]  /*e0a0*/  LDGSTS.E.BYPASS.LTC128B.128 [R213+0x5900], [R8.64], !P1 ;  /* 0x0590000008d57fae */ /* 0x0007f2000c901d48 */
[----:B------:R-:W-:Y:S05]  /*e0b0*/  @P0 BRA `(.L_x_425) ;  /* 0x000000e000000947 */ /* 0x000fea0003800000 */
[----:B------:R-:W-:Y:S05]  /*e0c0*/  BRA.DIV ~URZ, `(.L_x_426) ;  /* 0x0000bb927f007947 */ /* 0x000fea000b800000 */
[----:B------:R1:W2:Y:S04]  /*e0d0*/  SHFL.IDX PT, R6, R3, 0x3, 0x181f ;  /* 0x00781f0003067f89 */ /* 0x0002a800000e0000 */
[----:B------:R1:W4:Y:S02]  /*e0e0*/  SHFL.IDX PT, R2, R5, 0x3, 0x181f ;  /* 0x00781f0005027f89 */ /* 0x00032400000e0000 */
.L_x_522:
[C---:B------:R-:W-:Y:S02]  /*e0f0*/  ISETP.LT.OR P3, PT, R4.reuse, 0x61, P3 ;  /* 0x000000610400780c */ /* 0x040fe40001f61670 */
[----:B------:R-:W-:-:S02]  /*e100*/  ISETP.LT.OR P2, PT, R4, 0x61, P2 ;  /* 0x000000610400780c */ /* 0x000fc40001741670 */
[C---:B----4-:R-:W-:Y:S02]  /*e110*/  IADD3 R4, P1, R2.reuse, R216, RZ ;  /* 0x000000d802047210 */ /* 0x050fe40007f3e0ff */
[----:B------:R-:W-:-:S03]  /*e120*/  IADD3 R2, P0, R2, R219, RZ ;  /* 0x000000db02027210 */ /* 0x000fc60007f1e0ff */
[C---:B-12---:R-:W-:Y:S02]  /*e130*/  IMAD.X R5, R6.reuse, 0x1, R217, P1 ;  /* 0x0000000106057824 */ /* 0x046fe400008e06d9 */
[----:B------:R-:W-:-:S03]  /*e140*/  IMAD.X R3, R6, 0x1, R218, P0 ;  /* 0x0000000106037824 */ /* 0x000fc600000e06da */
[----:B------:R-:W-:Y:S01]  /*e150*/  @!PT LDS RZ, [RZ] ;  /* 0x00000000fffff984 */ /* 0x000fe20000000800 */
[----:B------:R-:W-:Y:S01]  /*e160*/  @!PT LDS RZ, [RZ] ;  /* 0x00000000fffff984 */ /* 0x000fe20000000800 */
[----:B------:R-:W-:Y:S01]  /*e170*/  @!PT LDS RZ, [RZ] ;  /* 0x00000000fffff984 */ /* 0x000fe20000000800 */
[----:B------:R1:W-:Y:S04]  /*e180*/  LDGSTS.E.BYPASS.LTC128B.128 [R215+0x3100], [R4.64], !P3 ;  /* 0x0310000004d77fae */ /* 0x0003e8000d901d48 */
[----:B------:R1:W-:Y:S02]  /*e190*/  LDGSTS.E.BYPASS.LTC128B.128 [R215+0x6900], [R2.64], !P2 ;  /* 0x0690000002d77fae */ /* 0x0003e4000d101d48 */
.L_x_425:
[----:B------:R-:W-:Y:S05]  /*e1a0*/  BSYNC B0 ;  /* 0x0000000000007941 */ /* 0x000fea0003800000 */
.L_x_424:
[C---:B------:R-:W-:Y:S01]  /*e1b0*/  HMMA.16816.F32 R32, R140.reuse, R28, RZ ;  /* 0x0000001c8c20723c */ /* 0x040fe200000018ff */
[----:B------:R-:W-:Y:S01]  /*e1c0*/  R2P PR, R82, 0x6 ;  /* 0x0000000652007804 */ /* 0x000fe20000000000 */
[----:B------:R-:W0:Y:S01]  /*e1d0*/  LDGDEPBAR ;  /* 0x00000000000079af */ /* 0x000e220000000000 */
[----:B-1----:R-:W-:Y:S01]  /*e1e0*/  MOV R2, 0x40 ;  /* 0x0000004000027802 */ /* 0x002fe20000000f00 */
[----:B------:R-:W-:Y:S01]  /*e1f0*/  BSSY B1, `(.L_x_427) ;  /* 0x000017b000017945 */ /* 0x000fe20003800000 */
[----:B------:R-:W-:Y:S02]  /*e200*/  IADD3 R205, R200, 0x20, RZ ;  /* 0x00000020c8cd7810 */ /* 0x000fe40007ffe0ff */
[----:B------:R-:W-:Y:S01]  /*e210*/  SEL R2, R2, 0xffffffc0, !P2 ;  /* 0xffffffc002027807 */ /* 0x000fe20005000000 */
[----:B------:R-:W-:Y:S01]  /*e220*/  HMMA.16816.F32 R28, R140, R30, RZ ;  /* 0x0000001e8c1c723c */ /* 0x000fe200000018ff */
[----:B------:R-:W-:-:S02]  /*e230*/  ISETP.GT.AND P0, PT, R134, R250, PT ;  /* 0x000000fa8600720c */ /* 0x000fc40003f04270 */
[----:B------:R-:W-:-:S03]  /*e240*/  IADD3 R3, R200, R2, RZ ;  /* 0x00000002c8037210 */ /* 0x000fc60007ffe0ff */
[----:B------:R-:W-:Y:S02]  /*e250*/  @P1 IADD3 R205, R200, -0x20, RZ ;  /* 0xffffffe0c8cd1810 */ /* 0x000fe40007ffe0ff */
[----:B---3--:R-:W-:Y:S02]  /*e260*/  HMMA.16816.F32 R8, R140, R38, RZ ;  /* 0x000000268c08723c */ /* 0x008fe400000018ff */
[----:B------:R-:W-:-:S06]  /*e270*/  IADD3 R83, R2, 0x3800, R205 ;  /* 0x0000380002537810 */ /* 0x000fcc0007ffe0cd */
[C---:B------:R-:W-:Y:S08]  /*e280*/  HMMA.16816.F32 R24, R140.reuse, R20, RZ ;  /* 0x000000148c18723c */ /* 0x040ff000000018ff */
[----:B------:R-:W-:Y:S08]  /*e290*/  HMMA.16816.F32 R44, R140, R40, RZ ;  /* 0x000000288c2c723c */ /* 0x000ff000000018ff */
[C---:B------:R-:W-:Y:S08]  /*e2a0*/  HMMA.16816.F32 R88, R144.reuse, R48, R32 ;  /* 0x000000309058723c */ /* 0x040ff00000001820 */
[----:B------:R-:W-:Y:S08]  /*e2b0*/  HMMA.16816.F32 R84, R144, R50, R28 ;  /* 0x000000329054723c */ /* 0x000ff0000000181c */
[C---:B------:R-:W-:Y:S08]  /*e2c0*/  HMMA.16816.F32 R20, R140.reuse, R22, RZ ;  /* 0x000000168c14723c */ /* 0x040ff000000018ff */
[C---:B------:R-:W-:Y:S08]  /*e2d0*/  HMMA.16816.F32 R16, R140.reuse, R36, RZ ;  /* 0x000000248c10723c */ /* 0x040ff000000018ff */
[----:B------:R-:W-:Y:S08]  /*e2e0*/  HMMA.16816.F32 R40, R140, R42, RZ ;  /* 0x0000002a8c28723c */ /* 0x000ff000000018ff */
[----:B------:R-:W-:Y:S08]  /*e2f0*/  HMMA.16816.F32 R48, R144, R66, R8 ;  /* 0x000000429030723c */ /* 0x000ff00000001808 */
[C---:B------:R-:W-:Y:S08]  /*e300*/  HMMA.16816.F32 R36, R140.reuse, R56, RZ ;  /* 0x000000388c24723c */ /* 0x040ff000000018ff */
[----:B------:R-:W-:Y:S08]  /*e310*/  HMMA.16816.F32 R8, R140, R58, RZ ;  /* 0x0000003a8c08723c */ /* 0x000ff000000018ff */
[C---:B------:R-:W-:Y:S08]  /*e320*/  HMMA.16816.F32 R68, R144.reuse, R60, R24 ;  /* 0x0000003c9044723c */ /* 0x040ff00000001818 */
[C---:B------:R-:W-:Y:S01]  /*e330*/  HMMA.16816.F32 R60, R144.reuse, R62, R20 ;  /* 0x0000003e903c723c */ /* 0x040fe20000001814 */
[----:B------:R-:W1:Y:S07]  /*e340*/  LDSM.16.M88.4 R20, [R3] ;  /* 0x000000000314783b */ /* 0x000e6e0000000200 */
[C---:B------:R-:W-:Y:S01]  /*e350*/  HMMA.16816.F32 R52, R144.reuse, R64, R16 ;  /* 0x000000409034723c */ /* 0x040fe20000001810 */
[----:B------:R-:W-:Y:S07]  /*e360*/  LDSM.16.M88.4 R16, [R3+0x800] ;  /* 0x000800000310783b */ /* 0x000fee0000000200 */
[C---:B------:R-:W-:Y:S08]  /*e370*/  HMMA.16816.F32 R44, R144.reuse, R72, R44 ;  /* 0x00000048902c723c */ /* 0x040ff0000000182c */
[C---:B------:R-:W-:Y:S01]  /*e380*/  HMMA.16816.F32 R56, R144.reuse, R74, R40 ;  /* 0x0000004a9038723c */ /* 0x040fe20000001828 */
[----:B------:R-:W-:Y:S07]  /*e390*/  LDSM.16.M88.4 R40, [R3+0x1800] ;  /* 0x001800000328783b */ /* 0x000fee0000000200 */
[C---:B------:R-:W-:Y:S08]  /*e3a0*/  HMMA.16816.F32 R64, R144.reuse, R92, R36 ;  /* 0x0000005c9040723c */ /* 0x040ff00000001824 */
[----:B------:R-:W-:Y:S01]  /*e3b0*/  HMMA.16816.F32 R72, R144, R94, R8 ;  /* 0x0000005e9048723c */ /* 0x000fe20000001808 */
[----:B------:R-:W2:Y:S07]  /*e3c0*/  LDSM.16.M88.4 R8, [R3+0x1000] ;  /* 0x001000000308783b */ /* 0x000eae0000000200 */
[C---:B------:R-:W-:Y:S08]  /*e3d0*/  HMMA.16816.F32 R36, R140.reuse, R96, RZ ;  /* 0x000000608c24723c */ /* 0x040ff000000018ff */
[C---:B------:R-:W-:Y:S08]  /*e3e0*/  HMMA.16816.F32 R28, R140.reuse, R100, RZ ;  /* 0x000000648c1c723c */ /* 0x040ff000000018ff */
[----:B------:R-:W-:Y:S08]  /*e3f0*/  HMMA.16816.F32 R24, R140, R102, RZ ;  /* 0x000000668c18723c */ /* 0x000ff000000018ff */
[----:B------:R-:W-:Y:S01]  /*e400*/  HMMA.16816.F32 R112, R144, R108, R36 ;  /* 0x0000006c9070723c */ /* 0x000fe20000001824 */
[----:B------:R-:W3:Y:S07]  /*e410*/  LDSM.16.M88.4 R36, [R3+0x2000] ;  /* 0x002000000324783b */ /* 0x000eee0000000200 */
[----:B------:R-:W-:Y:S08]  /*e420*/  HMMA.16816.F32 R32, R140, R98, RZ ;  /* 0x000000628c20723c */ /* 0x000ff000000018ff */
[C---:B-1----:R-:W-:Y:S08]  /*e430*/  HMMA.16816.F32 R96, R176.reuse, R22, R84 ;  /* 0x00000016b060723c */ /* 0x042ff00000001854 */
[C---:B--2---:R-:W-:Y:S08]  /*e440*/  HMMA.16816.F32 R84, R176.reuse, R8, R52 ;  /* 0x00000008b054723c */ /* 0x044ff00000001834 */
[----:B------:R-:W-:Y:S01]  /*e450*/  HMMA.16816.F32 R48, R176, R10, R48 ;  /* 0x0000000ab030723c */ /* 0x000fe20000001830 */
[----:B------:R-:W1:Y:S07]  /*e460*/  LDSM.16.M88.4 R8, [R3+0x3000] ;  /* 0x003000000308783b */ /* 0x000e6e0000000200 */
[C---:B------:R-:W-:Y:S01]  /*e470*/  HMMA.16816.F32 R104, R144.reuse, R116, R28 ;  /* 0x000000749068723c */ /* 0x040fe2000000181c */
[----:B------:R-:W-:Y:S07]  /*e480*/  LDSM.16.M88.4 R28, [R83+-0x3000] ;  /* 0xffd00000531c783b */ /* 0x000fee0000000200 */
[----:B------:R-:W-:Y:S01]  /*e490*/  HMMA.16816.F32 R100, R144, R118, R24 ;  /* 0x000000769064723c */ /* 0x000fe20000001818 */
[----:B------:R-:W-:Y:S07]  /*e4a0*/  LDSM.16.M88.4 R24, [R83+-0x2800] ;  /* 0xffd800005318783b */ /* 0x000fee0000000200 */
[C---:B------:R-:W-:Y:S01]  /*e4b0*/  HMMA.16816.F32 R116, R176.reuse, R20, R88 ;  /* 0x00000014b074723c */ /* 0x040fe20000001858 */
[----:B------:R-:W2:Y:S07]  /*e4c0*/  LDSM.16.M88.4 R20, [R83+-0x3800] ;  /* 0xffc800005314783b */ /* 0x000eae0000000200 */
[C---:B------:R-:W-:Y:S08]  /*e4d0*/  HMMA.16816.F32 R88, R176.reuse, R16, R68 ;  /* 0x00000010b058723c */ /* 0x040ff00000001844 */
[----:B------:R-:W-:Y:S01]  /*e4e0*/  HMMA.16816.F32 R92, R176, R18, R60 ;  /* 0x00000012b05c723c */ /* 0x000fe2000000183c */
[----:B------:R-:W4:Y:S07]  /*e4f0*/  LDSM.16.M88.4 R16, [R3+0x2800] ;  /* 0x002800000310783b */ /* 0x000f2e0000000200 */
[----:B------:R-:W-:Y:S08]  /*e500*/  HMMA.16816.F32 R108, R144, R110, R32 ;  /* 0x0000006e906c723c */ /* 0x000ff00000001820 */
[C---:B------:R-:W-:Y:S01]  /*e510*/  HMMA.16816.F32 R32, R176.reuse, R40, R44 ;  /* 0x00000028b020723c */ /* 0x040fe2000000182c */
[----:B------:R-:W-:Y:S07]  /*e520*/  LDSM.16.M88.4 R44, [R200+0x3800] ;  /* 0x00380000c82c783b */ /* 0x000fee0000000200 */
[C---:B------:R-:W-:Y:S08]  /*e530*/  HMMA.16816.F32 R40, R176.reuse, R42, R56 ;  /* 0x0000002ab028723c */ /* 0x040ff00000001838 */
[C---:B---3--:R-:W-:Y:S08]  /*e540*/  HMMA.16816.F32 R56, R176.reuse, R36, R64 ;  /* 0x00000024b038723c */ /* 0x048ff00000001840 */
[C---:B------:R-:W-:Y:S01]  /*e550*/  HMMA.16816.F32 R60, R176.reuse, R38, R72 ;  /* 0x00000026b03c723c */ /* 0x040fe20000001848 */
[----:B------:R-:W3:Y:S07]  /*e560*/  LDSM.16.M88.4 R36, [R83+-0x2000] ;  /* 0xffe000005324783b */ /* 0x000eee0000000200 */
[C---:B-1----:R-:W-:Y:S08]  /*e570*/  HMMA.16816.F32 R72, R176.reuse, R8, R104 ;  /* 0x00000008b048723c */ /* 0x042ff00000001868 */
[----:B------:R-:W-:Y:S08]  /*e580*/  HMMA.16816.F32 R104, R176, R10, R100 ;  /* 0x0000000ab068723c */ /* 0x000ff00000001864 */
[----:B--2---:R-:W-:Y:S08]  /*e590*/  HMMA.16816.F32 R8, R180, R20, R116 ;  /* 0x00000014b408723c */ /* 0x004ff00000001874 */
[C---:B----4-:R-:W-:Y:S08]  /*e5a0*/  HMMA.16816.F32 R68, R176.reuse, R16, R112 ;  /* 0x00000010b044723c */ /* 0x050ff00000001870 */
[----:B------:R-:W-:Y:S01]  /*e5b0*/  HMMA.16816.F32 R64, R176, R18, R108 ;  /* 0x00000012b040723c */ /* 0x000fe2000000186c */
[----:B------:R-:W1:Y:S07]  /*e5c0*/  LDSM.16.M88.4 R16, [R83+-0x1800] ;  /* 0xffe800005310783b */ /* 0x000e6e0000000200 */
[C---:B------:R-:W-:Y:S01]  /*e5d0*/  HMMA.16816.F32 R52, R180.reuse, R22, R96 ;  /* 0x00000016b434723c */ /* 0x040fe20000001860 */
[----:B------:R-:W-:Y:S07]  /*e5e0*/  LDSM.16.M88.4 R20, [R83+-0x1000] ;  /* 0xfff000005314783b */ /* 0x000fee0000000200 */
[C---:B------:R-:W-:Y:S08]  /*e5f0*/  HMMA.16816.F32 R96, R180.reuse, R24, R84 ;  /* 0x00000018b460723c */ /* 0x040ff00000001854 */
[C---:B------:R-:W-:Y:S01]  /*e600*/  HMMA.16816.F32 R100, R180.reuse, R26, R48 ;  /* 0x0000001ab464723c */ /* 0x040fe20000001830 */
[----:B------:R-:W2:Y:S04]  /*e610*/  LDSM.16.M88.4 R24, [R205+0x3800] ;  /* 0x00380000cd18783b */ /* 0x000ea80000000200 */
[----:B------:R-:W-:Y:S03]  /*e620*/  LDSM.16.M88.4 R48, [R205+0x4000] ;  /* 0x00400000cd30783b */ /* 0x000fe60000000200 */
[----:B---3--:R-:W-:Y:S01]  /*e630*/  HMMA.16816.F32 R84, R180, R36, R32 ;  /* 0x00000024b454723c */ /* 0x008fe20000001820 */
[----:B------:R-:W3:Y:S07]  /*e640*/  LDSM.16.M88.4 R32, [R200+0x4000] ;  /* 0x00400000c820783b */ /* 0x000eee0000000200 */
[----:B------:R-:W-:Y:S08]  /*e650*/  HMMA.16816.F32 R8, R184, R44, R8 ;  /* 0x0000002cb808723c */ /* 0x000ff00000001808 */
[C---:B------:R-:W-:Y:S01]  /*e660*/  HMMA.16816.F32 R108, R180.reuse, R38, R40 ;  /* 0x00000026b46c723c */ /* 0x040fe20000001828 */
[----:B------:R-:W4:Y:S04]  /*e670*/  LDSM.16.M88.4 R36, [R3+0x3800] ;  /* 0x003800000324783b */ /* 0x000f280000000200 */
[----:B------:R-:W-:Y:S03]  /*e680*/  LDSM.16.M88.4 R40, [R205+0x4800] ;  /* 0x00480000cd28783b */ /* 0x000fe60000000200 */
[C---:B------:R-:W-:Y:S08]  /*e690*/  HMMA.16816.F32 R88, R180.reuse, R28, R88 ;  /* 0x0000001cb458723c */ /* 0x040ff00000001858 */
[C---:B-1----:R-:W-:Y:S01]  /*e6a0*/  HMMA.16816.F32 R112, R180.reuse, R16, R56 ;  /* 0x00000010b470723c */ /* 0x042fe20000001838 */
[----:B------:R-:W-:Y:S07]  /*e6b0*/  LDSM.16.M88.4 R56, [R83+0x800] ;  /* 0x000800005338783b */ /* 0x000fee0000000200 */
[----:B------:R-:W-:Y:S01]  /*e6c0*/  HMMA.16816.F32 R116, R180, R18, R60 ;  /* 0x00000012b474723c */ /* 0x000fe2000000183c */
[----:B------:R-:W-:Y:S07]  /*e6d0*/  LDSM.16.M88.4 R60, [R83] ;  /* 0x00000000533c783b */ /* 0x000fee0000000200 */
[----:B------:R-:W-:Y:S01]  /*e6e0*/  HMMA.16816.F32 R16, R184, R46, R52 ;  /* 0x0000002eb810723c */ /* 0x000fe20000001834 */
[----:B------:R-:W-:Y:S04]  /*e6f0*/  LDSM.16.M88.4 R52, [R200+0x4800] ;  /* 0x00480000c834783b */ /* 0x000fe80000000200 */
[----:B------:R-:W-:Y:S03]  /*e700*/  LDSM.16.M88.4 R44, [R200+0x5000] ;  /* 0x00500000c82c783b */ /* 0x000fe60000000200 */
[----:B------:R-:W-:Y:S01]  /*e710*/  HMMA.16816.F32 R92, R180, R30, R92 ;  /* 0x0000001eb45c723c */ /* 0x000fe2000000185c */
[----:B------:R-:W1:Y:S07]  /*e720*/  LDSM.16.M88.4 R28, [R83+-0x800] ;  /* 0xfff80000531c783b */ /* 0x000e6e0000000200 */
[----:B--2---:R-:W-:Y:S08]  /*e730*/  HMMA.16816.F32 R8, R188, R24, R8 ;  /* 0x00000018bc08723c */ /* 0x004ff00000001808 */
[C---:B------:R-:W-:Y:S08]  /*e740*/  HMMA.16816.F32 R120, R180.reuse, R20, R68 ;  /* 0x00000014b478723c */ /* 0x040ff00000001844 */
[----:B------:R-:W-:Y:S01]  /*e750*/  HMMA.16816.F32 R124, R180, R22, R64 ;  /* 0x00000016b47c723c */ /* 0x000fe20000001840 */
[----:B------:R-:W2:Y:S07]  /*e760*/  LDSM.16.M88.4 R64, [R3+0x4000] ;  /* 0x004000000340783b */ /* 0x000eae0000000200 */
[----:B---3--:R-:W-:Y:S08]  /*e770*/  HMMA.16816.F32 R20, R184, R32, R88 ;  /* 0x00000020b814723c */ /* 0x008ff00000001858 */
[----:B------:R-:W-:Y:S08]  /*e780*/  HMMA.16816.F32 R16, R188, R26, R16 ;  /* 0x0000001abc10723c */ /* 0x000ff00000001810 */
[----:B----4-:R-:W-:Y:S08]  /*e790*/  HMMA.16816.F32 R8, R192, R36, R8 ;  /* 0x00000024c008723c */ /* 0x010ff00000001808 */
[C---:B-1----:R-:W-:Y:S08]  /*e7a0*/  HMMA.16816.F32 R128, R180.reuse, R28, R72 ;  /* 0x0000001cb480723c */ /* 0x042ff00000001848 */
[----:B------:R-:W-:Y:S08]  /*e7b0*/  HMMA.16816.F32 R104, R180, R30, R104 ;  /* 0x0000001eb468723c */ /* 0x000ff00000001868 */
[----:B------:R-:W-:Y:S08]  /*e7c0*/  HMMA.16816.F32 R28, R188, R48, R20 ;  /* 0x00000030bc1c723c */ /* 0x000ff00000001814 */
[----:B------:R-:W-:Y:S08]  /*e7d0*/  HMMA.16816.F32 R32, R184, R34, R92 ;  /* 0x00000022b820723c */ /* 0x000ff0000000185c */
[----:B------:R-:W-:Y:S01]  /*e7e0*/  HMMA.16816.F32 R24, R192, R38, R16 ;  /* 0x00000026c018723c */ /* 0x000fe20000001810 */
[----:B------:R-:W-:Y:S07]  /*e7f0*/  LDSM.16.M88.4 R36, [R205+0x5000] ;  /* 0x00500000cd24783b */ /* 0x000fee0000000200 */
[----:B------:R-:W-:Y:S08]  /*e800*/  HMMA.16816.F32 R8, R196, R60, R8 ;  /* 0x0000003cc408723c */ /* 0x000ff00000001808 */
[----:B------:R-:W-:Y:S08]  /*e810*/  HMMA.16816.F32 R20, R184, R52, R96 ;  /* 0x00000034b814723c */ /* 0x000ff00000001860 */
[----:B--2---:R-:W-:Y:S08]  /*e820*/  HMMA.16816.F32 R16, R192, R64, R28 ;  /* 0x00000040c010723c */ /* 0x004ff0000000181c */
[----:B------:R-:W-:Y:S01]  /*e830*/  HMMA.16816.F32 R32, R188, R50, R32 ;  /* 0x00000032bc20723c */ /* 0x000fe20000001820 */
[----:B------:R-:W-:Y:S01]  /*e840*/  FMUL.FTZ R2, R8, c[0x0][0x320] ;  /* 0x0000c80008027a20 */ /* 0x000fe20000410000 */
[----:B------:R-:W1:Y:S03]  /*e850*/  LDSM.16.M88.4 R48, [R200+0x5800] ;  /* 0x00580000c830783b */ /* 0x000e660000000200 */
[----:B------:R2:W3:Y:S03]  /*e860*/  MUFU.TANH R132, R2 ;  /* 0x0000000200847308 */ /* 0x0004e60000002400 */
[----:B------:R-:W-:Y:S01]  /*e870*/  HMMA.16816.F32 R68, R184, R54, R100 ;  /* 0x00000036b844723c */ /* 0x000fe20000001864 */
[----:B------:R-:W4:Y:S07]  /*e880*/  LDSM.16.M88.4 R52, [R3+0x4800] ;  /* 0x004800000334783b */ /* 0x000f2e0000000200 */
[----:B------:R-:W-:Y:S01]  /*e890*/  HMMA.16816.F32 R24, R196, R62, R24 ;  /* 0x0000003ec418723c */ /* 0x000fe20000001818 */
[----:B------:R-:W-:Y:S01]  /*e8a0*/  LDSM.16.M88.4 R60, [R200+0x6000] ;  /* 0x00600000c83c783b */ /* 0x000fe20000000200 */
[----:B--2---:R-:W-:-:S06]  /*e8b0*/  FMUL.FTZ R2, R9, c[0x0][0x320] ;  /* 0x0000c80009027a20 */ /* 0x004fcc0000410000 */
[C---:B------:R-:W-:Y:S08]  /*e8c0*/  HMMA.16816.F32 R72, R184.reuse, R44, R84 ;  /* 0x0000002cb848723c */ /* 0x040ff00000001854 */
[----:B------:R-:W-:Y:S01]  /*e8d0*/  HMMA.16816.F32 R84, R184, R46, R108 ;  /* 0x0000002eb854723c */ /* 0x000fe2000000186c */
[----:B------:R2:W1:Y:S01]  /*e8e0*/  MUFU.TANH R111, R2 ;  /* 0x00000002006f7308 */ /* 0x0004620000002400 */
[----:B------:R-:W3:Y:S06]  /*e8f0*/  LDSM.16.M88.4 R44, [R83+0x1000] ;  /* 0x00100000532c783b */ /* 0x000eec0000000200 */
[C---:B------:R-:W-:Y:S08]  /*e900*/  HMMA.16816.F32 R20, R188.reuse, R40, R20 ;  /* 0x00000028bc14723c */ /* 0x040ff00000001814 */
[----:B------:R-:W-:Y:S01]  /*e910*/  HMMA.16816.F32 R28, R188, R42, R68 ;  /* 0x0000002abc1c723c */ /* 0x000fe20000001844 */
[----:B--2---:R-:W-:Y:S01]  /*e920*/  FMUL.FTZ R2, R10, c[0x0][0x320] ;  /* 0x0000c8000a027a20 */ /* 0x004fe20000410000 */
[----:B------:R-:W2:Y:S03]  /*e930*/  LDSM.16.M88.4 R40, [R3+0x5000] ;  /* 0x005000000328783b */ /* 0x000ea60000000200 */
[----:B------:R4:W2:Y:S03]  /*e940*/  MUFU.TANH R110, R2 ;  /* 0x00000002006e7308 */ /* 0x0008a60000002400 */
[----:B-1----:R-:W-:Y:S01]  /*e950*/  HMMA.16816.F32 R68, R184, R50, R116 ;  /* 0x00000032b844723c */ /* 0x002fe20000001874 */
[----:B----4-:R-:W-:-:S07]  /*e960*/  FMUL.FTZ R2, R11, c[0x0][0x320] ;  /* 0x0000c8000b027a20 */ /* 0x010fce0000410000 */
[----:B------:R-:W-:Y:S01]  /*e970*/  HMMA.16816.F32 R8, R196, R56, R16 ;  /* 0x00000038c408723c */ /* 0x000fe20000001810 */
[----:B------:R1:W4:Y:S07]  /*e980*/  MUFU.TANH R109, R2 ;  /* 0x00000002006d7308 */ /* 0x00032e0000002400 */
[----:B------:R-:W-:Y:S08]  /*e990*/  HMMA.16816.F32 R16, R192, R66, R32 ;  /* 0x00000042c010723c */ /* 0x000ff00000001820 */
[----:B------:R-:W-:Y:S01]  /*e9a0*/  HMMA.16816.F32 R64, R184, R48, R112 ;  /* 0x00000030b840723c */ /* 0x000fe20000001870 */
[----:B------:R-:W2:Y:S01]  /*e9b0*/  LDSM.16.M88.4 R48, [R205+0x5800] ;  /* 0x00580000cd30783b */ /* 0x000ea20000000200 */
        /* <DEDUP_REMOVED lines=10> */
[----:B------:R-:W-:Y:S07]  /*ea60*/  LDSM.16.M88.4 R56, [R83+0x1800] ;  /* 0x001800005338783b */ /* 0x000fee0000000200 */
[----:B------:R-:W-:Y:S01]  /*ea70*/  HMMA.16816.F32 R16, R188, R36, R72 ;  /* 0x00000024bc10723c */ /* 0x000fe20000001848 */
[----:B-1----:R-:W-:-:S04]  /*ea80*/  FMUL.FTZ R2, R8, c[0x0][0x320] ;  /* 0x0000c80008027a20 */ /* 0x002fc80000410000 */
[----:B------:R1:W1:Y:S03]  /*ea90*/  MUFU.TANH R101, R2 ;  /* 0x0000000200657308 */ /* 0x0002660000002400 */
[----:B---3--:R-:W-:Y:S08]  /*eaa0*/  HMMA.16816.F32 R32, R196, R44, R24 ;  /* 0x0000002cc420723c */ /* 0x008ff00000001818 */
[----:B------:R-:W-:Y:S01]  /*eab0*/  HMMA.16816.F32 R72, R184, R60, R120 ;  /* 0x0000003cb848723c */ /* 0x000fe20000001878 */
[----:B-1----:R-:W-:-:S07]  /*eac0*/  FMUL.FTZ R2, R9, c[0x0][0x320] ;  /* 0x0000c80009027a20 */ /* 0x002fce0000410000 */
[----:B--2---:R-:W-:Y:S01]  /*ead0*/  HMMA.16816.F32 R24, R192, R40, R16 ;  /* 0x00000028c018723c */ /* 0x004fe20000001810 */
[----:B------:R1:W2:Y:S02]  /*eae0*/  MUFU.TANH R100, R2 ;  /* 0x0000000200647308 */ /* 0x0002a40000002400 */
[----:B-1----:R-:W-:-:S06]  /*eaf0*/  FMUL.FTZ R2, R10, c[0x0][0x320] ;  /* 0x0000c8000a027a20 */ /* 0x002fcc0000410000 */
[----:B------:R1:W3:Y:S02]  /*eb00*/  MUFU.TANH R99, R2 ;  /* 0x0000000200637308 */ /* 0x0002e40000002400 */
[----:B-1----:R-:W-:Y:S02]  /*eb10*/  FMUL.FTZ R2, R11, c[0x0][0x320] ;  /* 0x0000c8000b027a20 */ /* 0x002fe40000410000 */
[----:B------:R-:W-:Y:S01]  /*eb20*/  HMMA.16816.F32 R8, R192, R54, R28 ;  /* 0x00000036c008723c */ /* 0x000fe2000000181c */
[----:B------:R-:W-:Y:S03]  /*eb30*/  LDSM.16.M88.4 R52, [R3+0x5800] ;  /* 0x005800000334783b */ /* 0x000fe60000000200 */
[----:B------:R1:W1:Y:S04]  /*eb40*/  MUFU.TANH R98, R2 ;  /* 0x0000000200627308 */ /* 0x0002680000002400 */
[----:B------:R-:W-:Y:S01]  /*eb50*/  HMMA.16816.F32 R28, R188, R38, R84 ;  /* 0x00000026bc1c723c */ /* 0x000fe20000001854 */
[----:B------:R-:W-:Y:S01]  /*eb60*/  LDSM.16.M88.4 R36, [R205+0x6000] ;  /* 0x00600000cd24783b */ /* 0x000fe20000000200 */
[----:B-1----:R-:W-:-:S04]  /*eb70*/  FMUL.FTZ R2, R20, c[0x0][0x320] ;  /* 0x0000c80014027a20 */ /* 0x002fc80000410000 */
[----:B------:R1:W1:Y:S10]  /*eb80*/  MUFU.TANH R97, R2 ;  /* 0x0000000200617308 */ /* 0x0002740000002400 */
[----:B------:R-:W-:Y:S01]  /*eb90*/  HMMA.16816.F32 R8, R196, R46, R8 ;  /* 0x0000002ec408723c */ /* 0x000fe20000001808 */
[----:B------:R-:W-:Y:S07]  /*eba0*/  LDSM.16.M88.4 R44, [R83+0x2000] ;  /* 0x00200000532c783b */ /* 0x000fee0000000200 */
[----:B------:R-:W-:Y:S01]  /*ebb0*/  HMMA.16816.F32 R16, R192, R42, R28 ;  /* 0x0000002ac010723c */ /* 0x000fe2000000181c */
[----:B-1----:R-:W-:-:S07]  /*ebc0*/  FMUL.FTZ R2, R21, c[0x0][0x320] ;  /* 0x0000c80015027a20 */ /* 0x002fce0000410000 */
[----:B------:R-:W-:Y:S01]  /*ebd0*/  HMMA.16816.F32 R28, R188, R50, R68 ;  /* 0x00000032bc1c723c */ /* 0x000fe20000001844 */
[----:B------:R1:W1:Y:S07]  /*ebe0*/  MUFU.TANH R96, R2 ;  /* 0x0000000200607308 */ /* 0x00026e0000002400 */
[----:B------:R-:W-:Y:S01]  /*ebf0*/  HMMA.16816.F32 R40, R184, R62, R124 ;  /* 0x0000003eb828723c */ /* 0x000fe2000000187c */
[----:B-1----:R-:W-:-:S04]  /*ec00*/  FMUL.FTZ R2, R22, c[0x0][0x320] ;  /* 0x0000c80016027a20 */ /* 0x002fc80000410000 */
[----:B------:R1:W1:Y:S02]  /*ec10*/  MUFU.TANH R95, R2 ;  /* 0x00000002005f7308 */ /* 0x0002640000002400 */
[----:B-1----:R-:W-:Y:S02]  /*ec20*/  FMUL.FTZ R2, R23, c[0x0][0x320] ;  /* 0x0000c80017027a20 */ /* 0x002fe40000410000 */
[----:B------:R-:W-:Y:S01]  /*ec30*/  HMMA.16816.F32 R20, R188, R48, R64 ;  /* 0x00000030bc14723c */ /* 0x000fe20000001840 */
[----:B------:R-:W1:Y:S03]  /*ec40*/  LDSM.16.M88.4 R64, [R200+0x6800] ;  /* 0x00680000c840783b */ /* 0x000e660000000200 */
[----:B------:R2:W1:Y:S01]  /*ec50*/  MUFU.TANH R93, R2 ;  /* 0x00000002005d7308 */ /* 0x0004620000002400 */
[----:B------:R-:W-:Y:S01]  /*ec60*/  LDSM.16.M88.4 R48, [R83+0x2800] ;  /* 0x002800005330783b */ /* 0x000fe20000000200 */
[----:B--2---:R-:W-:-:S06]  /*ec70*/  FMUL.FTZ R2, R32, c[0x0][0x320] ;  /* 0x0000c80020027a20 */ /* 0x004fcc0000410000 */
[----:B------:R2:W1:Y:S02]  /*ec80*/  MUFU.TANH R94, R2 ;  /* 0x00000002005e7308 */ /* 0x0004640000002400 */
[----:B--2---:R-:W-:Y:S01]  /*ec90*/  FMUL.FTZ R2, R33, c[0x0][0x320] ;  /* 0x0000c80021027a20 */ /* 0x004fe20000410000 */
[----:B-1----:R-:W-:Y:S05]  /*eca0*/  HMMA.16816.F32 R60, R184, R64, R128 ;  /* 0x00000040b83c723c */ /* 0x002fea0000001880 */
[----:B------:R1:W2:Y:S02]  /*ecb0*/  MUFU.TANH R92, R2 ;  /* 0x00000002005c7308 */ /* 0x0002a40000002400 */
[----:B-1----:R-:W-:-:S06]  /*ecc0*/  FMUL.FTZ R2, R34, c[0x0][0x320] ;  /* 0x0000c80022027a20 */ /* 0x002fcc0000410000 */
[----:B------:R1:W1:Y:S02]  /*ecd0*/  MUFU.TANH R91, R2 ;  /* 0x00000002005b7308 */ /* 0x0002640000002400 */
[----:B-1----:R-:W-:Y:S02]  /*ece0*/  FMUL.FTZ R2, R35, c[0x0][0x320] ;  /* 0x0000c80023027a20 */ /* 0x002fe40000410000 */
[----:B------:R-:W-:Y:S04]  /*ecf0*/  HMMA.16816.F32 R32, R196, R56, R24 ;  /* 0x00000038c420723c */ /* 0x000fe80000001818 */
[----:B------:R1:W1:Y:S04]  /*ed00*/  MUFU.TANH R90, R2 ;  /* 0x00000002005a7308 */ /* 0x0002680000002400 */
        /* <DEDUP_REMOVED lines=13> */
[----:B------:R-:W3:Y:S07]  /*ede0*/  LDSM.16.M88.4 R52, [R205+0x6800] ;  /* 0x00680000cd34783b */ /* 0x000eee0000000200 */
[----:B------:R-:W-:Y:S01]  /*edf0*/  HMMA.16816.F32 R28, R196, R44, R24 ;  /* 0x0000002cc41c723c */ /* 0x000fe20000001818 */
[----:B--2---:R-:W-:-:S04]  /*ee00*/  FMUL.FTZ R2, R32, c[0x0][0x320] ;  /* 0x0000c80020027a20 */ /* 0x004fc80000410000 */
[----:B------:R2:W1:Y:S11]  /*ee10*/  MUFU.TANH R86, R2 ;  /* 0x0000000200567308 */ /* 0x0004760000002400 */
[----:B------:R-:W-:Y:S01]  /*ee20*/  HMMA.16816.F32 R16, R196, R46, R16 ;  /* 0x0000002ec410723c */ /* 0x000fe20000001810 */
[----:B--2---:R-:W-:-:S07]  /*ee30*/  FMUL.FTZ R2, R33, c[0x0][0x320] ;  /* 0x0000c80021027a20 */ /* 0x004fce0000410000 */
[----:B-1----:R-:W-:Y:S01]  /*ee40*/  HMMA.16816.F32 R24, R192, R56, R20 ;  /* 0x00000038c018723c */ /* 0x002fe20000001814 */
[----:B------:R1:W2:Y:S07]  /*ee50*/  MUFU.TANH R85, R2 ;  /* 0x0000000200557308 */ /* 0x0002ae0000002400 */
[----:B---3--:R-:W-:Y:S01]  /*ee60*/  HMMA.16816.F32 R20, R188, R52, R60 ;  /* 0x00000034bc14723c */ /* 0x008fe2000000183c */
[----:B-1----:R-:W-:-:S04]  /*ee70*/  FMUL.FTZ R2, R34, c[0x0][0x320] ;  /* 0x0000c80022027a20 */ /* 0x002fc80000410000 */
[----:B------:R1:W3:Y:S02]  /*ee80*/  MUFU.TANH R64, R2 ;  /* 0x0000000200407308 */ /* 0x0002e40000002400 */
[----:B-1----:R-:W-:Y:S02]  /*ee90*/  FMUL.FTZ R2, R35, c[0x0][0x320] ;  /* 0x0000c80023027a20 */ /* 0x002fe40000410000 */
[----:B------:R-:W-:Y:S01]  /*eea0*/  HMMA.16816.F32 R32, R188, R38, R40 ;  /* 0x00000026bc20723c */ /* 0x000fe20000001828 */
[----:B------:R-:W1:Y:S03]  /*eeb0*/  LDSM.16.M88.4 R40, [R3+0x6800] ;  /* 0x006800000328783b */ /* 0x000e660000000200 */
[----:B------:R2:W1:Y:S01]  /*eec0*/  MUFU.TANH R84, R2 ;  /* 0x0000000200547308 */ /* 0x0004620000002400 */
[----:B------:R-:W3:Y:S01]  /*eed0*/  LDSM.16.M88.4 R36, [R83+0x3000] ;  /* 0x003000005324783b */ /* 0x000ee20000000200 */
[----:B------:R-:W-:-:S04]  /*eee0*/  DEPBAR.LE SB0, 0x0 ;  /* 0x000080000000791a */ /* 0x000fc80000000000 */
[----:B--2---:R-:W-:-:S04]  /*eef0*/  FMUL.FTZ R2, R8, c[0x0][0x320] ;  /* 0x0000c80008027a20 */ /* 0x004fc80000410000 */
[----:B------:R2:W1:Y:S10]  /*ef00*/  MUFU.TANH R75, R2 ;  /* 0x00000002004b7308 */ /* 0x0004740000002400 */
[----:B------:R-:W-:Y:S01]  /*ef10*/  HMMA.16816.F32 R32, R192, R58, R32 ;  /* 0x0000003ac020723c */ /* 0x000fe20000001820 */
[----:B--2---:R-:W-:-:S07]  /*ef20*/  FMUL.FTZ R2, R9, c[0x0][0x320] ;  /* 0x0000c80009027a20 */ /* 0x004fce0000410000 */
[----:B-1----:R-:W-:Y:S01]  /*ef30*/  HMMA.16816.F32 R20, R192, R40, R20 ;  /* 0x00000028c014723c */ /* 0x002fe20000001814 */
[----:B------:R1:W2:Y:S02]  /*ef40*/  MUFU.TANH R74, R2 ;  /* 0x00000002004a7308 */ /* 0x0002a40000002400 */
        /* <DEDUP_REMOVED lines=16> */
[----:B---3--:R-:W-:Y:S01]  /*f050*/  HMMA.16816.F32 R8, R196, R38, R8 ;  /* 0x00000026c408723c */ /* 0x008fe20000001808 */
[----:B-1----:R-:W-:-:S07]  /*f060*/  FMUL.FTZ R2, R31, c[0x0][0x320] ;  /* 0x0000c8001f027a20 */ /* 0x002fce0000410000 */
[C---:B------:R-:W-:Y:S01]  /*f070*/  HMMA.16816.F32 R28, R196.reuse, R48, R24 ;  /* 0x00000030c41c723c */ /* 0x040fe20000001818 */
[----:B------:R1:W3:Y:S07]  /*f080*/  MUFU.TANH R56, R2 ;  /* 0x0000000200387308 */ /* 0x0002ee0000002400 */
        /* <DEDUP_REMOVED lines=44> */
[----:B--234-:R-:W2:Y:S04]  /*f350*/  LDL R4, [R1+0x1c] ;  /* 0x00001c0001047983 */ /* 0x01cea80000100800 */
[----:B------:R-:W3:Y:S04]  /*f360*/  LDL.64 R138, [R1+0x10] ;  /* 0x00001000018a7983 */ /* 0x000ee80000100a00 */
[----:B------:R-:W4:Y:S01]  /*f370*/  LDL R6, [R1+0x18] ;  /* 0x0000180001067983 */ /* 0x000f220000100800 */
[----:B-1----:R-:W-:-:S03]  /*f380*/  IMAD.MOV.U32 R2, RZ, RZ, c[0x0][0x2b8] ;  /* 0x0000ae00ff027624 */ /* 0x002fc600078e00ff */
[----:B-----5:R-:W3:Y:S01]  /*f390*/  LDL.64 R136, [R1+0x8] ;  /* 0x0000080001887983 */ /* 0x020ee20000100a00 */
[----:B------:R-:W-:Y:S01]  /*f3a0*/  ISETP.GT.AND P0, PT, R0, 0x6f, PT ;  /* 0x0000006f0000780c */ /* 0x000fe20003f04270 */
[----:B------:R-:W-:Y:S01]  /*f3b0*/  IMAD.MOV.U32 R221, RZ, RZ, RZ ;  /* 0x000000ffffdd7224 */ /* 0x000fe200078e00ff */
[----:B------:R-:W-:Y:S02]  /*f3c0*/  ISETP.NE.AND P1, PT, R2, 0x1, PT ;  /* 0x000000010200780c */ /* 0x000fe40003f25270 */
[----:B--2---:R-:W-:-:S04]  /*f3d0*/  IADD3 R3, R0, R135, R4 ;  /* 0x0000008700037210 */ /* 0x004fc80007ffe004 */
[----:B------:R-:W-:-:S07]  /*f3e0*/  IADD3 R3, R3, -0x70, RZ ;  /* 0xffffff9003037810 */ /* 0x000fce0007ffe0ff */
[----:B------:R-:W-:-:S04]  /*f3f0*/  @P1 IMAD.HI.U32 R4, R3, c[0x0][0x2bc], RZ ;  /* 0x0000af0003041a27 */ /* 0x000fc800078e00ff */
[----:B------:R-:W-:Y:S01]  /*f400*/  IMAD.MOV.U32 R2, RZ, RZ, R3 ;  /* 0x000000ffff027224 */ /* 0x000fe200078e0003 */
[----:B------:R-:W-:-:S04]  /*f410*/  @P1 SHF.R.U32.HI R2, RZ, c[0x0][0x2c0], R4 ;  /* 0x0000b000ff021a19 */ /* 0x000fc80000011604 */
[----:B---3--:R-:W-:-:S04]  /*f420*/  @!P0 IADD3 R5, P1, R2, R138, RZ ;  /* 0x0000008a02058210 */ /* 0x008fc80007f3e0ff */
[----:B----4-:R-:W-:Y:S02]  /*f430*/  @!P0 LEA.HI.X.SX32 R6, R2, R6, 0x1, P1 ;  /* 0x0000000602068211 */ /* 0x010fe400008f0eff */
[----:B------:R-:W-:-:S04]  /*f440*/  @!P0 LEA R4, P1, R5, c[0x0][0x2a0], 0x2 ;  /* 0x0000a80005048a11 */ /* 0x000fc800078210ff */
[----:B------:R-:W-:-:S05]  /*f450*/  @!P0 LEA.HI.X R5, R5, c[0x0][0x2a4], R6, 0x2, P1 ;  /* 0x0000a90005058a11 */ /* 0x000fca00008f1406 */
[----:B------:R1:W2:Y:S01]  /*f460*/  @!P0 LDG.E R221, [R4.64] ;  /* 0x0000000804dd8981 */ /* 0x0002a2000c1e1900 */
[----:B------:R-:W-:-:S04]  /*f470*/  IMAD.MOV R2, RZ, RZ, -R2 ;  /* 0x000000ffff027224 */ /* 0x000fc800078e0a02 */
[----:B------:R-:W-:-:S05]  /*f480*/  IMAD R225, R2, c[0x0][0x2b8], R3 ;  /* 0x0000ae0002e17a24 */ /* 0x000fca00078e0203 */
[----:B------:R-:W-:-:S05]  /*f490*/  SHF.R.S32.HI R2, RZ, 0x1f, R225 ;  /* 0x0000001fff027819 */ /* 0x000fca00000114e1 */
[----:B-1----:R-:W-:Y:S02]  /*f4a0*/  IMAD R4, R2, c[0x0][0x1e0], RZ ;  /* 0x0000780002047a24 */ /* 0x002fe400078e02ff */
[----:B------:R-:W-:-:S04]  /*f4b0*/  IMAD.WIDE.U32 R2, R225, c[0x0][0x1e0], RZ ;  /* 0x00007800e1027a25 */ /* 0x000fc800078e00ff */
        /* <DEDUP_REMOVED lines=12> */
.L_x_523:
[----:B------:R-:W-:Y:S05]  /*f580*/  BRA.DIV ~URZ, `(.L_x_430) ;  /* 0x0000a8127f007947 */ /* 0x000fea000b800000 */
[----:B------:R3:W4:Y:S02]  /*f590*/  SHFL.IDX PT, R2, R5, RZ, 0x181f ;  /* 0x00181fff05027589 */ /* 0x00072400000e0000 */
.L_x_524:
[----:B------:R-:W-:Y:S01]  /*f5a0*/  ISETP.GE.AND P0, PT, R220, 0x1, PT ;  /* 0x00000001dc00780c */ /* 0x000fe20003f06270 */
[----:B------:R-:W-:-:S12]  /*f5b0*/  BSSY B0, `(.L_x_431) ;  /* 0x000000c000007945 */ /* 0x000fd80003800000 */
[----:B------:R-:W-:Y:S05]  /*f5c0*/  @!P0 BRA `(.L_x_432) ;  /* 0x000000a000008947 */ /* 0x000fea0003800000 */
[----:B------:R-:W-:Y:S02]  /*f5d0*/  LOP3.LUT P2, RZ, R234, 0x2, RZ, 0xc0, !PT ;  /* 0x00000002eaff7812 */ /* 0x000fe4000784c0ff */
[C---:B----4-:R-:W-:Y:S02]  /*f5e0*/  IADD3 R8, P1, R2.reuse, R216, RZ ;  /* 0x000000d802087210 */ /* 0x050fe40007f3e0ff */
[----:B------:R-:W-:-:S03]  /*f5f0*/  IADD3 R2, P0, R2, R219, RZ ;  /* 0x000000db02027210 */ /* 0x000fc60007f1e0ff */
[C---:B--2---:R-:W-:Y:S02]  /*f600*/  IMAD.X R9, R6.reuse, 0x1, R217, P1 ;  /* 0x0000000106097824 */ /* 0x044fe400008e06d9 */
[----:B------:R-:W-:-:S04]  /*f610*/  IMAD.X R3, R6, 0x1, R218, P0 ;  /* 0x0000000106037824 */ /* 0x000fc800000e06da */
[----:B------:R-:W-:Y:S01]  /*f620*/  @!PT LDS RZ, [RZ] ;  /* 0x00000000fffff984 */ /* 0x000fe20000000800 */
[----:B------:R-:W-:Y:S01]  /*f630*/  @!PT LDS RZ, [RZ] ;  /* 0x00000000fffff984 */ /* 0x000fe20000000800 */
[----:B------:R-:W-:Y:S01]  /*f640*/  @!PT LDS RZ, [RZ] ;  /* 0x00000000fffff984 */ /* 0x000fe20000000800 */
[----:B------:R2:W-:Y:S04]  /*f650*/  LDGSTS.E.BYPASS.LTC128B.128 [R213+0x8100], [R8.64], !P2 ;  /* 0x0810000008d57fae */ /* 0x0005e8000d101d48 */
[----:B------:R2:W-:Y:S02]  /*f660*/  LDGSTS.E.BYPASS.LTC128B.128 [R213+0xb900], [R2.64], !P5 ;  /* 0x0b90000002d57fae */ /* 0x0005e4000e901d48 */
.L_x_432:
[----:B------:R-:W-:Y:S05]  /*f670*/  BSYNC B0 ;  /* 0x0000000000007941 */ /* 0x000fea0003800000 */
.L_x_431:
[----:B------:R-:W-:Y:S05]  /*f680*/  BRA.DIV ~URZ, `(.L_x_433) ;  /* 0x0000a7827f007947 */ /* 0x000fea000b800000 */
[----:B--2---:R2:W1:Y:S04]  /*f690*/  SHFL.IDX PT, R6, R4, 0x1, 0x181f ;  /* 0x00381f0004067f89 */ /* 0x00446800000e0000 */
[----:B----4-:R2:W4:Y:S02]  /*f6a0*/  SHFL.IDX PT, R2, R5, 0x1, 0x181f ;  /* 0x00381f0005027f89 */ /* 0x01052400000e0000 */
.L_x_525:
[----:B------:R-:W-:Y:S01]  /*f6b0*/  ISETP.GE.AND P0, PT, R220, 0x21, PT ;  /* 0x00000021dc00780c */ /* 0x000fe20003f06270 */
[----:B------:R-:W-:-:S12]  /*f6c0*/  BSSY B0, `(.L_x_434) ;  /* 0x000000c000007945 */ /* 0x000fd80003800000 */
[----:B------:R-:W-:Y:S05]  /*f6d0*/  @!P0 BRA `(.L_x_435) ;  /* 0x000000a000008947 */ /* 0x000fea0003800000 */
[----:B------:R-:W-:Y:S02]  /*f6e0*/  LOP3.LUT P2, RZ, R234, 0x2, RZ, 0xc0, !PT ;  /* 0x00000002eaff7812 */ /* 0x000fe4000784c0ff */
[C---:B----4-:R-:W-:Y:S02]  /*f6f0*/  IADD3 R8, P1, R2.reuse, R216, RZ ;  /* 0x000000d802087210 */ /* 0x050fe40007f3e0ff */
[----:B------:R-:W-:-:S03]  /*f700*/  IADD3 R2, P0, R2, R219, RZ ;  /* 0x000000db02027210 */ /* 0x000fc60007f1e0ff */
[C---:B-1----:R-:W-:Y:S02]  /*f710*/  IMAD.X R9, R6.reuse, 0x1, R217, P1 ;  /* 0x0000000106097824 */ /* 0x042fe400008e06d9 */
[----:B------:R-:W-:-:S04]  /*f720*/  IMAD.X R3, R6, 0x1, R218, P0 ;  /* 0x0000000106037824 */ /* 0x000fc800000e06da */
[----:B------:R-:W-:Y:S01]  /*f730*/  @!PT LDS RZ, [RZ] ;  /* 0x00000000fffff984 */ /* 0x000fe20000000800 */
[----:B------:R-:W-:Y:S01]  /*f740*/  @!PT LDS RZ, [RZ] ;  /* 0x00000000fffff984 */ /* 0x000fe20000000800 */
[----:B------:R-:W-:Y:S01]  /*f750*/  @!PT LDS RZ, [RZ] ;  /* 0x00000000fffff984 */ /* 0x000fe20000000800 */
[----:B------:R1:W-:Y:S04]  /*f760*/  LDGSTS.E.BYPASS.LTC128B.128 [R215+0x9100], [R8.64], !P2 ;  /* 0x0910000008d77fae */ /* 0x0003e8000d101d48 */
[----:B------:R1:W-:Y:S02]  /*f770*/  LDGSTS.E.BYPASS.LTC128B.128 [R215+0xc900], [R2.64], !P5 ;  /* 0x0c90000002d77fae */ /* 0x0003e4000e901d48 */
.L_x_435:
[----:B------:R-:W-:Y:S05]  /*f780*/  BSYNC B0 ;  /* 0x0000000000007941 */ /* 0x000fea0003800000 */
.L_x_434:
[----:B------:R-:W-:Y:S05]  /*f790*/  BRA.DIV ~URZ, `(.L_x_436) ;  /* 0x0000a7427f007947 */ /* 0x000fea000b800000 */
[----:B-1----:R1:W2:Y:S02]  /*f7a0*/  SHFL.IDX PT, R6, R4, 0x2, 0x181f ;  /* 0x00581f0004067f89 */ /* 0x0022a400000e0000 */
.L_x_526:
[----:B------:R-:W-:Y:S05]  /*f7b0*/  BRA.DIV ~URZ, `(.L_x_437) ;  /* 0x0000a7927f007947 */ /* 0x000fea000b800000 */
[----:B----4-:R4:W1:Y:S02]  /*f7c0*/  SHFL.IDX PT, R2, R5, 0x2, 0x181f ;  /* 0x00581f0005027f89 */ /* 0x01086400000e0000 */
.L_x_527:
[----:B------:R-:W-:Y:S01]  /*f7d0*/  ISETP.GE.AND P0, PT, R220, 0x41, PT ;  /* 0x00000041dc00780c */ /* 0x000fe20003f06270 */
[----:B------:R-:W-:-:S12]  /*f7e0*/  BSSY B0, `(.L_x_438) ;  /* 0x000000c000007945 */ /* 0x000fd80003800000 */
[----:B------:R-:W-:Y:S05]  /*f7f0*/  @!P0 BRA `(.L_x_439) ;  /* 0x000000a000008947 */ /* 0x000fea0003800000 */
[----:B------:R-:W-:Y:S02]  /*f800*/  LOP3.LUT P2, RZ, R234, 0x2, RZ, 0xc0, !PT ;  /* 0x00000002eaff7812 */ /* 0x000fe4000784c0ff */
[C---:B-1----:R-:W-:Y:S02]  /*f810*/  IADD3 R8, P1, R2.reuse, R216, RZ ;  /* 0x000000d802087210 */ /* 0x042fe40007f3e0ff */
        /* <DEDUP_REMOVED lines=8> */
.L_x_439:
[----:B------:R-:W-:Y:S05]  /*f8a0*/  BSYNC B0 ;  /* 0x0000000000007941 */ /* 0x000fea0003800000 */
.L_x_438:
[----:B------:R-:W-:Y:S05]  /*f8b0*/  BRA.DIV ~URZ, `(.L_x_440) ;  /* 0x0000a7027f007947 */ /* 0x000fea000b800000 */
[----:B--2---:R2:W3:Y:S04]  /*f8c0*/  SHFL.IDX PT, R6, R4, 0x3, 0x181f ;  /* 0x00781f0004067f89 */ /* 0x0044e800000e0000 */
[----:B-1----:R2:W1:Y:S02]  /*f8d0*/  SHFL.IDX PT, R2, R5, 0x3, 0x181f ;  /* 0x00781f0005027f89 */ /* 0x00246400000e0000 */
.L_x_528:
[----:B------:R-:W-:-:S13]  /*f8e0*/  ISETP.GE.AND P0, PT, R220, 0x61, PT ;  /* 0x00000061dc00780c */ /* 0x000fda0003f06270 */
[----:B------:R-:W-:Y:S05]  /*f8f0*/  @!P0 BRA `(.L_x_428) ;  /* 0x000000a000008947 */ /* 0x000fea0003800000 */
[----:B------:R-:W-:Y:S02]  /*f900*/  LOP3.LUT P2, RZ, R234, 0x2, RZ, 0xc0, !PT ;  /* 0x00000002eaff7812 */ /* 0x000fe4000784c0ff */
[C---:B-12---:R-:W-:Y:S02]  /*f910*/  IADD3 R4, P1, R2.reuse, R216, RZ ;  /* 0x000000d802047210 */ /* 0x046fe40007f3e0ff */
[----:B------:R-:W-:-:S03]  /*f920*/  IADD3 R2, P0, R2, R219, RZ ;  /* 0x000000db02027210 */ /* 0x000fc60007f1e0ff */
[C---:B---34-:R-:W-:Y:S02]  /*f930*/  IMAD.X R5, R6.reuse, 0x1, R217, P1 ;  /* 0x0000000106057824 */ /* 0x058fe400008e06d9 */
[----:B------:R-:W-:-:S04]  /*f940*/  IMAD.X R3, R6, 0x1, R218, P0 ;  /* 0x0000000106037824 */ /* 0x000fc800000e06da */
[----:B------:R-:W-:Y:S01]  /*f950*/  @!PT LDS RZ, [RZ] ;  /* 0x00000000fffff984 */ /* 0x000fe20000000800 */
[----:B------:R-:W-:Y:S01]  /*f960*/  @!PT LDS RZ, [RZ] ;  /* 0x00000000fffff984 */ /* 0x000fe20000000800 */
[----:B------:R-:W-:Y:S01]  /*f970*/  @!PT LDS RZ, [RZ] ;  /* 0x00000000fffff984 */ /* 0x000fe20000000800 */
[----:B------:R1:W-:Y:S04]  /*f980*/  LDGSTS.E.BYPASS.LTC128B.128 [R215+0xb100], [R4.64], !P2 ;  /* 0x0b10000004d77fae */ /* 0x0003e8000d101d48 */
[----:B------:R1:W-:Y:S02]  /*f990*/  LDGSTS.E.BYPASS.LTC128B.128 [R215+0xe900], [R2.64], !P5 ;  /* 0x0e90000002d77fae */ /* 0x0003e4000e901d48 */
.L_x_428:
[----:B--234-:R-:W-:Y:S05]  /*f9a0*/  BSYNC B1 ;  /* 0x0000000000017941 */ /* 0x01cfea0003800000 */
.L_x_427:
        /* <DEDUP_REMOVED lines=52> */
[----:B------:R-:W-:Y:S02]  /*fcf0*/  ISETP.GT.AND P3, PT, R2, 0x29, PT ;  /* 0x000000290200780c */ /* 0x000fe40003f64270 */
[----:B------:R-:W-:Y:S02]  /*fd00*/  FMNMX.FTZ R3, R71, R3, !PT ;  /* 0x0000000347037209 */ /* 0x000fe40007810000 */
[----:B------:R-:W-:Y:S02]  /*fd10*/  FMNMX.FTZ R4, R94, R4, !PT ;  /* 0x000000045e047209 */ /* 0x000fe40007810000 */
[----:B------:R-:W-:Y:S02]  /*fd20*/  ISETP.GT.AND P5, PT, R2, 0x30, PT ;  /* 0x000000300200780c */ /* 0x000fe40003fa4270 */
[----:B------:R-:W-:-:S02]  /*fd30*/  FSEL R67, R88, -INF , P3 ;  /* 0xff80000058437808 */ /* 0x000fc40001800000 */
[----:B------:R-:W-:Y:S02]  /*fd40*/  FMNMX.FTZ R3, R68, R3, !PT ;  /* 0x0000000344037209 */ /* 0x000fe40007810000 */
[----:B------:R-:W-:Y:S02]  /*fd50*/  FSEL R92, R87, -INF , P3 ;  /* 0xff800000575c7808 */ /* 0x000fe40001800000 */
[----:B------:R-:W-:Y:S02]  /*fd60*/  FMNMX.FTZ R4, R95, R4, !PT ;  /* 0x000000045f047209 */ /* 0x000fe40007810000 */
[----:B------:R-:W-:Y:S02]  /*fd70*/  FSEL R91, R64, -INF , P5 ;  /* 0xff800000405b7808 */ /* 0x000fe40002800000 */
[----:B------:R-:W-:Y:S02]  /*fd80*/  ISETP.GT.AND P4, PT, R2, 0x31, PT ;  /* 0x000000310200780c */ /* 0x000fe40003f84270 */
[----:B------:R-:W-:-:S02]  /*fd90*/  FSEL R64, R86, -INF , P5 ;  /* 0xff80000056407808 */ /* 0x000fc40002800000 */
[----:B------:R-:W-:Y:S02]  /*fda0*/  FMNMX.FTZ R3, R67, R3, !PT ;  /* 0x0000000343037209 */ /* 0x000fe40007810000 */
        /* <DEDUP_REMOVED lines=17> */
[----:B------:R-:W-:Y:S02]  /*fec0*/  ISETP.GT.AND P4, PT, R2, 0x41, PT ;  /* 0x000000410200780c */ /* 0x000fe40003f84270 */
        /* <DEDUP_REMOVED lines=10> */
[----:B------:R-:W-:-:S02]  /*ff70*/  FMNMX.FTZ R3, R58, R3, !PT ;  /* 0x000000033a037209 */ /* 0x000fc40007810000 */
[----:B------:R-:W-:Y:S02]  /*ff80*/  FSEL R85, R52, -INF , P3 ;  /* 0xff80000034557808 */ /* 0x000fe40001800000 */
[----:B------:R-:W-:Y:S02]  /*ff90*/  FMNMX.FTZ R4, R86, R4, !PT ;  /* 0x0000000456047209 */ /* 0x000fe40007810000 */
[----:B------:R-:W-:Y:S02]  /*ffa0*/  FSEL R56, R60, -INF , P2 ;  /* 0xff8000003c387808 */ /* 0x000fe40001000000 */
[----:B------:R-:W-:Y:S02]  /*ffb0*/  ISETP.GT.AND P1, PT, R2, 0x50, PT ;  /* 0x000000500200780c */ /* 0x000fe40003f24270 */
[----:B------:R-:W-:Y:S02]  /*ffc0*/  FMNMX.FTZ R3, R57, R3, !PT ;  /* 0x0000000339037209 */ /* 0x000fe40007810000 */
[----:B------:R-:W-:-:S02]  /*ffd0*/  FSEL R84, R48, -INF , P2 ;  /* 0xff80000030547808 */ /* 0x000fc40001000000 */
[----:B------:R-:W-:Y:S02]  /*ffe0*/  FMNMX.FTZ R4, R85, R4, !PT ;  /* 0x0000000455047209 */ /* 0x000fe40007810000 */
[----:B------:R-:W-:Y:S02]  /*fff0*/  FSEL R55, R47, -INF , P1 ;  /* 0xff8000002f377808 */ /* 0x000fe40000800000 */
[----:B------:R-:W-:Y:S02]  /*10000*/  FMNMX.FTZ R3, R56, R3, !PT ;  /* 0x0000000338037209 */ /* 0x000fe40007810000 */
[----:B------:R-:W-:Y:S02]  /*10010*/  ISETP.GT.AND P6, PT, R2, 0x51, PT ;  /* 0x000000510200780c */ /* 0x000fe40003fc4270 */
[----:B------:R-:W-:Y:S02]  /*10020*/  FSEL R75, R46, -INF , P1 ;  /* 0xff8000002e4b7808 */ /* 0x000fe40000800000 */
[----:B------:R-:W-:-:S02]  /*10030*/  FMNMX.FTZ R4, R84, R4, !PT ;  /* 0x0000000454047209 */ /* 0x000fc40007810000 */
[C---:B------:R-:W-:Y:S02]  /*10040*/  ISETP.GT.AND P5, PT, R2.reuse, 0x58, PT ;  /* 0x000000580200780c */ /* 0x040fe40003fa4270 */
[C---:B------:R-:W-:Y:S02]  /*10050*/  ISETP.GT.AND P4, PT, R2.reuse, 0x59, PT ;  /* 0x000000590200780c */ /* 0x040fe40003f84270 */
[C---:B------:R-:W-:Y:S02]  /*10060*/  ISETP.GT.AND P3, PT, R2.reuse, 0x60, PT ;  /* 0x000000600200780c */ /* 0x040fe40003f64270 */
[C---:B------:R-:W-:Y:S02]  /*10070*/  ISETP.GT.AND P2, PT, R2.reuse, 0x61, PT ;  /* 0x000000610200780c */ /* 0x040fe40003f44270 */
[C---:B------:R-:W-:Y:S02]  /*10080*/  ISETP.GT.AND P1, PT, R2.reuse, 0x68, PT ;  /* 0x000000680200780c */ /* 0x040fe40003f24270 */
[----:B------:R-:W-:-:S02]  /*10090*/  ISETP.GT.AND P0, PT, R2, 0x69, PT ;  /* 0x000000690200780c */ /* 0x000fc40003f04270 */
[----:B------:R-:W-:Y:S02]  /*100a0*/  FMNMX.FTZ R2, R55, R3, !PT ;  /* 0x0000000337027209 */ /* 0x000fe40007810000 */
[----:B------:R-:W-:Y:S02]  /*100b0*/  FSEL R74, R41, -INF , P6 ;  /* 0xff800000294a7808 */ /* 0x000fe40003000000 */
[----:B------:R-:W-:Y:S02]  /*100c0*/  FSEL R54, R49, -INF , P6 ;  /* 0xff80000031367808 */ /* 0x000fe40003000000 */
        /* <DEDUP_REMOVED lines=29> */
.L_x_529:
[----:B-12---:R-:W-:Y:S01]  /*102a0*/  FMNMX.FTZ R6, R6, R2, !PT ;  /* 0x0000000206067209 */ /* 0x006fe20007810000 */
[----:B------:R-:W-:Y:S05]  /*102b0*/  BRA.DIV ~URZ, `(.L_x_442) ;  /* 0x00009e327f007947 */ /* 0x000fea000b800000 */
[----:B------:R-:W1:Y:S04]  /*102c0*/  SHFL.BFLY PT, R2, R5, 0x2, 0x1f ;  /* 0x0c401f0005027f89 */ /* 0x000e6800000e0000 */
[----:B------:R-:W2:Y:S01]  /*102d0*/  SHFL.BFLY PT, R3, R6, 0x1, 0x1f ;  /* 0x0c201f0006037f89 */ /* 0x000ea200000e0000 */
[----:B-1----:R-:W-:-:S02]  /*102e0*/  FMNMX.FTZ R5, R5, R2, !PT ;  /* 0x0000000205057209 */ /* 0x002fc40007810000 */
[----:B--2---:R-:W-:-:S03]  /*102f0*/  FMNMX.FTZ R6, R6, R3, !PT ;  /* 0x0000000306067209 */ /* 0x004fc60007810000 */
[----:B------:R1:W2:Y:S04]  /*10300*/  SHFL.BFLY PT, R4, R5, 0x1, 0x1f ;  /* 0x0c201f0005047f89 */ /* 0x0002a800000e0000 */
.L_x_530:
[C---:B------:R-:W-:Y:S01]  /*10310*/  FMUL.FTZ R3, R6.reuse, c[0x0][0x2d0] ;  /* 0x0000b40006037a20 */ /* 0x040fe20000410000 */
[----:B------:R-:W-:Y:S01]  /*10320*/  FSETP.NEU.FTZ.AND P0, PT, R6, -INF , PT ;  /* 0xff8000000600780b */ /* 0x000fe20003f1d000 */
[----:B------:R-:W-:Y:S01]  /*10330*/  WARPSYNC 0xffffffff ;  /* 0xffffffff00007948 */ /* 0x000fe20003800000 */
[----:B-12---:R-:W-:Y:S01]  /*10340*/  FMNMX.FTZ R5, R4, R5, !PT ;  /* 0x0000000504057209 */ /* 0x006fe20007810000 */
[----:B------:R-:W-:Y:S01]  /*10350*/  LDSM.16.MT88.4 R40, [R202+0x800] ;  /* 0x00080000ca28783b */ /* 0x000fe20000004200 */
[----:B------:R-:W-:Y:S02]  /*10360*/  FSEL R3, R3, RZ, P0 ;  /* 0x000000ff03037208 */ /* 0x000fe40000000000 */
[----:B------:R-:W-:Y:S01]  /*10370*/  FSETP.NEU.FTZ.AND P0, PT, R5, -INF , PT ;  /* 0xff8000000500780b */ /* 0x000fe20003f1d000 */
[----:B------:R-:W-:Y:S01]  /*10380*/  LDSM.16.MT88.4 R44, [R201+0x800] ;  /* 0x00080000c92c783b */ /* 0x000fe20000004200 */
[----:B------:R-:W-:Y:S01]  /*10390*/  IADD3 R231, R231, -0x2, RZ ;  /* 0xfffffffee7e77810 */ /* 0x000fe20007ffe0ff */
[----:B------:R-:W-:-:S02]  /*103a0*/  FFMA.FTZ R2, R8, c[0x0][0x2d0], -R3 ;  /* 0x0000b40008027a23 */ /* 0x000fc40000010803 */
[--C-:B------:R-:W-:Y:S02]  /*103b0*/  FFMA.FTZ R4, R18, c[0x0][0x2d0], -R3.reuse ;  /* 0x0000b40012047a23 */ /* 0x100fe40000010803 */
[----:B------:R1:W-:Y:S01]  /*103c0*/  MUFU.EX2 R101, R2 ;  /* 0x0000000200657308 */ /* 0x0003e20000000800 */
[--C-:B------:R-:W-:Y:S02]  /*103d0*/  FFMA.FTZ R57, R57, c[0x0][0x2d0], -R3.reuse ;  /* 0x0000b40039397a23 */ /* 0x100fe40000010803 */
[--C-:B------:R-:W-:Y:S02]  /*103e0*/  FFMA.FTZ R56, R56, c[0x0][0x2d0], -R3.reuse ;  /* 0x0000b40038387a23 */ /* 0x100fe40000010803 */
[--C-:B------:R-:W-:Y:S02]  /*103f0*/  FFMA.FTZ R55, R55, c[0x0][0x2d0], -R3.reuse ;  /* 0x0000b40037377a23 */ /* 0x100fe40000010803 */
[--C-:B------:R-:W-:Y:S01]  /*10400*/  FFMA.FTZ R54, R54, c[0x0][0x2d0], -R3.reuse ;  /* 0x0000b40036367a23 */ /* 0x100fe20000010803 */
[----:B------:R2:W-:Y:S01]  /*10410*/  MUFU.EX2 R105, R4 ;  /* 0x0000000400697308 */ /* 0x0005e20000000800 */
[----:B------:R-:W-:-:S02]  /*10420*/  FFMA.FTZ R53, R53, c[0x0][0x2d0], -R3 ;  /* 0x0000b40035357a23 */ /* 0x000fc40000010803 */
[--C-:B------:R-:W-:Y:S02]  /*10430*/  FFMA.FTZ R52, R52, c[0x0][0x2d0], -R3.reuse ;  /* 0x0000b40034347a23 */ /* 0x100fe40000010803 */
[----:B-1----:R-:W-:-:S04]  /*10440*/  FFMA.FTZ R2, R10, c[0x0][0x2d0], -R3 ;  /* 0x0000b4000a027a23 */ /* 0x002fc80000010803 */
[----:B------:R1:W3:Y:S01]  /*10450*/  MUFU.EX2 R100, R2 ;  /* 0x0000000200647308 */ /* 0x0002e20000000800 */
[----:B--2---:R-:W-:-:S07]  /*10460*/  FFMA.FTZ R4, R20, c[0x0][0x2d0], -R3 ;  /* 0x0000b40014047a23 */ /* 0x004fce0000010803 */
[----:B------:R-:W2:Y:S01]  /*10470*/  MUFU.EX2 R108, R4 ;  /* 0x00000004006c7308 */ /* 0x000ea20000000800 */
[--C-:B-1----:R-:W-:Y:S01]  /*10480*/  FFMA.FTZ R2, R11, c[0x0][0x2d0], -R3.reuse ;  /* 0x0000b4000b027a23 */ /* 0x102fe20000010803 */
[----:B---3--:R-:W-:Y:S01]  /*10490*/  F2FP.PACK_AB R28, R100, R101 ;  /* 0x00000065641c723e */ /* 0x008fe200000000ff */
[----:B------:R-:W1:Y:S05]  /*104a0*/  LDSM.16.MT88.4 R8, [R201] ;  /* 0x00000000c908783b */ /* 0x000e6a0000004200 */
[----:B------:R3:W-:Y:S01]  /*104b0*/  MUFU.EX2 R99, R2 ;  /* 0x0000000200637308 */ /* 0x0007e20000000800 */
[----:B--2---:R-:W-:Y:S01]  /*104c0*/  F2FP.PACK_AB R34, R108, R105 ;  /* 0x000000696c22723e */ /* 0x004fe200000000ff */
[----:B---3--:R-:W-:-:S06]  /*104d0*/  FFMA.FTZ R2, R15, c[0x0][0x2d0], -R3 ;  /* 0x0000b4000f027a23 */ /* 0x008fcc0000010803 */
[----:B------:R2:W3:Y:S02]  /*104e0*/  MUFU.EX2 R103, R2 ;  /* 0x0000000200677308 */ /* 0x0004e40000000800 */
[----:B--2---:R-:W-:Y:S01]  /*104f0*/  FFMA.FTZ R2, R16, c[0x0][0x2d0], -R3 ;  /* 0x0000b40010027a23 */ /* 0x004fe20000010803 */
[----:B---3--:R-:W-:-:S05]  /*10500*/  F2FP.PACK_AB R30, R103, R99 ;  /* 0x00000063671e723e */ /* 0x008fca00000000ff */
[----:B------:R2:W-:Y:S02]  /*10510*/  MUFU.EX2 R104, R2 ;  /* 0x0000000200687308 */ /* 0x0005e40000000800 */
[----:B--2---:R-:W-:-:S06]  /*10520*/  FFMA.FTZ R2, R17, c[0x0][0x2d0], -R3 ;  /* 0x0000b40011027a23 */ /* 0x004fcc0000010803 */
[----:B------:R2:W-:Y:S02]  /*10530*/  MUFU.EX2 R106, R2 ;  /* 0x00000002006a7308 */ /* 0x0005e40000000800 */
[----:B--2---:R-:W-:-:S05]  /*10540*/  FMUL.FTZ R2, R5, c[0x0][0x2d0] ;  /* 0x0000b40005027a20 */ /* 0x004fca0000410000 */
[----:B------:R-:W-:Y:S02]  /*10550*/  FSEL R2, R2, RZ, P0 ;  /* 0x000000ff02027208 */ /* 0x000fe40000000000 */
[----:B------:R-:W-:-:S03]  /*10560*/  ISETP.GE.AND P0, PT, R231, R250, PT ;  /* 0x000000fae700720c */ /* 0x000fc60003f06270 */
[--C-:B------:R-:W-:Y:S02]  /*10570*/  FFMA.FTZ R4, R19, c[0x0][0x2d0], -R2.reuse ;  /* 0x0000b40013047a23 */ /* 0x100fe40000010802 */
[--C-:B------:R-:W-:Y:S02]  /*10580*/  FFMA.FTZ R65, R65, c[0x0][0x2d0], -R2.reuse ;  /* 0x0000b40041417a23 */ /* 0x100fe40000010802 */
[----:B------:R2:W-:Y:S01]  /*10590*/  MUFU.EX2 R96, R4 ;  /* 0x0000000400607308 */ /* 0x0005e20000000800 */
[--C-:B------:R-:W-:Y:S02]  /*105a0*/  FFMA.FTZ R60, R60, c[0x0][0x2d0], -R2.reuse ;  /* 0x0000b4003c3c7a23 */ /* 0x100fe40000010802 */
[--C-:B--2---:R-:W-:Y:S02]  /*105b0*/  FFMA.FTZ R4, R21, c[0x0][0x2d0], -R2.reuse ;  /* 0x0000b40015047a23 */ /* 0x104fe40000010802 */
[----:B------:R-:W2:Y:S03]  /*105c0*/  LDSM.16.MT88.4 R20, [R202] ;  /* 0x00000000ca14783b */ /* 0x000ea60000004200 */
[----:B------:R3:W4:Y:S02]  /*105d0*/  MUFU.EX2 R15, R4 ;  /* 0x00000004000f7308 */ /* 0x0007240000000800 */
[----:B---3--:R-:W-:Y:S01]  /*105e0*/  FFMA.FTZ R4, R24, c[0x0][0x2d0], -R2 ;  /* 0x0000b40018047a23 */ /* 0x008fe20000010802 */
[----:B----4-:R-:W-:Y:S01]  /*105f0*/  F2FP.PACK_AB R29, R15, R96 ;  /* 0x000000600f1d723e */ /* 0x010fe200000000ff */
[----:B------:R-:W-:-:S04]  /*10600*/  FADD.FTZ R15, R96, R15 ;  /* 0x0000000f600f7221 */ /* 0x000fc80000010000 */
[----:B------:R3:W4:Y:S02]  /*10610*/  MUFU.EX2 R97, R4 ;  /* 0x0000000400617308 */ /* 0x0007240000000800 */
[----:B---3--:R-:W-:Y:S02]  /*10620*/  FFMA.FTZ R4, R25, c[0x0][0x2d0], -R2 ;  /* 0x0000b40019047a23 */ /* 0x008fe40000010802 */
[----:B----4-:R-:W-:-:S04]  /*10630*/  FADD.FTZ R15, R97, R15 ;  /* 0x0000000f610f7221 */ /* 0x010fc80000010000 */
[----:B------:R3:W4:Y:S02]  /*10640*/  MUFU.EX2 R98, R4 ;  /* 0x0000000400627308 */ /* 0x0007240000000800 */
[----:B---3--:R-:W-:Y:S01]  /*10650*/  FFMA.FTZ R4, R26, c[0x0][0x2d0], -R2 ;  /* 0x0000b4001a047a23 */ /* 0x008fe20000010802 */
[C---:B----4-:R-:W-:Y:S01]  /*10660*/  F2FP.PACK_AB R31, R98.reuse, R97 ;  /* 0x00000061621f723e */ /* 0x050fe200000000ff */
[----:B------:R-:W-:-:S04]  /*10670*/  FADD.FTZ R15, R98, R15 ;  /* 0x0000000f620f7221 */ /* 0x000fc80000010000 */
[----:B------:R3:W-:Y:S02]  /*10680*/  MUFU.EX2 R102, R4 ;  /* 0x0000000400667308 */ /* 0x0007e40000000800 */
[C---:B-1----:R-:W-:Y:S08]  /*10690*/  HMMA.16816.F32 R36, R28.reuse, R8, RZ ;  /* 0x000000081c24723c */ /* 0x042ff000000018ff */
[----:B--2---:R-:W-:Y:S01]  /*106a0*/  HMMA.16816.F32 R16, R28, R20, RZ ;  /* 0x000000141c10723c */ /* 0x004fe200000018ff */
[----:B---3--:R-:W-:-:S04]  /*106b0*/  FFMA.FTZ R4, R27, c[0x0][0x2d0], -R2 ;  /* 0x0000b4001b047a23 */ /* 0x008fc80000010802 */
[----:B------:R1:W2:Y:S03]  /*106c0*/  MUFU.EX2 R107, R4 ;  /* 0x00000004006b7308 */ /* 0x0002a60000000800 */
[C---:B------:R-:W-:Y:S08]  /*106d0*/  HMMA.16816.F32 R24, R28.reuse, R10, RZ ;  /* 0x0000000a1c18723c */ /* 0x040ff000000018ff */
[----:B------:R-:W-:Y:S01]  /*106e0*/  HMMA.16816.F32 R8, R28, R22, RZ ;  /* 0x000000161c08723c */ /* 0x000fe200000018ff */
[----:B------:R-:W3:Y:S01]  /*106f0*/  LDSM.16.MT88.4 R20, [R204] ;  /* 0x00000000cc14783b */ /* 0x000ee20000004200 */
[----:B-1----:R-:W-:Y:S01]  /*10700*/  FFMA.FTZ R4, R32, c[0x0][0x2d0], -R2 ;  /* 0x0000b40020047a23 */ /* 0x002fe20000010802 */
[----:B------:R-:W-:-:S03]  /*10710*/  F2FP.PACK_AB R32, R106, R104 ;  /* 0x000000686a20723e */ /* 0x000fc600000000ff */
[----:B------:R1:W-:Y:S02]  /*10720*/  MUFU.EX2 R110, R4 ;  /* 0x00000004006e7308 */ /* 0x0003e40000000800 */
[----:B-1----:R-:W-:Y:S01]  /*10730*/  FFMA.FTZ R4, R33, c[0x0][0x2d0], -R2 ;  /* 0x0000b40021047a23 */ /* 0x002fe20000010802 */
[----:B--2---:R-:W-:-:S05]  /*10740*/  F2FP.PACK_AB R33, R107, R102 ;  /* 0x000000666b21723e */ /* 0x004fca00000000ff */
[----:B------:R-:W1:Y:S02]  /*10750*/  MUFU.EX2 R109, R4 ;  /* 0x00000004006d7308 */ /* 0x000e640000000800 */
[----:B-1----:R-:W-:Y:S01]  /*10760*/  F2FP.PACK_AB R35, R109, R110 ;  /* 0x0000006e6d23723e */ /* 0x002fe200000000ff */
[----:B------:R-:W-:-:S04]  /*10770*/  FADD.FTZ R4, R101, R100 ;  /* 0x0000006465047221 */ /* 0x000fc80000010000 */
[----:B------:R-:W-:Y:S02]  /*10780*/  FADD.FTZ R4, R99, R4 ;  /* 0x0000000463047221 */ /* 0x000fe40000010000 */
[----:B------:R-:W-:Y:S01]  /*10790*/  HMMA.16816.F32 R128, R32, R40, R16 ;  /* 0x000000282080723c */ /* 0x000fe20000001810 */
[----:B------:R-:W1:Y:S01]  /*107a0*/  LDSM.16.MT88.4 R16, [R204+0x800] ;  /* 0x00080000cc10783b */ /* 0x000e620000004200 */
[----:B------:R-:W-:-:S04]  /*107b0*/  FADD.FTZ R4, R103, R4 ;  /* 0x0000000467047221 */ /* 0x000fc80000010000 */
[----:B------:R-:W-:Y:S02]  /*107c0*/  FADD.FTZ R4, R104, R4 ;  /* 0x0000000468047221 */ /* 0x000fe40000010000 */
[----:B------:R-:W-:Y:S01]  /*107d0*/  HMMA.16816.F32 R152, R32, R42, R8 ;  /* 0x0000002a2098723c */ /* 0x000fe20000001808 */
[----:B------:R-:W-:Y:S02]  /*107e0*/  FFMA.FTZ R40, R58, c[0x0][0x2d0], -R3 ;  /* 0x0000b4003a287a23 */ /* 0x000fe40000010803 */
[----:B------:R-:W-:Y:S02]  /*107f0*/  FADD.FTZ R4, R106, R4 ;  /* 0x000000046a047221 */ /* 0x000fe40000010000 */
[----:B------:R-:W-:Y:S02]  /*10800*/  FFMA.FTZ R58, R85, c[0x0][0x2d0], -R2 ;  /* 0x0000b400553a7a23 */ /* 0x000fe40000010802 */
[----:B------:R-:W-:Y:S01]  /*10810*/  FADD.FTZ R4, R105, R4 ;  /* 0x0000000469047221 */ /* 0x000fe20000010000 */
[----:B---3--:R-:W-:Y:S03]  /*10820*/  HMMA.16816.F32 R8, R28, R20, RZ ;  /* 0x000000141c08723c */ /* 0x008fe600000018ff */
[----:B------:R-:W-:-:S05]  /*10830*/  FADD.FTZ R4, R108, R4 ;  /* 0x000000046c047221 */ /* 0x000fca0000010000 */
[C---:B-----5:R-:W-:Y:S07]  /*10840*/  HMMA.16816.F32 R136, R32.reuse, R44, R36 ;  /* 0x0000002c2088723c */ /* 0x060fee0000001824 */
[--C-:B------:R-:W-:Y:S01]  /*10850*/  FFMA.FTZ R37, R69, c[0x0][0x2d0], -R3.reuse ;  /* 0x0000b40045257a23 */ /* 0x100fe20000010803 */
[----:B------:R-:W-:Y:S01]  /*10860*/  HMMA.16816.F32 R156, R32, R46, R24 ;  /* 0x0000002e209c723c */ /* 0x000fe20000001818 */
[--C-:B------:R-:W-:Y:S02]  /*10870*/  FFMA.FTZ R36, R71, c[0x0][0x2d0], -R3.reuse ;  /* 0x0000b40047247a23 */ /* 0x100fe40000010803 */
[----:B------:R-:W-:-:S02]  /*10880*/  FFMA.FTZ R38, R61, c[0x0][0x2d0], -R3 ;  /* 0x0000b4003d267a23 */ /* 0x000fc40000010803 */
[--C-:B------:R-:W-:Y:S02]  /*10890*/  FFMA.FTZ R39, R59, c[0x0][0x2d0], -R3.reuse ;  /* 0x0000b4003b277a23 */ /* 0x100fe40000010803 */
[--C-:B------:R-:W-:Y:S01]  /*108a0*/  FFMA.FTZ R27, R68, c[0x0][0x2d0], -R3.reuse ;  /* 0x0000b400441b7a23 */ /* 0x100fe20000010803 */
[----:B-1----:R-:W-:Y:S01]  /*108b0*/  HMMA.16816.F32 R124, R32, R16, R8 ;  /* 0x00000010207c723c */ /* 0x002fe20000001808 */
[--C-:B------:R-:W-:Y:S02]  /*108c0*/  FFMA.FTZ R26, R67, c[0x0][0x2d0], -R3.reuse ;  /* 0x0000b400431a7a23 */ /* 0x100fe40000010803 */
[--C-:B------:R-:W-:Y:S02]  /*108d0*/  FFMA.FTZ R25, R64, c[0x0][0x2d0], -R3.reuse ;  /* 0x0000b40040197a23 */ /* 0x100fe40000010803 */
[--C-:B------:R-:W-:Y:S02]  /*108e0*/  FFMA.FTZ R24, R62, c[0x0][0x2d0], -R3.reuse ;  /* 0x0000b4003e187a23 */ /* 0x100fe40000010803 */
[--C-:B------:R-:W-:Y:S01]  /*108f0*/  FFMA.FTZ R47, R51, c[0x0][0x2d0], -R3.reuse ;  /* 0x0000b400332f7a23 */ /* 0x100fe20000010803 */
[----:B------:R-:W-:Y:S01]  /*10900*/  HMMA.16816.F32 R8, R28, R22, RZ ;  /* 0x000000161c08723c */ /* 0x000fe200000018ff */
[----:B------:R-:W1:Y:S01]  /*10910*/  LDSM.16.MT88.4 R20, [R203] ;  /* 0x00000000cb14783b */ /* 0x000e620000004200 */
[--C-:B------:R-:W-:Y:S01]  /*10920*/  FFMA.FTZ R46, R50, c[0x0][0x2d0], -R3.reuse ;  /* 0x0000b400322e7a23 */ /* 0x100fe20000010803 */
[----:B------:R-:W-:Y:S01]  /*10930*/  MUFU.EX2 R26, R26 ;  /* 0x0000001a001a7308 */ /* 0x000fe20000000800 */
[----:B------:R-:W-:-:S02]  /*10940*/  FFMA.FTZ R45, R49, c[0x0][0x2d0], -R3 ;  /* 0x0000b400312d7a23 */ /* 0x000fc40000010803 */
[----:B------:R-:W-:Y:S02]  /*10950*/  FFMA.FTZ R44, R48, c[0x0][0x2d0], -R3 ;  /* 0x0000b400302c7a23 */ /* 0x000fe40000010803 */
[--C-:B------:R-:W-:Y:S02]  /*10960*/  FFMA.FTZ R48, R89, c[0x0][0x2d0], -R2.reuse ;  /* 0x0000b40059307a23 */ /* 0x100fe40000010802 */
[--C-:B------:R-:W-:Y:S02]  /*10970*/  FFMA.FTZ R49, R88, c[0x0][0x2d0], -R2.reuse ;  /* 0x0000b40058317a23 */ /* 0x100fe40000010802 */
[--C-:B------:R-:W-:Y:S02]  /*10980*/  FFMA.FTZ R50, R87, c[0x0][0x2d0], -R2.reuse ;  /* 0x0000b40057327a23 */ /* 0x100fe40000010802 */
[--C-:B------:R-:W-:Y:S02]  /*10990*/  FFMA.FTZ R59, R86, c[0x0][0x2d0], -R2.reuse ;  /* 0x0000b400563b7a23 */ /* 0x100fe40000010802 */
[----:B------:R-:W-:-:S02]  /*109a0*/  FFMA.FTZ R51, R84, c[0x0][0x2d0], -R2 ;  /* 0x0000b40054337a23 */ /* 0x000fc40000010802 */
[--C-:B------:R-:W-:Y:S02]  /*109b0*/  FFMA.FTZ R61, R75, c[0x0][0x2d0], -R2.reuse ;  /* 0x0000b4004b3d7a23 */ /* 0x100fe40000010802 */
[--C-:B------:R-:W-:Y:S02]  /*109c0*/  FFMA.FTZ R62, R74, c[0x0][0x2d0], -R2.reuse ;  /* 0x0000b4004a3e7a23 */ /* 0x100fe40000010802 */
[--C-:B------:R-:W-:Y:S02]  /*109d0*/  FFMA.FTZ R68, R73, c[0x0][0x2d0], -R2.reuse ;  /* 0x0000b40049447a23 */ /* 0x100fe40000010802 */
[----:B------:R-:W-:Y:S01]  /*109e0*/  HMMA.16816.F32 R116, R32, R18, R8 ;  /* 0x000000122074723c */ /* 0x000fe20000001808 */
[----:B------:R-:W2:Y:S01]  /*109f0*/  LDSM.16.MT88.4 R16, [R203+0x800] ;  /* 0x00080000cb10783b */ /* 0x000ea20000004200 */
[--C-:B------:R-:W-:Y:S02]  /*10a00*/  FFMA.FTZ R67, R72, c[0x0][0x2d0], -R2.reuse ;  /* 0x0000b40048437a23 */ /* 0x100fe40000010802 */
[----:B------:R-:W-:-:S04]  /*10a10*/  FFMA.FTZ R64, R70, c[0x0][0x2d0], -R2 ;  /* 0x0000b40046407a23 */ /* 0x000fc80000010802 */
[----:B-1----:R-:W-:Y:S11]  /*10a20*/  HMMA.16816.F32 R8, R28, R20, RZ ;  /* 0x000000141c08723c */ /* 0x002ff600000018ff */
[----:B------:R-:W-:Y:S11]  /*10a30*/  @!UPT UIADD3 URZ, URZ, URZ, URZ ;  /* 0x0000003f3f3ff290 */ /* 0x000ff6000fffe03f */
[----:B------:R-:W-:Y:S02]  /*10a40*/  @!UPT UIADD3 URZ, URZ, URZ, URZ ;  /* 0x0000003f3f3ff290 */ /* 0x000fe4000fffe03f */
[----:B--2---:R-:W-:Y:S08]  /*10a50*/  HMMA.16816.F32 R112, R32, R16, R8 ;  /* 0x000000102070723c */ /* 0x004ff00000001808 */
[----:B------:R-:W-:Y:S01]  /*10a60*/  HMMA.16816.F32 R8, R28, R22, RZ ;  /* 0x000000161c08723c */ /* 0x000fe200000018ff */
[----:B------:R-:W-:Y:S11]  /*10a70*/  LDSM.16.MT88.4 R20, [R201+0x4000] ;  /* 0x00400000c914783b */ /* 0x000ff60000004200 */
[----:B------:R-:W-:Y:S11]  /*10a80*/  @!UPT UIADD3 URZ, URZ, URZ, URZ ;  /* 0x0000003f3f3ff290 */ /* 0x000ff6000fffe03f */
[----:B------:R-:W-:Y:S01]  /*10a90*/  @!UPT UIADD3 URZ, URZ, URZ, URZ ;  /* 0x0000003f3f3ff290 */ /* 0x000fe2000fffe03f */
[----:B------:R-:W-:Y:S01]  /*10aa0*/  HMMA.16816.F32 R96, R32, R18, R8 ;  /* 0x000000122060723c */ /* 0x000fe20000001808 */
[----:B------:R-:W1:Y:S06]  /*10ab0*/  LDSM.16.MT88.4 R16, [R201+0x3800] ;  /* 0x00380000c910783b */ /* 0x000e6c0000004200 */
[----:B------:R-:W-:Y:S02]  /*10ac0*/  FADD.FTZ R8, R102, R15 ;  /* 0x0000000f66087221 */ /* 0x000fe40000010000 */
[----:B------:R-:W-:Y:S02]  /*10ad0*/  FFMA.FTZ R15, R63, c[0x0][0x2d0], -R3 ;  /* 0x0000b4003f0f7a23 */ /* 0x000fe40000010803 */
[----:B------:R-:W-:-:S02]  /*10ae0*/  FADD.FTZ R3, R107, R8 ;  /* 0x000000086b037221 */ /* 0x000fc40000010000 */
[----:B------:R-:W-:Y:S02]  /*10af0*/  FFMA.FTZ R63, R66, c[0x0][0x2d0], -R2 ;  /* 0x0000b400423f7a23 */ /* 0x000fe40000010802 */
[----:B------:R-:W-:-:S04]  /*10b00*/  FADD.FTZ R3, R110, R3 ;  /* 0x000000036e037221 */ /* 0x000fc80000010000 */
[----:B------:R-:W-:Y:S01]  /*10b10*/  FADD.FTZ R3, R109, R3 ;  /* 0x000000036d037221 */ /* 0x000fe20000010000 */
[----:B-1----:R-:W-:Y:S01]  /*10b20*/  HMMA.16816.F32 R8, R28, R16, RZ ;  /* 0x000000101c08723c */ /* 0x002fe200000018ff */
[----:B------:R-:W-:Y:S06]  /*10b30*/  MUFU.EX2 R16, R36 ;  /* 0x0000002400107308 */ /* 0x000fec0000000800 */
[--C-:B------:R-:W-:Y:S02]  /*10b40*/  FFMA.FTZ R17, R94, c[0x0][0x2d0], -R2.reuse ;  /* 0x0000b4005e117a23 */ /* 0x100fe40000010802 */
[----:B------:R-:W-:Y:S08]  /*10b50*/  MUFU.EX2 R36, R27 ;  /* 0x0000001b00247308 */ /* 0x000ff00000000800 */
[----:B------:R1:W-:Y:S07]  /*10b60*/  MUFU.EX2 R27, R25 ;  /* 0x00000019001b7308 */ /* 0x0003ee0000000800 */
[----:B------:R-:W-:Y:S01]  /*10b70*/  HMMA.16816.F32 R100, R32, R20, R8 ;  /* 0x000000142064723c */ /* 0x000fe20000001808 */
[----:B------:R-:W-:Y:S06]  /*10b80*/  MUFU.EX2 R20, R24 ;  /* 0x0000001800147308 */ /* 0x000fec0000000800 */
[--C-:B------:R-:W-:Y:S01]  /*10b90*/  FFMA.FTZ R21, R92, c[0x0][0x2d0], -R2.reuse ;  /* 0x0000b4005c157a23 */ /* 0x100fe20000010802 */
[----:B------:R-:W-:Y:S01]  /*10ba0*/  HMMA.16816.F32 R8, R28, R18, RZ ;  /* 0x000000121c08723c */ /* 0x000fe200000018ff */
[----:B------:R-:W2:Y:S01]  /*10bb0*/  MUFU.EX2 R18, R37 ;  /* 0x0000002500127308 */ /* 0x000ea20000000800 */
[----:B-1----:R-:W-:-:S05]  /*10bc0*/  FFMA.FTZ R25, R90, c[0x0][0x2d0], -R2 ;  /* 0x0000b4005a197a23 */ /* 0x002fca0000010802 */
[--C-:B------:R-:W-:Y:S02]  /*10bd0*/  FFMA.FTZ R19, R95, c[0x0][0x2d0], -R2.reuse ;  /* 0x0000b4005f137a23 */ /* 0x100fe40000010802 */
[----:B------:R-:W-:Y:S01]  /*10be0*/  MUFU.EX2 R17, R17 ;  /* 0x0000001100117308 */ /* 0x000fe20000000800 */
[----:B--2---:R-:W-:Y:S11]  /*10bf0*/  F2FP.PACK_AB R24, R16, R18 ;  /* 0x000000121018723e */ /* 0x004ff600000000ff */
[----:B------:R-:W-:Y:S03]  /*10c00*/  @!UPT UIADD3 URZ, URZ, URZ, URZ ;  /* 0x0000003f3f3ff290 */ /* 0x000fe6000fffe03f */
[----:B------:R-:W-:Y:S01]  /*10c10*/  HMMA.16816.F32 R104, R32, R22, R8 ;  /* 0x000000162068723c */ /* 0x000fe20000001808 */
[----:B------:R1:W-:Y:S06]  /*10c20*/  MUFU.EX2 R10, R15 ;  /* 0x0000000f000a7308 */ /* 0x0003ec0000000800 */
[--C-:B------:R-:W-:Y:S02]  /*10c30*/  FFMA.FTZ R23, R91, c[0x0][0x2d0], -R2.reuse ;  /* 0x0000b4005b177a23 */ /* 0x100fe40000010802 */
[----:B------:R-:W2:Y:S01]  /*10c40*/  MUFU.EX2 R9, R38 ;  /* 0x0000002600097308 */ /* 0x000ea20000000800 */
[----:B-1----:R-:W-:-:S07]  /*10c50*/  FFMA.FTZ R15, R93, c[0x0][0x2d0], -R2 ;  /* 0x0000b4005d0f7a23 */ /* 0x002fce0000010802 */
[----:B------:R1:W-:Y:S01]  /*10c60*/  MUFU.EX2 R8, R39 ;  /* 0x0000002700087308 */ /* 0x0003e20000000800 */
[----:B------:R-:W-:-:S04]  /*10c70*/  FADD.FTZ R2, R18, R4 ;  /* 0x0000000412027221 */ /* 0x000fc80000010000 */
[----:B------:R-:W-:Y:S01]  /*10c80*/  FADD.FTZ R2, R16, R2 ;  /* 0x0000000210027221 */ /* 0x000fe20000010000 */
[----:B--2---:R-:W-:Y:S02]  /*10c90*/  F2FP.PACK_AB R22, R9, R10 ;  /* 0x0000000a0916723e */ /* 0x004fe400000000ff */
[----:B------:R2:W3:Y:S01]  /*10ca0*/  MUFU.EX2 R4, R40 ;  /* 0x0000002800047308 */ /* 0x0004e20000000800 */
[----:B------:R-:W-:-:S04]  /*10cb0*/  FADD.FTZ R2, R36, R2 ;  /* 0x0000000224027221 */ /* 0x000fc80000010000 */
[C---:B------:R-:W-:Y:S01]  /*10cc0*/  FADD.FTZ R2, R26.reuse, R2 ;  /* 0x000000021a027221 */ /* 0x040fe20000010000 */
[----:B------:R-:W-:Y:S02]  /*10cd0*/  F2FP.PACK_AB R26, R26, R36 ;  /* 0x000000241a1a723e */ /* 0x000fe400000000ff */
[----:B-1----:R-:W-:Y:S01]  /*10ce0*/  LDSM.16.MT88.4 R36, [R202+0x4000] ;  /* 0x00400000ca24783b */ /* 0x002fe20000004200 */
[----:B------:R-:W-:Y:S01]  /*10cf0*/  FADD.FTZ R2, R27, R2 ;  /* 0x000000021b027221 */ /* 0x000fe20000010000 */
[----:B------:R-:W1:Y:S03]  /*10d00*/  MUFU.EX2 R18, R57 ;  /* 0x0000003900127308 */ /* 0x000e660000000800 */
[C---:B------:R-:W-:Y:S01]  /*10d10*/  FADD.FTZ R2, R20.reuse, R2 ;  /* 0x0000000214027221 */ /* 0x040fe20000010000 */
[----:B------:R-:W-:Y:S01]  /*10d20*/  F2FP.PACK_AB R20, R20, R27 ;  /* 0x0000001b1414723e */ /* 0x000fe200000000ff */
[----:B--2---:R-:W2:Y:S02]  /*10d30*/  LDSM.16.MT88.4 R40, [R202+0x3800] ;  /* 0x00380000ca28783b */ /* 0x004ea40000004200 */
[----:B------:R-:W-:Y:S01]  /*10d40*/  FADD.FTZ R2, R10, R2 ;  /* 0x000000020a027221 */ /* 0x000fe20000010000 */
[----:B---3--:R-:W-:Y:S01]  /*10d50*/  F2FP.PACK_AB R16, R4, R8 ;  /* 0x000000080410723e */ /* 0x008fe200000000ff */
[----:B------:R-:W-:Y:S02]  /*10d60*/  MUFU.EX2 R27, R54 ;  /* 0x00000036001b7308 */ /* 0x000fe40000000800 */
[----:B------:R-:W-:-:S04]  /*10d70*/  FADD.FTZ R2, R9, R2 ;  /* 0x0000000209027221 */ /* 0x000fc80000010000 */
[----:B------:R-:W-:-:S04]  /*10d80*/  FADD.FTZ R2, R8, R2 ;  /* 0x0000000208027221 */ /* 0x000fc80000010000 */
[----:B------:R-:W-:Y:S02]  /*10d90*/  FADD.FTZ R2, R4, R2 ;  /* 0x0000000204027221 */ /* 0x000fe40000010000 */
[----:B------:R-:W3:Y:S02]  /*10da0*/  MUFU.EX2 R4, R56 ;  /* 0x0000003800047308 */ /* 0x000ee40000000800 */
[----:B-1----:R-:W-:-:S04]  /*10db0*/  FADD.FTZ R2, R18, R2 ;  /* 0x0000000212027221 */ /* 0x002fc80000010000 */
[C---:B---3--:R-:W-:Y:S01]  /*10dc0*/  FADD.FTZ R2, R4.reuse, R2 ;  /* 0x0000000204027221 */ /* 0x048fe20000010000 */
[----:B------:R-:W-:Y:S02]  /*10dd0*/  F2FP.PACK_AB R18, R4, R18 ;  /* 0x000000120412723e */ /* 0x000fe400000000ff */
[----:B------:R-:W-:Y:S01]  /*10de0*/  MUFU.EX2 R4, R25 ;  /* 0x0000001900047308 */ /* 0x000fe20000000800 */
[----:B--2---:R-:W-:Y:S07]  /*10df0*/  HMMA.16816.F32 R8, R28, R40, RZ ;  /* 0x000000281c08723c */ /* 0x004fee00000018ff */
[----:B------:R-:W-:Y:S08]  /*10e00*/  MUFU.EX2 R40, R53 ;  /* 0x0000003500287308 */ /* 0x000ff00000000800 */
[----:B------:R-:W-:Y:S08]  /*10e10*/  MUFU.EX2 R41, R46 ;  /* 0x0000002e00297308 */ /* 0x000ff00000000800 */
[----:B------:R-:W-:Y:S01]  /*10e20*/  MUFU.EX2 R53, R45 ;  /* 0x0000002d00357308 */ /* 0x000fe20000000800 */
[----:B------:R-:W-:Y:S07]  /*10e30*/  HMMA.16816.F32 R108, R32, R36, R8 ;  /* 0x00000024206c723c */ /* 0x000fee0000001808 */
[----:B------:R-:W1:Y:S01]  /*10e40*/  MUFU.EX2 R36, R55 ;  /* 0x0000003700247308 */ /* 0x000e620000000800 */
[----:B------:R-:W-:Y:S07]  /*10e50*/  HMMA.16816.F32 R8, R28, R42, RZ ;  /* 0x0000002a1c08723c */ /* 0x000fee00000018ff */
[----:B------:R-:W2:Y:S08]  /*10e60*/  MUFU.EX2 R37, R52 ;  /* 0x0000003400257308 */ /* 0x000eb00000000800 */
[----:B------:R-:W3:Y:S01]  /*10e70*/  MUFU.EX2 R42, R47 ;  /* 0x0000002f002a7308 */ /* 0x000ee20000000800 */
[----:B-1----:R-:W-:-:S04]  /*10e80*/  FADD.FTZ R2, R36, R2 ;  /* 0x0000000224027221 */ /* 0x002fc80000010000 */
[----:B------:R-:W-:-:S03]  /*10e90*/  FADD.FTZ R2, R27, R2 ;  /* 0x000000021b027221 */ /* 0x000fc60000010000 */
[----:B------:R1:W4:Y:S01]  /*10ea0*/  MUFU.EX2 R43, R44 ;  /* 0x0000002c002b7308 */ /* 0x0003220000000800 */
[----:B------:R-:W-:-:S04]  /*10eb0*/  FADD.FTZ R2, R40, R2 ;  /* 0x0000000228027221 */ /* 0x000fc80000010000 */
[----:B--2---:R-:W-:Y:S01]  /*10ec0*/  FADD.FTZ R2, R37, R2 ;  /* 0x0000000225027221 */ /* 0x004fe20000010000 */
[----:B------:R-:W-:Y:S01]  /*10ed0*/  HMMA.16816.F32 R120, R32, R38, R8 ;  /* 0x000000262078723c */ /* 0x000fe20000001808 */
[C---:B---3--:R-:W-:Y:S02]  /*10ee0*/  F2FP.PACK_AB R72, R41.reuse, R42 ;  /* 0x0000002a2948723e */ /* 0x048fe400000000ff */
[----:B------:R-:W-:Y:S01]  /*10ef0*/  FADD.FTZ R2, R42, R2 ;  /* 0x000000022a027221 */ /* 0x000fe20000010000 */
[----:B------:R-:W2:Y:S03]  /*10f00*/  MUFU.EX2 R52, R15 ;  /* 0x0000000f00347308 */ /* 0x000ea60000000800 */
[----:B------:R-:W-:Y:S01]  /*10f10*/  FADD.FTZ R2, R41, R2 ;  /* 0x0000000229027221 */ /* 0x000fe20000010000 */
[----:B------:R-:W-:Y:S01]  /*10f20*/  F2FP.PACK_AB R10, R37, R40 ;  /* 0x00000028250a723e */ /* 0x000fe200000000ff */
[----:B-1----:R-:W1:Y:S02]  /*10f30*/  LDSM.16.MT88.4 R44, [R204+0x3800] ;  /* 0x00380000cc2c783b */ /* 0x002e640000004200 */
[----:B------:R-:W-:Y:S01]  /*10f40*/  FADD.FTZ R2, R53, R2 ;  /* 0x0000000235027221 */ /* 0x000fe20000010000 */
[----:B----4-:R-:W-:Y:S01]  /*10f50*/  F2FP.PACK_AB R74, R43, R53 ;  /* 0x000000352b4a723e */ /* 0x010fe200000000ff */
[----:B------:R-:W3:Y:S01]  /*10f60*/  MUFU.EX2 R15, R19 ;  /* 0x00000013000f7308 */ /* 0x000ee20000000800 */
[----:B------:R-:W-:Y:S01]  /*10f70*/  F2FP.PACK_AB R8, R27, R36 ;  /* 0x000000241b08723e */ /* 0x000fe200000000ff */
[----:B------:R-:W-:-:S02]  /*10f80*/  FADD.FTZ R232, R43, R2 ;  /* 0x000000022be87221 */ /* 0x000fc40000010000 */
[----:B------:R-:W4:Y:S01]  /*10f90*/  LDSM.16.MT88.4 R40, [R204+0x4000] ;  /* 0x00400000cc28783b */ /* 0x000f220000004200 */
[----:B--2---:R-:W-:-:S03]  /*10fa0*/  FADD.FTZ R3, R52, R3 ;  /* 0x0000000334037221 */ /* 0x004fc60000010000 */
[----:B------:R-:W2:Y:S01]  /*10fb0*/  MUFU.EX2 R11, R21 ;  /* 0x00000015000b7308 */ /* 0x000ea20000000800 */
[C---:B------:R-:W-:Y:S01]  /*10fc0*/  F2FP.PACK_AB R25, R17.reuse, R52 ;  /* 0x000000341119723e */ /* 0x040fe200000000ff */
[----:B------:R-:W-:-:S06]  /*10fd0*/  FADD.FTZ R3, R17, R3 ;  /* 0x0000000311037221 */ /* 0x000fcc0000010000 */
[----:B------:R-:W1:Y:S01]  /*10fe0*/  MUFU.EX2 R9, R23 ;  /* 0x0000001700097308 */ /* 0x000e620000000800 */
[----:B---3--:R-:W-:-:S04]  /*10ff0*/  FADD.FTZ R3, R15, R3 ;  /* 0x000000030f037221 */ /* 0x008fc80000010000 */
[C---:B--2---:R-:W-:Y:S01]  /*11000*/  FADD.FTZ R2, R11.reuse, R3 ;  /* 0x000000030b027221 */ /* 0x044fe20000010000 */
[----:B------:R-:W-:Y:S02]  /*11010*/  F2FP.PACK_AB R27, R11, R15 ;  /* 0x0000000f0b1b723e */ /* 0x000fe400000000ff */
[----:B------:R-:W-:Y:S01]  /*11020*/  MUFU.EX2 R17, R50 ;  /* 0x0000003200117308 */ /* 0x000fe20000000800 */
[----:B-1----:R-:W-:Y:S01]  /*11030*/  FADD.FTZ R2, R9, R2 ;  /* 0x0000000209027221 */ /* 0x002fe20000010000 */
[----:B------:R-:W-:-:S06]  /*11040*/  F2FP.PACK_AB R21, R4, R9 ;  /* 0x000000090415723e */ /* 0x000fcc00000000ff */
[----:B------:R-:W1:Y:S01]  /*11050*/  MUFU.EX2 R11, R48 ;  /* 0x00000030000b7308 */ /* 0x000e620000000800 */
[----:B------:R-:W-:Y:S01]  /*11060*/  FADD.FTZ R2, R4, R2 ;  /* 0x0000000204027221 */ /* 0x000fe20000010000 */
[----:B------:R-:W-:Y:S06]  /*11070*/  HMMA.16816.F32 R36, R28, R44, RZ ;  /* 0x0000002c1c24723c */ /* 0x000fec00000018ff */
[----:B------:R-:W2:Y:S08]  /*11080*/  MUFU.EX2 R9, R49 ;  /* 0x0000003100097308 */ /* 0x000eb00000000800 */
[----:B------:R-:W3:Y:S01]  /*11090*/  MUFU.EX2 R15, R59 ;  /* 0x0000003b000f7308 */ /* 0x000ee20000000800 */
[----:B-1----:R-:W-:-:S07]  /*110a0*/  FADD.FTZ R2, R11, R2 ;  /* 0x000000020b027221 */ /* 0x002fce0000010000 */
[----:B------:R-:W-:Y:S01]  /*110b0*/  MUFU.EX2 R19, R51 ;  /* 0x0000003300137308 */ /* 0x000fe20000000800 */
[C---:B--2---:R-:W-:Y:S01]  /*110c0*/  FADD.FTZ R2, R9.reuse, R2 ;  /* 0x0000000209027221 */ /* 0x044fe20000010000 */
[----:B------:R-:W-:Y:S01]  /*110d0*/  F2FP.PACK_AB R23, R9, R11 ;  /* 0x0000000b0917723e */ /* 0x000fe200000000ff */
[----:B----4-:R-:W-:Y:S02]  /*110e0*/  HMMA.16816.F32 R148, R32, R40, R36 ;  /* 0x000000282094723c */ /* 0x010fe40000001824 */
[----:B------:R-:W-:-:S03]  /*110f0*/  FADD.FTZ R2, R17, R2 ;  /* 0x0000000211027221 */ /* 0x000fc60000010000 */
[----:B------:R-:W1:Y:S01]  /*11100*/  MUFU.EX2 R40, R58 ;  /* 0x0000003a00287308 */ /* 0x000e620000000800 */
[C---:B---3--:R-:W-:Y:S01]  /*11110*/  FADD.FTZ R2, R15.reuse, R2 ;  /* 0x000000020f027221 */ /* 0x048fe20000010000 */
[----:B------:R-:W-:Y:S01]  /*11120*/  F2FP.PACK_AB R17, R15, R17 ;  /* 0x000000110f11723e */ /* 0x000fe200000000ff */
[----:B------:R-:W-:Y:S05]  /*11130*/  HMMA.16816.F32 R36, R28, R46, RZ ;  /* 0x0000002e1c24723c */ /* 0x000fea00000018ff */
[----:B------:R-:W2:Y:S01]  /*11140*/  MUFU.EX2 R4, R61 ;  /* 0x0000003d00047308 */ /* 0x000ea20000000800 */
[----:B-1----:R-:W-:-:S07]  /*11150*/  FADD.FTZ R2, R40, R2 ;  /* 0x0000000228027221 */ /* 0x002fce0000010000 */
[----:B------:R-:W1:Y:S01]  /*11160*/  MUFU.EX2 R3, R62 ;  /* 0x0000003e00037308 */ /* 0x000e620000000800 */
[C---:B------:R-:W-:Y:S01]  /*11170*/  FADD.FTZ R2, R19.reuse, R2 ;  /* 0x0000000213027221 */ /* 0x040fe20000010000 */
[----:B------:R-:W-:-:S03]  /*11180*/  F2FP.PACK_AB R19, R19, R40 ;  /* 0x000000281313723e */ /* 0x000fc600000000ff */
[----:B--2---:R-:W-:-:S03]  /*11190*/  FADD.FTZ R2, R4, R2 ;  /* 0x0000000204027221 */ /* 0x004fc60000010000 */
[----:B------:R-:W-:Y:S03]  /*111a0*/  MUFU.EX2 R11, R67 ;  /* 0x00000043000b7308 */ /* 0x000fe60000000800 */
[----:B------:R-:W-:Y:S01]  /*111b0*/  HMMA.16816.F32 R132, R32, R42, R36 ;  /* 0x0000002a2084723c */ /* 0x000fe20000001824 */
[----:B------:R-:W2:Y:S01]  /*111c0*/  LDSM.16.MT88.4 R36, [R203+0x3800] ;  /* 0x00380000cb24783b */ /* 0x000ea20000004200 */
[----:B-1----:R-:W-:-:S03]  /*111d0*/  F2FP.PACK_AB R9, R3, R4 ;  /* 0x000000040309723e */ /* 0x002fc600000000ff */
[----:B------:R-:W-:Y:S01]  /*111e0*/  MUFU.EX2 R45, R64 ;  /* 0x00000040002d7308 */ /* 0x000fe20000000800 */
[----:B------:R-:W-:-:S07]  /*111f0*/  FADD.FTZ R2, R3, R2 ;  /* 0x0000000203027221 */ /* 0x000fce0000010000 */
[----:B------:R-:W-:Y:S08]  /*11200*/  MUFU.EX2 R4, R65 ;  /* 0x0000004100047308 */ /* 0x000ff00000000800 */
[----:B------:R-:W1:Y:S08]  /*11210*/  MUFU.EX2 R15, R68 ;  /* 0x00000044000f7308 */ /* 0x000e700000000800 */
[----:B------:R-:W3:Y:S08]  /*11220*/  MUFU.EX2 R44, R63 ;  /* 0x0000003f002c7308 */ /* 0x000ef00000000800 */
[----:B------:R-:W4:Y:S01]  /*11230*/  MUFU.EX2 R3, R60 ;  /* 0x0000003c00037308 */ /* 0x000f220000000800 */
[----:B-1----:R-:W-:Y:S01]  /*11240*/  FADD.FTZ R2, R15, R2 ;  /* 0x000000020f027221 */ /* 0x002fe20000010000 */
[----:B--2---:R-:W-:Y:S03]  /*11250*/  HMMA.16816.F32 R40, R28, R36, RZ ;  /* 0x000000241c28723c */ /* 0x004fe600000018ff */
[C---:B------:R-:W-:Y:S01]  /*11260*/  FADD.FTZ R2, R11.reuse, R2 ;  /* 0x000000020b027221 */ /* 0x040fe20000010000 */
[----:B------:R-:W-:-:S02]  /*11270*/  F2FP.PACK_AB R11, R11, R15 ;  /* 0x0000000f0b0b723e */ /* 0x000fc400000000ff */
[C---:B---3--:R-:W-:Y:S01]  /*11280*/  F2FP.PACK_AB R73, R44.reuse, R45 ;  /* 0x0000002d2c49723e */ /* 0x048fe200000000ff */
[----:B------:R-:W-:Y:S01]  /*11290*/  FADD.FTZ R2, R45, R2 ;  /* 0x000000022d027221 */ /* 0x000fe20000010000 */
[----:B------:R-:W-:Y:S01]  /*112a0*/  HMMA.16816.F32 R36, R28, R38, RZ ;  /* 0x000000261c24723c */ /* 0x000fe200000018ff */
[----:B------:R-:W1:Y:S02]  /*112b0*/  LDSM.16.MT88.4 R28, [R203+0x4000] ;  /* 0x00400000cb1c783b */ /* 0x000e640000004200 */
[----:B------:R-:W-:Y:S01]  /*112c0*/  FADD.FTZ R2, R44, R2 ;  /* 0x000000022c027221 */ /* 0x000fe20000010000 */
[----:B----4-:R-:W-:-:S03]  /*112d0*/  F2FP.PACK_AB R75, R3, R4 ;  /* 0x00000004034b723e */ /* 0x010fc600000000ff */
[----:B------:R-:W-:-:S04]  /*112e0*/  FADD.FTZ R2, R4, R2 ;  /* 0x0000000204027221 */ /* 0x000fc80000010000 */
[----:B------:R-:W-:-:S05]  /*112f0*/  FADD.FTZ R247, R3, R2 ;  /* 0x0000000203f77221 */ /* 0x000fca0000010000 */
[C---:B-1----:R-:W-:Y:S08]  /*11300*/  HMMA.16816.F32 R84, R32.reuse, R28, R40 ;  /* 0x0000001c2054723c */ /* 0x042ff00000001828 */
[----:B------:R-:W-:Y:S01]  /*11310*/  HMMA.16816.F32 R40, R32, R30, R36 ;  /* 0x0000001e2028723c */ /* 0x000fe20000001824 */
[----:B------:R-:W1:Y:S04]  /*11320*/  LDSM.16.MT88.4 R28, [R201+0x1000] ;  /* 0x00100000c91c783b */ /* 0x000e680000004200 */
[----:B------:R-:W2:Y:S04]  /*11330*/  LDSM.16.MT88.4 R32, [R202+0x1000] ;  /* 0x00100000ca20783b */ /* 0x000ea80000004200 */
[----:B------:R-:W3:Y:S01]  /*11340*/  LDSM.16.MT88.4 R36, [R202+0x4800] ;  /* 0x00480000ca24783b */ /* 0x000ee20000004200 */
[C---:B-1----:R-:W-:Y:S08]  /*11350*/  HMMA.16816.F32 R64, R24.reuse, R28, R136 ;  /* 0x0000001c1840723c */ /* 0x042ff00000001888 */
[C---:B------:R-:W-:Y:S01]  /*11360*/  HMMA.16816.F32 R56, R24.reuse, R30, R156 ;  /* 0x0000001e1838723c */ /* 0x040fe2000000189c */
[----:B------:R-:W1:Y:S07]  /*11370*/  LDSM.16.MT88.4 R28, [R204+0x1000] ;  /* 0x00100000cc1c783b */ /* 0x000e6e0000004200 */
[C---:B--2---:R-:W-:Y:S08]  /*11380*/  HMMA.16816.F32 R48, R24.reuse, R32, R128 ;  /* 0x000000201830723c */ /* 0x044ff00000001880 */
[C---:B------:R-:W-:Y:S01]  /*11390*/  HMMA.16816.F32 R68, R24.reuse, R34, R152 ;  /* 0x000000221844723c */ /* 0x040fe20000001898 */
[----:B------:R-:W2:Y:S07]  /*113a0*/  LDSM.16.MT88.4 R32, [R203+0x1000] ;  /* 0x00100000cb20783b */ /* 0x000eae0000004200 */
[C---:B---3--:R-:W-:Y:S08]  /*113b0*/  HMMA.16816.F32 R108, R24.reuse, R36, R108 ;  /* 0x00000024186c723c */ /* 0x048ff0000000186c */
[C---:B------:R-:W-:Y:S01]  /*113c0*/  HMMA.16816.F32 R120, R24.reuse, R38, R120 ;  /* 0x000000261878723c */ /* 0x040fe20000001878 */
[----:B------:R-:W-:Y:S07]  /*113d0*/  LDSM.16.MT88.4 R36, [R203+0x1800] ;  /* 0x00180000cb24783b */ /* 0x000fee0000004200 */
        /* <DEDUP_REMOVED lines=11> */
[----:B------:R-:W-:Y:S07]  /*11490*/  LDSM.16.MT88.4 R32, [R202+0x5000] ;  /* 0x00500000ca20783b */ /* 0x000fee0000004200 */
[C---:B-1----:R-:W-:Y:S08]  /*114a0*/  HMMA.16816.F32 R124, R24.reuse, R28, R84 ;  /* 0x0000001c187c723c */ /* 0x042ff00000001854 */
[----:B------:R-:W-:Y:S01]  /*114b0*/  HMMA.16816.F32 R128, R24, R30, R40 ;  /* 0x0000001e1880723c */ /* 0x000fe20000001828 */
[----:B------:R-:W1:Y:S04]  /*114c0*/  LDSM.16.MT88.4 R24, [R201+0x1800] ;  /* 0x00180000c918783b */ /* 0x000e680000004200 */
[----:B------:R-:W2:Y:S03]  /*114d0*/  LDSM.16.MT88.4 R28, [R202+0x1800] ;  /* 0x00180000ca1c783b */ /* 0x000ea60000004200 */
[C---:B-1----:R-:W-:Y:S08]  /*114e0*/  HMMA.16816.F32 R116, R20.reuse, R24, R64 ;  /* 0x000000181474723c */ /* 0x042ff00000001840 */
        /* <DEDUP_REMOVED lines=8> */
[C---:B------:R-:W-:Y:S08]  /*11570*/  HMMA.16816.F32 R64, R20.reuse, R32, R108 ;  /* 0x000000201440723c */ /* 0x040ff0000000186c */
[C---:B-1----:R-:W-:Y:S08]  /*11580*/  HMMA.16816.F32 R136, R20.reuse, R24, R60 ;  /* 0x000000181488723c */ /* 0x042ff0000000183c */
[C---:B------:R-:W-:Y:S01]  /*11590*/  HMMA.16816.F32 R88, R20.reuse, R26, R52 ;  /* 0x0000001a1458723c */ /* 0x040fe20000001834 */
[----:B------:R-:W1:Y:S07]  /*115a0*/  LDSM.16.MT88.4 R24, [R201+0x5000] ;  /* 0x00500000c918783b */ /* 0x000e6e0000004200 */
[C---:B------:R-:W-:Y:S01]  /*115b0*/  HMMA.16816.F32 R60, R20.reuse, R34, R120 ;  /* 0x00000022143c723c */ /* 0x040fe20000001878 */
[----:B------:R-:W4:Y:S07]  /*115c0*/  LDSM.16.MT88.4 R32, [R201+0x5800] ;  /* 0x00580000c920783b */ /* 0x000f2e0000004200 */
[----:B--2---:R-:W-:Y:S01]  /*115d0*/  HMMA.16816.F32 R48, R20, R28, R124 ;  /* 0x0000001c1430723c */ /* 0x004fe2000000187c */
[----:B------:R-:W-:Y:S07]  /*115e0*/  LDSM.16.MT88.4 R124, [R202+0x3000] ;  /* 0x00300000ca7c783b */ /* 0x000fee0000004200 */
[C---:B---3--:R-:W-:Y:S08]  /*115f0*/  HMMA.16816.F32 R96, R16.reuse, R36, R96 ;  /* 0x000000241060723c */ /* 0x048ff00000001860 */
[----:B------:R-:W-:Y:S08]  /*11600*/  HMMA.16816.F32 R92, R16, R38, R152 ;  /* 0x00000026105c723c */ /* 0x000ff00000001898 */
[C---:B-1----:R-:W-:Y:S08]  /*11610*/  HMMA.16816.F32 R40, R20.reuse, R24, R100 ;  /* 0x000000181428723c */ /* 0x042ff00000001864 */
[C---:B------:R-:W-:Y:S01]  /*11620*/  HMMA.16816.F32 R84, R20.reuse, R26, R104 ;  /* 0x0000001a1454723c */ /* 0x040fe20000001868 */
[----:B------:R-:W1:Y:S07]  /*11630*/  LDSM.16.MT88.4 R24, [R204+0x5000] ;  /* 0x00500000cc18783b */ /* 0x000e6e0000004200 */
[----:B------:R-:W-:Y:S01]  /*11640*/  HMMA.16816.F32 R100, R20, R30, R128 ;  /* 0x0000001e1464723c */ /* 0x000fe20000001880 */
[----:B------:R-:W-:Y:S11]  /*11650*/  LDSM.16.MT88.4 R28, [R203+0x5800] ;  /* 0x00580000cb1c783b */ /* 0x000ff60000004200 */
[----:B------:R-:W-:Y:S04]  /*11660*/  @!UPT UIADD3 URZ, URZ, URZ, URZ ;  /* 0x0000003f3f3ff290 */ /* 0x000fe8000fffe03f */
[----:B----4-:R-:W-:Y:S08]  /*11670*/  HMMA.16816.F32 R84, R16, R34, R84 ;  /* 0x000000221054723c */ /* 0x010ff00000001854 */
[C---:B-1----:R-:W-:Y:S08]  /*11680*/  HMMA.16816.F32 R52, R20.reuse, R24, R148 ;  /* 0x000000181434723c */ /* 0x042ff00000001894 */
[----:B------:R-:W-:Y:S01]  /*11690*/  HMMA.16816.F32 R68, R20, R26, R132 ;  /* 0x0000001a1444723c */ /* 0x000fe20000001884 */
[----:B------:R-:W1:Y:S04]  /*116a0*/  LDSM.16.MT88.4 R24, [R201+0x2000] ;  /* 0x00200000c918783b */ /* 0x000e680000004200 */
[----:B------:R-:W2:Y:S04]  /*116b0*/  LDSM.16.MT88.4 R20, [R203+0x2000] ;  /* 0x00200000cb14783b */ /* 0x000ea80000004200 */
[----:B------:R-:W-:Y:S01]  /*116c0*/  LDSM.16.MT88.4 R132, [R201+0x3000] ;  /* 0x00300000c984783b */ /* 0x000fe20000004200 */
        /* <DEDUP_REMOVED lines=9> */
[C---:B------:R-:W-:Y:S01]  /*11760*/  HMMA.16816.F32 R120, R16.reuse, R24, R136 ;  /* 0x000000181078723c */ /* 0x040fe20000001888 */
[----:B------:R-:W3:Y:S07]  /*11770*/  LDSM.16.MT88.4 R24, [R202+0x5800] ;  /* 0x00580000ca18783b */ /* 0x000eee0000004200 */
[----:B------:R-:W-:Y:S01]  /*11780*/  HMMA.16816.F32 R44, R16, R30, R100 ;  /* 0x0000001e102c723c */ /* 0x000fe20000001864 */
[----:B------:R-:W-:Y:S11]  /*11790*/  LDSM.16.MT88.4 R100, [R201+0x6800] ;  /* 0x00680000c964783b */ /* 0x000ff60000004200 */
[----:B------:R-:W-:Y:S04]  /*117a0*/  @!UPT UIADD3 URZ, URZ, URZ, URZ ;  /* 0x0000003f3f3ff290 */ /* 0x000fe8000fffe03f */
[C---:B--2---:R-:W-:Y:S08]  /*117b0*/  HMMA.16816.F32 R120, R8.reuse, R32, R120 ;  /* 0x000000200878723c */ /* 0x044ff00000001878 */
[----:B------:R-:W-:Y:S01]  /*117c0*/  HMMA.16816.F32 R32, R8, R34, R108 ;  /* 0x000000220820723c */ /* 0x000fe2000000186c */
[----:B------:R-:W-:Y:S07]  /*117d0*/  LDSM.16.MT88.4 R108, [R203+0x3000] ;  /* 0x00300000cb6c783b */ /* 0x000fee0000004200 */
[C---:B-1----:R-:W-:Y:S08]  /*117e0*/  HMMA.16816.F32 R36, R16.reuse, R20, R52 ;  /* 0x000000141024723c */ /* 0x042ff00000001834 */
[C---:B------:R-:W-:Y:S01]  /*117f0*/  HMMA.16816.F32 R68, R16.reuse, R22, R68 ;  /* 0x000000161044723c */ /* 0x040fe20000001844 */
[----:B------:R-:W1:Y:S07]  /*11800*/  LDSM.16.MT88.4 R20, [R202+0x2800] ;  /* 0x00280000ca14783b */ /* 0x000e6e0000004200 */
[C---:B---3--:R-:W-:Y:S08]  /*11810*/  HMMA.16816.F32 R64, R16.reuse, R24, R64 ;  /* 0x000000181040723c */ /* 0x048ff00000001840 */
[C---:B------:R-:W-:Y:S01]  /*11820*/  HMMA.16816.F32 R60, R16.reuse, R26, R60 ;  /* 0x0000001a103c723c */ /* 0x040fe2000000183c */
[----:B------:R-:W2:Y:S07]  /*11830*/  LDSM.16.MT88.4 R24, [R201+0x2800] ;  /* 0x00280000c918783b */ /* 0x000eae0000004200 */
[----:B------:R-:W-:Y:S01]  /*11840*/  HMMA.16816.F32 R52, R16, R28, R48 ;  /* 0x0000001c1034723c */ /* 0x000fe20000001830 */
[----:B------:R-:W3:Y:S04]  /*11850*/  LDSM.16.MT88.4 R16, [R202+0x6000] ;  /* 0x00600000ca10783b */ /* 0x000ee80000004200 */
[----:B------:R-:W4:Y:S03]  /*11860*/  LDSM.16.MT88.4 R28, [R204+0x6000] ;  /* 0x00600000cc1c783b */ /* 0x000f260000004200 */
[C---:B-1----:R-:W-:Y:S08]  /*11870*/  HMMA.16816.F32 R128, R8.reuse, R20, R96 ;  /* 0x000000140880723c */ /* 0x042ff00000001860 */
[C---:B------:R-:W-:Y:S01]  /*11880*/  HMMA.16816.F32 R48, R8.reuse, R22, R92 ;  /* 0x000000160830723c */ /* 0x040fe2000000185c */
[----:B------:R-:W1:Y:S04]  /*11890*/  LDSM.16.MT88.4 R20, [R201+0x6000] ;  /* 0x00600000c914783b */ /* 0x000e680000004200 */
[----:B------:R-:W-:Y:S03]  /*118a0*/  LDSM.16.MT88.4 R92, [R202+0x6800] ;  /* 0x00680000ca5c783b */ /* 0x000fe60000004200 */
[C---:B--2---:R-:W-:Y:S01]  /*118b0*/  HMMA.16816.F32 R136, R8.reuse, R24, R116 ;  /* 0x000000180888723c */ /* 0x044fe20000001874 */
[----:B------:R-:W-:Y:S07]  /*118c0*/  LDSM.16.MT88.4 R116, [R204+0x3000] ;  /* 0x00300000cc74783b */ /* 0x000fee0000004200 */
[C---:B------:R-:W-:Y:S01]  /*118d0*/  HMMA.16816.F32 R40, R8.reuse, R26, R112 ;  /* 0x0000001a0828723c */ /* 0x040fe20000001870 */
[----:B------:R-:W2:Y:S07]  /*118e0*/  LDSM.16.MT88.4 R24, [R203+0x2800] ;  /* 0x00280000cb18783b */ /* 0x000eae0000004200 */
[C---:B---3--:R-:W-:Y:S08]  /*118f0*/  HMMA.16816.F32 R64, R8.reuse, R16, R64 ;  /* 0x000000100840723c */ /* 0x048ff00000001840 */
[C---:B------:R-:W-:Y:S01]  /*11900*/  HMMA.16816.F32 R60, R8.reuse, R18, R60 ;  /* 0x00000012083c723c */ /* 0x040fe2000000183c */
[----:B------:R-:W3:Y:S07]  /*11910*/  LDSM.16.MT88.4 R16, [R203+0x6000] ;  /* 0x00600000cb10783b */ /* 0x000eee0000004200 */
[C---:B----4-:R-:W-:Y:S08]  /*11920*/  HMMA.16816.F32 R36, R8.reuse, R28, R36 ;  /* 0x0000001c0824723c */ /* 0x050ff00000001824 */
[C---:B-1----:R-:W-:Y:S08]  /*11930*/  HMMA.16816.F32 R56, R8.reuse, R20, R56 ;  /* 0x000000140838723c */ /* 0x042ff00000001838 */
[C---:B------:R-:W-:Y:S01]  /*11940*/  HMMA.16816.F32 R20, R8.reuse, R22, R84 ;  /* 0x000000160814723c */ /* 0x040fe20000001854 */
[----:B------:R-:W1:Y:S07]  /*11950*/  LDSM.16.MT88.4 R84, [R204+0x6800] ;  /* 0x00680000cc54783b */ /* 0x000e6e0000004200 */
[C---:B--2---:R-:W-:Y:S08]  /*11960*/  HMMA.16816.F32 R104, R8.reuse, R24, R104 ;  /* 0x000000180868723c */ /* 0x044ff00000001868 */
[C---:B------:R-:W-:Y:S08]  /*11970*/  HMMA.16816.F32 R88, R8.reuse, R26, R88 ;  /* 0x0000001a0858723c */ /* 0x040ff00000001858 */
[C---:B------:R-:W-:Y:S08]  /*11980*/  HMMA.16816.F32 R68, R8.reuse, R30, R68 ;  /* 0x0000001e0844723c */ /* 0x040ff00000001844 */
[C---:B---3--:R-:W-:Y:S08]  /*11990*/  HMMA.16816.F32 R52, R8.reuse, R16, R52 ;  /* 0x000000100834723c */ /* 0x048ff00000001834 */
[----:B------:R-:W-:Y:S01]  /*119a0*/  HMMA.16816.F32 R44, R8, R18, R44 ;  /* 0x00000012082c723c */ /* 0x000fe2000000182c */
[----:B------:R-:W2:Y:S07]  /*119b0*/  LDSM.16.MT88.4 R8, [R203+0x6800] ;  /* 0x00680000cb08783b */ /* 0x000eae0000004200 */
[C---:B------:R-:W-:Y:S08]  /*119c0*/  HMMA.16816.F32 R112, R72.reuse, R108, R104 ;  /* 0x0000006c4870723c */ /* 0x040ff00000001868 */
        /* <DEDUP_REMOVED lines=13> */
[C---:B--2---:R-:W-:Y:S08]  /*11aa0*/  HMMA.16816.F32 R68, R72.reuse, R8, R52 ;  /* 0x000000084844723c */ /* 0x044ff00000001834 */
[----:B------:R-:W-:Y:S01]  /*11ab0*/  HMMA.16816.F32 R72, R72, R10, R44 ;  /* 0x0000000a4848723c */ /* 0x000fe2000000182c */
[----:B------:R-:W-:Y:S07]  /*11ac0*/  @!UPT UIADD3 URZ, URZ, URZ, URZ ;  /* 0x0000003f3f3ff290 */ /* 0x000fee000fffe03f */
[----:B------:R-:W-:Y:S11]  /*11ad0*/  @!P0 BRA `(.L_x_443) ;  /* 0x00003e5000008947 */ /* 0x000ff60003800000 */
.L_x_458:
[----:B------:R-:W2:Y:S01]  /*11ae0*/  LDL.64 R10, [R1] ;  /* 0x00000000010a7983 */ /* 0x000ea20000100a00 */
[----:B------:R-:W-:Y:S04]  /*11af0*/  DEPBAR.LE SB0, 0x0 ;  /* 0x000080000000791a */ /* 0x000fe80000000000 */
[----:B------:R-:W-:Y:S01]  /*11b00*/  WARPSYNC 0xffffffff ;  /* 0xffffffff00007948 */ /* 0x000fe20003800000 */
[----:B------:R-:W-:Y:S01]  /*11b10*/  BAR.SYNC.DEFER_BLOCKING 0x0 ;  /* 0x0000000000007b1d */ /* 0x000fe20000010000 */
[----:B------:R-:W-:Y:S01]  /*11b20*/  SHF.R.S32.HI R2, RZ, 0x1f, R225 ;  /* 0x0000001fff027819 */ /* 0x000fe200000114e1 */
[----:B------:R-:W-:Y:S01]  /*11b30*/  IMAD.MOV.U32 R15, RZ, RZ, R6 ;  /* 0x000000ffff0f7224 */ /* 0x000fe200078e0006 */
[----:B------:R-:W-:Y:S02]  /*11b40*/  LOP3.LUT P0, RZ, R82, 0x2, RZ, 0xc0, !PT ;  /* 0x0000000252ff7812 */ /* 0x000fe4000780c0ff */
[----:B------:R-:W-:Y:S01]  /*11b50*/  SHF.R.S32.HI R8, RZ, 0x1f, R221 ;  /* 0x0000001fff087819 */ /* 0x000fe200000114dd */
[----:B------:R-:W-:Y:S01]  /*11b60*/  IMAD R4, R2, c[0x0][0x208], RZ ;  /* 0x0000820002047a24 */ /* 0x000fe200078e02ff */
[----:B------:R-:W-:Y:S01]  /*11b70*/  ISETP.GE.AND P3, PT, R212, c[0x0][0x1d4], PT ;  /* 0x00007500d4007a0c */ /* 0x000fe20003f66270 */
[C---:B------:R-:W-:Y:S04]  /*11b80*/  IMAD.WIDE.U32 R2, R225.reuse, c[0x0][0x208], RZ ;  /* 0x00008200e1027a25 */ /* 0x040fe800078e00ff */
[----:B------:R-:W-:Y:S04]  /*11b90*/  IMAD R4, R225, c[0x0][0x20c], R4 ;  /* 0x00008300e1047a24 */ /* 0x000fe800078e0204 */
[----:B------:R-:W-:Y:S02]  /*11ba0*/  IMAD.IADD R3, R3, 0x1, R4 ;  /* 0x0000000103037824 */ /* 0x000fe400078e0204 */
[----:B------:R-:W-:Y:S02]  /*11bb0*/  IMAD R4, R8, c[0x0][0x218], RZ ;  /* 0x0000860008047a24 */ /* 0x000fe400078e02ff */
[C---:B------:R-:W-:Y:S01]  /*11bc0*/  IMAD.WIDE.U32 R8, R221.reuse, c[0x0][0x218], R2 ;  /* 0x00008600dd087a25 */ /* 0x040fe200078e0002 */
[C---:B------:R-:W-:Y:S02]  /*11bd0*/  IADD3 R2, R200.reuse, 0x20, RZ ;  /* 0x00000020c8027810 */ /* 0x040fe40007ffe0ff */
[----:B------:R-:W-:Y:S01]  /*11be0*/  @P0 IADD3 R2, R200, -0x20, RZ ;  /* 0xffffffe0c8020810 */ /* 0x000fe20007ffe0ff */
[----:B------:R1:W3:Y:S01]  /*11bf0*/  LDSM.16.M88.4 R16, [R200] ;  /* 0x00000000c810783b */ /* 0x0002e20000000200 */
[----:B------:R-:W-:Y:S03]  /*11c00*/  IMAD R4, R221, c[0x0][0x21c], R4 ;  /* 0x00008700dd047a24 */ /* 0x000fe600078e0204 */
        /* <DEDUP_REMOVED lines=12> */
[----:B------:R1:W1:Y:S01]  /*11cd0*/  LDSM.16.M88.4 R64, [R200+0x3000] ;  /* 0x00300000c840783b */ /* 0x0002620000000200 */
[----:B--2---:R-:W-:Y:S04]  /*11ce0*/  IADD3 R3, P1, R10, R8, RZ ;  /* 0x000000080a037210 */ /* 0x004fe80007f3e0ff */
[----:B------:R-:W-:Y:S02]  /*11cf0*/  IADD3.X R4, R251, R9, R4, P1, !PT ;  /* 0x00000009fb047210 */ /* 0x000fe40000ffe404 */
[C---:B------:R-:W-:Y:S04]  /*11d00*/  LEA R8, P0, R3.reuse, c[0x0][0x1f8], 0x1 ;  /* 0x00007e0003087a11 */ /* 0x040fe800078008ff */
[----:B------:R-:W-:Y:S01]  /*11d10*/  LEA.HI.X R4, R3, c[0x0][0x1fc], R4, 0x1, P0 ;  /* 0x00007f0003047a11 */ /* 0x000fe200000f0c04 */
[----:B------:R-:W-:-:S06]  /*11d20*/  BRA.DIV ~URZ, `(.L_x_444) ;  /* 0x000084c27f007947 */ /* 0x000fcc000b800000 */
[----:B-1-34-:R1:W2:Y:S02]  /*11d30*/  SHFL.IDX PT, R3, R4, RZ, 0x181f ;  /* 0x00181fff04037589 */ /* 0x01a2a400000e0000 */
.L_x_531:
[----:B------:R-:W3:Y:S01]  /*11d40*/  SHFL.IDX PT, R2, R8, RZ, 0x181f ;  /* 0x00181fff08027589 */ /* 0x000ee200000e0000 */
[----:B------:R-:W-:Y:S01]  /*11d50*/  LOP3.LUT P1, RZ, R234, 0x2, RZ, 0xc0, !PT ;  /* 0x00000002eaff7812 */ /* 0x000fe2000782c0ff */
[----:B------:R-:W-:Y:S01]  /*11d60*/  BSSY B0, `(.L_x_445) ;  /* 0x0000035000007945 */ /* 0x000fe20003800000 */
[----:B------:R-:W-:Y:S01]  /*11d70*/  SEL R211, RZ, 0x10, P3 ;  /* 0x00000010ffd37807 */ /* 0x000fe20001800000 */
[----:B------:R-:W4:Y:S01]  /*11d80*/  SHFL.IDX PT, R9, R8, 0x1, 0x181f ;  /* 0x00381f0008097f89 */ /* 0x000f2200000e0000 */
[----:B------:R-:W-:Y:S03]  /*11d90*/  SEL R210, RZ, 0x10, P1 ;  /* 0x00000010ffd27807 */ /* 0x000fe60000800000 */
[----:B------:R-:W5:Y:S01]  /*11da0*/  S2R R20, SR_TID.X ;  /* 0x0000000000147919 */ /* 0x000f620000002100 */
[----:B------:R-:W-:Y:S02]  /*11db0*/  ISETP.NE.U32.AND P2, PT, R210, RZ, PT ;  /* 0x000000ffd200720c */ /* 0x000fe40003f45070 */
[CC--:B---3--:R-:W-:Y:S05]  /*11dc0*/  IADD3 R10, P0, R2.reuse, R216.reuse, RZ ;  /* 0x000000d8020a7210 */ /* 0x0c8fea0007f1e0ff */
[C-C-:B--2---:R-:W-:Y:S01]  /*11dd0*/  IMAD.X R11, R3.reuse, 0x1, R217.reuse, P0 ;  /* 0x00000001030b7824 */ /* 0x144fe200000e06d9 */
[-C--:B------:R-:W-:Y:S04]  /*11de0*/  IADD3 R2, P0, R2, R219.reuse, RZ ;  /* 0x000000db02027210 */ /* 0x080fe80007f1e0ff */
[----:B------:R-:W-:Y:S01]  /*11df0*/  @!PT LDS RZ, [RZ] ;  /* 0x00000000fffff984 */ /* 0x000fe20000000800 */
[----:B------:R2:W-:Y:S01]  /*11e00*/  LDGSTS.E.BYPASS.LTC128B.128 [R213+0x100], [R10.64], !P1 ;  /* 0x001000000ad57fae */ /* 0x0005e2000c901d48 */
[--C-:B------:R-:W-:Y:S05]  /*11e10*/  IMAD.X R3, R3, 0x1, R218.reuse, P0 ;  /* 0x0000000103037824 */ /* 0x100fea00000e06da */
[----:B------:R4:W-:Y:S04]  /*11e20*/  LDGSTS.E.BYPASS.LTC128B.128 [R213+0x3900], [R2.64], !P3 ;  /* 0x0390000002d57fae */ /* 0x0009e8000d901d48 */
[----:B--2---:R-:W2:Y:S01]  /*11e30*/  SHFL.IDX PT, R10, R4, 0x1, 0x181f ;  /* 0x00381f00040a7f89 */ /* 0x004ea200000e0000 */
[C---:B----4-:R-:W-:Y:S05]  /*11e40*/  IADD3 R2, P0, R9.reuse, R216, RZ ;  /* 0x000000d809027210 */ /* 0x050fea0007f1e0ff */
[C-C-:B--2---:R-:W-:Y:S05]  /*11e50*/  IMAD.X R3, R10.reuse, 0x1, R217.reuse, P0 ;  /* 0x000000010a037824 */ /* 0x144fea00000e06d9 */
        /* <DEDUP_REMOVED lines=8> */
[-C--:B--2---:R-:W-:Y:S04]  /*11ee0*/  IADD3 R2, P1, P0, R2, R9.reuse, R216 ;  /* 0x0000000902027210 */ /* 0x084fe8000783e0d8 */
[-C--:B---3--:R-:W-:Y:S05]  /*11ef0*/  IADD3.X R3, RZ, R10.reuse, R217, P1, P0 ;  /* 0x0000000aff037210 */ /* 0x088fea0000fe04d9 */
[----:B------:R2:W-:Y:S01]  /*11f00*/  LDGSTS.E.BYPASS.LTC128B.128.ZFILL [R213+0x2100], [R2.64], P2 ;  /* 0x0210000002d57fae */ /* 0x0005e20009141d48 */
[C---:B------:R-:W-:Y:S02]  /*11f10*/  ISETP.NE.U32.AND P2, PT, R211.reuse, RZ, PT ;  /* 0x000000ffd300720c */ /* 0x040fe40003f45070 */
[----:B--2---:R-:W-:Y:S04]  /*11f20*/  IADD3 R2, -R211, 0x10, RZ ;  /* 0x00000010d3027810 */ /* 0x004fe80007ffe1ff */
[----:B------:R-:W-:Y:S04]  /*11f30*/  LOP3.LUT R2, R2, 0xf, RZ, 0xc0, !PT ;  /* 0x0000000f02027812 */ /* 0x000fe800078ec0ff */
[----:B------:R-:W-:Y:S04]  /*11f40*/  IADD3 R2, P1, P0, R2, R9, R219 ;  /* 0x0000000902027210 */ /* 0x000fe8000783e0db */
[----:B------:R-:W-:Y:S02]  /*11f50*/  IADD3.X R3, RZ, R10, R218, P1, P0 ;  /* 0x0000000aff037210 */ /* 0x000fe40000fe04da */
[----:B-----5:R-:W-:Y:S03]  /*11f60*/  ISETP.GT.AND P0, PT, R20, 0x7f, PT ;  /* 0x0000007f1400780c */ /* 0x020fe60003f04270 */
[----:B------:R2:W-:Y:S10]  /*11f70*/  LDGSTS.E.BYPASS.LTC128B.128.ZFILL [R213+0x5900], [R2.64], P2 ;  /* 0x0590000002d57fae */ /* 0x0005f40009141d48 */
[----:B------:R-:W-:-:S05]  /*11f80*/  @P0 BRA `(.L_x_446) ;  /* 0x0000012000000947 */ /* 0x000fca0003800000 */
[----:B------:R-:W-:-:S05]  /*11f90*/  BRA.DIV ~URZ, `(.L_x_447) ;  /* 0x000082c27f007947 */ /* 0x000fca000b800000 */
[----:B------:R3:W4:Y:S04]  /*11fa0*/  SHFL.IDX PT, R9, R4, 0x3, 0x181f ;  /* 0x00781f0004097f89 */ /* 0x00072800000e0000 */
[----:B-1----:R3:W1:Y:S02]  /*11fb0*/  SHFL.IDX PT, R4, R8, 0x3, 0x181f ;  /* 0x00781f0008047f89 */ /* 0x00266400000e0000 */
.L_x_532:
[C---:B--2---:R-:W-:Y:S02]  /*11fc0*/  IADD3 R2, -R210.reuse, 0x10, RZ ;  /* 0x00000010d2027810 */ /* 0x044fe40007ffe1ff */
[----:B------:R-:W-:Y:S02]  /*11fd0*/  ISETP.NE.U32.AND P0, PT, R210, RZ, PT ;  /* 0x000000ffd200720c */ /* 0x000fe40003f05070 */
[----:B------:R-:W-:Y:S04]  /*11fe0*/  LOP3.LUT R2, R2, 0xf, RZ, 0xc0, !PT ;  /* 0x0000000f02027812 */ /* 0x000fe800078ec0ff */
[-C--:B-1----:R-:W-:Y:S04]  /*11ff0*/  IADD3 R2, P2, P1, R2, R4.reuse, R216 ;  /* 0x0000000402027210 */ /* 0x082fe8000795e0d8 */
[-C--:B----4-:R-:W-:Y:S05]  /*12000*/  IADD3.X R3, RZ, R9.reuse, R217, P2, P1 ;  /* 0x00000009ff037210 */ /* 0x090fea00017e24d9 */
        /* <DEDUP_REMOVED lines=10> */
.L_x_446:
[----:B------:R-:W-:Y:S05]  /*120b0*/  BSYNC B0 ;  /* 0x0000000000007941 */ /* 0x000fea0003800000 */
.L_x_445:
[----:B------:R-:W0:Y:S01]  /*120c0*/  LDGDEPBAR ;  /* 0x00000000000079af */ /* 0x000e220000000000 */
[----:B------:R-:W-:Y:S01]  /*120d0*/  WARPSYNC 0xffffffff ;  /* 0xffffffff00007948 */ /* 0x000fe20003800000 */
[C---:B---3--:R-:W-:Y:S01]  /*120e0*/  HMMA.16816.F32 R8, R140.reuse, R16, RZ ;  /* 0x000000108c08723c */ /* 0x048fe200000018ff */
[----:B------:R-:W-:Y:S02]  /*120f0*/  BSSY B0, `(.L_x_448) ;  /* 0x0000185000007945 */ /* 0x000fe40003800000 */
[----:B------:R-:W-:Y:S02]  /*12100*/  LOP3.LUT P0, RZ, R82, 0x4, RZ, 0xc0, !PT ;  /* 0x0000000452ff7812 */ /* 0x000fe4000780c0ff */
[C---:B-12---:R-:W-:Y:S03]  /*12110*/  IADD3 R2, R200.reuse, 0x40, RZ ;  /* 0x00000040c8027810 */ /* 0x046fe60007ffe0ff */
        /* <DEDUP_REMOVED lines=40> */
[----:B------:R-:W2:Y:S07]  /*123a0*/  LDSM.16.M88.4 R152, [R83+-0x3800] ;  /* 0xffc800005398783b */ /* 0x000eae0000000200 */
[C---:B---3--:R-:W-:Y:S08]  /*123b0*/  HMMA.16816.F32 R28, R176.reuse, R156, R28 ;  /* 0x0000009cb01c723c */ /* 0x048ff0000000181c */
[C---:B------:R-:W-:Y:S01]  /*123c0*/  HMMA.16816.F32 R32, R176.reuse, R158, R32 ;  /* 0x0000009eb020723c */ /* 0x040fe20000001820 */
[----:B------:R-:W3:Y:S07]  /*123d0*/  LDSM.16.M88.4 R156, [R83+-0x3000] ;  /* 0xffd00000539c783b */ /* 0x000eee0000000200 */
[C---:B----4-:R-:W-:Y:S08]  /*123e0*/  HMMA.16816.F32 R36, R176.reuse, R160, R36 ;  /* 0x000000a0b024723c */ /* 0x050ff00000001824 */
[C---:B------:R-:W-:Y:S01]  /*123f0*/  HMMA.16816.F32 R40, R176.reuse, R162, R40 ;  /* 0x000000a2b028723c */ /* 0x040fe20000001828 */
[----:B------:R-:W4:Y:S07]  /*12400*/  LDSM.16.M88.4 R160, [R83+-0x2800] ;  /* 0xffd8000053a0783b */ /* 0x000f2e0000000200 */
[C---:B-----5:R-:W-:Y:S08]  /*12410*/  HMMA.16816.F32 R44, R176.reuse, R164, R44 ;  /* 0x000000a4b02c723c */ /* 0x060ff0000000182c */
[C---:B------:R-:W-:Y:S01]  /*12420*/  HMMA.16816.F32 R48, R176.reuse, R166, R48 ;  /* 0x000000a6b030723c */ /* 0x040fe20000001830 */
[----:B------:R-:W5:Y:S07]  /*12430*/  LDSM.16.M88.4 R164, [R83+-0x2000] ;  /* 0xffe0000053a4783b */ /* 0x000f6e0000000200 */
[C---:B------:R-:W-:Y:S08]  /*12440*/  HMMA.16816.F32 R52, R176.reuse, R168, R52 ;  /* 0x000000a8b034723c */ /* 0x040ff00000001834 */
[C---:B------:R-:W-:Y:S01]  /*12450*/  HMMA.16816.F32 R56, R176.reuse, R170, R56 ;  /* 0x000000aab038723c */ /* 0x040fe20000001838 */
[----:B------:R-:W4:Y:S07]  /*12460*/  LDSM.16.M88.4 R168, [R83+-0x1800] ;  /* 0xffe8000053a8783b */ /* 0x000f2e0000000200 */
[C---:B-1----:R-:W-:Y:S08]  /*12470*/  HMMA.16816.F32 R60, R176.reuse, R148, R60 ;  /* 0x00000094b03c723c */ /* 0x042ff0000000183c */
[----:B------:R-:W-:Y:S01]  /*12480*/  HMMA.16816.F32 R64, R176, R150, R64 ;  /* 0x00000096b040723c */ /* 0x000fe20000001840 */
[----:B------:R-:W1:Y:S07]  /*12490*/  LDSM.16.M88.4 R148, [R83+-0x1000] ;  /* 0xfff000005394783b */ /* 0x000e6e0000000200 */
[C---:B--2---:R-:W-:Y:S08]  /*124a0*/  HMMA.16816.F32 R8, R180.reuse, R152, R8 ;  /* 0x00000098b408723c */ /* 0x044ff00000001808 */
[C---:B------:R-:W-:Y:S01]  /*124b0*/  HMMA.16816.F32 R16, R180.reuse, R154, R16 ;  /* 0x0000009ab410723c */ /* 0x040fe20000001810 */
[----:B------:R-:W2:Y:S07]  /*124c0*/  LDSM.16.M88.4 R152, [R83+-0x800] ;  /* 0xfff800005398783b */ /* 0x000eae0000000200 */
        /* <DEDUP_REMOVED lines=65> */
[----:B------:R-:W4:Y:S07]  /*128e0*/  LDSM.16.M88.4 R168, [R83] ;  /* 0x0000000053a8783b */ /* 0x000f2e0000000200 */
        /* <DEDUP_REMOVED lines=17> */
[----:B------:R-:W-:Y:S02]  /*12a00*/  FMUL.FTZ R4, R18, c[0x0][0x320] ;  /* 0x0000c80012047a20 */ /* 0x000fe40000410000 */
[----:B------:R-:W-:Y:S04]  /*12a10*/  FMUL.FTZ R3, R19, c[0x0][0x320] ;  /* 0x0000c80013037a20 */ /* 0x000fe80000410000 */
[----:B------:R3:W4:Y:S10]  /*12a20*/  MUFU.TANH R173, R4 ;  /* 0x0000000400ad7308 */ /* 0x0007340000002400 */
[----:B------:R-:W2:Y:S01]  /*12a30*/  MUFU.TANH R171, R3 ;  /* 0x0000000300ab7308 */ /* 0x000ea20000002400 */
        /* <DEDUP_REMOVED lines=11> */
[C---:B-1----:R-:W-:Y:S07]  /*12af0*/  HMMA.16816.F32 R28, R196.reuse, R8, R28 ;  /* 0x00000008c41c723c */ /* 0x042fee000000181c */
[----:B------:R-:W-:Y:S01]  /*12b00*/  FMUL.FTZ R8, R26, c[0x0][0x320] ;  /* 0x0000c8001a087a20 */ /* 0x000fe20000410000 */
[C---:B------:R-:W-:Y:S03]  /*12b10*/  HMMA.16816.F32 R32, R196.reuse, R10, R32 ;  /* 0x0000000ac420723c */ /* 0x040fe60000001820 */
[----:B------:R1:W1:Y:S01]  /*12b20*/  MUFU.TANH R166, R8 ;  /* 0x0000000800a67308 */ /* 0x0002620000002400 */
[----:B-----5:R-:W-:Y:S02]  /*12b30*/  FMUL.FTZ R2, R17, c[0x0][0x320] ;  /* 0x0000c80011027a20 */ /* 0x020fe40000410000 */
[----:B------:R-:W5:Y:S07]  /*12b40*/  LDSM.16.M88.4 R16, [R83+0x1800] ;  /* 0x001800005310783b */ /* 0x000f6e0000000200 */
[----:B------:R2:W2:Y:S03]  /*12b50*/  MUFU.TANH R168, R2 ;  /* 0x0000000200a87308 */ /* 0x0004a60000002400 */
[----:B------:R-:W-:Y:S07]  /*12b60*/  FMUL.FTZ R3, R28, c[0x0][0x320] ;  /* 0x0000c8001c037a20 */ /* 0x000fee0000410000 */
[----:B------:R-:W3:Y:S01]  /*12b70*/  MUFU.TANH R156, R3 ;  /* 0x00000003009c7308 */ /* 0x000ee20000002400 */
[----:B------:R-:W-:Y:S01]  /*12b80*/  FMUL.FTZ R4, R35, c[0x0][0x320] ;  /* 0x0000c80023047a20 */ /* 0x000fe20000410000 */
[----:B-1----:R-:W1:Y:S08]  /*12b90*/  LDSM.16.M88.4 R8, [R83+0x2000] ;  /* 0x002000005308783b */ /* 0x002e700000000200 */
[----:B------:R-:W1:Y:S01]  /*12ba0*/  MUFU.TANH R157, R4 ;  /* 0x00000004009d7308 */ /* 0x000e620000002400 */
[----:B--2---:R-:W-:Y:S09]  /*12bb0*/  FMUL.FTZ R2, R20, c[0x0][0x320] ;  /* 0x0000c80014027a20 */ /* 0x004ff20000410000 */
[----:B------:R2:W1:Y:S01]  /*12bc0*/  MUFU.TANH R164, R2 ;  /* 0x0000000200a47308 */ /* 0x0004620000002400 */
[C---:B-----5:R-:W-:Y:S07]  /*12bd0*/  HMMA.16816.F32 R36, R196.reuse, R16, R36 ;  /* 0x00000010c424723c */ /* 0x060fee0000001824 */
[----:B------:R-:W-:Y:S01]  /*12be0*/  FMUL.FTZ R16, R34, c[0x0][0x320] ;  /* 0x0000c80022107a20 */ /* 0x000fe20000410000 */
[C---:B------:R-:W-:Y:S03]  /*12bf0*/  HMMA.16816.F32 R40, R196.reuse, R18, R40 ;  /* 0x00000012c428723c */ /* 0x040fe60000001828 */
[----:B------:R5:W3:Y:S05]  /*12c00*/  MUFU.TANH R158, R16 ;  /* 0x00000010009e7308 */ /* 0x000aea0000002400 */
[C---:B-1----:R-:W-:Y:S04]  /*12c10*/  HMMA.16816.F32 R44, R196.reuse, R8, R44 ;  /* 0x00000008c42c723c */ /* 0x042fe8000000182c */
[----:B--2---:R-:W-:Y:S04]  /*12c20*/  FMUL.FTZ R2, R21, c[0x0][0x320] ;  /* 0x0000c80015027a20 */ /* 0x004fe80000410000 */
[----:B------:R-:W-:Y:S01]  /*12c30*/  FMUL.FTZ R3, R36, c[0x0][0x320] ;  /* 0x0000c80024037a20 */ /* 0x000fe20000410000 */
[----:B------:R1:W2:Y:S01]  /*12c40*/  MUFU.TANH R163, R2 ;  /* 0x0000000200a37308 */ /* 0x0002a20000002400 */
[C---:B------:R-:W-:Y:S06]  /*12c50*/  HMMA.16816.F32 R48, R196.reuse, R10, R48 ;  /* 0x0000000ac430723c */ /* 0x040fec0000001830 */
[----:B------:R-:W-:Y:S02]  /*12c60*/  FMUL.FTZ R8, R42, c[0x0][0x320] ;  /* 0x0000c8002a087a20 */ /* 0x000fe40000410000 */
[----:B------:R-:W-:Y:S01]  /*12c70*/  FMUL.FTZ R4, R43, c[0x0][0x320] ;  /* 0x0000c8002b047a20 */ /* 0x000fe20000410000 */
[----:B-----5:R-:W5:Y:S01]  /*12c80*/  LDSM.16.M88.4 R16, [R83+0x2800] ;  /* 0x002800005310783b */ /* 0x020f620000000200 */
[----:B------:R2:W2:Y:S10]  /*12c90*/  MUFU.TANH R42, R8 ;  /* 0x00000008002a7308 */ /* 0x0004b40000002400 */
[----:B------:R3:W3:Y:S01]  /*12ca0*/  MUFU.TANH R150, R3 ;  /* 0x0000000300967308 */ /* 0x0006e20000002400 */
[----:B-1----:R-:W-:Y:S09]  /*12cb0*/  FMUL.FTZ R2, R22, c[0x0][0x320] ;  /* 0x0000c80016027a20 */ /* 0x002ff20000410000 */
[----:B------:R1:W1:Y:S01]  /*12cc0*/  MUFU.TANH R169, R2 ;  /* 0x0000000200a97308 */ /* 0x0002620000002400 */
[----:B--2---:R-:W2:Y:S01]  /*12cd0*/  LDSM.16.M88.4 R8, [R83+0x3000] ;  /* 0x003000005308783b */ /* 0x004ea20000000200 */
[----:B------:R-:W-:Y:S07]  /*12ce0*/  DEPBAR.LE SB0, 0x0 ;  /* 0x000080000000791a */ /* 0x000fee0000000000 */
[----:B------:R-:W-:Y:S01]  /*12cf0*/  BAR.SYNC.DEFER_BLOCKING 0x0 ;  /* 0x0000000000007b1d */ /* 0x000fe20000010000 */
[----:B---3--:R-:W-:Y:S05]  /*12d00*/  FMUL.FTZ R3, R44, c[0x0][0x320] ;  /* 0x0000c8002c037a20 */ /* 0x008fea0000410000 */
[----:B------:R3:W2:Y:S01]  /*12d10*/  MUFU.TANH R35, R3 ;  /* 0x0000000300237308 */ /* 0x0006a20000002400 */
[C---:B-----5:R-:W-:Y:S05]  /*12d20*/  HMMA.16816.F32 R52, R196.reuse, R16, R52 ;  /* 0x00000010c434723c */ /* 0x060fea0000001834 */
[----:B-1----:R-:W-:Y:S02]  /*12d30*/  FMUL.FTZ R2, R23, c[0x0][0x320] ;  /* 0x0000c80017027a20 */ /* 0x002fe40000410000 */
[----:B------:R-:W-:Y:S01]  /*12d40*/  FMUL.FTZ R16, R50, c[0x0][0x320] ;  /* 0x0000c80032107a20 */ /* 0x000fe20000410000 */
[C---:B------:R-:W-:Y:S01]  /*12d50*/  HMMA.16816.F32 R56, R196.reuse, R18, R56 ;  /* 0x00000012c438723c */ /* 0x040fe20000001838 */
[----:B------:R1:W1:Y:S11]  /*12d60*/  MUFU.TANH R167, R2 ;  /* 0x0000000200a77308 */ /* 0x0002760000002400 */
[----:B------:R-:W-:Y:S04]  /*12d70*/  @!UPT UIADD3 URZ, URZ, URZ, URZ ;  /* 0x0000003f3f3ff290 */ /* 0x000fe8000fffe03f */
[----:B---3--:R-:W-:Y:S01]  /*12d80*/  FMUL.FTZ R3, R53, c[0x0][0x320] ;  /* 0x0000c80035037a20 */ /* 0x008fe20000410000 */
[C---:B--2---:R-:W-:Y:S03]  /*12d90*/  HMMA.16816.F32 R60, R196.reuse, R8, R60 ;  /* 0x00000008c43c723c */ /* 0x044fe6000000183c */
[----:B------:R-:W2:Y:S01]  /*12da0*/  MUFU.TANH R28, R3 ;  /* 0x00000003001c7308 */ /* 0x000ea20000002400 */
[----:B-1----:R-:W-:Y:S04]  /*12db0*/  FMUL.FTZ R2, R24, c[0x0][0x320] ;  /* 0x0000c80018027a20 */ /* 0x002fe80000410000 */
[----:B------:R-:W-:Y:S05]  /*12dc0*/  HMMA.16816.F32 R64, R196, R10, R64 ;  /* 0x0000000ac440723c */ /* 0x000fea0000001840 */
[----:B------:R1:W3:Y:S02]  /*12dd0*/  MUFU.TANH R162, R2 ;  /* 0x0000000200a27308 */ /* 0x0002e40000002400 */
        /* <DEDUP_REMOVED lines=22> */
[----:B------:R5:W1:Y:S10]  /*12f40*/  MUFU.TANH R41, R4 ;  /* 0x0000000400297308 */ /* 0x000a740000002400 */
[----:B------:R1:W1:Y:S01]  /*12f50*/  MUFU.TANH R38, R2 ;  /* 0x0000000200267308 */ /* 0x0002620000002400 */
[----:B-----5:R-:W-:Y:S09]  /*12f60*/  FMUL.FTZ R4, R51, c[0x0][0x320] ;  /* 0x0000c80033047a20 */ /* 0x020ff20000410000 */
[----:B------:R-:W2:Y:S01]  /*12f70*/  MUFU.TANH R36, R4 ;  /* 0x0000000400247308 */ /* 0x000ea20000002400 */
[----:B-1----:R-:W-:Y:S09]  /*12f80*/  FMUL.FTZ R2, R45, c[0x0][0x320] ;  /* 0x0000c8002d027a20 */ /* 0x002ff20000410000 */
        /* <DEDUP_REMOVED lines=38> */
[----:B------:R1:W1:Y:S01]  /*131f0*/  MUFU.TANH R20, R2 ;  /* 0x0000000200147308 */ /* 0x0002620000002400 */
[----:B------:R-:W-:-:S05]  /*13200*/  @!P0 BRA `(.L_x_449) ;  /* 0x0000073000008947 */ /* 0x000fca0003800000 */
[----:B-1234-:R-:W-:Y:S01]  /*13210*/  IMAD.MOV.U32 R2, RZ, RZ, c[0x0][0x2b8] ;  /* 0x0000ae00ff027624 */ /* 0x01efe200078e00ff */
[----:B------:R-:W2:Y:S01]  /*13220*/  LDL R228, [R1+0x1c] ;  /* 0x00001c0001e47983 */ /* 0x000ea20000100800 */
[----:B------:R-:W-:Y:S01]  /*13230*/  IMAD.MOV.U32 R221, RZ, RZ, RZ ;  /* 0x000000ffffdd7224 */ /* 0x000fe200078e00ff */
[----:B------:R-:W-:Y:S02]  /*13240*/  ISETP.GT.AND P0, PT, R0, 0x6f, PT ;  /* 0x0000006f0000780c */ /* 0x000fe40003f04270 */
[----:B------:R-:W3:Y:S01]  /*13250*/  LDL.64 R226, [R1+0x10] ;  /* 0x0000100001e27983 */ /* 0x000ee20000100a00 */
[----:B------:R-:W-:Y:S05]  /*13260*/  ISETP.NE.AND P1, PT, R2, 0x1, PT ;  /* 0x000000010200780c */ /* 0x000fea0003f25270 */
[----:B------:R-:W4:Y:S04]  /*13270*/  LDL R224, [R1+0x18] ;  /* 0x0000180001e07983 */ /* 0x000f280000100800 */
[----:B------:R-:W5:Y:S01]  /*13280*/  LDL.64 R222, [R1+0x8] ;  /* 0x0000080001de7983 */ /* 0x000f620000100a00 */
[----:B--2---:R-:W-:Y:S05]  /*13290*/  IMAD R3, R231, 0x70, R228 ;  /* 0x00000070e7037824 */ /* 0x004fea00078e02e4 */
[----:B------:R-:W-:Y:S05]  /*132a0*/  IADD3 R3, R3, -0x70, R0 ;  /* 0xffffff9003037810 */ /* 0x000fea0007ffe000 */
[----:B------:R-:W-:Y:S04]  /*132b0*/  @P1 IMAD.HI.U32 R4, R3, c[0x0][0x2bc], RZ ;  /* 0x0000af0003041a27 */ /* 0x000fe800078e00ff */
[--C-:B------:R-:W-:Y:S01]  /*132c0*/  IMAD.MOV.U32 R2, RZ, RZ, R3.reuse ;  /* 0x000000ffff027224 */ /* 0x100fe200078e0003 */
[----:B------:R-:W-:Y:S04]  /*132d0*/  @P1 SHF.R.U32.HI R2, RZ, c[0x0][0x2c0], R4 ;  /* 0x0000b000ff021a19 */ /* 0x000fe80000011604 */
[----:B---3--:R-:W-:Y:S01]  /*132e0*/  @!P0 IADD3 R4, P1, R2, R226, RZ ;  /* 0x000000e202048210 */ /* 0x008fe20007f3e0ff */
[----:B------:R-:W-:Y:S04]  /*132f0*/  IMAD.MOV R8, RZ, RZ, -R2 ;  /* 0x000000ffff087224 */ /* 0x000fe800078e0a02 */
[----:B------:R-:W-:Y:S01]  /*13300*/  IMAD R225, R8, c[0x0][0x2b8], R3 ;  /* 0x0000ae0008e17a24 */ /* 0x000fe200078e0203 */
[----:B----4-:R-:W-:Y:S02]  /*13310*/  @!P0 LEA.HI.X.SX32 R3, R2, R224, 0x1, P1 ;  /* 0x000000e002038211 */ /* 0x010fe400008f0eff */
[C---:B------:R-:W-:Y:S04]  /*13320*/  @!P0 LEA R2, P1, R4.reuse, c[0x0][0x2a0], 0x2 ;  /* 0x0000a80004028a11 */ /* 0x040fe800078210ff */
[----:B------:R-:W-:Y:S05]  /*13330*/  @!P0 LEA.HI.X R3, R4, c[0x0][0x2a4], R3, 0x2, P1 ;  /* 0x0000a90004038a11 */ /* 0x000fea00008f1403 */
[----:B------:R1:W2:Y:S02]  /*13340*/  @!P0 LDG.E R221, [R2.64] ;  /* 0x0000000802dd8981 */ /* 0x0002a4000c1e1900 */
[----:B-1----:R-:W-:Y:S05]  /*13350*/  SHF.R.S32.HI R2, RZ, 0x1f, R225 ;  /* 0x0000001fff027819 */ /* 0x002fea00000114e1 */
[----:B------:R-:W-:Y:S02]  /*13360*/  IMAD R4, R2, c[0x0][0x1e0], RZ ;  /* 0x0000780002047a24 */ /* 0x000fe400078e02ff */
[C---:B------:R-:W-:Y:S04]  /*13370*/  IMAD.WIDE.U32 R2, R225.reuse, c[0x0][0x1e0], RZ ;  /* 0x00007800e1027a25 */ /* 0x040fe800078e00ff */
[----:B------:R-:W-:Y:S04]  /*13380*/  IMAD R4, R225, c[0x0][0x1e4], R4 ;  /* 0x00007900e1047a24 */ /* 0x000fe800078e0204 */
[----:B------:R-:W-:Y:S01]  /*13390*/  IMAD.IADD R3, R3, 0x1, R4 ;  /* 0x0000000103037824 */ /* 0x000fe200078e0204 */
[----:B--2---:R-:W-:Y:S03]  /*133a0*/  SHF.R.S32.HI R4, RZ, 0x1f, R221 ;  /* 0x0000001fff047819 */ /* 0x004fe600000114dd */
[C---:B------:R-:W-:Y:S04]  /*133b0*/  IMAD.WIDE.U32 R2, R221.reuse, c[0x0][0x1f0], R2 ;  /* 0x00007c00dd027a25 */ /* 0x040fe800078e0002 */
[----:B------:R-:W-:Y:S01]  /*133c0*/  IMAD R4, R4, c[0x0][0x1f0], RZ ;  /* 0x00007c0004047a24 */ /* 0x000fe200078e02ff */
[----:B-----5:R-:W-:Y:S03]  /*133d0*/  IADD3 R2, P0, R222, R2, RZ ;  /* 0x00000002de027210 */ /* 0x020fe60007f1e0ff */
[----:B------:R-:W-:Y:S05]  /*133e0*/  IMAD R4, R221, c[0x0][0x1f4], R4 ;  /* 0x00007d00dd047a24 */ /* 0x000fea00078e0204 */
[----:B------:R-:W-:Y:S02]  /*133f0*/  IADD3.X R3, R252, R3, R4, P0, !PT ;  /* 0x00000003fc037210 */ /* 0x000fe400007fe404 */
[C---:B------:R-:W-:Y:S04]  /*13400*/  LEA R8, P0, R2.reuse, c[0x0][0x1c8], 0x1 ;  /* 0x0000720002087a11 */ /* 0x040fe800078008ff */
[----:B------:R-:W-:Y:S01]  /*13410*/  LEA.HI.X R4, R2, c[0x0][0x1cc], R3, 0x1, P0 ;  /* 0x0000730002047a11 */ /* 0x000fe200000f0c03 */
[----:B------:R-:W-:-:S06]  /*13420*/  BRA.DIV ~URZ, `(.L_x_450) ;  /* 0x00006f027f007947 */ /* 0x000fcc000b800000 */
[----:B------:R1:W2:Y:S02]  /*13430*/  SHFL.IDX PT, R10, R4, RZ, 0x181f ;  /* 0x00181fff040a7589 */ /* 0x0002a400000e0000 */
.L_x_533:
[----:B------:R-:W-:-:S05]  /*13440*/  BRA.DIV ~URZ, `(.L_x_451) ;  /* 0x00006f527f007947 */ /* 0x000fca000b800000 */
[----:B------:R3:W4:Y:S02]  /*13450*/  SHFL.IDX PT, R9, R8, RZ, 0x181f ;  /* 0x00181fff08097589 */ /* 0x00072400000e0000 */
.L_x_534:
[----:B------:R-:W-:Y:S11]  /*13460*/  ISETP.GE.AND P0, PT, R220, 0x1, PT ;  /* 0x00000001dc00780c */ /* 0x000ff60003f06270 */
[----:B------:R-:W-:Y:S02]  /*13470*/  @!UPT UIADD3 URZ, URZ, URZ, URZ ;  /* 0x0000003f3f3ff290 */ /* 0x000fe4000fffe03f */
[C---:B------:R-:W-:Y:S02]  /*13480*/  @P0 IADD3 R2, -R210.reuse, 0x10, RZ ;  /* 0x00000010d2020810 */ /* 0x040fe40007ffe1ff */
[----:B------:R-:W-:Y:S02]  /*13490*/  @P0 ISETP.NE.U32.AND P1, PT, R210, RZ, PT ;  /* 0x000000ffd200020c */ /* 0x000fe40003f25070 */
        /* <DEDUP_REMOVED lines=13> */
[----:B------:R-:W-:-:S05]  /*13570*/  BRA.DIV ~URZ, `(.L_x_452) ;  /* 0x00006e927f007947 */ /* 0x000fca000b800000 */
[----:B------:R4:W1:Y:S04]  /*13580*/  SHFL.IDX PT, R10, R4, 0x1, 0x181f ;  /* 0x00381f00040a7f89 */ /* 0x00086800000e0000 */
[----:B------:R4:W2:Y:S02]  /*13590*/  SHFL.IDX PT, R9, R8, 0x1, 0x181f ;  /* 0x00381f0008097f89 */ /* 0x0008a400000e0000 */
.L_x_535:
[----:B------:R-:W-:Y:S11]  /*135a0*/  ISETP.GE.AND P0, PT, R220, 0x21, PT ;  /* 0x00000021dc00780c */ /* 0x000ff60003f06270 */
[----:B------:R-:W-:Y:S02]  /*135b0*/  @!UPT UIADD3 URZ, URZ, URZ, URZ ;  /* 0x0000003f3f3ff290 */ /* 0x000fe4000fffe03f */
[C---:B--2---:R-:W-:Y:S02]  /*135c0*/  @P0 IADD3 R2, -R210.reuse, 0x10, RZ ;  /* 0x00000010d2020810 */ /* 0x044fe40007ffe1ff */
[----:B------:R-:W-:Y:S02]  /*135d0*/  @P0 ISETP.NE.U32.AND P1, PT, R210, RZ, PT ;  /* 0x000000ffd200020c */ /* 0x000fe40003f25070 */
        /* <DEDUP_REMOVED lines=13> */
[----:B------:R-:W-:-:S05]  /*136b0*/  BRA.DIV ~URZ, `(.L_x_453) ;  /* 0x00006e227f007947 */ /* 0x000fca000b800000 */
[----:B------:R2:W1:Y:S02]  /*136c0*/  SHFL.IDX PT, R10, R4, 0x2, 0x181f ;  /* 0x00581f00040a7f89 */ /* 0x00046400000e0000 */
.L_x_536:
[----:B------:R-:W-:-:S05]  /*136d0*/  BRA.DIV ~URZ, `(.L_x_454) ;  /* 0x00006e727f007947 */ /* 0x000fca000b800000 */
[----:B------:R2:W3:Y:S02]  /*136e0*/  SHFL.IDX PT, R9, R8, 0x2, 0x181f ;  /* 0x00581f0008097f89 */ /* 0x0004e400000e0000 */
.L_x_537:
[----:B------:R-:W-:Y:S11]  /*136f0*/  ISETP.GE.AND P0, PT, R220, 0x41, PT ;  /* 0x00000041dc00780c */ /* 0x000ff60003f06270 */
[----:B------:R-:W-:Y:S02]  /*13700*/  @!UPT UIADD3 URZ, URZ, URZ, URZ ;  /* 0x0000003f3f3ff290 */ /* 0x000fe4000fffe03f */
[C---:B-1----:R-:W-:Y:S02]  /*13710*/  @P0 IADD3 R2, -R210.reuse, 0x10, RZ ;  /* 0x00000010d2020810 */ /* 0x042fe40007ffe1ff */
[----:B------:R-:W-:Y:S02]  /*13720*/  @P0 ISETP.NE.U32.AND P1, PT, R210, RZ, PT ;  /* 0x000000ffd200020c */ /* 0x000fe40003f25070 */
        /* <DEDUP_REMOVED lines=14> */
[----:B------:R3:W1:Y:S04]  /*13810*/  SHFL.IDX PT, R9, R4, 0x3, 0x181f ;  /* 0x00781f0004097f89 */ /* 0x00066800000e0000 */
[----:B--2-4-:R3:W2:Y:S02]  /*13820*/  SHFL.IDX PT, R4, R8, 0x3, 0x181f ;  /* 0x00781f0008047f89 */ /* 0x0146a400000e0000 */
.L_x_538:
[----:B------:R-:W-:Y:S11]  /*13830*/  ISETP.GE.AND P0, PT, R220, 0x61, PT ;  /* 0x00000061dc00780c */ /* 0x000ff60003f06270 */
[----:B------:R-:W-:Y:S02]  /*13840*/  @!UPT UIADD3 URZ, URZ, URZ, URZ ;  /* 0x0000003f3f3ff290 */ /* 0x000fe4000fffe03f */
[C---:B-1----:R-:W-:Y:S02]  /*13850*/  @P0 IADD3 R2, -R210.reuse, 0x10, RZ ;  /* 0x00000010d2020810 */ /* 0x042fe40007ffe1ff */
[----:B------:R-:W-:Y:S02]  /*13860*/  @P0 ISETP.NE.U32.AND P1, PT, R210, RZ, PT ;  /* 0x000000ffd200020c */ /* 0x000fe40003f25070 */
        /* <DEDUP_REMOVED lines=13> */
.L_x_449:
[----:B--234-:R-:W-:Y:S05]  /*13940*/  BSYNC B0 ;  /* 0x0000000000007941 */ /* 0x01cfea0003800000 */
.L_x_448:
        /* <DEDUP_REMOVED lines=59> */
.L_x_539:
[----:B-12---:R-:W-:Y:S01]  /*13d00*/  FMNMX.FTZ R4, R4, R2, !PT ;  /* 0x0000000204047209 */ /* 0x006fe20007810000 */
[----:B------:R-:W-:-:S05]  /*13d10*/  BRA.DIV ~URZ, `(.L_x_457) ;  /* 0x000069c27f007947 */ /* 0x000fca000b800000 */
[----:B------:R-:W1:Y:S02]  /*13d20*/  SHFL.BFLY PT, R2, R4, 0x1, 0x1f ;  /* 0x0c201f0004027f89 */ /* 0x000e6400000e0000 */
[----:B-1----:R-:W-:Y:S02]  /*13d30*/  FMNMX.FTZ R6, R4, R2, !PT ;  /* 0x0000000204067209 */ /* 0x002fe40007810000 */
[----:B------:R-:W1:Y:S02]  /*13d40*/  SHFL.BFLY PT, R2, R8, 0x2, 0x1f ;  /* 0x0c401f0008027f89 */ /* 0x000e6400000e0000 */
[----:B-1----:R-:W-:Y:S05]  /*13d50*/  FMNMX.FTZ R4, R8, R2, !PT ;  /* 0x0000000208047209 */ /* 0x002fea0007810000 */
[----:B------:R1:W2:Y:S02]  /*13d60*/  SHFL.BFLY PT, R2, R4, 0x1, 0x1f ;  /* 0x0c201f0004027f89 */ /* 0x0002a400000e0000 */
.L_x_540:
[----:B------:R-:W-:Y:S01]  /*13d70*/  FMUL.FTZ R8, R6, c[0x0][0x2d0] ;  /* 0x0000b40006087a20 */ /* 0x000fe20000410000 */
[----:B-12---:R-:W-:Y:S01]  /*13d80*/  FMNMX.FTZ R4, R2, R4, !PT ;  /* 0x0000000402047209 */ /* 0x006fe20007810000 */
[----:B------:R-:W-:Y:S01]  /*13d90*/  FADD.FTZ R2, -R6, R15 ;  /* 0x0000000f06027221 */ /* 0x000fe20000010100 */
[----:B------:R-:W-:Y:S01]  /*13da0*/  WARPSYNC 0xffffffff ;  /* 0xffffffff00007948 */ /* 0x000fe20003800000 */
[--C-:B------:R-:W-:Y:S01]  /*13db0*/  FFMA.FTZ R10, R175, c[0x0][0x2d0], -R8.reuse ;  /* 0x0000b400af0a7a23 */ /* 0x100fe20000010808 */
[----:B------:R-:W-:Y:S01]  /*13dc0*/  ISETP.GT.AND P0, PT, R231, R250, PT ;  /* 0x000000fae700720c */ /* 0x000fe20003f04270 */
[----:B------:R-:W-:Y:S02]  /*13dd0*/  FMUL.FTZ R2, R2, c[0x0][0x2d0] ;  /* 0x0000b40002027a20 */ /* 0x000fe40000410000 */
[--C-:B------:R-:W-:Y:S02]  /*13de0*/  FFMA.FTZ R222, R148, c[0x0][0x2d0], -R8.reuse ;  /* 0x0000b40094de7a23 */ /* 0x100fe40000010808 */
[--C-:B------:R-:W-:Y:S01]  /*13df0*/  FFMA.FTZ R211, R38, c[0x0][0x2d0], -R8.reuse ;  /* 0x0000b40026d37a23 */ /* 0x100fe20000010808 */
[----:B------:R-:W-:Y:S01]  /*13e00*/  MUFU.EX2 R3, R2 ;  /* 0x0000000200037308 */ /* 0x000fe20000000800 */
        /* <DEDUP_REMOVED lines=26> */
[----:B------:R-:W-:Y:S03]  /*13fb0*/  FFMA.FTZ R162, R159, c[0x0][0x2d0], -R8 ;  /* 0x0000b4009fa27a23 */ /* 0x000fe60000010808 */
[----:B------:R-:W-:Y:S10]  /*13fc0*/  MUFU.EX2 R8, R10 ;  /* 0x0000000a00087308 */ /* 0x000ff40000000800 */
[----:B------:R-:W1:Y:S02]  /*13fd0*/  MUFU.EX2 R11, R15 ;  /* 0x0000000f000b7308 */ /* 0x000e640000000800 */
[----:B-1----:R-:W-:Y:S01]  /*13fe0*/  F2FP.PACK_AB R150, R11, R16 ;  /* 0x000000100b96723e */ /* 0x002fe200000000ff */
[----:B------:R-:W-:Y:S01]  /*13ff0*/  FFMA.FTZ R2, R3, R232, R8 ;  /* 0x000000e803027223 */ /* 0x000fe20000010008 */
[----:B------:R-:W-:Y:S01]  /*14000*/  F2FP.PACK_AB R148, R9, R8 ;  /* 0x000000080994723e */ /* 0x000fe200000000ff */
[----:B------:R-:W-:Y:S02]  /*14010*/  FMUL.FTZ R64, R3, R84 ;  /* 0x0000005403407220 */ /* 0x000fe40000410000 */
[----:B------:R-:W-:Y:S02]  /*14020*/  FADD.FTZ R10, R9, R2 ;  /* 0x00000002090a7221 */ /* 0x000fe40000010000 */
[C---:B------:R-:W-:Y:S02]  /*14030*/  FADD.FTZ R2, -R4.reuse, R5 ;  /* 0x0000000504027221 */ /* 0x040fe40000010100 */
[----:B------:R-:W-:Y:S02]  /*14040*/  FMUL.FTZ R5, R4, c[0x0][0x2d0] ;  /* 0x0000b40004057a20 */ /* 0x000fe40000410000 */
[----:B------:R-:W-:Y:S02]  /*14050*/  FMUL.FTZ R2, R2, c[0x0][0x2d0] ;  /* 0x0000b40002027a20 */ /* 0x000fe40000410000 */
[--C-:B------:R-:W-:Y:S02]  /*14060*/  FFMA.FTZ R8, R172, c[0x0][0x2d0], -R5.reuse ;  /* 0x0000b400ac087a23 */ /* 0x100fe40000010805 */
[----:B------:R-:W-:Y:S02]  /*14070*/  FMUL.FTZ R65, R3, R85 ;  /* 0x0000005503417220 */ /* 0x000fe40000410000 */
[----:B------:R-:W1:Y:S01]  /*14080*/  MUFU.EX2 R2, R2 ;  /* 0x0000000200027308 */ /* 0x000e620000000800 */
[--C-:B------:R-:W-:Y:S02]  /*14090*/  FFMA.FTZ R9, R214, c[0x0][0x2d0], -R5.reuse ;  /* 0x0000b400d6097a23 */ /* 0x100fe40000010805 */
[--C-:B------:R-:W-:Y:S02]  /*140a0*/  FFMA.FTZ R151, R171, c[0x0][0x2d0], -R5.reuse ;  /* 0x0000b400ab977a23 */ /* 0x100fe40000010805 */
[--C-:B------:R-:W-:Y:S02]  /*140b0*/  FFMA.FTZ R15, R173, c[0x0][0x2d0], -R5.reuse ;  /* 0x0000b400ad0f7a23 */ /* 0x100fe40000010805 */
[----:B------:R-:W-:Y:S02]  /*140c0*/  FMUL.FTZ R29, R3, R121 ;  /* 0x00000079031d7220 */ /* 0x000fe40000410000 */
[--C-:B------:R-:W-:Y:S01]  /*140d0*/  FFMA.FTZ R159, R165, c[0x0][0x2d0], -R5.reuse ;  /* 0x0000b400a59f7a23 */ /* 0x100fe20000010805 */
[----:B------:R2:W3:Y:S01]  /*140e0*/  MUFU.EX2 R18, R8 ;  /* 0x0000000800127308 */ /* 0x0004e20000000800 */
[--C-:B------:R-:W-:Y:S02]  /*140f0*/  FFMA.FTZ R165, R153, c[0x0][0x2d0], -R5.reuse ;  /* 0x0000b40099a57a23 */ /* 0x100fe40000010805 */
[--C-:B------:R-:W-:Y:S02]  /*14100*/  FFMA.FTZ R153, R152, c[0x0][0x2d0], -R5.reuse ;  /* 0x0000b40098997a23 */ /* 0x100fe40000010805 */
[--C-:B------:R-:W-:Y:S02]  /*14110*/  FFMA.FTZ R232, R30, c[0x0][0x2d0], -R5.reuse ;  /* 0x0000b4001ee87a23 */ /* 0x100fe40000010805 */
[C---:B------:R-:W-:Y:S02]  /*14120*/  FMUL.FTZ R28, R3.reuse, R120 ;  /* 0x00000078031c7220 */ /* 0x040fe40000410000 */
[----:B------:R-:W-:Y:S01]  /*14130*/  FMUL.FTZ R17, R3, R133 ;  /* 0x0000008503117220 */ /* 0x000fe20000410000 */
[----:B------:R-:W-:Y:S01]  /*14140*/  MUFU.EX2 R121, R15 ;  /* 0x0000000f00797308 */ /* 0x000fe20000000800 */
[--C-:B------:R-:W-:Y:S02]  /*14150*/  FFMA.FTZ R233, R27, c[0x0][0x2d0], -R5.reuse ;  /* 0x0000b4001be97a23 */ /* 0x100fe40000010805 */
[--C-:B------:R-:W-:Y:S02]  /*14160*/  FFMA.FTZ R238, R25, c[0x0][0x2d0], -R5.reuse ;  /* 0x0000b40019ee7a23 */ /* 0x100fe40000010805 */
[C---:B-1----:R-:W-:Y:S02]  /*14170*/  FMUL.FTZ R66, R2.reuse, R86 ;  /* 0x0000005602427220 */ /* 0x042fe40000410000 */
[C---:B------:R-:W-:Y:S02]  /*14180*/  FMUL.FTZ R67, R2.reuse, R87 ;  /* 0x0000005702437220 */ /* 0x040fe40000410000 */
[----:B------:R-:W1:Y:S01]  /*14190*/  LDSM.16.MT88.4 R84, [R201] ;  /* 0x00000000c954783b */ /* 0x000e620000004200 */
[C---:B------:R-:W-:Y:S01]  /*141a0*/  FMUL.FTZ R30, R2.reuse, R122 ;  /* 0x0000007a021e7220 */ /* 0x040fe20000410000 */
[----:B------:R-:W-:Y:S01]  /*141b0*/  MUFU.EX2 R15, R168 ;  /* 0x000000a8000f7308 */ /* 0x000fe20000000800 */
[----:B------:R-:W-:Y:S02]  /*141c0*/  FMUL.FTZ R19, R2, R135 ;  /* 0x0000008702137220 */ /* 0x000fe40000410000 */
[----:B--2---:R-:W-:Y:S02]  /*141d0*/  FADD.FTZ R8, R16, R10 ;  /* 0x0000000a10087221 */ /* 0x004fe40000010000 */
[----:B---3--:R-:W-:Y:S02]  /*141e0*/  FFMA.FTZ R10, R2, R247, R18 ;  /* 0x000000f7020a7223 */ /* 0x008fe40000010012 */
[----:B------:R-:W-:Y:S02]  /*141f0*/  FADD.FTZ R152, R11, R8 ;  /* 0x000000080b987221 */ /* 0x000fe40000010000 */
[C---:B------:R-:W-:Y:S01]  /*14200*/  FMUL.FTZ R8, R3.reuse, R136 ;  /* 0x0000008803087220 */ /* 0x040fe20000410000 */
[----:B------:R-:W2:Y:S01]  /*14210*/  MUFU.EX2 R11, R9 ;  /* 0x00000009000b7308 */ /* 0x000ea20000000800 */
[----:B------:R-:W-:Y:S02]  /*14220*/  FMUL.FTZ R16, R3, R132 ;  /* 0x0000008403107220 */ /* 0x000fe40000410000 */
[--C-:B------:R-:W-:Y:S02]  /*14230*/  FFMA.FTZ R156, R166, c[0x0][0x2d0], -R5.reuse ;  /* 0x0000b400a69c7a23 */ /* 0x100fe40000010805 */
[--C-:B------:R-:W-:Y:S02]  /*14240*/  FFMA.FTZ R166, R42, c[0x0][0x2d0], -R5.reuse ;  /* 0x0000b4002aa67a23 */ /* 0x100fe40000010805 */
[--C-:B------:R-:W-:Y:S02]  /*14250*/  FFMA.FTZ R161, R161, c[0x0][0x2d0], -R5.reuse ;  /* 0x0000b400a1a17a23 */ /* 0x100fe40000010805 */
[--C-:B------:R-:W-:Y:S01]  /*14260*/  FFMA.FTZ R160, R160, c[0x0][0x2d0], -R5.reuse ;  /* 0x0000b400a0a07a23 */ /* 0x100fe20000010805 */
[----:B------:R-:W3:Y:S01]  /*14270*/  MUFU.EX2 R122, R151 ;  /* 0x00000097007a7308 */ /* 0x000ee20000000800 */
[--C-:B------:R-:W-:Y:S02]  /*14280*/  FFMA.FTZ R158, R158, c[0x0][0x2d0], -R5.reuse ;  /* 0x0000b4009e9e7a23 */ /* 0x100fe40000010805 */
[--C-:B------:R-:W-:Y:S02]  /*14290*/  FFMA.FTZ R157, R157, c[0x0][0x2d0], -R5.reuse ;  /* 0x0000b4009d9d7a23 */ /* 0x100fe40000010805 */
[--C-:B------:R-:W-:Y:S02]  /*142a0*/  FFMA.FTZ R171, R39, c[0x0][0x2d0], -R5.reuse ;  /* 0x0000b40027ab7a23 */ /* 0x100fe40000010805 */
[--C-:B------:R-:W-:Y:S02]  /*142b0*/  FFMA.FTZ R172, R37, c[0x0][0x2d0], -R5.reuse ;  /* 0x0000b40025ac7a23 */ /* 0x100fe40000010805 */
[--C-:B------:R-:W-:Y:S01]  /*142c0*/  FFMA.FTZ R173, R36, c[0x0][0x2d0], -R5.reuse ;  /* 0x0000b40024ad7a23 */ /* 0x100fe20000010805 */
[----:B------:R-:W-:Y:S01]  /*142d0*/  MUFU.EX2 R168, R157 ;  /* 0x0000009d00a87308 */ /* 0x000fe20000000800 */
[--C-:B------:R-:W-:Y:S02]  /*142e0*/  FFMA.FTZ R214, R31, c[0x0][0x2d0], -R5.reuse ;  /* 0x0000b4001fd67a23 */ /* 0x100fe40000010805 */
[--C-:B------:R-:W-:Y:S01]  /*142f0*/  FFMA.FTZ R240, R23, c[0x0][0x2d0], -R5.reuse ;  /* 0x0000b40017f07a23 */ /* 0x100fe20000010805 */
[----:B--2---:R-:W-:Y:S01]  /*14300*/  F2FP.PACK_AB R149, R11, R18 ;  /* 0x000000120b95723e */ /* 0x004fe200000000ff */
[----:B------:R-:W-:Y:S02]  /*14310*/  FMUL.FTZ R9, R3, R137 ;  /* 0x0000008903097220 */ /* 0x000fe40000410000 */
[----:B------:R-:W-:Y:S02]  /*14320*/  FADD.FTZ R120, R11, R10 ;  /* 0x0000000a0b787221 */ /* 0x000fe40000010000 */
[C---:B------:R-:W-:Y:S01]  /*14330*/  FMUL.FTZ R10, R2.reuse, R138 ;  /* 0x0000008a020a7220 */ /* 0x040fe20000410000 */
[----:B------:R-:W-:Y:S01]  /*14340*/  MUFU.EX2 R165, R165 ;  /* 0x000000a500a57308 */ /* 0x000fe20000000800 */
[C---:B------:R-:W-:Y:S02]  /*14350*/  FMUL.FTZ R11, R2.reuse, R139 ;  /* 0x0000008b020b7220 */ /* 0x040fe40000410000 */
[----:B------:R-:W-:Y:S01]  /*14360*/  FMUL.FTZ R18, R2, R134 ;  /* 0x0000008602127220 */ /* 0x000fe20000410000 */
[----:B---3--:R-:W-:Y:S01]  /*14370*/  F2FP.PACK_AB R151, R122, R121 ;  /* 0x000000797a97723e */ /* 0x008fe200000000ff */
        /* <DEDUP_REMOVED lines=11> */
[--C-:B------:R-:W-:Y:S01]  /*14430*/  FFMA.FTZ R241, R22, c[0x0][0x2d0], -R5.reuse ;  /* 0x0000b40016f17a23 */ /* 0x100fe20000010805 */
[----:B------:R-:W1:Y:S01]  /*14440*/  LDSM.16.MT88.4 R84, [R202] ;  /* 0x00000000ca54783b */ /* 0x000e620000004200 */
[----:B------:R-:W-:Y:S04]  /*14450*/  FMUL.FTZ R22, R2, R130 ;  /* 0x0000008202167220 */ /* 0x000fe80000410000 */
[--C-:B------:R-:W-:Y:S01]  /*14460*/  FFMA.FTZ R245, R21, c[0x0][0x2d0], -R5.reuse ;  /* 0x0000b40015f57a23 */ /* 0x100fe20000010805 */
[----:B------:R-:W-:Y:S01]  /*14470*/  MUFU.EX2 R247, R159 ;  /* 0x0000009f00f77308 */ /* 0x000fe20000000800 */
[----:B------:R-:W-:Y:S02]  /*14480*/  FMUL.FTZ R21, R3, R129 ;  /* 0x0000008103157220 */ /* 0x000fe40000410000 */
[--C-:B------:R-:W-:Y:S02]  /*14490*/  FFMA.FTZ R155, R169, c[0x0][0x2d0], -R5.reuse ;  /* 0x0000b400a99b7a23 */ /* 0x100fe40000010805 */
[--C-:B------:R-:W-:Y:S02]  /*144a0*/  FFMA.FTZ R169, R40, c[0x0][0x2d0], -R5.reuse ;  /* 0x0000b40028a97a23 */ /* 0x100fe40000010805 */
[--C-:B------:R-:W-:Y:S02]  /*144b0*/  FFMA.FTZ R154, R167, c[0x0][0x2d0], -R5.reuse ;  /* 0x0000b400a79a7a23 */ /* 0x100fe40000010805 */
[--C-:B------:R-:W-:Y:S01]  /*144c0*/  FFMA.FTZ R167, R41, c[0x0][0x2d0], -R5.reuse ;  /* 0x0000b40029a77a23 */ /* 0x100fe20000010805 */
[----:B------:R-:W-:Y:S01]  /*144d0*/  MUFU.EX2 R159, R173 ;  /* 0x000000ad009f7308 */ /* 0x000fe20000000800 */
[----:B------:R-:W-:Y:S02]  /*144e0*/  FFMA.FTZ R5, R20, c[0x0][0x2d0], -R5 ;  /* 0x0000b40014057a23 */ /* 0x000fe40000010805 */
[C---:B------:R-:W-:Y:S02]  /*144f0*/  FMUL.FTZ R20, R3.reuse, R128 ;  /* 0x0000008003147220 */ /* 0x040fe40000410000 */
[C---:B------:R-:W-:Y:S02]  /*14500*/  FMUL.FTZ R32, R3.reuse, R116 ;  /* 0x0000007403207220 */ /* 0x040fe40000410000 */
[C---:B------:R-:W-:Y:S02]  /*14510*/  FMUL.FTZ R33, R3.reuse, R117 ;  /* 0x0000007503217220 */ /* 0x040fe40000410000 */
[C---:B------:R-:W-:Y:S01]  /*14520*/  FMUL.FTZ R34, R2.reuse, R118 ;  /* 0x0000007602227220 */ /* 0x040fe20000410000 */
[----:B------:R-:W-:Y:S01]  /*14530*/  MUFU.EX2 R249, R155 ;  /* 0x0000009b00f97308 */ /* 0x000fe20000000800 */
[C---:B------:R-:W-:Y:S02]  /*14540*/  FMUL.FTZ R35, R2.reuse, R119 ;  /* 0x0000007702237220 */ /* 0x040fe40000410000 */
[----:B------:R-:W-:Y:S01]  /*14550*/  LDSM.16.MT88.4 R116, [R204+0x3000] ;  /* 0x00300000cc74783b */ /* 0x000fe20000004200 */
[C---:B------:R-:W-:Y:S02]  /*14560*/  FMUL.FTZ R42, R2.reuse, R110 ;  /* 0x0000006e022a7220 */ /* 0x040fe40000410000 */
[C---:B------:R-:W-:Y:S02]  /*14570*/  FMUL.FTZ R43, R2.reuse, R111 ;  /* 0x0000006f022b7220 */ /* 0x040fe40000410000 */
[C---:B------:R-:W-:Y:S02]  /*14580*/  FMUL.FTZ R46, R2.reuse, R106 ;  /* 0x0000006a022e7220 */ /* 0x040fe40000410000 */
[C---:B------:R-:W-:Y:S01]  /*14590*/  FMUL.FTZ R47, R2.reuse, R107 ;  /* 0x0000006b022f7220 */ /* 0x040fe20000410000 */
[----:B------:R-:W-:Y:S01]  /*145a0*/  MUFU.EX2 R157, R232 ;  /* 0x000000e8009d7308 */ /* 0x000fe20000000800 */
[C---:B------:R-:W-:Y:S01]  /*145b0*/  FMUL.FTZ R48, R3.reuse, R100 ;  /* 0x0000006403307220 */ /* 0x040fe20000410000 */
[C---:B-1----:R-:W-:Y:S03]  /*145c0*/  HMMA.16816.F32 R20, R148.reuse, R84, R20 ;  /* 0x000000549414723c */ /* 0x042fe60000001814 */
[C---:B------:R-:W-:Y:S02]  /*145d0*/  FMUL.FTZ R49, R3.reuse, R101 ;  /* 0x0000006503317220 */ /* 0x040fe40000410000 */
[C---:B------:R-:W-:Y:S02]  /*145e0*/  FMUL.FTZ R50, R2.reuse, R102 ;  /* 0x0000006602327220 */ /* 0x040fe40000410000 */
[C---:B------:R-:W-:Y:S01]  /*145f0*/  FMUL.FTZ R51, R2.reuse, R103 ;  /* 0x0000006702337220 */ /* 0x040fe20000410000 */
[C---:B------:R-:W-:Y:S01]  /*14600*/  HMMA.16816.F32 R24, R148.reuse, R86, R24 ;  /* 0x000000569418723c */ /* 0x040fe20000001818 */
[----:B------:R-:W1:Y:S01]  /*14610*/  LDSM.16.MT88.4 R84, [R204] ;  /* 0x00000000cc54783b */ /* 0x000e620000004200 */
[----:B------:R-:W-:Y:S02]  /*14620*/  MUFU.EX2 R156, R233 ;  /* 0x000000e9009c7308 */ /* 0x000fe40000000800 */
[C---:B------:R-:W-:Y:S02]  /*14630*/  FMUL.FTZ R31, R2.reuse, R123 ;  /* 0x0000007b021f7220 */ /* 0x040fe40000410000 */
[C---:B------:R-:W-:Y:S02]  /*14640*/  FMUL.FTZ R54, R2.reuse, R98 ;  /* 0x0000006202367220 */ /* 0x040fe40000410000 */
[C---:B------:R-:W-:Y:S01]  /*14650*/  FMUL.FTZ R55, R2.reuse, R99 ;  /* 0x0000006302377220 */ /* 0x040fe20000410000 */
[----:B------:R-:W-:Y:S03]  /*14660*/  LDSM.16.MT88.4 R100, [R202+0x1800] ;  /* 0x00180000ca64783b */ /* 0x000fe60000004200 */
[C---:B------:R-:W-:Y:S01]  /*14670*/  FMUL.FTZ R58, R2.reuse, R94 ;  /* 0x0000005e023a7220 */ /* 0x040fe20000410000 */
[----:B------:R-:W-:Y:S01]  /*14680*/  MUFU.EX2 R155, R238 ;  /* 0x000000ee009b7308 */ /* 0x000fe20000000800 */
[C---:B------:R-:W-:Y:S02]  /*14690*/  FMUL.FTZ R59, R2.reuse, R95 ;  /* 0x0000005f023b7220 */ /* 0x040fe40000410000 */
[C---:B------:R-:W-:Y:S02]  /*146a0*/  FMUL.FTZ R60, R3.reuse, R88 ;  /* 0x00000058033c7220 */ /* 0x040fe40000410000 */
[C---:B------:R-:W-:Y:S02]  /*146b0*/  FMUL.FTZ R61, R3.reuse, R89 ;  /* 0x00000059033d7220 */ /* 0x040fe40000410000 */
[C---:B------:R-:W-:Y:S02]  /*146c0*/  FMUL.FTZ R62, R2.reuse, R90 ;  /* 0x0000005a023e7220 */ /* 0x040fe40000410000 */
[C---:B------:R-:W-:Y:S01]  /*146d0*/  FMUL.FTZ R63, R2.reuse, R91 ;  /* 0x0000005b023f7220 */ /* 0x040fe20000410000 */
[----:B------:R-:W-:Y:S01]  /*146e0*/  MUFU.EX2 R5, R5 ;  /* 0x0000000500057308 */ /* 0x000fe20000000800 */
[----:B------:R-:W-:Y:S01]  /*146f0*/  LDSM.16.MT88.4 R88, [R201+0x800] ;  /* 0x00080000c958783b */ /* 0x000fe20000004200 */
        /* <DEDUP_REMOVED lines=8> */
[C---:B------:R-:W-:Y:S01]  /*14780*/  FMUL.FTZ R45, R3.reuse, R105 ;  /* 0x00000069032d7220 */ /* 0x040fe20000410000 */
[C---:B-1----:R-:W-:Y:S04]  /*14790*/  HMMA.16816.F32 R28, R148.reuse, R84, R28 ;  /* 0x00000054941c723c */ /* 0x042fe8000000181c */
[----:B------:R-:W-:Y:S01]  /*147a0*/  MUFU.EX2 R105, R222 ;  /* 0x000000de00697308 */ /* 0x000fe20000000800 */
[C---:B------:R-:W-:Y:S02]  /*147b0*/  FMUL.FTZ R52, R3.reuse, R96 ;  /* 0x0000006003347220 */ /* 0x040fe40000410000 */
[C---:B------:R-:W-:Y:S01]  /*147c0*/  FMUL.FTZ R53, R3.reuse, R97 ;  /* 0x0000006103357220 */ /* 0x040fe20000410000 */
[C---:B------:R-:W-:Y:S01]  /*147d0*/  HMMA.16816.F32 R32, R148.reuse, R86, R32 ;  /* 0x000000569420723c */ /* 0x040fe20000001820 */
[----:B------:R-:W1:Y:S03]  /*147e0*/  LDSM.16.MT88.4 R84, [R203] ;  /* 0x00000000cb54783b */ /* 0x000e660000004200 */
[C---:B------:R-:W-:Y:S02]  /*147f0*/  FMUL.FTZ R56, R3.reuse, R92 ;  /* 0x0000005c03387220 */ /* 0x040fe40000410000 */
[----:B------:R-:W-:Y:S01]  /*14800*/  MUFU.EX2 R97, R174 ;  /* 0x000000ae00617308 */ /* 0x000fe20000000800 */
[C---:B------:R-:W-:Y:S02]  /*14810*/  FMUL.FTZ R57, R3.reuse, R93 ;  /* 0x0000005d03397220 */ /* 0x040fe40000410000 */
[C---:B------:R-:W-:Y:S03]  /*14820*/  FMUL.FTZ R68, R3.reuse, R68 ;  /* 0x0000004403447220 */ /* 0x040fe60000410000 */
[C---:B------:R-:W-:Y:S02]  /*14830*/  FMUL.FTZ R69, R3.reuse, R69 ;  /* 0x0000004503457220 */ /* 0x040fe40000410000 */
[C---:B------:R-:W-:Y:S02]  /*14840*/  FMUL.FTZ R72, R3.reuse, R72 ;  /* 0x0000004803487220 */ /* 0x040fe40000410000 */
[----:B------:R-:W-:Y:S01]  /*14850*/  MUFU.EX2 R93, R163 ;  /* 0x000000a3005d7308 */ /* 0x000fe20000000800 */
[----:B------:R-:W-:Y:S02]  /*14860*/  FMUL.FTZ R73, R3, R73 ;  /* 0x0000004903497220 */ /* 0x000fe40000410000 */
[C---:B------:R-:W-:Y:S02]  /*14870*/  FMUL.FTZ R70, R2.reuse, R70 ;  /* 0x0000004602467220 */ /* 0x040fe40000410000 */
[C---:B------:R-:W-:Y:S02]  /*14880*/  FMUL.FTZ R71, R2.reuse, R71 ;  /* 0x0000004702477220 */ /* 0x040fe40000410000 */
[C---:B------:R-:W-:Y:S02]  /*14890*/  FMUL.FTZ R74, R2.reuse, R74 ;  /* 0x0000004a024a7220 */ /* 0x040fe40000410000 */
[----:B------:R-:W-:Y:S01]  /*148a0*/  FMUL.FTZ R75, R2, R75 ;  /* 0x0000004b024b7220 */ /* 0x000fe20000410000 */
[----:B------:R-:W-:Y:S01]  /*148b0*/  MUFU.EX2 R92, R162 ;  /* 0x000000a2005c7308 */ /* 0x000fe20000000800 */
[----:B------:R-:W-:Y:S09]  /*148c0*/  FADD.FTZ R2, R15, R152 ;  /* 0x000000980f027221 */ /* 0x000ff20000010000 */
[----:B------:R-:W-:Y:S01]  /*148d0*/  MUFU.EX2 R96, R170 ;  /* 0x000000aa00607308 */ /* 0x000fe20000000800 */
[C---:B-1----:R-:W-:Y:S09]  /*148e0*/  HMMA.16816.F32 R36, R148.reuse, R84, R36 ;  /* 0x000000549424723c */ /* 0x042ff20000001824 */
[----:B------:R-:W-:Y:S01]  /*148f0*/  MUFU.EX2 R104, R211 ;  /* 0x000000d300687308 */ /* 0x000fe20000000800 */
[C---:B------:R-:W-:Y:S01]  /*14900*/  HMMA.16816.F32 R40, R148.reuse, R86, R40 ;  /* 0x000000569428723c */ /* 0x040fe20000001828 */
[----:B------:R-:W1:Y:S08]  /*14910*/  LDSM.16.MT88.4 R84, [R201+0x3800] ;  /* 0x00380000c954783b */ /* 0x000e700000004200 */
[----:B------:R-:W-:Y:S10]  /*14920*/  MUFU.EX2 R174, R160 ;  /* 0x000000a000ae7308 */ /* 0x000ff40000000800 */
[----:B------:R-:W-:Y:S10]  /*14930*/  MUFU.EX2 R170, R158 ;  /* 0x0000009e00aa7308 */ /* 0x000ff40000000800 */
[----:B------:R-:W-:Y:S10]  /*14940*/  MUFU.EX2 R163, R167 ;  /* 0x000000a700a37308 */ /* 0x000ff40000000800 */
[----:B------:R-:W-:Y:S01]  /*14950*/  MUFU.EX2 R109, R227 ;  /* 0x000000e3006d7308 */ /* 0x000fe20000000800 */
[C---:B-1----:R-:W-:Y:S09]  /*14960*/  HMMA.16816.F32 R44, R148.reuse, R84, R44 ;  /* 0x00000054942c723c */ /* 0x042ff2000000182c */
[----:B------:R-:W-:Y:S01]  /*14970*/  MUFU.EX2 R108, R226 ;  /* 0x000000e2006c7308 */ /* 0x000fe20000000800 */
[C---:B------:R-:W-:Y:S01]  /*14980*/  HMMA.16816.F32 R48, R148.reuse, R86, R48 ;  /* 0x000000569430723c */ /* 0x040fe20000001830 */
[----:B------:R-:W1:Y:S08]  /*14990*/  LDSM.16.MT88.4 R84, [R202+0x3800] ;  /* 0x00380000ca54783b */ /* 0x000e700000004200 */
[----:B------:R-:W-:Y:S10]  /*149a0*/  MUFU.EX2 R162, R169 ;  /* 0x000000a900a27308 */ /* 0x000ff40000000800 */
[----:B------:R-:W-:Y:S10]  /*149b0*/  MUFU.EX2 R160, R172 ;  /* 0x000000ac00a07308 */ /* 0x000ff40000000800 */
[----:B------:R-:W2:Y:S10]  /*149c0*/  MUFU.EX2 R3, R164 ;  /* 0x000000a400037308 */ /* 0x000eb40000000800 */
[----:B------:R-:W-:Y:S01]  /*149d0*/  MUFU.EX2 R164, R153 ;  /* 0x0000009900a47308 */ /* 0x000fe20000000800 */
[C---:B-1----:R-:W-:Y:S09]  /*149e0*/  HMMA.16816.F32 R52, R148.reuse, R84, R52 ;  /* 0x000000549434723c */ /* 0x042ff20000001834 */
[----:B------:R-:W-:Y:S01]  /*149f0*/  MUFU.EX2 R158, R214 ;  /* 0x000000d6009e7308 */ /* 0x000fe20000000800 */
[C---:B------:R-:W-:Y:S01]  /*14a00*/  HMMA.16816.F32 R56, R148.reuse, R86, R56 ;  /* 0x000000569438723c */ /* 0x040fe20000001838 */
[----:B------:R-:W1:Y:S02]  /*14a10*/  LDSM.16.MT88.4 R84, [R204+0x3800] ;  /* 0x00380000cc54783b */ /* 0x000e640000004200 */
[----:B--2---:R-:W-:Y:S04]  /*14a20*/  FADD.FTZ R2, R3, R2 ;  /* 0x0000000203027221 */ /* 0x004fe80000010000 */
[----:B------:R-:W-:Y:S02]  /*14a30*/  FADD.FTZ R2, R93, R2 ;  /* 0x000000025d027221 */ /* 0x000fe40000010000 */
[----:B------:R-:W-:Y:S03]  /*14a40*/  MUFU.EX2 R114, R243 ;  /* 0x000000f300727308 */ /* 0x000fe60000000800 */
[C---:B------:R-:W-:Y:S07]  /*14a50*/  FADD.FTZ R2, R92.reuse, R2 ;  /* 0x000000025c027221 */ /* 0x040fee0000010000 */
[----:B------:R-:W2:Y:S10]  /*14a60*/  MUFU.EX2 R113, R242 ;  /* 0x000000f200717308 */ /* 0x000eb40000000800 */
[----:B------:R-:W-:Y:S10]  /*14a70*/  MUFU.EX2 R112, R244 ;  /* 0x000000f400707308 */ /* 0x000ff40000000800 */
[----:B------:R-:W-:Y:S01]  /*14a80*/  MUFU.EX2 R154, R240 ;  /* 0x000000f0009a7308 */ /* 0x000fe20000000800 */
[C---:B-1----:R-:W-:Y:S08]  /*14a90*/  HMMA.16816.F32 R60, R148.reuse, R84, R60 ;  /* 0x00000054943c723c */ /* 0x042ff0000000183c */
[C---:B------:R-:W-:Y:S01]  /*14aa0*/  HMMA.16816.F32 R64, R148.reuse, R86, R64 ;  /* 0x000000569440723c */ /* 0x040fe20000001840 */
[----:B------:R-:W1:Y:S01]  /*14ab0*/  LDSM.16.MT88.4 R84, [R203+0x3800] ;  /* 0x00380000cb54783b */ /* 0x000e620000004200 */
[----:B------:R-:W3:Y:S10]  /*14ac0*/  MUFU.EX2 R153, R241 ;  /* 0x000000f100997308 */ /* 0x000ef40000000800 */
[----:B------:R-:W4:Y:S01]  /*14ad0*/  MUFU.EX2 R152, R245 ;  /* 0x000000f500987308 */ /* 0x000f220000000800 */
[C---:B-1----:R-:W-:Y:S07]  /*14ae0*/  HMMA.16816.F32 R68, R148.reuse, R84, R68 ;  /* 0x000000549444723c */ /* 0x042fee0000001844 */
[----:B------:R-:W-:Y:S01]  /*14af0*/  F2FP.PACK_AB R84, R3, R15 ;  /* 0x0000000f0354723e */ /* 0x000fe200000000ff */
[----:B------:R-:W-:Y:S01]  /*14b00*/  HMMA.16816.F32 R72, R148, R86, R72 ;  /* 0x000000569448723c */ /* 0x000fe20000001848 */
[----:B------:R-:W1:Y:S03]  /*14b10*/  MUFU.EX2 R15, R210 ;  /* 0x000000d2000f7308 */ /* 0x000e660000000800 */
[----:B------:R-:W-:Y:S03]  /*14b20*/  F2FP.PACK_AB R85, R115, R249 ;  /* 0x000000f97355723e */ /* 0x000fe600000000ff */
[----:B------:R-:W-:Y:S02]  /*14b30*/  F2FP.PACK_AB R86, R92, R93 ;  /* 0x0000005d5c56723e */ /* 0x000fe400000000ff */
[----:B------:R-:W5:Y:S02]  /*14b40*/  LDSM.16.MT88.4 R92, [R202+0x800] ;  /* 0x00080000ca5c783b */ /* 0x000f640000004200 */
[----:B------:R-:W1:Y:S01]  /*14b50*/  MUFU.EX2 R3, R175 ;  /* 0x000000af00037308 */ /* 0x000e620000000800 */
[----:B------:R-:W-:Y:S02]  /*14b60*/  F2FP.PACK_AB R87, R247, R248 ;  /* 0x000000f8f757723e */ /* 0x000fe400000000ff */
[----:B--2---:R-:W-:Y:S02]  /*14b70*/  F2FP.PACK_AB R148, R113, R114 ;  /* 0x000000727194723e */ /* 0x004fe400000000ff */
[----:B---3--:R-:W-:Y:S02]  /*14b80*/  F2FP.PACK_AB R149, R153, R154 ;  /* 0x0000009a9995723e */ /* 0x008fe400000000ff */
[----:B----4-:R-:W-:Y:S01]  /*14b90*/  F2FP.PACK_AB R151, R5, R152 ;  /* 0x000000980597723e */ /* 0x010fe200000000ff */
[C---:B------:R-:W-:Y:S02]  /*14ba0*/  HMMA.16816.F32 R8, R84.reuse, R88, R8 ;  /* 0x000000585408723c */ /* 0x040fe40000001808 */
[----:B------:R-:W2:Y:S03]  /*14bb0*/  MUFU.EX2 R175, R161 ;  /* 0x000000a100af7308 */ /* 0x000ea60000000800 */
[----:B-1----:R-:W-:Y:S03]  /*14bc0*/  FADD.FTZ R2, R15, R2 ;  /* 0x000000020f027221 */ /* 0x002fe60000010000 */
[C---:B------:R-:W-:Y:S01]  /*14bd0*/  HMMA.16816.F32 R16, R84.reuse, R90, R16 ;  /* 0x0000005a5410723c */ /* 0x040fe20000001810 */
[----:B------:R-:W1:Y:S03]  /*14be0*/  LDSM.16.MT88.4 R88, [R204+0x800] ;  /* 0x00080000cc58783b */ /* 0x000e660000004200 */
[----:B------:R-:W-:Y:S01]  /*14bf0*/  MUFU.EX2 R161, R171 ;  /* 0x000000ab00a17308 */ /* 0x000fe20000000800 */
[----:B------:R-:W-:Y:S04]  /*14c00*/  FADD.FTZ R2, R3, R2 ;  /* 0x0000000203027221 */ /* 0x000fe80000010000 */
[----:B------:R-:W-:Y:S04]  /*14c10*/  FADD.FTZ R2, R97, R2 ;  /* 0x0000000261027221 */ /* 0x000fe80000010000 */
[C---:B------:R-:W-:Y:S01]  /*14c20*/  FADD.FTZ R2, R96.reuse, R2 ;  /* 0x0000000260027221 */ /* 0x040fe20000010000 */
[C---:B-----5:R-:W-:Y:S08]  /*14c30*/  HMMA.16816.F32 R20, R84.reuse, R92, R20 ;  /* 0x0000005c5414723c */ /* 0x060ff00000001814 */
[C---:B------:R-:W-:Y:S01]  /*14c40*/  HMMA.16816.F32 R24, R84.reuse, R94, R24 ;  /* 0x0000005e5418723c */ /* 0x040fe20000001818 */
[----:B------:R-:W3:Y:S07]  /*14c50*/  LDSM.16.MT88.4 R92, [R203+0x800] ;  /* 0x00080000cb5c783b */ /* 0x000eee0000004200 */
[C---:B-1----:R-:W-:Y:S08]  /*14c60*/  HMMA.16816.F32 R28, R84.reuse, R88, R28 ;  /* 0x00000058541c723c */ /* 0x042ff0000000181c */
[C---:B------:R-:W-:Y:S01]  /*14c70*/  HMMA.16816.F32 R32, R84.reuse, R90, R32 ;  /* 0x0000005a5420723c */ /* 0x040fe20000001820 */
[----:B------:R-:W1:Y:S07]  /*14c80*/  LDSM.16.MT88.4 R88, [R201+0x4000] ;  /* 0x00400000c958783b */ /* 0x000e6e0000004200 */
[C---:B---3--:R-:W-:Y:S08]  /*14c90*/  HMMA.16816.F32 R36, R84.reuse, R92, R36 ;  /* 0x0000005c5424723c */ /* 0x048ff00000001824 */
        /* <DEDUP_REMOVED lines=12> */
[----:B------:R-:W-:Y:S01]  /*14d60*/  HMMA.16816.F32 R72, R84, R94, R72 ;  /* 0x0000005e5448723c */ /* 0x000fe20000001848 */
[----:B------:R-:W3:Y:S06]  /*14d70*/  LDSM.16.MT88.4 R92, [R202+0x1000] ;  /* 0x00100000ca5c783b */ /* 0x000eec0000004200 */
[----:B------:R-:W-:Y:S02]  /*14d80*/  F2FP.PACK_AB R86, R96, R97 ;  /* 0x000000616056723e */ /* 0x000fe400000000ff */
[----:B------:R-:W4:Y:S03]  /*14d90*/  LDSM.16.MT88.4 R96, [R204+0x1000] ;  /* 0x00100000cc60783b */ /* 0x000f260000004200 */
[----:B------:R-:W-:Y:S02]  /*14da0*/  F2FP.PACK_AB R84, R3, R15 ;  /* 0x0000000f0354723e */ /* 0x000fe400000000ff */
[----:B--2---:R-:W-:Y:S01]  /*14db0*/  F2FP.PACK_AB R85, R174, R175 ;  /* 0x000000afae55723e */ /* 0x004fe200000000ff */
[----:B------:R-:W2:Y:S01]  /*14dc0*/  MUFU.EX2 R15, R224 ;  /* 0x000000e0000f7308 */ /* 0x000ea20000000800 */
[----:B------:R-:W-:Y:S07]  /*14dd0*/  F2FP.PACK_AB R87, R168, R170 ;  /* 0x000000aaa857723e */ /* 0x000fee00000000ff */
[C---:B-1----:R-:W-:Y:S02]  /*14de0*/  HMMA.16816.F32 R8, R84.reuse, R88, R8 ;  /* 0x000000585408723c */ /* 0x042fe40000001808 */
[----:B------:R-:W1:Y:S06]  /*14df0*/  MUFU.EX2 R3, R223 ;  /* 0x000000df00037308 */ /* 0x000e6c0000000800 */
[C---:B------:R-:W-:Y:S01]  /*14e00*/  HMMA.16816.F32 R16, R84.reuse, R90, R16 ;  /* 0x0000005a5410723c */ /* 0x040fe20000001810 */
[----:B------:R-:W5:Y:S03]  /*14e10*/  LDSM.16.MT88.4 R88, [R203+0x1000] ;  /* 0x00100000cb58783b */ /* 0x000f660000004200 */
[----:B--2---:R-:W-:Y:S04]  /*14e20*/  FADD.FTZ R2, R15, R2 ;  /* 0x000000020f027221 */ /* 0x004fe80000010000 */
[C---:B---3--:R-:W-:Y:S08]  /*14e30*/  HMMA.16816.F32 R20, R84.reuse, R92, R20 ;  /* 0x0000005c5414723c */ /* 0x048ff00000001814 */
[C---:B------:R-:W-:Y:S01]  /*14e40*/  HMMA.16816.F32 R24, R84.reuse, R94, R24 ;  /* 0x0000005e5418723c */ /* 0x040fe20000001818 */
[----:B------:R-:W2:Y:S03]  /*14e50*/  LDSM.16.MT88.4 R92, [R201+0x4800] ;  /* 0x00480000c95c783b */ /* 0x000ea60000004200 */
[----:B-1----:R-:W-:Y:S04]  /*14e60*/  FADD.FTZ R2, R3, R2 ;  /* 0x0000000203027221 */ /* 0x002fe80000010000 */
[C---:B----4-:R-:W-:Y:S04]  /*14e70*/  HMMA.16816.F32 R28, R84.reuse, R96, R28 ;  /* 0x00000060541c723c */ /* 0x050fe8000000181c */
[----:B------:R-:W-:Y:S04]  /*14e80*/  FADD.FTZ R2, R105, R2 ;  /* 0x0000000269027221 */ /* 0x000fe80000010000 */
[C---:B------:R-:W-:Y:S01]  /*14e90*/  HMMA.16816.F32 R32, R84.reuse, R98, R32 ;  /* 0x000000625420723c */ /* 0x040fe20000001820 */
[----:B------:R-:W1:Y:S03]  /*14ea0*/  LDSM.16.MT88.4 R96, [R202+0x4800] ;  /* 0x00480000ca60783b */ /* 0x000e660000004200 */
[----:B------:R-:W-:Y:S04]  /*14eb0*/  FADD.FTZ R2, R104, R2 ;  /* 0x0000000268027221 */ /* 0x000fe80000010000 */
[C---:B-----5:R-:W-:Y:S08]  /*14ec0*/  HMMA.16816.F32 R36, R84.reuse, R88, R36 ;  /* 0x000000585424723c */ /* 0x060ff00000001824 */
        /* <DEDUP_REMOVED lines=19> */
[----:B------:R-:W4:Y:S07]  /*15000*/  LDSM.16.MT88.4 R84, [R204+0x1800] ;  /* 0x00180000cc54783b */ /* 0x000f2e0000004200 */
        /* <DEDUP_REMOVED lines=10> */
[C---:B------:R-:W-:Y:S04]  /*150b0*/  FADD.FTZ R2, R108.reuse, R2 ;  /* 0x000000026c027221 */ /* 0x040fe80000010000 */
        /* <DEDUP_REMOVED lines=35> */
[----:B------:R-:W1:Y:S03]  /*152f0*/  LDSM.16.MT88.4 R104, [R204+0x5800] ;  /* 0x00580000cc68783b */ /* 0x000e660000004200 */
[----:B------:R-:W-:Y:S04]  /*15300*/  FADD.FTZ R2, R114, R2 ;  /* 0x0000000272027221 */ /* 0x000fe80000010000 */
[C---:B----4-:R-:W-:Y:S04]  /*15310*/  HMMA.16816.F32 R28, R84.reuse, R100, R28 ;  /* 0x00000064541c723c */ /* 0x050fe8000000181c */
[----:B------:R-:W-:Y:S04]  /*15320*/  FADD.FTZ R2, R113, R2 ;  /* 0x0000000271027221 */ /* 0x000fe80000010000 */
[C---:B------:R-:W-:Y:S01]  /*15330*/  HMMA.16816.F32 R32, R84.reuse, R102, R32 ;  /* 0x000000665420723c */ /* 0x040fe20000001820 */
[----:B------:R-:W4:Y:S03]  /*15340*/  LDSM.16.MT88.4 R100, [R203+0x5800] ;  /* 0x00580000cb64783b */ /* 0x000f260000004200 */
[----:B------:R-:W-:Y:S04]  /*15350*/  FADD.FTZ R2, R112, R2 ;  /* 0x0000000270027221 */ /* 0x000fe80000010000 */
[C---:B------:R-:W-:Y:S07]  /*15360*/  HMMA.16816.F32 R36, R84.reuse, R88, R36 ;  /* 0x000000585424723c */ /* 0x040fee0000001824 */
[----:B------:R-:W-:Y:S01]  /*15370*/  F2FP.PACK_AB R88, R108, R109 ;  /* 0x0000006d6c58723e */ /* 0x000fe200000000ff */
[C---:B------:R-:W-:Y:S01]  /*15380*/  HMMA.16816.F32 R40, R84.reuse, R90, R40 ;  /* 0x0000005a5428723c */ /* 0x040fe20000001828 */
[----:B------:R-:W-:Y:S03]  /*15390*/  LDSM.16.MT88.4 R108, [R202+0x6000] ;  /* 0x00600000ca6c783b */ /* 0x000fe60000004200 */
[----:B------:R-:W-:Y:S03]  /*153a0*/  F2FP.PACK_AB R89, R157, R158 ;  /* 0x0000009e9d59723e */ /* 0x000fe600000000ff */
[----:B------:R-:W-:Y:S01]  /*153b0*/  F2FP.PACK_AB R90, R3, R15 ;  /* 0x0000000f035a723e */ /* 0x000fe200000000ff */
[C---:B--2---:R-:W-:Y:S01]  /*153c0*/  HMMA.16816.F32 R44, R84.reuse, R92, R44 ;  /* 0x0000005c542c723c */ /* 0x044fe2000000182c */
[----:B------:R-:W2:Y:S03]  /*153d0*/  MUFU.EX2 R15, R246 ;  /* 0x000000f6000f7308 */ /* 0x000ea60000000800 */
[----:B------:R-:W-:Y:S01]  /*153e0*/  F2FP.PACK_AB R91, R155, R156 ;  /* 0x0000009c9b5b723e */ /* 0x000fe200000000ff */
[----:B------:R-:W-:Y:S03]  /*153f0*/  FADD.FTZ R3, R121, R120 ;  /* 0x0000007879037221 */ /* 0x000fe60000010000 */
[C---:B------:R-:W-:Y:S01]  /*15400*/  HMMA.16816.F32 R48, R84.reuse, R94, R48 ;  /* 0x0000005e5430723c */ /* 0x040fe20000001830 */
[----:B------:R-:W5:Y:S07]  /*15410*/  LDSM.16.MT88.4 R92, [R201+0x2800] ;  /* 0x00280000c95c783b */ /* 0x000f6e0000004200 */
[C---:B---3--:R-:W-:Y:S08]  /*15420*/  HMMA.16816.F32 R52, R84.reuse, R96, R52 ;  /* 0x000000605434723c */ /* 0x048ff00000001834 */
[C---:B------:R-:W-:Y:S01]  /*15430*/  HMMA.16816.F32 R56, R84.reuse, R98, R56 ;  /* 0x000000625438723c */ /* 0x040fe20000001838 */
[----:B------:R-:W3:Y:S03]  /*15440*/  LDSM.16.MT88.4 R96, [R202+0x2800] ;  /* 0x00280000ca60783b */ /* 0x000ee60000004200 */
[C---:B--2---:R-:W-:Y:S01]  /*15450*/  F2FP.PACK_AB R150, R15.reuse, R112 ;  /* 0x000000700f96723e */ /* 0x044fe200000000ff */
[----:B------:R-:W-:Y:S02]  /*15460*/  FADD.FTZ R232, R15, R2 ;  /* 0x000000020fe87221 */ /* 0x000fe40000010000 */
[----:B------:R-:W-:Y:S01]  /*15470*/  FADD.FTZ R2, R122, R3 ;  /* 0x000000037a027221 */ /* 0x000fe20000010000 */
[C---:B-1----:R-:W-:Y:S04]  /*15480*/  HMMA.16816.F32 R60, R84.reuse, R104, R60 ;  /* 0x00000068543c723c */ /* 0x042fe8000000183c */
        /* <DEDUP_REMOVED lines=9> */
[C---:B-----5:R-:W-:Y:S01]  /*15520*/  HMMA.16816.F32 R8, R88.reuse, R92, R8 ;  /* 0x0000005c5808723c */ /* 0x060fe20000001808 */
        /* <DEDUP_REMOVED lines=50> */
[C---:B------:R-:W-:Y:S08]  /*15850*/  HMMA.16816.F32 R120, R148.reuse, R116, R28 ;  /* 0x000000749478723c */ /* 0x040ff0000000181c */
        /* <DEDUP_REMOVED lines=13> */
.L_x_443:
        /* <DEDUP_REMOVED lines=8> */
.L_x_541:
[----:B------:R-:W-:Y:S01]  /*159b0*/  FSETP.NE.FTZ.AND P1, PT, R8, RZ, PT ;  /* 0x000000ff0800720b */ /* 0x000fe20003f35000 */
[----:B------:R-:W-:Y:S01]  /*159c0*/  CS2R R2, SRZ ;  /* 0x0000000000027805 */ /* 0x000fe2000001ff00 */
[----:B--23--:R-:W-:Y:S01]  /*159d0*/  FADD.FTZ R4, R9, R4 ;  /* 0x0000000409047221 */ /* 0x00cfe20000010000 */
[----:B------:R-:W-:Y:S02]  /*159e0*/  MOV R27, 0xff800000 ;  /* 0xff800000001b7802 */ /* 0x000fe40000000f00 */
[----:B------:R-:W-:-:S02]  /*159f0*/  MOV R26, 0xff800000 ;  /* 0xff800000001a7802 */ /* 0x000fc40000000f00 */
[----:B------:R-:W-:-:S06]  /*15a00*/  FSETP.NE.FTZ.AND P0, PT, R4, RZ, PT ;  /* 0x000000ff0400720b */ /* 0x000fcc0003f15000 */
[----:B------:R-:W1:Y:S08]  /*15a10*/  @P1 MUFU.RCP R3, R8 ;  /* 0x0000000800031308 */ /* 0x000e700000001000 */
[----:B------:R2:W3:Y:S01]  /*15a20*/  @P1 MUFU.LG2 R10, R8 ;  /* 0x00000008000a1308 */ /* 0x0004e20000000c00 */
[----:B-1----:R-:W-:-:S07]  /*15a30*/  FMUL.FTZ R50, R3, R92 ;  /* 0x0000005c03327220 */ /* 0x002fce0000410000 */
[----:B------:R-:W1:Y:S01]  /*15a40*/  @P0 MUFU.RCP R2, R4 ;  /* 0x0000000400020308 */ /* 0x000e620000001000 */
[C---:B------:R-:W-:Y:S02]  /*15a50*/  FMUL.FTZ R51, R3.reuse, R93 ;  /* 0x0000005d03337220 */ /* 0x040fe40000410000 */
[C---:B------:R-:W-:Y:S02]  /*15a60*/  FMUL.FTZ R54, R3.reuse, R136 ;  /* 0x0000008803367220 */ /* 0x040fe40000410000 */
[C---:B------:R-:W-:Y:S02]  /*15a70*/  FMUL.FTZ R55, R3.reuse, R137 ;  /* 0x0000008903377220 */ /* 0x040fe40000410000 */
[C---:B------:R-:W-:Y:S01]  /*15a80*/  FMUL.FTZ R30, R3.reuse, R132 ;  /* 0x00000084031e7220 */ /* 0x040fe20000410000 */
[----:B--2---:R-:W-:Y:S01]  /*15a90*/  @P1 MOV R8, 0x3f317218 ;  /* 0x3f31721800081802 */ /* 0x004fe20000000f00 */
        /* <DEDUP_REMOVED lines=28> */
[----:B---3--:R-:W-:Y:S02]  /*15c60*/  @P1 FMUL.FTZ R10, R10, 0.69314718246459960938 ;  /* 0x3f3172180a0a1820 */ /* 0x008fe40000410000 */
[----:B------:R-:W-:Y:S02]  /*15c70*/  @P1 FMUL.FTZ R8, R8, c[0x0][0x2d0] ;  /* 0x0000b40008081a20 */ /* 0x000fe40000410000 */
[----:B-1----:R-:W-:Y:S02]  /*15c80*/  FMUL.FTZ R96, R2, R138 ;  /* 0x0000008a02607220 */ /* 0x002fe40000410000 */
[----:B------:R-:W-:Y:S01]  /*15c90*/  @P1 FFMA.FTZ R27, R8, R6, R10 ;  /* 0x00000006081b1223 */ /* 0x000fe2000001000a */
[----:B------:R-:W-:Y:S01]  /*15ca0*/  MOV R6, 0x1 ;  /* 0x0000000100067802 */ /* 0x000fe20000000f00 */
[----:B------:R-:W-:-:S02]  /*15cb0*/  FMUL.FTZ R97, R2, R139 ;  /* 0x0000008b02617220 */ /* 0x000fc40000410000 */
[C---:B------:R-:W-:Y:S02]  /*15cc0*/  FMUL.FTZ R68, R2.reuse, R134 ;  /* 0x0000008602447220 */ /* 0x040fe40000410000 */
[C---:B------:R-:W-:Y:S02]  /*15cd0*/  FMUL.FTZ R69, R2.reuse, R135 ;  /* 0x0000008702457220 */ /* 0x040fe40000410000 */
[C---:B------:R-:W-:Y:S01]  /*15ce0*/  FMUL.FTZ R56, R2.reuse, R130 ;  /* 0x0000008202387220 */ /* 0x040fe20000410000 */
[----:B--2---:R-:W-:Y:S01]  /*15cf0*/  @P0 MOV R4, 0x3f317218 ;  /* 0x3f31721800040802 */ /* 0x004fe20000000f00 */
        /* <DEDUP_REMOVED lines=28> */
[----:B------:R-:W-:Y:S01]  /*15ec0*/  FMUL.FTZ R67, R2, R75 ;  /* 0x0000004b02437220 */ /* 0x000fe20000410000 */
[----:B------:R-:W-:Y:S01]  /*15ed0*/  PRMT R2, R6, 0x7610, R2 ;  /* 0x0000761006027816 */ /* 0x000fe20000000002 */
[----:B------:R-:W-:Y:S02]  /*15ee0*/  @P0 FFMA.FTZ R26, R4, R5, R3 ;  /* 0x00000005041a0223 */ /* 0x000fe40000010003 */
.L_x_393:
[----:B------:R2:W5:Y:S04]  /*15ef0*/  LDL R6, [R1+0x20] ;  /* 0x0000200001067983 */ /* 0x0005680000100800 */
[----:B------:R-:W3:Y:S01]  /*15f00*/  S2R R3, SR_TID.X ;  /* 0x0000000000037919 */ /* 0x000ee20000002100 */
[----:B------:R-:W-:Y:S01]  /*15f10*/  BSSY B0, `(.L_x_460) ;  /* 0x0000011000007945 */ /* 0x000fe20003800000 */
[----:B---3--:R-:W-:-:S13]  /*15f20*/  LOP3.LUT P0, RZ, R3, 0xff, RZ, 0xc0, !PT ;  /* 0x000000ff03ff7812 */ /* 0x008fda000780c0ff */
[----:B------:R-:W-:Y:S05]  /*15f30*/  @P0 BRA `(.L_x_461) ;  /* 0x000000e000000947 */ /* 0x000fea0003800000 */
[----:B-12---:R-:W1:Y:S01]  /*15f40*/  S2R R5, SR_LANEID ;  /* 0x0000000000057919 */ /* 0x006e620000000000 */
[----:B------:R-:W-:Y:S01]  /*15f50*/  VOTEU.ANY UR5, UPT, PT ;  /* 0x0000000000057886 */ /* 0x000fe200038e0100 */
[----:B------:R-:W-:Y:S01]  /*15f60*/  IMAD.MOV.U32 R8, RZ, RZ, c[0x0][0x560] ;  /* 0x00015800ff087624 */ /* 0x000fe200078e00ff */
[----:B------:R-:W1:Y:S01]  /*15f70*/  FLO.U32 R4, UR5 ;  /* 0x0000000500047d00 */ /* 0x000e6200080e0000 */
[----:B------:R-:W-:-:S07]  /*15f80*/  IMAD.MOV.U32 R9, RZ, RZ, c[0x0][0x564] ;  /* 0x00015900ff097624 */ /* 0x000fce00078e00ff */
[----:B------:R-:W2:Y:S01]  /*15f90*/  POPC R3, UR5 ;  /* 0x0000000500037d09 */ /* 0x000ea20008000000 */
[----:B-1----:R-:W-:-:S13]  /*15fa0*/  ISETP.EQ.U32.AND P0, PT, R4, R5, PT ;  /* 0x000000050400720c */ /* 0x002fda0003f02070 */
[----:B--2---:R-:W2:Y:S04]  /*15fb0*/  @P0 ATOMG.E.ADD.STRONG.GPU PT, R3, [R8.64], R3 ;  /* 0x00000003080309a8 */ /* 0x004ea800081ee1c8 */
[----:B------:R-:W1:Y:S04]  /*15fc0*/  S2R R5, SR_LTMASK ;  /* 0x0000000000057919 */ /* 0x000e680000003900 */
[----:B--2---:R1:W2:Y:S02]  /*15fd0*/  SHFL.IDX PT, R4, R3, R4, 0x1f ;  /* 0x00001f0403047589 */ /* 0x0042a400000e0000 */
[----:B-1----:R-:W-:-:S06]  /*15fe0*/  LOP3.LUT R3, R5, UR5, RZ, 0xc0, !PT ;  /* 0x0000000505037c12 */ /* 0x002fcc000f8ec0ff */
[----:B------:R-:W2:Y:S02]  /*15ff0*/  POPC R3, R3 ;  /* 0x0000000300037309 */ /* 0x000ea40000000000 */
[----:B--2--5:R-:W-:-:S05]  /*16000*/  IADD3 R6, R4, c[0x0][0xc], R3 ;  /* 0x0000030004067a10 */ /* 0x024fca0007ffe003 */
[----:B------:R1:W-:Y:S02]  /*16010*/  STL [R1+0x20], R6 ;  /* 0x0000200601007387 */ /* 0x0003e40000100800 */
.L_x_461:
[----:B--2---:R-:W-:Y:S05]  /*16020*/  BSYNC B0 ;  /* 0x0000000000007941 */ /* 0x004fea0003800000 */
.L_x_460:
[----:B------:R-:W-:Y:S01]  /*16030*/  PRMT R2, R2, 0x9910, RZ ;  /* 0x0000991002027816 */ /* 0x000fe200000000ff */
[----:B------:R-:W-:Y:S01]  /*16040*/  BSSY B1, `(.L_x_462) ;  /* 0x00002bf000017945 */ /* 0x000fe20003800000 */
[----:B-----5:R-:W-:Y:S02]  /*16050*/  IMAD.MOV.U32 R74, RZ, RZ, R6 ;  /* 0x000000ffff4a7224 */ /* 0x020fe400078e0006 */
[----:B------:R-:W-:-:S13]  /*16060*/  ISETP.NE.AND P0, PT, R2, RZ, PT ;  /* 0x000000ff0200720c */ /* 0x000fda0003f05270 */
[----:B------:R-:W-:Y:S05]  /*16070*/  @!P0 BRA `(.L_x_463) ;  /* 0x0000206000008947 */ /* 0x000fea0003800000 */
[----:B-1----:R-:W2:Y:S04]  /*16080*/  LDL R10, [R1+0x88] ;  /* 0x00008800010a7983 */ /* 0x002ea80000100800 */
[----:B------:R-:W3:Y:S04]  /*16090*/  LDL R18, [R1+0x8c] ;  /* 0x00008c0001127983 */ /* 0x000ee80000100800 */
[----:B------:R-:W4:Y:S04]  /*160a0*/  LDL R6, [R1+0x94] ;  /* 0x0000940001067983 */ /* 0x000f280000100800 */
[----:B------:R-:W4:Y:S04]  /*160b0*/  LDL R17, [R1+0x90] ;  /* 0x0000900001117983 */ /* 0x000f280000100800 */
[----:B------:R-:W4:Y:S04]  /*160c0*/  LDL R9, [R1+0xa4] ;  /* 0x0000a40001097983 */ /* 0x000f280000100800 */
[----:B------:R-:W4:Y:S04]  /*160d0*/  LDL R8, [R1+0x9c] ;  /* 0x00009c0001087983 */ /* 0x000f280000100800 */
        /* <DEDUP_REMOVED lines=8> */
[----:B------:R-:W4:Y:S04]  /*16160*/  LDL.LU R15, [R1+0x30] ;  /* 0x00003000010f7983 */ /* 0x000f280000300800 */
[----:B--2---:R1:W-:Y:S04]  /*16170*/  STS [R10+0x80], R2 ;  /* 0x000080020a007388 */ /* 0x0043e80000000800 */
[----:B------:R2:W-:Y:S04]  /*16180*/  STS [R10+0x480], R3 ;  /* 0x000480030a007388 */ /* 0x0005e80000000800 */
[----:B---3--:R3:W-:Y:S01]  /*16190*/  STS [R18], R4 ;  /* 0x0000000412007388 */ /* 0x0087e20000000800 */
[----:B-1----:R-:W-:-:S02]  /*161a0*/  F2FP.PACK_AB R2, R69, R68 ;  /* 0x000000444502723e */ /* 0x002fc400000000ff */
[----:B--2---:R-:W-:-:S03]  /*161b0*/  F2FP.PACK_AB R3, R33, R32 ;  /* 0x000000202103723e */ /* 0x004fc600000000ff */
[----:B------:R1:W-:Y:S01]  /*161c0*/  STS [R18+0x400], R2 ;  /* 0x0004000212007388 */ /* 0x0003e20000000800 */
[----:B---3--:R-:W-:-:S03]  /*161d0*/  F2FP.PACK_AB R4, R57, R56 ;  /* 0x000000383904723e */ /* 0x008fc600000000ff */
[----:B----4-:R2:W-:Y:S04]  /*161e0*/  STS [R6+0x80], R3 ;  /* 0x0000800306007388 */ /* 0x0105e80000000800 */
[----:B------:R3:W-:Y:S01]  /*161f0*/  STS [R6+0x480], R4 ;  /* 0x0004800406007388 */ /* 0x0007e20000000800 */
[----:B-1----:R-:W-:Y:S02]  /*16200*/  F2FP.PACK_AB R2, R35, R34 ;  /* 0x000000222302723e */ /* 0x002fe400000000ff */
[----:B--2---:R-:W-:-:S03]  /*16210*/  F2FP.PACK_AB R3, R105, R104 ;  /* 0x000000686903723e */ /* 0x004fc600000000ff */
[----:B------:R1:W-:Y:S01]  /*16220*/  STS [R17], R2 ;  /* 0x0000000211007388 */ /* 0x0003e20000000800 */
[----:B---3--:R-:W-:-:S03]  /*16230*/  F2FP.PACK_AB R4, R37, R36 ;  /* 0x000000242504723e */ /* 0x008fc600000000ff */
[----:B------:R2:W-:Y:S04]  /*16240*/  STS [R17+0x400], R3 ;  /* 0x0004000311007388 */ /* 0x0005e80000000800 */
[----:B------:R3:W-:Y:S01]  /*16250*/  STS [R9+0x80], R4 ;  /* 0x0000800409007388 */ /* 0x0007e20000000800 */
        /* <DEDUP_REMOVED lines=8> */
[----:B------:R1:W-:Y:S01]  /*162e0*/  STS [R16+0x80], R2 ;  /* 0x0000800210007388 */ /* 0x0003e20000000800 */
        /* <DEDUP_REMOVED lines=10> */
[----:B--2---:R-:W2:Y:S01]  /*16390*/  LDL.LU R10, [R1+0x34] ;  /* 0x00003400010a7983 */ /* 0x004ea20000300800 */
        /* <DEDUP_REMOVED lines=8> */
[----:B------:R-:W-:Y:S04]  /*16420*/  STS [R17+0x4000], R3 ;  /* 0x0040000311007388 */ /* 0x000fe80000000800 */
[----:B------:R1:W-:Y:S01]  /*16430*/  STS [R17+0x4400], R2 ;  /* 0x0044000211007388 */ /* 0x0003e20000000800 */
[----:B----4-:R-:W-:Y:S02]  /*16440*/  F2FP.PACK_AB R5, R91, R90 ;  /* 0x0000005a5b05723e */ /* 0x010fe400000000ff */
[----:B------:R-:W-:Y:S01]  /*16450*/  F2FP.PACK_AB R4, R65, R64 ;  /* 0x000000404104723e */ /* 0x000fe200000000ff */
[----:B------:R-:W3:Y:S01]  /*16460*/  LDL.LU R6, [R1+0x40] ;  /* 0x0000400001067983 */ /* 0x000ee20000300800 */
[----:B------:R-:W-:Y:S02]  /*16470*/  ISETP.NE.U32.AND P0, PT, RZ, c[0x0][0x508], PT ;  /* 0x00014200ff007a0c */ /* 0x000fe40003f05070 */
[----:B-1----:R-:W-:-:S02]  /*16480*/  F2FP.PACK_AB R2, R93, R92 ;  /* 0x0000005c5d02723e */ /* 0x002fc400000000ff */
[----:B------:R-:W-:-:S03]  /*16490*/  F2FP.PACK_AB R3, R87, R86 ;  /* 0x000000565703723e */ /* 0x000fc600000000ff */
[----:B------:R1:W-:Y:S04]  /*164a0*/  STS [R9+0x4080], R2 ;  /* 0x0040800209007388 */ /* 0x0003e80000000800 */
[----:B------:R4:W-:Y:S04]  /*164b0*/  STS [R9+0x4480], R5 ;  /* 0x0044800509007388 */ /* 0x0009e80000000800 */
[----:B------:R-:W-:Y:S04]  /*164c0*/  STS [R8+0x4000], R4 ;  /* 0x0040000408007388 */ /* 0x000fe80000000800 */
[----:B------:R4:W-:Y:S01]  /*164d0*/  STS [R8+0x4400], R3 ;  /* 0x0044000308007388 */ /* 0x0009e20000000800 */
[----:B-1----:R-:W-:-:S05]  /*164e0*/  F2FP.PACK_AB R2, R53, R52 ;  /* 0x000000343502723e */ /* 0x002fca00000000ff */
[----:B------:R1:W-:Y:S01]  /*164f0*/  STS [R16+0x4080], R2 ;  /* 0x0040800210007388 */ /* 0x0003e20000000800 */
[----:B----4-:R-:W-:Y:S02]  /*16500*/  F2FP.PACK_AB R5, R67, R66 ;  /* 0x000000424305723e */ /* 0x010fe400000000ff */
[----:B------:R-:W-:-:S05]  /*16510*/  F2FP.PACK_AB R3, R71, R70 ;  /* 0x000000464703723e */ /* 0x000fca00000000ff */
[----:B------:R4:W-:Y:S01]  /*16520*/  STS [R16+0x4480], R3 ;  /* 0x0044800310007388 */ /* 0x0009e20000000800 */
[----:B------:R-:W-:Y:S02]  /*16530*/  ISETP.NE.AND.EX P2, PT, RZ, c[0x0][0x50c], PT, P0 ;  /* 0x00014300ff007a0c */ /* 0x000fe40003f45300 */
[----:B-1----:R-:W-:-:S05]  /*16540*/  F2FP.PACK_AB R2, R29, R28 ;  /* 0x0000001c1d02723e */ /* 0x002fca00000000ff */
[----:B------:R-:W-:Y:S04]  /*16550*/  STS [R11+0x4000], R2 ;  /* 0x004000020b007388 */ /* 0x000fe80000000800 */
[----:B------:R1:W-:Y:S04]  /*16560*/  STS [R11+0x4400], R5 ;  /* 0x004400050b007388 */ /* 0x0003e80000000800 */
[----:B------:R-:W-:Y:S01]  /*16570*/  BAR.SYNC.DEFER_BLOCKING 0x1, 0x100 ;  /* 0x0044000000007b1d */ /* 0x000fe20000010000 */
[----:B------:R-:W-:-:S04]  /*16580*/  ISETP.NE.U32.AND P3, PT, RZ, c[0x0][0x500], PT ;  /* 0x00014000ff007a0c */ /* 0x000fc80003f65070 */
[----:B------:R-:W-:Y:S02]  /*16590*/  ISETP.NE.AND.EX P3, PT, RZ, c[0x0][0x504], PT, P3 ;  /* 0x00014100ff007a0c */ /* 0x000fe40003f65330 */
[C---:B------:R-:W-:Y:S02]  /*165a0*/  @P2 IADD3 R8, P0, R15.reuse, c[0x0][0x508], RZ ;  /* 0x000142000f082a10 */ /* 0x040fe40007f1e0ff */
[----:B------:R-:W-:Y:S01]  /*165b0*/  IADD3 R4, P1, R15, c[0x0][0x500], RZ ;  /* 0x000140000f047a10 */ /* 0x000fe20007f3e0ff */
[----:B------:R-:W-:Y:S02]  /*165c0*/  IMAD.MOV.U32 R18, RZ, RZ, c[0x0][0x388] ;  /* 0x0000e200ff127624 */ /* 0x000fe400078e00ff */
[----:B----4-:R-:W-:Y:S01]  /*165d0*/  IMAD.MOV.U32 R3, RZ, RZ, RZ ;  /* 0x000000ffff037224 */ /* 0x010fe200078e00ff */
[C---:B--2---:R-:W-:Y:S02]  /*165e0*/  @P2 IADD3.X R9, R10.reuse, c[0x0][0x50c], RZ, P0, !PT ;  /* 0x000143000a092a10 */ /* 0x044fe400007fe4ff */
[----:B-1----:R-:W-:-:S03]  /*165f0*/  IADD3.X R5, R10, c[0x0][0x504], RZ, P1, !PT ;  /* 0x000141000a057a10 */ /* 0x002fc60000ffe4ff */
[----:B------:R1:W5:Y:S04]  /*16600*/  @P2 LDG.E R18, [R8.64] ;  /* 0x0000000808122981 */ /* 0x000368000c1e1900 */
[----:B------:R1:W5:Y:S01]  /*16610*/  @P3 LDG.E R3, [R4.64] ;  /* 0x0000000804033981 */ /* 0x000362000c1e1900 */
[----:B---3--:R-:W-:-:S04]  /*16620*/  ISETP.NE.AND P0, PT, R6, RZ, PT ;  /* 0x000000ff0600720c */ /* 0x008fc80003f05270 */
[----:B------:R-:W-:Y:S01]  /*16630*/  SEL R2, R6, c[0x0][0x3d4], P0 ;  /* 0x0000f50006027a07 */ /* 0x000fe20000000000 */
[----:B------:R-:W-:Y:S05]  /*16640*/  @P2 BRA `(.L_x_464) ;  /* 0x0000004000002947 */ /* 0x000fea0003800000 */
[----:B-1----:R-:W-:Y:S05]  /*16650*/  @!P3 BRA `(.L_x_464) ;  /* 0x000000300000b947 */ /* 0x002fea0003800000 */
[----:B-----5:R1:W2:Y:S04]  /*16660*/  LDG.E R18, [R4.64] ;  /* 0x0000000804127981 */ /* 0x0202a8000c1e1900 */
[----:B-1----:R-:W2:Y:S02]  /*16670*/  LDG.E R4, [R4.64+0x4] ;  /* 0x0000040804047981 */ /* 0x002ea4000c1e1900 */
[----:B--2---:R-:W-:Y:S02]  /*16680*/  IADD3 R18, -R18, R4, RZ ;  /* 0x0000000412127210 */ /* 0x004fe40007ffe1ff */
.L_x_464:
[----:B-1----:R-:W2:Y:S04]  /*16690*/  LDL.LU R8, [R1+0x38] ;  /* 0x0000380001087983 */ /* 0x002ea80000300800 */
[----:B------:R-:W3:Y:S04]  /*166a0*/  LDL R6, [R1+0x100] ;  /* 0x0001000001067983 */ /* 0x000ee80000100800 */
[----:B------:R-:W4:Y:S04]  /*166b0*/  LDL.LU R4, [R1+0x3c] ;  /* 0x00003c0001047983 */ /* 0x000f280000300800 */
[----:B------:R-:W3:Y:S04]  /*166c0*/  LDL.LU R5, [R1+0x28] ;  /* 0x0000280001057983 */ /* 0x000ee80000300800 */
[----:B------:R-:W3:Y:S04]  /*166d0*/  LDL R44, [R1+0x24] ;  /* 0x00002400012c7983 */ /* 0x000ee80000100800 */
[----:B------:R-:W3:Y:S04]  /*166e0*/  LDL R19, [R1+0x44] ;  /* 0x0000440001137983 */ /* 0x000ee80000100800 */
[----:B------:R-:W3:Y:S01]  /*166f0*/  LDL R45, [R1+0xfc] ;  /* 0x0000fc00012d7983 */ /* 0x000ee20000100800 */
[----:B------:R-:W-:Y:S01]  /*16700*/  IMAD.MOV.U32 R15, RZ, RZ, 0x368 ;  /* 0x00000368ff0f7424 */ /* 0x000fe200078e00ff */
[----:B------:R-:W-:-:S04]  /*16710*/  ISETP.GT.AND P2, PT, R2, 0x1, PT ;  /* 0x000000010200780c */ /* 0x000fc80003f44270 */
[----:B------:R-:W-:-:S04]  /*16720*/  SEL R15, R15, 0x328, P2 ;  /* 0x000003280f0f7807 */ /* 0x000fc80001000000 */
[----:B------:R-:W1:Y:S08]  /*16730*/  LDC.64 R10, c[0x0][R15+0x170] ;  /* 0x00005c000f0a7b82 */ /* 0x000e700000000a00 */
[----:B------:R-:W1:Y:S08]  /*16740*/  LDC.64 R20, c[0x0][R15+0x168] ;  /* 0x00005a000f147b82 */ /* 0x000e700000000a00 */
[----:B------:R1:W1:Y:S08]  /*16750*/  LDC.64 R24, c[0x0][R15+0x178] ;  /* 0x00005e000f187b82 */ /* 0x0002700000000a00 */
[----:B------:R1:W1:Y:S01]  /*16760*/  LDC.64 R22, c[0x0][R15+0x160] ;  /* 0x000058000f167b82 */ /* 0x0002620000000a00 */
[----:B------:R-:W-:Y:S01]  /*16770*/  IMAD.MOV.U32 R2, RZ, RZ, c[0x0][0x4e8] ;  /* 0x00013a00ff027624 */ /* 0x000fe200078e00ff */
[----:B------:R-:W-:-:S04]  /*16780*/  ISETP.NE.U32.AND P0, PT, RZ, c[0x0][0x500], PT ;  /* 0x00014000ff007a0c */ /* 0x000fc80003f05070 */
[----:B------:R-:W-:Y:S02]  /*16790*/  ISETP.NE.AND P3, PT, R2, 0x1, PT ;  /* 0x000000010200780c */ /* 0x000fe40003f65270 */
[----:B------:R-:W-:Y:S01]  /*167a0*/  ISETP.NE.AND.EX P0, PT, RZ, c[0x0][0x504], PT, P0 ;  /* 0x00014100ff007a0c */ /* 0x000fe20003f05300 */
[----:B------:R-:W1:Y:S03]  /*167b0*/  S2R R75, SR_TID.X ;  /* 0x00000000004b7919 */ /* 0x000e660000002100 */
[----:B--2---:R-:W-:Y:S02]  /*167c0*/  SEL R2, R8, RZ, !P0 ;  /* 0x000000ff08027207 */ /* 0x004fe40004000000 */
[----:B----4-:R-:W-:-:S03]  /*167d0*/  SEL R8, R4, RZ, !P0 ;  /* 0x000000ff04087207 */ /* 0x010fc60004000000 */
[----:B-1----:R-:W-:Y:S01]  /*167e0*/  IMAD R4, R11, R2, RZ ;  /* 0x000000020b047224 */ /* 0x002fe200078e02ff */
[----:B---3--:R-:W-:Y:S01]  /*167f0*/  LOP3.LUT R5, R5, 0xffff, RZ, 0xc0, !PT ;  /* 0x0000ffff05057812 */ /* 0x008fe200078ec0ff */
[----:B------:R-:W-:Y:S02]  /*16800*/  IMAD R6, R44, 0x80, R6 ;  /* 0x000000802c067824 */ /* 0x000fe400078e0206 */
[----:B------:R-:W-:Y:S02]  /*16810*/  IMAD R17, R10, R8, R4 ;  /* 0x000000080a117224 */ /* 0x000fe400078e0204 */
[----:B------:R-:W-:-:S04]  /*16820*/  @P3 IMAD.HI.U32 R16, R6, c[0x0][0x4ec], RZ ;  /* 0x00013b0006103a27 */ /* 0x000fc800078e00ff */
[----:B------:R-:W-:-:S04]  /*16830*/  IMAD.WIDE.U32 R8, R10, R2, RZ ;  /* 0x000000020a087225 */ /* 0x000fc800078e00ff */
[----:B------:R-:W-:-:S04]  /*16840*/  IMAD.WIDE.U32 R10, R20, R5, RZ ;  /* 0x00000005140a7225 */ /* 0x000fc800078e00ff */
[----:B------:R-:W-:Y:S01]  /*16850*/  IMAD.MOV.U32 R4, RZ, RZ, R6 ;  /* 0x000000ffff047224 */ /* 0x000fe200078e0006 */
[----:B------:R-:W-:Y:S01]  /*16860*/  @P3 SHF.R.U32.HI R4, RZ, c[0x0][0x4f0], R16 ;  /* 0x00013c00ff043a19 */ /* 0x000fe20000011610 */
[----:B------:R-:W-:Y:S01]  /*16870*/  IMAD R15, R21, R5, RZ ;  /* 0x00000005150f7224 */ /* 0x000fe200078e02ff */
[----:B------:R-:W-:Y:S01]  /*16880*/  SEL R16, R19, RZ, P2 ;  /* 0x000000ff13107207 */ /* 0x000fe20001000000 */
[----:B------:R-:W-:Y:S01]  /*16890*/  IMAD.IADD R19, R9, 0x1, R17 ;  /* 0x0000000109137824 */ /* 0x000fe200078e0211 */
[----:B-----5:R-:W-:Y:S01]  /*168a0*/  IADD3 R20, P1, P0, R8, R10, R3 ;  /* 0x0000000a08147210 */ /* 0x020fe2000783e003 */
[----:B------:R-:W-:Y:S01]  /*168b0*/  IMAD.IADD R8, R11, 0x1, R15 ;  /* 0x000000010b087824 */ /* 0x000fe200078e020f */
[----:B------:R-:W-:Y:S01]  /*168c0*/  SHF.R.S32.HI R15, RZ, 0x1f, R3 ;  /* 0x0000001fff0f7819 */ /* 0x000fe20000011403 */
[----:B------:R-:W-:Y:S02]  /*168d0*/  IMAD R17, R25, R16, RZ ;  /* 0x0000001019117224 */ /* 0x000fe400078e02ff */
[----:B------:R-:W-:-:S02]  /*168e0*/  IMAD.MOV R9, RZ, RZ, -R4 ;  /* 0x000000ffff097224 */ /* 0x000fc400078e0a04 */
        /* <DEDUP_REMOVED lines=14> */
[----:B------:R-:W-:Y:S01]  /*169d0*/  SHF.R.S32.HI R21, RZ, 0x1f, R75 ;  /* 0x0000001fff157819 */ /* 0x000fe2000001144b */
[----:B------:R-:W-:Y:S01]  /*169e0*/  IMAD.IADD R4, R9, 0x1, R4 ;  /* 0x0000000109047824 */ /* 0x000fe200078e0204 */
[C---:B------:R-:W-:Y:S02]  /*169f0*/  LEA R10, P0, R8.reuse, R10, 0x2 ;  /* 0x0000000a080a7211 */ /* 0x040fe400078010ff */
[----:B------:R-:W-:Y:S02]  /*16a00*/  SEL R11, R11, c[0x0][0x454], P2 ;  /* 0x000115000b0b7a07 */ /* 0x000fe40001000000 */
[----:B------:R-:W-:Y:S02]  /*16a10*/  LEA.HI R21, R21, R75, RZ, 0x5 ;  /* 0x0000004b15157211 */ /* 0x000fe400078f28ff */
[----:B------:R-:W-:Y:S02]  /*16a20*/  LEA.HI.X R8, R8, R11, R4, 0x2, P0 ;  /* 0x0000000b08087211 */ /* 0x000fe400000f1404 */
[----:B------:R-:W-:Y:S01]  /*16a30*/  LOP3.LUT R21, R21, 0xffffffe0, RZ, 0xc0, !PT ;  /* 0xffffffe015157812 */ /* 0x000fe200078ec0ff */
[----:B------:R-:W-:Y:S04]  /*16a40*/  SHFL.IDX PT, R16, R10, RZ, 0x1c1f ;  /* 0x001c1fff0a107589 */ /* 0x000fe800000e0000 */
[----:B------:R-:W1:Y:S01]  /*16a50*/  SHFL.IDX PT, R17, R8, RZ, 0x1c1f ;  /* 0x001c1fff08117589 */ /* 0x000e6200000e0000 */
[----:B------:R-:W-:-:S03]  /*16a60*/  IMAD.IADD R21, R75, 0x1, -R21 ;  /* 0x000000014b157824 */ /* 0x000fc600078e0a15 */
[----:B------:R-:W-:Y:S01]  /*16a70*/  SHFL.IDX PT, R10, R10, 0x1, 0x1c1f ;  /* 0x003c1f000a0a7f89 */ /* 0x000fe200000e0000 */
[----:B------:R-:W-:-:S03]  /*16a80*/  IMAD R4, R18, c[0x0][0x4e8], RZ ;  /* 0x00013a0012047a24 */ /* 0x000fc600078e02ff */
[----:B------:R2:W3:Y:S01]  /*16a90*/  SHFL.IDX PT, R11, R8, 0x1, 0x1c1f ;  /* 0x003c1f00080b7f89 */ /* 0x0004e200000e0000 */
[----:B------:R-:W-:Y:S01]  /*16aa0*/  LOP3.LUT P0, RZ, R21, 0x3, RZ, 0xc0, !PT ;  /* 0x0000000315ff7812 */ /* 0x000fe2000780c0ff */
[----:B--2---:R-:W-:-:S05]  /*16ab0*/  IMAD R8, R44, 0x80, R45 ;  /* 0x000000802c087824 */ /* 0x004fca00078e022d */
[C---:B------:R-:W-:Y:S02]  /*16ac0*/  IADD3 R9, R8.reuse, 0x8, RZ ;  /* 0x0000000808097810 */ /* 0x040fe40007ffe0ff */
[-C--:B------:R-:W-:Y:S02]  /*16ad0*/  ISETP.GE.OR P1, PT, R8, R4.reuse, P0 ;  /* 0x000000040800720c */ /* 0x080fe40000726670 */
[----:B------:R-:W-:-:S11]  /*16ae0*/  ISETP.GE.OR P0, PT, R9, R4, P0 ;  /* 0x000000040900720c */ /* 0x000fd60000706670 */
[----:B-1----:R1:W-:Y:S01]  /*16af0*/  @!P1 ST.E [R16.64], R27 ;  /* 0x0000001b10009985 */ /* 0x0023e2000c101908 */
[----:B------:R-:W-:-:S03]  /*16b00*/  ISETP.GE.AND P1, PT, R9, R4, PT ;  /* 0x000000040900720c */ /* 0x000fc60003f26270 */
[----:B---3--:R1:W-:Y:S01]  /*16b10*/  @!P0 ST.E [R10.64], R26 ;  /* 0x0000001a0a008985 */ /* 0x0083e2000c101908 */
[----:B------:R-:W-:Y:S02]  /*16b20*/  ISETP.GE.AND P0, PT, R8, R4, PT ;  /* 0x000000040800720c */ /* 0x000fe40003f06270 */
[----:B------:R-:W-:Y:S01]  /*16b30*/  P2R R18, PR, RZ, 0x2 ;  /* 0x00000002ff127803 */ /* 0x000fe20000000000 */
[----:B------:R-:W-:Y:S05]  /*16b40*/  @P2 BRA `(.L_x_465) ;  /* 0x0000067000002947 */ /* 0x000fea0003800000 */
[----:B------:R-:W-:Y:S01]  /*16b50*/  IMAD R15, R15, c[0x0][0x3a0], RZ ;  /* 0x0000e8000f0f7a24 */ /* 0x000fe200078e02ff */
[----:B------:R-:W-:Y:S01]  /*16b60*/  LEA R6, R44, R0, 0x7 ;  /* 0x000000002c067211 */ /* 0x000fe200078e38ff */
[C---:B------:R-:W-:Y:S01]  /*16b70*/  IMAD.WIDE.U32 R8, R3.reuse, c[0x0][0x3a0], RZ ;  /* 0x0000e80003087a25 */ /* 0x040fe200078e00ff */
[----:B-1----:R-:W-:Y:S01]  /*16b80*/  SHF.R.S32.HI R10, RZ, 0x1f, R2 ;  /* 0x0000001fff0a7819 */ /* 0x002fe20000011402 */
[----:B------:R1:W2:Y:S02]  /*16b90*/  LDS.128 R20, [R213+0x80] ;  /* 0x00008000d5147984 */ /* 0x0002a40000000c00 */
[----:B------:R-:W-:-:S02]  /*16ba0*/  IMAD R3, R3, c[0x0][0x3a4], R15 ;  /* 0x0000e90003037a24 */ /* 0x000fc400078e020f */
[----:B------:R-:W-:Y:S01]  /*16bb0*/  @P3 IMAD.HI.U32 R11, R6, c[0x0][0x4ec], RZ ;  /* 0x00013b00060b3a27 */ /* 0x000fe200078e00ff */
[----:B------:R1:W3:Y:S02]  /*16bc0*/  LDS.128 R28, [R213+0x1080] ;  /* 0x00108000d51c7984 */ /* 0x0002e40000000c00 */
[----:B------:R-:W-:Y:S01]  /*16bd0*/  IADD3 R9, R9, R3, RZ ;  /* 0x0000000309097210 */ /* 0x000fe20007ffe0ff */
[----:B------:R-:W-:Y:S01]  /*16be0*/  IMAD R10, R10, c[0x0][0x3f0], RZ ;  /* 0x0000fc000a0a7a24 */ /* 0x000fe200078e02ff */
[----:B------:R1:W4:Y:S01]  /*16bf0*/  LDS.128 R36, [R213+0x2080] ;  /* 0x00208000d5247984 */ /* 0x0003220000000c00 */
[----:B------:R-:W-:Y:S02]  /*16c00*/  MOV R3, R6 ;  /* 0x0000000600037202 */ /* 0x000fe40000000f00 */
[----:B------:R-:W-:Y:S01]  /*16c10*/  IMAD.WIDE.U32 R8, R5, c[0x0][0x3e8], R8 ;  /* 0x0000fa0005087a25 */ /* 0x000fe200078e0008 */
[----:B------:R1:W1:Y:S01]  /*16c20*/  LDS.128 R48, [R213+0x3080] ;  /* 0x00308000d5307984 */ /* 0x0002620000000c00 */
[----:B------:R-:W-:-:S02]  /*16c30*/  @P3 SHF.R.U32.HI R3, RZ, c[0x0][0x4f0], R11 ;  /* 0x00013c00ff033a19 */ /* 0x000fc4000001160b */
[----:B------:R-:W-:Y:S01]  /*16c40*/  IMAD R9, R5, c[0x0][0x3ec], R9 ;  /* 0x0000fb0005097a24 */ /* 0x000fe200078e0209 */
[----:B------:R1:W1:Y:S01]  /*16c50*/  LDS.128 R16, [R213+0x4080] ;  /* 0x00408000d5107984 */ /* 0x0002620000000c00 */
[C---:B------:R-:W-:Y:S01]  /*16c60*/  IMAD R10, R2.reuse, c[0x0][0x3f4], R10 ;  /* 0x0000fd00020a7a24 */ /* 0x040fe200078e020a */
[----:B------:R-:W-:Y:S01]  /*16c70*/  SHF.R.S32.HI R5, RZ, 0x1f, R3 ;  /* 0x0000001fff057819 */ /* 0x000fe20000011403 */
[----:B------:R-:W-:Y:S01]  /*16c80*/  IMAD.WIDE.U32 R8, R2, c[0x0][0x3f0], R8 ;  /* 0x0000fc0002087a25 */ /* 0x000fe200078e0008 */
[----:B------:R1:W1:Y:S01]  /*16c90*/  LDS.128 R24, [R213+0x5080] ;  /* 0x00508000d5187984 */ /* 0x0002620000000c00 */
[----:B------:R-:W-:-:S03]  /*16ca0*/  IADD3 R2, -R3, RZ, RZ ;  /* 0x000000ff03027210 */ /* 0x000fc60007ffe1ff */
[----:B------:R1:W1:Y:S01]  /*16cb0*/  LDS.128 R32, [R213+0x6080] ;  /* 0x00608000d5207984 */ /* 0x0002620000000c00 */
[----:B------:R-:W-:Y:S01]  /*16cc0*/  IADD3 R9, R9, R10, RZ ;  /* 0x0000000a09097210 */ /* 0x000fe20007ffe0ff */
[----:B------:R-:W-:Y:S02]  /*16cd0*/  IMAD R10, R5, c[0x0][0x3e0], RZ ;  /* 0x0000f800050a7a24 */ /* 0x000fe400078e02ff */
[----:B------:R1:W1:Y:S01]  /*16ce0*/  LDS.128 R40, [R213+0x7080] ;  /* 0x00708000d5287984 */ /* 0x0002620000000c00 */
        /* <DEDUP_REMOVED lines=9> */
[----:B------:R-:W-:Y:S02]  /*16d80*/  IADD3 R3, R3, R5, RZ ;  /* 0x0000000503037210 */ /* 0x000fe40007ffe0ff */
[----:B------:R-:W-:Y:S02]  /*16d90*/  LEA R5, R44, R81, 0x7 ;  /* 0x000000512c057211 */ /* 0x000fe400078e38ff */
[----:B------:R-:W-:Y:S01]  /*16da0*/  LEA.HI.X R6, R2, c[0x0][0x384], R3, 0x1, P0 ;  /* 0x0000e10002067a11 */ /* 0x000fe200000f0c03 */
[----:B------:R-:W-:Y:S05]  /*16db0*/  BRA.DIV ~URZ, `(.L_x_466) ;  /* 0x00003b227f007947 */ /* 0x000fea000b800000 */
[----:B--234-:R2:W3:Y:S02]  /*16dc0*/  SHFL.IDX PT, R11, R6, RZ, 0x181f ;  /* 0x00181fff060b7589 */ /* 0x01c4e400000e0000 */
.L_x_542:
[----:B------:R-:W-:Y:S05]  /*16dd0*/  BRA.DIV ~URZ, `(.L_x_467) ;  /* 0x00003b727f007947 */ /* 0x000fea000b800000 */
[----:B------:R4:W2:Y:S02]  /*16de0*/  SHFL.IDX PT, R2, R10, RZ, 0x181f ;  /* 0x00181fff0a027589 */ /* 0x0008a400000e0000 */
.L_x_543:
[----:B------:R-:W-:Y:S01]  /*16df0*/  ISETP.GE.AND P0, PT, R5, R4, PT ;  /* 0x000000040500720c */ /* 0x000fe20003f06270 */
[----:B------:R-:W-:-:S12]  /*16e00*/  BSSY B0, `(.L_x_468) ;  /* 0x000000a000007945 */ /* 0x000fd80003800000 */
[----:B------:R-:W-:Y:S05]  /*16e10*/  @P0 BRA `(.L_x_469) ;  /* 0x0000008000000947 */ /* 0x000fea0003800000 */
[----:B------:R-:W-:Y:S02]  /*16e20*/  ISETP.GE.AND P1, PT, R76, c[0x0][0x3c8], PT ;  /* 0x0000f2004c007a0c */ /* 0x000fe40003f26270 */
[----:B------:R-:W-:-:S11]  /*16e30*/  ISETP.GE.AND P0, PT, R212, c[0x0][0x3c8], PT ;  /* 0x0000f200d4007a0c */ /* 0x000fd60003f06270 */
[-C--:B--2---:R-:W-:Y:S02]  /*16e40*/  @!P1 LEA R8, P3, R76, R2.reuse, 0x1 ;  /* 0x000000024c089211 */ /* 0x084fe400078608ff */
[----:B------:R-:W-:Y:S02]  /*16e50*/  @!P0 LEA R2, P2, R212, R2, 0x1 ;  /* 0x00000002d4028211 */ /* 0x000fe400078408ff */
[-C--:B---3--:R-:W-:Y:S02]  /*16e60*/  @!P1 LEA.HI.X R9, R76, R11.reuse, R77, 0x1, P3 ;  /* 0x0000000b4c099211 */ /* 0x088fe400018f0c4d */
[----:B------:R-:W-:-:S03]  /*16e70*/  @!P0 LEA.HI.X R3, R212, R11, R230, 0x1, P2 ;  /* 0x0000000bd4038211 */ /* 0x000fc600010f0ce6 */
[----:B------:R2:W-:Y:S04]  /*16e80*/  @!P1 ST.E.128 [R8.64], R20 ;  /* 0x0000001408009985 */ /* 0x0005e8000c101d08 */
[----:B-1----:R2:W-:Y:S02]  /*16e90*/  @!P0 ST.E.128 [R2.64], R16 ;  /* 0x0000001002008985 */ /* 0x0025e4000c101d08 */
.L_x_469:
[----:B------:R-:W-:Y:S05]  /*16ea0*/  BSYNC B0 ;  /* 0x0000000000007941 */ /* 0x000fea0003800000 */
.L_x_468:
[----:B------:R-:W-:Y:S05]  /*16eb0*/  BRA.DIV ~URZ, `(.L_x_470) ;  /* 0x00003b027f007947 */ /* 0x000fea000b800000 */
[----:B---3--:R3:W4:Y:S04]  /*16ec0*/  SHFL.IDX PT, R11, R6, 0x1, 0x181f ;  /* 0x00381f00060b7f89 */ /* 0x00872800000e0000 */
[----:B--2---:R3:W2:Y:S02]  /*16ed0*/  SHFL.IDX PT, R2, R10, 0x1, 0x181f ;  /* 0x00381f000a027f89 */ /* 0x0046a400000e0000 */
.L_x_544:
[----:B------:R-:W-:Y:S01]  /*16ee0*/  IADD3 R3, R5, 0x20, RZ ;  /* 0x0000002005037810 */ /* 0x000fe20007ffe0ff */
[----:B------:R-:W-:Y:S03]  /*16ef0*/  BSSY B0, `(.L_x_471) ;  /* 0x000000b000007945 */ /* 0x000fe60003800000 */
[----:B------:R-:W-:-:S13]  /*16f00*/  ISETP.GE.AND P0, PT, R3, R4, PT ;  /* 0x000000040300720c */ /* 0x000fda0003f06270 */
[----:B------:R-:W-:Y:S05]  /*16f10*/  @P0 BRA `(.L_x_472) ;  /* 0x0000008000000947 */ /* 0x000fea0003800000 */
[----:B------:R-:W-:Y:S02]  /*16f20*/  ISETP.GE.AND P1, PT, R76, c[0x0][0x3c8], PT ;  /* 0x0000f2004c007a0c */ /* 0x000fe40003f26270 */
[----:B------:R-:W-:-:S11]  /*16f30*/  ISETP.GE.AND P0, PT, R212, c[0x0][0x3c8], PT ;  /* 0x0000f200d4007a0c */ /* 0x000fd60003f06270 */
[-C--:B--2---:R-:W-:Y:S02]  /*16f40*/  @!P1 LEA R8, P3, R76, R2.reuse, 0x1 ;  /* 0x000000024c089211 */ /* 0x084fe400078608ff */
[----:B------:R-:W-:Y:S02]  /*16f50*/  @!P0 LEA R2, P2, R212, R2, 0x1 ;  /* 0x00000002d4028211 */ /* 0x000fe400078408ff */
[-C--:B----4-:R-:W-:Y:S02]  /*16f60*/  @!P1 LEA.HI.X R9, R76, R11.reuse, R77, 0x1, P3 ;  /* 0x0000000b4c099211 */ /* 0x090fe400018f0c4d */
[----:B------:R-:W-:-:S03]  /*16f70*/  @!P0 LEA.HI.X R3, R212, R11, R230, 0x1, P2 ;  /* 0x0000000bd4038211 */ /* 0x000fc600010f0ce6 */
[----:B------:R2:W-:Y:S04]  /*16f80*/  @!P1 ST.E.128 [R8.64], R28 ;  /* 0x0000001c08009985 */ /* 0x0005e8000c101d08 */
[----:B-1----:R2:W-:Y:S02]  /*16f90*/  @!P0 ST.E.128 [R2.64], R24 ;  /* 0x0000001802008985 */ /* 0x0025e4000c101d08 */
.L_x_472:
[----:B------:R-:W-:Y:S05]  /*16fa0*/  BSYNC B0 ;  /* 0x0000000000007941 */ /* 0x000fea0003800000 */
.L_x_471:
[----:B------:R-:W-:Y:S05]  /*16fb0*/  BRA.DIV ~URZ, `(.L_x_473) ;  /* 0x00003ad27f007947 */ /* 0x000fea000b800000 */
[----:B----4-:R4:W3:Y:S02]  /*16fc0*/  SHFL.IDX PT, R11, R6, 0x2, 0x181f ;  /* 0x00581f00060b7f89 */ /* 0x0108e400000e0000 */
.L_x_545:
[----:B------:R-:W-:Y:S05]  /*16fd0*/  BRA.DIV ~URZ, `(.L_x_474) ;  /* 0x00003b227f007947 */ /* 0x000fea000b800000 */
[----:B--2---:R2:W4:Y:S02]  /*16fe0*/  SHFL.IDX PT, R2, R10, 0x2, 0x181f ;  /* 0x00581f000a027f89 */ /* 0x00452400000e0000 */
.L_x_546:
[----:B------:R-:W-:Y:S01]  /*16ff0*/  IADD3 R3, R5, 0x40, RZ ;  /* 0x0000004005037810 */ /* 0x000fe20007ffe0ff */
[----:B------:R-:W-:Y:S03]  /*17000*/  BSSY B0, `(.L_x_475) ;  /* 0x000000b000007945 */ /* 0x000fe60003800000 */
[----:B------:R-:W-:-:S13]  /*17010*/  ISETP.GE.AND P0, PT, R3, R4, PT ;  /* 0x000000040300720c */ /* 0x000fda0003f06270 */
[----:B------:R-:W-:Y:S05]  /*17020*/  @P0 BRA `(.L_x_476) ;  /* 0x0000008000000947 */ /* 0x000fea0003800000 */
[----:B------:R-:W-:Y:S02]  /*17030*/  ISETP.GE.AND P1, PT, R76, c[0x0][0x3c8], PT ;  /* 0x0000f2004c007a0c */ /* 0x000fe40003f26270 */
[----:B------:R-:W-:-:S11]  /*17040*/  ISETP.GE.AND P0, PT, R212, c[0x0][0x3c8], PT ;  /* 0x0000f200d4007a0c */ /* 0x000fd60003f06270 */
[-C--:B----4-:R-:W-:Y:S02]  /*17050*/  @!P1 LEA R8, P3, R76, R2.reuse, 0x1 ;  /* 0x000000024c089211 */ /* 0x090fe400078608ff */
[----:B------:R-:W-:Y:S02]  /*17060*/  @!P0 LEA R2, P2, R212, R2, 0x1 ;  /* 0x00000002d4028211 */ /* 0x000fe400078408ff */
[-C--:B---3--:R-:W-:Y:S02]  /*17070*/  @!P1 LEA.HI.X R9, R76, R11.reuse, R77, 0x1, P3 ;  /* 0x0000000b4c099211 */ /* 0x088fe400018f0c4d */
[----:B------:R-:W-:-:S03]  /*17080*/  @!P0 LEA.HI.X R3, R212, R11, R230, 0x1, P2 ;  /* 0x0000000bd4038211 */ /* 0x000fc600010f0ce6 */
[----:B------:R3:W-:Y:S04]  /*17090*/  @!P1 ST.E.128 [R8.64], R36 ;  /* 0x0000002408009985 */ /* 0x0007e8000c101d08 */
[----:B-1----:R3:W-:Y:S02]  /*170a0*/  @!P0 ST.E.128 [R2.64], R32 ;  /* 0x0000002002008985 */ /* 0x0027e4000c101d08 */
.L_x_476:
[----:B------:R-:W-:Y:S05]  /*170b0*/  BSYNC B0 ;  /* 0x0000000000007941 */ /* 0x000fea0003800000 */
.L_x_475:
[----:B------:R-:W-:Y:S05]  /*170c0*/  BRA.DIV ~URZ, `(.L_x_477) ;  /* 0x00003aa27f007947 */ /* 0x000fea000b800000 */
[----:B---3--:R3:W2:Y:S04]  /*170d0*/  SHFL.IDX PT, R8, R6, 0x3, 0x181f ;  /* 0x00781f0006087f89 */ /* 0x0086a800000e0000 */
[----:B----4-:R3:W4:Y:S02]  /*170e0*/  SHFL.IDX PT, R6, R10, 0x3, 0x181f ;  /* 0x00781f000a067f89 */ /* 0x01072400000e0000 */
.L_x_547:
[----:B------:R-:W-:-:S04]  /*170f0*/  IADD3 R2, R5, 0x60, RZ ;  /* 0x0000006005027810 */ /* 0x000fc80007ffe0ff */
[----:B------:R-:W-:-:S13]  /*17100*/  ISETP.GE.AND P0, PT, R2, R4, PT ;  /* 0x000000040200720c */ /* 0x000fda0003f06270 */
[----:B------:R-:W-:Y:S05]  /*17110*/  @P0 BRA `(.L_x_478) ;  /* 0x00001b1000000947 */ /* 0x000fea0003800000 */
[----:B------:R-:W-:-:S13]  /*17120*/  ISETP.GE.AND P0, PT, R76, c[0x0][0x3c8], PT ;  /* 0x0000f2004c007a0c */ /* 0x000fda0003f06270 */
[----:B----4-:R-:W-:-:S04]  /*17130*/  @!P0 LEA R2, P1, R76, R6, 0x1 ;  /* 0x000000064c028211 */ /* 0x010fc800078208ff */
[----:B--2---:R-:W-:-:S05]  /*17140*/  @!P0 LEA.HI.X R3, R76, R8, R77, 0x1, P1 ;  /* 0x000000084c038211 */ /* 0x004fca00008f0c4d */
[----:B-1----:R1:W-:Y:S01]  /*17150*/  @!P0 ST.E.128 [R2.64], R48 ;  /* 0x0000003002008985 */ /* 0x0023e2000c101d08 */
[----:B------:R-:W-:-:S13]  /*17160*/  ISETP.GE.AND P0, PT, R212, c[0x0][0x3c8], PT ;  /* 0x0000f200d4007a0c */ /* 0x000fda0003f06270 */
[----:B------:R-:W-:Y:S05]  /*17170*/  @P0 BRA `(.L_x_478) ;  /* 0x00001ab000000947 */ /* 0x000fea0003800000 */
[----:B-1----:R-:W-:-:S04]  /*17180*/  LEA R2, P0, R212, R6, 0x1 ;  /* 0x00000006d4027211 */ /* 0x002fc800078008ff */
[----:B------:R-:W-:-:S05]  /*17190*/  LEA.HI.X R3, R212, R8, R230, 0x1, P0 ;  /* 0x00000008d4037211 */ /* 0x000fca00000f0ce6 */
[----:B------:R1:W-:Y:S01]  /*171a0*/  ST.E.128 [R2.64], R40 ;  /* 0x0000002802007985 */ /* 0x0003e2000c101d08 */
[----:B------:R-:W-:Y:S05]  /*171b0*/  BRA `(.L_x_478) ;  /* 0x00001a7000007947 */ /* 0x000fea0003800000 */
.L_x_465:
[----:B-1----:R-:W2:Y:S01]  /*171c0*/  LDL.LU R10, [R1+0x44] ;  /* 0x00004400010a7983 */ /* 0x002ea20000300800 */
[----:B------:R-:W-:Y:S02]  /*171d0*/  IMAD R15, R15, c[0x0][0x408], RZ ;  /* 0x000102000f0f7a24 */ /* 0x000fe400078e02ff */
[----:B------:R-:W-:-:S04]  /*171e0*/  IMAD.WIDE.U32 R8, R3, c[0x0][0x408], RZ ;  /* 0x0001020003087a25 */ /* 0x000fc800078e00ff */
[----:B------:R-:W-:-:S05]  /*171f0*/  IMAD R3, R3, c[0x0][0x40c], R15 ;  /* 0x0001030003037a24 */ /* 0x000fca00078e020f */
[----:B------:R-:W-:Y:S02]  /*17200*/  IADD3 R9, R9, R3, RZ ;  /* 0x0000000309097210 */ /* 0x000fe40007ffe0ff */
[----:B------:R-:W-:-:S03]  /*17210*/  SHF.R.S32.HI R3, RZ, 0x1f, R2 ;  /* 0x0000001fff037819 */ /* 0x000fc60000011402 */
[----:B------:R-:W-:-:S04]  /*17220*/  IMAD.WIDE.U32 R8, R5, c[0x0][0x438], R8 ;  /* 0x00010e0005087a25 */ /* 0x000fc800078e0008 */
[----:B------:R-:W-:Y:S01]  /*17230*/  IMAD R3, R3, c[0x0][0x440], RZ ;  /* 0x0001100003037a24 */ /* 0x000fe200078e02ff */
[----:B------:R-:W-:Y:S01]  /*17240*/  MOV R4, R8 ;  /* 0x0000000800047202 */ /* 0x000fe20000000f00 */
[----:B------:R-:W-:Y:S02]  /*17250*/  IMAD R5, R5, c[0x0][0x43c], R9 ;  /* 0x00010f0005057a24 */ /* 0x000fe400078e0209 */
[----:B------:R-:W-:-:S04]  /*17260*/  @P3 IMAD.HI.U32 R9, R6, c[0x0][0x4ec], RZ ;  /* 0x00013b0006093a27 */ /* 0x000fc800078e00ff */
[C---:B------:R-:W-:Y:S02]  /*17270*/  IMAD R3, R2.reuse, c[0x0][0x444], R3 ;  /* 0x0001110002037a24 */ /* 0x040fe400078e0203 */
[----:B------:R-:W-:Y:S01]  /*17280*/  IMAD.WIDE.U32 R4, R2, c[0x0][0x440], R4 ;  /* 0x0001100002047a25 */ /* 0x000fe200078e0004 */
[----:B------:R-:W-:Y:S02]  /*17290*/  MOV R2, R6 ;  /* 0x0000000600027202 */ /* 0x000fe40000000f00 */
[----:B------:R-:W-:Y:S02]  /*172a0*/  @P3 SHF.R.U32.HI R2, RZ, c[0x0][0x4f0], R9 ;  /* 0x00013c00ff023a19 */ /* 0x000fe40000011609 */
        /* <DEDUP_REMOVED lines=19> */
.L_x_548:
[----:B------:R-:W-:Y:S05]  /*173e0*/  BRA.DIV ~URZ, `(.L_x_480) ;  /* 0x000038c27f007947 */ /* 0x000fea000b800000 */
[----:B------:R3:W4:Y:S02]  /*173f0*/  SHFL.IDX PT, R2, R5, RZ, 0x1c1f ;  /* 0x001c1fff05027589 */ /* 0x00072400000e0000 */
.L_x_549:
        /* <DEDUP_REMOVED lines=22> */
[----:B------:R-:W-:-:S04]  /*17560*/  @!P1 IMAD.MOV.U32 R3, RZ, RZ, R4 ;  /* 0x000000ffff039224 */ /* 0x000fc800078e0004 */
[----:B------:R-:W-:Y:S01]  /*17570*/  @!P1 IMAD.WIDE R10, R10, 0x4, R2 ;  /* 0x000000040a0a9825 */ /* 0x000fe200078e0202 */
[----:B--2---:R-:W-:Y:S01]  /*17580*/  ISETP.GE.AND P4, PT, R15, c[0x0][0x3c8], PT ;  /* 0x0000f2000f007a0c */ /* 0x004fe20003f86270 */
[----:B------:R-:W2:Y:S04]  /*17590*/  LDL R3, [R1+0x50] ;  /* 0x0000500001037983 */ /* 0x000ea80000100800 */
[----:B------:R3:W-:Y:S01]  /*175a0*/  @!P1 ST.E.64 [R10.64], R54 ;  /* 0x000000360a009985 */ /* 0x0007e2000c101b08 */
[----:B------:R-:W-:-:S04]  /*175b0*/  @!P0 LEA R8, P2, R25, R2, 0x2 ;  /* 0x0000000219088211 */ /* 0x000fc800078410ff */
[----:B------:R-:W-:Y:S02]  /*175c0*/  @!P0 LEA.HI.X R9, R25, R4, R26, 0x2, P2 ;  /* 0x0000000419098211 */ /* 0x000fe400010f141a */
[----:B------:R-:W4:Y:S01]  /*175d0*/  LDL R25, [R1+0x58] ;  /* 0x0000580001197983 */ /* 0x000f220000100800 */
[----:B------:R-:W-:-:S03]  /*175e0*/  ISETP.GE.AND P2, PT, R22, c[0x0][0x3c8], PT ;  /* 0x0000f20016007a0c */ /* 0x000fc60003f46270 */
[----:B------:R5:W-:Y:S01]  /*175f0*/  @!P0 ST.E.64 [R8.64], R30 ;  /* 0x0000001e08008985 */ /* 0x000be2000c101b08 */
[----:B---3--:R-:W-:-:S03]  /*17600*/  @!P3 LEA R10, P5, R17, R2, 0x2 ;  /* 0x00000002110ab211 */ /* 0x008fc600078a10ff */
[----:B------:R-:W3:Y:S01]  /*17610*/  LDL R54, [R1+0xc4] ;  /* 0x0000c40001367983 */ /* 0x000ee20000100800 */
[----:B------:R-:W-:-:S03]  /*17620*/  @!P3 LEA.HI.X R11, R17, R4, R23, 0x2, P5 ;  /* 0x00000004110bb211 */ /* 0x000fc600028f1417 */
[----:B------:R-:W2:Y:S04]  /*17630*/  LDL R26, [R1+0xb8] ;  /* 0x0000b800011a7983 */ /* 0x000ea80000100800 */
[----:B------:R-:W2:Y:S01]  /*17640*/  LDL R17, [R1+0xc8] ;  /* 0x0000c80001117983 */ /* 0x000ea20000100800 */
[----:B-----5:R-:W-:-:S03]  /*17650*/  @!P4 LEA R8, P0, R15, R2, 0x2 ;  /* 0x000000020f08c211 */ /* 0x020fc600078010ff */
[----:B------:R-:W5:Y:S01]  /*17660*/  LDL R31, [R1+0xc0] ;  /* 0x0000c000011f7983 */ /* 0x000f620000100800 */
[----:B------:R-:W-:Y:S02]  /*17670*/  ISETP.GE.AND P1, PT, R19, c[0x0][0x3c8], PT ;  /* 0x0000f20013007a0c */ /* 0x000fe40003f26270 */
[----:B------:R-:W-:Y:S01]  /*17680*/  @!P4 LEA.HI.X R9, R15, R4, R20, 0x2, P0 ;  /* 0x000000040f09c211 */ /* 0x000fe200000f1414 */
[----:B------:R-:W5:Y:S04]  /*17690*/  LDL R23, [R1+0x54] ;  /* 0x0000540001177983 */ /* 0x000f680000100800 */
[----:B------:R-:W5:Y:S04]  /*176a0*/  LDL R30, [R1+0xbc] ;  /* 0x0000bc00011e7983 */ /* 0x000f680000100800 */
[----:B------:R-:W5:Y:S04]  /*176b0*/  LDL R20, [R1+0x4c] ;  /* 0x00004c0001147983 */ /* 0x000f680000100800 */
[----:B------:R-:W5:Y:S04]  /*176c0*/  LDL R15, [R1+0x48] ;  /* 0x00004800010f7983 */ /* 0x000f680000100800 */
[----:B------:R1:W-:Y:S04]  /*176d0*/  @!P3 ST.E.64 [R10.64], R32 ;  /* 0x000000200a00b985 */ /* 0x0003e8000c101b08 */
[----:B------:R1:W-:Y:S02]  /*176e0*/  @!P4 ST.E.64 [R8.64], R34 ;  /* 0x000000220800c985 */ /* 0x0003e4000c101b08 */
[----:B-1----:R-:W-:-:S02]  /*176f0*/  @!P2 LEA R10, P5, R22, R2, 0x2 ;  /* 0x00000002160aa211 */ /* 0x002fc400078a10ff */
[C---:B------:R-:W-:Y:S02]  /*17700*/  @!P1 LEA R8, P0, R19.reuse, R2, 0x2 ;  /* 0x0000000213089211 */ /* 0x040fe400078010ff */
[-C--:B------:R-:W-:Y:S02]  /*17710*/  @!P2 LEA.HI.X R11, R22, R4.reuse, R24, 0x2, P5 ;  /* 0x00000004160ba211 */ /* 0x080fe400028f1418 */
[----:B------:R-:W5:Y:S01]  /*17720*/  LDL R22, [R1+0xb0] ;  /* 0x0000b00001167983 */ /* 0x000f620000100800 */
[----:B------:R-:W-:-:S03]  /*17730*/  @!P1 LEA.HI.X R9, R19, R4, R21, 0x2, P0 ;  /* 0x0000000413099211 */ /* 0x000fc600000f1415 */
[----:B------:R-:W5:Y:S04]  /*17740*/  LDL R24, [R1+0xb4] ;  /* 0x0000b40001187983 */ /* 0x000f680000100800 */
[----:B------:R-:W5:Y:S04]  /*17750*/  LDL R21, [R1+0xac] ;  /* 0x0000ac0001157983 */ /* 0x000f680000100800 */
[----:B------:R-:W5:Y:S01]  /*17760*/  LDL R19, [R1+0xa8] ;  /* 0x0000a80001137983 */ /* 0x000f620000100800 */
[----:B------:R-:W-:Y:S02]  /*17770*/  ISETP.GE.AND P3, PT, R75, c[0x0][0x3c8], PT ;  /* 0x0000f2004b007a0c */ /* 0x000fe40003f66270 */
[----:B------:R-:W-:Y:S01]  /*17780*/  ISETP.GE.AND P4, PT, R16, c[0x0][0x3c8], PT ;  /* 0x0000f20010007a0c */ /* 0x000fe20003f86270 */
[----:B------:R1:W-:Y:S01]  /*17790*/  @!P2 ST.E.64 [R10.64], R36 ;  /* 0x000000240a00a985 */ /* 0x0003e2000c101b08 */
[----:B------:R-:W-:-:S03]  /*177a0*/  ISETP.GE.AND P2, PT, R45, c[0x0][0x3c8], PT ;  /* 0x0000f2002d007a0c */ /* 0x000fc60003f46270 */
[----:B------:R1:W-:Y:S01]  /*177b0*/  @!P1 ST.E.64 [R8.64], R38 ;  /* 0x0000002608009985 */ /* 0x0003e2000c101b08 */
[----:B------:R-:W-:Y:S02]  /*177c0*/  ISETP.GE.AND P1, PT, R44, c[0x0][0x3c8], PT ;  /* 0x0000f2002c007a0c */ /* 0x000fe40003f26270 */
[----:B------:R-:W-:-:S03]  /*177d0*/  ISETP.GE.AND P6, PT, R27, c[0x0][0x3c8], PT ;  /* 0x0000f2001b007a0c */ /* 0x000fc60003fc6270 */
[CC--:B-1----:R-:W-:Y:S02]  /*177e0*/  @!P3 LEA R10, P5, R75.reuse, R2.reuse, 0x2 ;  /* 0x000000024b0ab211 */ /* 0x0c2fe400078a10ff */
[----:B------:R-:W-:Y:S02]  /*177f0*/  @!P4 LEA R8, P0, R16, R2, 0x2 ;  /* 0x000000021008c211 */ /* 0x000fe400078010ff */
[----:B------:R-:W-:-:S05]  /*17800*/  @!P3 LEA.HI.X R11, R75, R4, R83, 0x2, P5 ;  /* 0x000000044b0bb211 */ /* 0x000fca00028f1453 */
[----:B------:R1:W-:Y:S01]  /*17810*/  @!P3 ST.E.64 [R10.64], R40 ;  /* 0x000000280a00b985 */ /* 0x0003e2000c101b08 */
[----:B----4-:R-:W-:Y:S02]  /*17820*/  ISETP.GE.AND P5, PT, R25, c[0x0][0x3c8], PT ;  /* 0x0000f20019007a0c */ /* 0x010fe40003fa6270 */
[----:B--2---:R-:W-:Y:S02]  /*17830*/  @!P4 LEA.HI.X R9, R16, R4, R17, 0x2, P0 ;  /* 0x000000041009c211 */ /* 0x004fe400000f1411 */
[----:B------:R-:W-:-:S03]  /*17840*/  @!P2 LEA R16, P0, R45, R2, 0x2 ;  /* 0x000000022d10a211 */ /* 0x000fc600078010ff */
[----:B------:R2:W-:Y:S01]  /*17850*/  @!P4 ST.E.64 [R8.64], R42 ;  /* 0x0000002a0800c985 */ /* 0x0005e2000c101b08 */
[----:B---3--:R-:W-:Y:S02]  /*17860*/  @!P2 LEA.HI.X R17, R45, R4, R54, 0x2, P0 ;  /* 0x000000042d11a211 */ /* 0x008fe400000f1436 */
[----:B-1----:R-:W-:-:S03]  /*17870*/  @!P6 LEA R10, P0, R27, R2, 0x2 ;  /* 0x000000021b0ae211 */ /* 0x002fc600078010ff */
[----:B------:R1:W-:Y:S01]  /*17880*/  @!P2 ST.E.64 [R16.64], R60 ;  /* 0x0000003c1000a985 */ /* 0x0003e2000c101b08 */
[----:B------:R-:W-:Y:S02]  /*17890*/  ISETP.GE.AND P2, PT, R3, c[0x0][0x3c8], PT ;  /* 0x0000f20003007a0c */ /* 0x000fe40003f46270 */
[----:B-----5:R-:W-:Y:S02]  /*178a0*/  ISETP.GE.AND P4, PT, R23, c[0x0][0x3c8], PT ;  /* 0x0000f20017007a0c */ /* 0x020fe40003f86270 */
[----:B------:R-:W-:Y:S02]  /*178b0*/  @!P6 LEA.HI.X R11, R27, R4, R30, 0x2, P0 ;  /* 0x000000041b0be211 */ /* 0x000fe400000f141e */
[----:B------:R-:W-:Y:S02]  /*178c0*/  ISETP.GE.AND P0, PT, R15, c[0x0][0x3c8], PT ;  /* 0x0000f2000f007a0c */ /* 0x000fe40003f06270 */
[----:B--2---:R-:W-:-:S04]  /*178d0*/  @!P1 LEA R8, P3, R44, R2, 0x2 ;  /* 0x000000022c089211 */ /* 0x004fc800078610ff */
[----:B------:R-:W-:-:S05]  /*178e0*/  @!P1 LEA.HI.X R9, R44, R4, R31, 0x2, P3 ;  /* 0x000000042c099211 */ /* 0x000fca00018f141f */
[----:B------:R2:W-:Y:S01]  /*178f0*/  @!P1 ST.E.64 [R8.64], R46 ;  /* 0x0000002e08009985 */ /* 0x0005e2000c101b08 */
[----:B------:R-:W-:-:S03]  /*17900*/  ISETP.GE.AND P1, PT, R20, c[0x0][0x3c8], PT ;  /* 0x0000f20014007a0c */ /* 0x000fc60003f26270 */
[----:B------:R3:W-:Y:S01]  /*17910*/  @!P6 ST.E.64 [R10.64], R48 ;  /* 0x000000300a00e985 */ /* 0x0007e2000c101b08 */
[-C--:B-1----:R-:W-:Y:S02]  /*17920*/  @!P4 LEA R16, P6, R23, R2.reuse, 0x2 ;  /* 0x000000021710c211 */ /* 0x082fe400078c10ff */
[----:B--2---:R-:W-:-:S04]  /*17930*/  @!P5 LEA R8, P3, R25, R2, 0x2 ;  /* 0x000000021908d211 */ /* 0x004fc800078610ff */
[----:B------:R-:W-:Y:S02]  /*17940*/  @!P5 LEA.HI.X R9, R25, R4, R26, 0x2, P3 ;  /* 0x000000041909d211 */ /* 0x000fe400018f141a */
[----:B---3--:R-:W-:-:S03]  /*17950*/  @!P2 LEA R10, P3, R3, R2, 0x2 ;  /* 0x00000002030aa211 */ /* 0x008fc600078610ff */
[----:B------:R1:W-:Y:S01]  /*17960*/  @!P5 ST.E.64 [R8.64], R50 ;  /* 0x000000320800d985 */ /* 0x0003e2000c101b08 */
[-C--:B------:R-:W-:Y:S02]  /*17970*/  @!P2 LEA.HI.X R11, R3, R4.reuse, R22, 0x2, P3 ;  /* 0x00000004030ba211 */ /* 0x080fe400018f1416 */
[----:B------:R-:W-:-:S05]  /*17980*/  @!P4 LEA.HI.X R17, R23, R4, R24, 0x2, P6 ;  /* 0x000000041711c211 */ /* 0x000fca00030f1418 */
[----:B------:R2:W-:Y:S04]  /*17990*/  @!P4 ST.E.64 [R16.64], R92 ;  /* 0x0000005c1000c985 */ /* 0x0005e8000c101b08 */
[----:B------:R2:W-:Y:S01]  /*179a0*/  @!P2 ST.E.64 [R10.64], R64 ;  /* 0x000000400a00a985 */ /* 0x0005e2000c101b08 */
[CC--:B-1----:R-:W-:Y:S02]  /*179b0*/  @!P1 LEA R8, P5, R20.reuse, R2.reuse, 0x2 ;  /* 0x0000000214089211 */ /* 0x0c2fe400078a10ff */
[C---:B------:R-:W-:Y:S02]  /*179c0*/  @!P0 LEA R2, P3, R15.reuse, R2, 0x2 ;  /* 0x000000020f028211 */ /* 0x040fe400078610ff */
[-C--:B------:R-:W-:Y:S02]  /*179d0*/  @!P1 LEA.HI.X R9, R20, R4.reuse, R21, 0x2, P5 ;  /* 0x0000000414099211 */ /* 0x080fe400028f1415 */
[----:B------:R-:W-:-:S03]  /*179e0*/  @!P0 LEA.HI.X R3, R15, R4, R19, 0x2, P3 ;  /* 0x000000040f038211 */ /* 0x000fc600018f1413 */
[----:B------:R2:W-:Y:S04]  /*179f0*/  @!P1 ST.E.64 [R8.64], R52 ;  /* 0x0000003408009985 */ /* 0x0005e8000c101b08 */
[----:B------:R2:W-:Y:S02]  /*17a00*/  @!P0 ST.E.64 [R2.64], R28 ;  /* 0x0000001c02008985 */ /* 0x0005e4000c101b08 */
.L_x_482:
[----:B------:R-:W-:Y:S05]  /*17a10*/  BSYNC B0 ;  /* 0x0000000000007941 */ /* 0x000fea0003800000 */
.L_x_481:
[----:B------:R-:W-:Y:S05]  /*17a20*/  BRA.DIV ~URZ, `(.L_x_483) ;  /* 0x000032f27f007947 */ /* 0x000fea000b800000 */
[----:B--2---:R2:W1:Y:S04]  /*17a30*/  SHFL.IDX PT, R4, R6, 0x1, 0x1c1f ;  /* 0x003c1f0006047f89 */ /* 0x00446800000e0000 */
[----:B----4-:R2:W4:Y:S02]  /*17a40*/  SHFL.IDX PT, R2, R5, 0x1, 0x1c1f ;  /* 0x003c1f0005027f89 */ /* 0x01052400000e0000 */
.L_x_550:
[----:B------:R-:W-:-:S13]  /*17a50*/  ISETP.NE.AND P0, PT, R18, RZ, PT ;  /* 0x000000ff1200720c */ /* 0x000fda0003f05270 */
[----:B------:R-:W-:Y:S05]  /*17a60*/  @P0 BRA `(.L_x_478) ;  /* 0x000011c000000947 */ /* 0x000fea0003800000 */
[----:B------:R-:W5:Y:S04]  /*17a70*/  LDL R16, [R1+0x84] ;  /* 0x0000840001107983 */ /* 0x000f680000100800 */
[----:B--2---:R-:W2:Y:S04]  /*17a80*/  LDL R24, [R1+0x80] ;  /* 0x0000800001187983 */ /* 0x004ea80000100800 */
[----:B---3--:R-:W3:Y:S04]  /*17a90*/  LDL R20, [R1+0x7c] ;  /* 0x00007c0001147983 */ /* 0x008ee80000100800 */
[----:B----4-:R-:W4:Y:S04]  /*17aa0*/  LDL R19, [R1+0x74] ;  /* 0x0000740001137983 */ /* 0x010f280000100800 */
        /* <DEDUP_REMOVED lines=17> */
[----:B---3--:R-:W-:Y:S02]  /*17bc0*/  ISETP.GE.AND P0, PT, R20, c[0x0][0x3c8], PT ;  /* 0x0000f20014007a0c */ /* 0x008fe40003f06270 */
[----:B----4-:R-:W-:-:S07]  /*17bd0*/  ISETP.GE.AND P4, PT, R19, c[0x0][0x3c8], PT ;  /* 0x0000f20013007a0c */ /* 0x010fce0003f86270 */
[----:B------:R-:W-:Y:S02]  /*17be0*/  @!P2 IMAD.MOV.U32 R3, RZ, RZ, R4 ;  /* 0x000000ffff03a224 */ /* 0x000fe400078e0004 */
[----:B------:R-:W-:Y:S02]  /*17bf0*/  @!P1 LEA R10, P3, R24, R2, 0x2 ;  /* 0x00000002180a9211 */ /* 0x000fe400078610ff */
[----:B------:R-:W-:Y:S02]  /*17c00*/  @!P2 IMAD.WIDE R16, R16, 0x4, R2 ;  /* 0x000000041010a825 */ /* 0x000fe400078e0202 */
[----:B------:R-:W-:Y:S02]  /*17c10*/  @!P1 LEA.HI.X R11, R24, R4, R26, 0x2, P3 ;  /* 0x00000004180b9211 */ /* 0x000fe400018f141a */
[----:B------:R-:W-:Y:S01]  /*17c20*/  @!P0 LEA R8, P6, R20, R2, 0x2 ;  /* 0x0000000214088211 */ /* 0x000fe200078c10ff */
[----:B------:R-:W-:Y:S01]  /*17c30*/  @!P2 ST.E.64 [R16.64], R96 ;  /* 0x000000601000a985 */ /* 0x000fe2000c101b08 */
[----:B------:R-:W-:-:S02]  /*17c40*/  ISETP.GE.AND P5, PT, R6, c[0x0][0x3c8], PT ;  /* 0x0000f20006007a0c */ /* 0x000fc40003fa6270 */
[----:B------:R-:W-:Y:S01]  /*17c50*/  @!P0 LEA.HI.X R9, R20, R4, R22, 0x2, P6 ;  /* 0x0000000414098211 */ /* 0x000fe200030f1416 */
[----:B------:R1:W-:Y:S04]  /*17c60*/  @!P1 ST.E.64 [R10.64], R68 ;  /* 0x000000440a009985 */ /* 0x0003e8000c101b08 */
[----:B------:R-:W2:Y:S04]  /*17c70*/  LDL R26, [R1+0x60] ;  /* 0x00006000011a7983 */ /* 0x000ea80000100800 */
[----:B------:R-:W3:Y:S04]  /*17c80*/  LDL R24, [R1+0x58] ;  /* 0x0000580001187983 */ /* 0x000ee80000100800 */
[----:B------:R4:W-:Y:S01]  /*17c90*/  @!P0 ST.E.64 [R8.64], R56 ;  /* 0x0000003808008985 */ /* 0x0009e2000c101b08 */
[----:B------:R-:W-:-:S03]  /*17ca0*/  ISETP.GE.AND P3, PT, R15, c[0x0][0x3c8], PT ;  /* 0x0000f2000f007a0c */ /* 0x000fc60003f66270 */
[----:B------:R-:W5:Y:S04]  /*17cb0*/  LDL R22, [R1+0x54] ;  /* 0x0000540001167983 */ /* 0x000f680000100800 */
[----:B------:R-:W5:Y:S01]  /*17cc0*/  LDL R20, [R1+0x50] ;  /* 0x0000500001147983 */ /* 0x000f620000100800 */
[-C--:B-1----:R-:W-:Y:S02]  /*17cd0*/  @!P4 LEA R10, P6, R19, R2.reuse, 0x2 ;  /* 0x00000002130ac211 */ /* 0x082fe400078c10ff */
[----:B------:R-:W-:-:S04]  /*17ce0*/  @!P5 LEA R16, P0, R6, R2, 0x2 ;  /* 0x000000020610d211 */ /* 0x000fc800078010ff */
[----:B------:R-:W-:Y:S02]  /*17cf0*/  @!P5 LEA.HI.X R17, R6, R4, R25, 0x2, P0 ;  /* 0x000000040611d211 */ /* 0x000fe400000f1419 */
[----:B------:R-:W5:Y:S01]  /*17d00*/  LDL R6, [R1+0x4c] ;  /* 0x00004c0001067983 */ /* 0x000f620000100800 */
[----:B------:R-:W-:-:S03]  /*17d10*/  ISETP.GE.AND P2, PT, R5, c[0x0][0x3c8], PT ;  /* 0x0000f20005007a0c */ /* 0x000fc60003f46270 */
[----:B------:R-:W5:Y:S01]  /*17d20*/  LDL R25, [R1+0xb8] ;  /* 0x0000b80001197983 */ /* 0x000f620000100800 */
[----:B------:R-:W-:-:S04]  /*17d30*/  P2R R3, PR, RZ, 0x40 ;  /* 0x00000040ff037803 */ /* 0x000fc80000000000 */
[----:B------:R-:W-:-:S04]  /*17d40*/  ISETP.NE.AND P0, PT, R3, RZ, PT ;  /* 0x000000ff0300720c */ /* 0x000fc80003f05270 */
[----:B------:R-:W-:Y:S02]  /*17d50*/  @!P4 LEA.HI.X R11, R19, R4, R23, 0x2, P0 ;  /* 0x00000004130bc211 */ /* 0x000fe400000f1417 */
[----:B------:R-:W5:Y:S01]  /*17d60*/  LDL R19, [R1+0xbc] ;  /* 0x0000bc0001137983 */ /* 0x000f620000100800 */
[----:B----4-:R-:W-:-:S03]  /*17d70*/  @!P3 LEA R8, P6, R15, R2, 0x2 ;  /* 0x000000020f08b211 */ /* 0x010fc600078c10ff */
[----:B------:R-:W4:Y:S01]  /*17d80*/  LDL R23, [R1+0xb4] ;  /* 0x0000b40001177983 */ /* 0x000f220000100800 */
[----:B------:R-:W-:-:S03]  /*17d90*/  @!P3 LEA.HI.X R9, R15, R4, R21, 0x2, P6 ;  /* 0x000000040f09b211 */ /* 0x000fc600030f1415 */
[----:B------:R1:W-:Y:S04]  /*17da0*/  @!P5 ST.E.64 [R16.64], R104 ;  /* 0x000000681000d985 */ /* 0x0003e8000c101b08 */
[----:B------:R-:W4:Y:S04]  /*17db0*/  LDL R21, [R1+0xb0] ;  /* 0x0000b00001157983 */ /* 0x000f280000100800 */
[----:B------:R1:W-:Y:S04]  /*17dc0*/  @!P4 ST.E.64 [R10.64], R72 ;  /* 0x000000480a00c985 */ /* 0x0003e8000c101b08 */
[----:B------:R-:W4:Y:S04]  /*17dd0*/  LDL R15, [R1+0xac] ;  /* 0x0000ac00010f7983 */ /* 0x000f280000100800 */
[----:B------:R1:W-:Y:S02]  /*17de0*/  @!P3 ST.E.64 [R8.64], R58 ;  /* 0x0000003a0800b985 */ /* 0x0003e4000c101b08 */
[----:B-1----:R-:W-:-:S04]  /*17df0*/  @!P2 LEA R16, P3, R5, R2, 0x2 ;  /* 0x000000020510a211 */ /* 0x002fc800078610ff */
[----:B------:R-:W-:Y:S02]  /*17e00*/  @!P2 LEA.HI.X R17, R5, R4, R32, 0x2, P3 ;  /* 0x000000040511a211 */ /* 0x000fe400018f1420 */
[----:B------:R-:W4:Y:S01]  /*17e10*/  LDL R5, [R1+0x48] ;  /* 0x0000480001057983 */ /* 0x000f220000100800 */
[----:B------:R-:W-:Y:S02]  /*17e20*/  ISETP.GE.AND P1, PT, R30, c[0x0][0x3c8], PT ;  /* 0x0000f2001e007a0c */ /* 0x000fe40003f26270 */
[----:B------:R-:W-:-:S11]  /*17e30*/  ISETP.GE.AND P0, PT, R28, c[0x0][0x3c8], PT ;  /* 0x0000f2001c007a0c */ /* 0x000fd60003f06270 */
[-C--:B------:R-:W-:Y:S02]  /*17e40*/  @!P1 LEA R10, P4, R30, R2.reuse, 0x2 ;  /* 0x000000021e0a9211 */ /* 0x080fe400078810ff */
[----:B------:R-:W-:-:S11]  /*17e50*/  @!P0 LEA R8, P6, R28, R2, 0x2 ;  /* 0x000000021c088211 */ /* 0x000fd600078c10ff */
[----:B------:R-:W-:-:S04]  /*17e60*/  P2R R3, PR, RZ, 0x10 ;  /* 0x00000010ff037803 */ /* 0x000fc80000000000 */
[----:B------:R-:W-:Y:S02]  /*17e70*/  ISETP.NE.AND P3, PT, R3, RZ, PT ;  /* 0x000000ff0300720c */ /* 0x000fe40003f65270 */
[----:B------:R-:W-:Y:S02]  /*17e80*/  ISETP.GE.AND P4, PT, R18, c[0x0][0x3c8], PT ;  /* 0x0000f20012007a0c */ /* 0x000fe40003f86270 */
[-C--:B------:R-:W-:Y:S02]  /*17e90*/  @!P1 LEA.HI.X R11, R30, R4.reuse, R31, 0x2, P3 ;  /* 0x000000041e0b9211 */ /* 0x080fe400018f141f */
[----:B------:R-:W-:Y:S01]  /*17ea0*/  @!P0 LEA.HI.X R9, R28, R4, R29, 0x2, P6 ;  /* 0x000000041c098211 */ /* 0x000fe200030f141d */
[----:B------:R-:W-:Y:S04]  /*17eb0*/  @!P2 ST.E.64 [R16.64], R108 ;  /* 0x0000006c1000a985 */ /* 0x000fe8000c101b08 */
[----:B------:R-:W-:Y:S04]  /*17ec0*/  @!P1 ST.E.64 [R10.64], R100 ;  /* 0x000000640a009985 */ /* 0x000fe8000c101b08 */
[----:B------:R1:W-:Y:S02]  /*17ed0*/  @!P0 ST.E.64 [R8.64], R62 ;  /* 0x0000003e08008985 */ /* 0x0003e4000c101b08 */
[----:B-1----:R-:W-:-:S02]  /*17ee0*/  @!P4 LEA R8, P6, R18, R2, 0x2 ;  /* 0x000000021208c211 */ /* 0x002fc400078c10ff */
[----:B--2---:R-:W-:Y:S02]  /*17ef0*/  ISETP.GE.AND P5, PT, R26, c[0x0][0x3c8], PT ;  /* 0x0000f2001a007a0c */ /* 0x004fe40003fa6270 */
[----:B---3--:R-:W-:-:S11]  /*17f00*/  ISETP.GE.AND P3, PT, R24, c[0x0][0x3c8], PT ;  /* 0x0000f20018007a0c */ /* 0x008fd60003f66270 */
[----:B------:R-:W-:-:S04]  /*17f10*/  @!P5 LEA R10, P0, R26, R2, 0x2 ;  /* 0x000000021a0ad211 */ /* 0x000fc800078010ff */
[----:B------:R-:W-:-:S05]  /*17f20*/  @!P5 LEA.HI.X R11, R26, R4, R27, 0x2, P0 ;  /* 0x000000041a0bd211 */ /* 0x000fca00000f141b */
[----:B------:R1:W-:Y:S01]  /*17f30*/  @!P5 ST.E.64 [R10.64], R84 ;  /* 0x000000540a00d985 */ /* 0x0003e2000c101b08 */
[----:B-----5:R-:W-:Y:S02]  /*17f40*/  ISETP.GE.AND P2, PT, R22, c[0x0][0x3c8], PT ;  /* 0x0000f20016007a0c */ /* 0x020fe40003f46270 */
[----:B------:R-:W-:Y:S02]  /*17f50*/  ISETP.GE.AND P1, PT, R20, c[0x0][0x3c8], PT ;  /* 0x0000f20014007a0c */ /* 0x000fe40003f26270 */
[----:B------:R-:W-:Y:S02]  /*17f60*/  ISETP.GE.AND P0, PT, R6, c[0x0][0x3c8], PT ;  /* 0x0000f20006007a0c */ /* 0x000fe40003f06270 */
[----:B------:R-:W-:Y:S02]  /*17f70*/  @!P4 LEA.HI.X R9, R18, R4, R19, 0x2, P6 ;  /* 0x000000041209c211 */ /* 0x000fe400030f1413 */
[----:B------:R-:W-:-:S03]  /*17f80*/  @!P3 LEA R18, P5, R24, R2, 0x2 ;  /* 0x000000021812b211 */ /* 0x000fc600078a10ff */
[----:B------:R2:W-:Y:S02]  /*17f90*/  @!P4 ST.E.64 [R8.64], R88 ;  /* 0x000000580800c985 */ /* 0x0005e4000c101b08 */
[----:B------:R-:W-:-:S08]  /*17fa0*/  @!P2 LEA R16, P6, R22, R2, 0x2 ;  /* 0x000000021610a211 */ /* 0x000fd000078c10ff */
[----:B------:R-:W-:-:S04]  /*17fb0*/  P2R R3, PR, RZ, 0x20 ;  /* 0x00000020ff037803 */ /* 0x000fc80000000000 */
[----:B------:R-:W-:Y:S02]  /*17fc0*/  ISETP.NE.AND P4, PT, R3, RZ, PT ;  /* 0x000000ff0300720c */ /* 0x000fe40003f85270 */
[----:B-1----:R-:W-:Y:S02]  /*17fd0*/  @!P1 LEA R10, P5, R20, R2, 0x2 ;  /* 0x00000002140a9211 */ /* 0x002fe400078a10ff */
[-C--:B------:R-:W-:Y:S02]  /*17fe0*/  @!P3 LEA.HI.X R19, R24, R4.reuse, R25, 0x2, P4 ;  /* 0x000000041813b211 */ /* 0x080fe400020f1419 */
[-C--:B----4-:R-:W-:Y:S02]  /*17ff0*/  @!P2 LEA.HI.X R17, R22, R4.reuse, R23, 0x2, P6 ;  /* 0x000000041611a211 */ /* 0x090fe400030f1417 */
[----:B------:R-:W-:Y:S01]  /*18000*/  @!P1 LEA.HI.X R11, R20, R4, R21, 0x2, P5 ;  /* 0x00000004140b9211 */ /* 0x000fe200028f1415 */
[----:B------:R1:W-:Y:S01]  /*18010*/  @!P3 ST.E.64 [R18.64], R94 ;  /* 0x0000005e1200b985 */ /* 0x0003e2000c101b08 */
[----:B--2---:R-:W-:-:S03]  /*18020*/  @!P0 LEA R8, P4, R6, R2, 0x2 ;  /* 0x0000000206088211 */ /* 0x004fc600078810ff */
[----:B------:R1:W-:Y:S01]  /*18030*/  @!P2 ST.E.64 [R16.64], R90 ;  /* 0x0000005a1000a985 */ /* 0x0003e2000c101b08 */
[----:B------:R-:W-:-:S03]  /*18040*/  @!P0 LEA.HI.X R9, R6, R4, R15, 0x2, P4 ;  /* 0x0000000406098211 */ /* 0x000fc600020f140f */
[----:B------:R1:W-:Y:S04]  /*18050*/  @!P1 ST.E.64 [R10.64], R86 ;  /* 0x000000560a009985 */ /* 0x0003e8000c101b08 */
[----:B------:R1:W-:Y:S01]  /*18060*/  @!P0 ST.E.64 [R8.64], R70 ;  /* 0x0000004608008985 */ /* 0x0003e2000c101b08 */
[----:B------:R-:W-:-:S13]  /*18070*/  ISETP.GE.AND P0, PT, R5, c[0x0][0x3c8], PT ;  /* 0x0000f20005007a0c */ /* 0x000fda0003f06270 */
[----:B------:R-:W-:Y:S05]  /*18080*/  @P0 BRA `(.L_x_478) ;  /* 0x00000ba000000947 */ /* 0x000fea0003800000 */
[----:B------:R-:W2:Y:S01]  /*18090*/  LDL R6, [R1+0xa8] ;  /* 0x0000a80001067983 */ /* 0x000ea20000100800 */
[----:B------:R-:W-:-:S04]  /*180a0*/  LEA R2, P0, R5, R2, 0x2 ;  /* 0x0000000205027211 */ /* 0x000fc800078010ff */
[----:B--2---:R-:W-:-:S05]  /*180b0*/  LEA.HI.X R3, R5, R4, R6, 0x2, P0 ;  /* 0x0000000405037211 */ /* 0x004fca00000f1406 */
[----:B------:R2:W-:Y:S01]  /*180c0*/  ST.E.64 [R2.64], R66 ;  /* 0x0000004202007985 */ /* 0x0005e2000c101b08 */
[----:B------:R-:W-:Y:S05]  /*180d0*/  BRA `(.L_x_478) ;  /* 0x00000b5000007947 */ /* 0x000fea0003800000 */
.L_x_463:
[----:B------:R-:W2:Y:S04]  /*180e0*/  LDL.LU R2, [R1+0x30] ;  /* 0x0000300001027983 */ /* 0x000ea80000300800 */
[----:B-1----:R-:W3:Y:S01]  /*180f0*/  LDL.LU R6, [R1+0x34] ;  /* 0x0000340001067983 */ /* 0x002ee20000300800 */
[----:B------:R-:W-:Y:S02]  /*18100*/  ISETP.NE.U32.AND P0, PT, RZ, c[0x0][0x508], PT ;  /* 0x00014200ff007a0c */ /* 0x000fe40003f05070 */
[----:B------:R-:W-:Y:S01]  /*18110*/  ISETP.NE.U32.AND P3, PT, RZ, c[0x0][0x500], PT ;  /* 0x00014000ff007a0c */ /* 0x000fe20003f65070 */
[----:B------:R-:W4:Y:S01]  /*18120*/  LDL.LU R3, [R1+0x40] ;  /* 0x0000400001037983 */ /* 0x000f220000300800 */
[----:B------:R-:W-:Y:S01]  /*18130*/  ISETP.NE.AND.EX P2, PT, RZ, c[0x0][0x50c], PT, P0 ;  /* 0x00014300ff007a0c */ /* 0x000fe20003f45300 */
[----:B------:R-:W-:Y:S01]  /*18140*/  IMAD.MOV.U32 R23, RZ, RZ, c[0x0][0x388] ;  /* 0x0000e200ff177624 */ /* 0x000fe200078e00ff */
[----:B------:R-:W-:-:S02]  /*18150*/  ISETP.NE.AND.EX P3, PT, RZ, c[0x0][0x504], PT, P3 ;  /* 0x00014100ff007a0c */ /* 0x000fc40003f65330 */
[----:B--2---:R-:W-:-:S09]  /*18160*/  IADD3 R4, P1, R2, c[0x0][0x500], RZ ;  /* 0x0001400002047a10 */ /* 0x004fd20007f3e0ff */
[----:B------:R-:W-:Y:S01]  /*18170*/  @P2 IADD3 R8, P0, R2, c[0x0][0x508], RZ ;  /* 0x0001420002082a10 */ /* 0x000fe20007f1e0ff */
[----:B------:R-:W-:Y:S01]  /*18180*/  IMAD.MOV.U32 R2, RZ, RZ, RZ ;  /* 0x000000ffff027224 */ /* 0x000fe200078e00ff */
[C---:B---3--:R-:W-:Y:S02]  /*18190*/  IADD3.X R5, R6.reuse, c[0x0][0x504], RZ, P1, !PT ;  /* 0x0001410006057a10 */ /* 0x048fe40000ffe4ff */
[----:B------:R-:W-:-:S03]  /*181a0*/  @P2 IADD3.X R9, R6, c[0x0][0x50c], RZ, P0, !PT ;  /* 0x0001430006092a10 */ /* 0x000fc600007fe4ff */
[----:B------:R1:W5:Y:S04]  /*181b0*/  @P3 LDG.E R2, [R4.64] ;  /* 0x0000000804023981 */ /* 0x000368000c1e1900 */
[----:B------:R1:W5:Y:S01]  /*181c0*/  @P2 LDG.E R23, [R8.64] ;  /* 0x0000000808172981 */ /* 0x000362000c1e1900 */
[----:B----4-:R-:W-:-:S04]  /*181d0*/  ISETP.NE.AND P0, PT, R3, RZ, PT ;  /* 0x000000ff0300720c */ /* 0x010fc80003f05270 */
[----:B------:R-:W-:Y:S01]  /*181e0*/  SEL R22, R3, c[0x0][0x3d4], P0 ;  /* 0x0000f50003167a07 */ /* 0x000fe20000000000 */
[----:B------:R-:W-:Y:S05]  /*181f0*/  @P2 BRA `(.L_x_484) ;  /* 0x0000004000002947 */ /* 0x000fea0003800000 */
[----:B------:R-:W-:Y:S05]  /*18200*/  @!P3 BRA `(.L_x_484) ;  /* 0x000000300000b947 */ /* 0x000fea0003800000 */
[----:B------:R2:W3:Y:S04]  /*18210*/  LDG.E R3, [R4.64] ;  /* 0x0000000804037981 */ /* 0x0004e8000c1e1900 */
[----:B-12---:R-:W3:Y:S02]  /*18220*/  LDG.E R4, [R4.64+0x4] ;  /* 0x0000040804047981 */ /* 0x006ee4000c1e1900 */
[----:B---3-5:R-:W-:Y:S02]  /*18230*/  IADD3 R23, -R3, R4, RZ ;  /* 0x0000000403177210 */ /* 0x028fe40007ffe1ff */
.L_x_484:
[----:B------:R-:W2:Y:S04]  /*18240*/  LDL.LU R6, [R1+0x28] ;  /* 0x0000280001067983 */ /* 0x000ea80000300800 */
[----:B-1----:R-:W3:Y:S04]  /*18250*/  LDL.LU R4, [R1+0x38] ;  /* 0x0000380001047983 */ /* 0x002ee80000300800 */
[----:B------:R-:W4:Y:S01]  /*18260*/  LDL.LU R3, [R1+0x3c] ;  /* 0x00003c0001037983 */ /* 0x000f220000300800 */
[----:B------:R-:W-:Y:S01]  /*18270*/  BSSY B0, `(.L_x_485) ;  /* 0x0000039000007945 */ /* 0x000fe20003800000 */
[----:B-----5:R-:W-:-:S02]  /*18280*/  SHF.R.S32.HI R21, RZ, 0x1f, R2 ;  /* 0x0000001fff157819 */ /* 0x020fc40000011402 */
[----:B------:R-:W1:Y:S02]  /*18290*/  S2R R5, SR_TID.X ;  /* 0x0000000000057919 */ /* 0x000e640000002100 */
[----:B-1----:R-:W-:Y:S02]  /*182a0*/  ISETP.GT.AND P0, PT, R5, 0x7f, PT ;  /* 0x0000007f0500780c */ /* 0x002fe40003f04270 */
[----:B--2---:R-:W-:Y:S02]  /*182b0*/  LOP3.LUT R6, R6, 0xffff, RZ, 0xc0, !PT ;  /* 0x0000ffff06067812 */ /* 0x004fe400078ec0ff */
[----:B---3--:R-:W-:Y:S02]  /*182c0*/  SEL R15, R4, RZ, !P3 ;  /* 0x000000ff040f7207 */ /* 0x008fe40005800000 */
[----:B----4-:R-:W-:-:S07]  /*182d0*/  SEL R26, R3, RZ, !P3 ;  /* 0x000000ff031a7207 */ /* 0x010fce0005800000 */
[----:B------:R-:W-:Y:S05]  /*182e0*/  @P0 BRA `(.L_x_486) ;  /* 0x0000031000000947 */ /* 0x000fea0003800000 */
[----:B------:R-:W2:Y:S01]  /*182f0*/  LDL R4, [R1+0x24] ;  /* 0x0000240001047983 */ /* 0x000ea20000100800 */
[----:B------:R-:W-:Y:S01]  /*18300*/  IMAD R3, R23, c[0x0][0x4e8], RZ ;  /* 0x00013a0017037a24 */ /* 0x000fe200078e02ff */
[----:B--2---:R-:W-:-:S04]  /*18310*/  LEA R20, R4, R5, 0x7 ;  /* 0x0000000504147211 */ /* 0x004fc800078e38ff */
        /* <DEDUP_REMOVED lines=12> */
[C---:B------:R-:W-:Y:S01]  /*183e0*/  IMAD.WIDE.U32 R4, R10.reuse, R15, RZ ;  /* 0x0000000f0a047225 */ /* 0x040fe200078e00ff */
        /* <DEDUP_REMOVED lines=33> */
.L_x_486:
[----:B------:R-:W-:Y:S05]  /*18600*/  BSYNC B0 ;  /* 0x0000000000007941 */ /* 0x000fea0003800000 */
.L_x_485:
[----:B------:R-:W-:-:S13]  /*18610*/  ISETP.GT.AND P0, PT, R22, 0x1, PT ;  /* 0x000000011600780c */ /* 0x000fda0003f04270 */
[----:B------:R-:W-:Y:S05]  /*18620*/  @P0 BRA `(.L_x_478) ;  /* 0x0000060000000947 */ /* 0x000fea0003800000 */
[----:B------:R-:W2:Y:S01]  /*18630*/  LDL.LU R11, [R1+0x24] ;  /* 0x00002400010b7983 */ /* 0x000ea20000300800 */
[----:B------:R-:W-:Y:S01]  /*18640*/  MOV R4, c[0x0][0x4e8] ;  /* 0x00013a0000047a02 */ /* 0x000fe20000000f00 */
[----:B-1----:R-:W-:Y:S02]  /*18650*/  IMAD R3, R21, c[0x0][0x3a0], RZ ;  /* 0x0000e80015037a24 */ /* 0x002fe400078e02ff */
[----:B------:R-:W-:Y:S01]  /*18660*/  IMAD R8, R26, c[0x0][0x3f0], RZ ;  /* 0x0000fc001a087a24 */ /* 0x000fe200078e02ff */
[----:B------:R-:W-:Y:S01]  /*18670*/  ISETP.NE.AND P0, PT, R4, 0x1, PT ;  /* 0x000000010400780c */ /* 0x000fe20003f05270 */
[----:B------:R-:W-:-:S04]  /*18680*/  IMAD.WIDE.U32 R4, R2, c[0x0][0x3a0], RZ ;  /* 0x0000e80002047a25 */ /* 0x000fc800078e00ff */
[----:B------:R-:W-:-:S05]  /*18690*/  IMAD R2, R2, c[0x0][0x3a4], R3 ;  /* 0x0000e90002027a24 */ /* 0x000fca00078e0203 */
[----:B------:R-:W-:-:S05]  /*186a0*/  IADD3 R5, R5, R2, RZ ;  /* 0x0000000205057210 */ /* 0x000fca0007ffe0ff */
[----:B------:R-:W-:-:S04]  /*186b0*/  IMAD.WIDE.U32 R4, R6, c[0x0][0x3e8], R4 ;  /* 0x0000fa0006047a25 */ /* 0x000fc800078e0004 */
[----:B------:R-:W-:-:S04]  /*186c0*/  IMAD R5, R6, c[0x0][0x3ec], R5 ;  /* 0x0000fb0006057a24 */ /* 0x000fc800078e0205 */
[----:B------:R-:W-:Y:S01]  /*186d0*/  IMAD.WIDE.U32 R4, R15, c[0x0][0x3f0], R4 ;  /* 0x0000fc000f047a25 */ /* 0x000fe200078e0004 */
[----:B--2---:R-:W-:-:S04]  /*186e0*/  LEA R3, R11, R0, 0x7 ;  /* 0x000000000b037211 */ /* 0x004fc800078e38ff */
[----:B------:R-:W-:Y:S01]  /*186f0*/  MOV R2, R3 ;  /* 0x0000000300027202 */ /* 0x000fe20000000f00 */
[----:B------:R-:W-:-:S05]  /*18700*/  @P0 IMAD.HI.U32 R9, R3, c[0x0][0x4ec], RZ ;  /* 0x00013b0003090a27 */ /* 0x000fca00078e00ff */
[----:B------:R-:W-:Y:S01]  /*18710*/  @P0 SHF.R.U32.HI R2, RZ, c[0x0][0x4f0], R9 ;  /* 0x00013c00ff020a19 */ /* 0x000fe20000011609 */
[----:B------:R-:W-:-:S03]  /*18720*/  IMAD R9, R15, c[0x0][0x3f4], R8 ;  /* 0x0000fd000f097a24 */ /* 0x000fc600078e0208 */
[----:B------:R-:W-:Y:S02]  /*18730*/  IADD3 R6, -R2, RZ, RZ ;  /* 0x000000ff02067210 */ /* 0x000fe40007ffe1ff */
[----:B------:R-:W-:Y:S02]  /*18740*/  SHF.R.S32.HI R8, RZ, 0x1f, R2 ;  /* 0x0000001fff087819 */ /* 0x000fe40000011402 */
[----:B------:R-:W-:Y:S01]  /*18750*/  IADD3 R5, R5, R9, RZ ;  /* 0x0000000905057210 */ /* 0x000fe20007ffe0ff */
[----:B------:R-:W-:Y:S02]  /*18760*/  IMAD R6, R6, c[0x0][0x4e8], R3 ;  /* 0x00013a0006067a24 */ /* 0x000fe400078e0203 */
[----:B------:R-:W-:-:S03]  /*18770*/  IMAD R3, R8, c[0x0][0x3e0], RZ ;  /* 0x0000f80008037a24 */ /* 0x000fc600078e02ff */
[----:B------:R-:W-:Y:S01]  /*18780*/  SHF.R.S32.HI R8, RZ, 0x1f, R6 ;  /* 0x0000001fff087819 */ /* 0x000fe20000011406 */
[C---:B------:R-:W-:Y:S02]  /*18790*/  IMAD R9, R2.reuse, c[0x0][0x3e4], R3 ;  /* 0x0000f90002097a24 */ /* 0x040fe400078e0203 */
[----:B------:R-:W-:-:S04]  /*187a0*/  IMAD.WIDE.U32 R2, R2, c[0x0][0x3e0], R4 ;  /* 0x0000f80002027a25 */ /* 0x000fc800078e0004 */
[----:B------:R-:W-:Y:S01]  /*187b0*/  IMAD R4, R8, c[0x0][0x3d8], RZ ;  /* 0x0000f60008047a24 */ /* 0x000fe200078e02ff */
[----:B------:R-:W-:-:S03]  /*187c0*/  IADD3 R3, R3, R9, RZ ;  /* 0x0000000903037210 */ /* 0x000fc60007ffe0ff */
[C---:B------:R-:W-:Y:S02]  /*187d0*/  IMAD R4, R6.reuse, c[0x0][0x3dc], R4 ;  /* 0x0000f70006047a24 */ /* 0x040fe400078e0204 */
[----:B------:R-:W-:Y:S01]  /*187e0*/  IMAD.WIDE.U32 R2, R6, c[0x0][0x3d8], R2 ;  /* 0x0000f60006027a25 */ /* 0x000fe200078e0002 */
[----:B------:R-:W-:-:S04]  /*187f0*/  LEA R6, R11, R81, 0x7 ;  /* 0x000000510b067211 */ /* 0x000fc800078e38ff */
[----:B------:R-:W-:Y:S02]  /*18800*/  IADD3 R5, R3, R4, RZ ;  /* 0x0000000403057210 */ /* 0x000fe40007ffe0ff */
[----:B------:R-:W-:-:S04]  /*18810*/  LEA R10, P0, R2, c[0x0][0x380], 0x1 ;  /* 0x0000e000020a7a11 */ /* 0x000fc800078008ff */
[----:B------:R-:W-:Y:S01]  /*18820*/  LEA.HI.X R5, R2, c[0x0][0x384], R5, 0x1, P0 ;  /* 0x0000e10002057a11 */ /* 0x000fe200000f0c05 */
[----:B------:R-:W-:Y:S06]  /*18830*/  BRA.DIV ~URZ, `(.L_x_487) ;  /* 0x000025b27f007947 */ /* 0x000fec000b800000 */
[----:B------:R1:W2:Y:S02]  /*18840*/  SHFL.IDX PT, R11, R5, RZ, 0x181f ;  /* 0x00181fff050b7589 */ /* 0x0002a400000e0000 */
.L_x_551:
[----:B------:R-:W-:Y:S05]  /*18850*/  BRA.DIV ~URZ, `(.L_x_488) ;  /* 0x000026027f007947 */ /* 0x000fea000b800000 */
[----:B------:R3:W4:Y:S02]  /*18860*/  SHFL.IDX PT, R2, R10, RZ, 0x181f ;  /* 0x00181fff0a027589 */ /* 0x00072400000e0000 */
.L_x_552:
[----:B------:R-:W-:Y:S01]  /*18870*/  IMAD R4, R23, c[0x0][0x4e8], RZ ;  /* 0x00013a0017047a24 */ /* 0x000fe200078e02ff */
[----:B------:R-:W-:Y:S04]  /*18880*/  BSSY B0, `(.L_x_489) ;  /* 0x000000b000007945 */ /* 0x000fe80003800000 */
[----:B------:R-:W-:-:S13]  /*18890*/  ISETP.GE.AND P0, PT, R6, R4, PT ;  /* 0x000000040600720c */ /* 0x000fda0003f06270 */
[----:B------:R-:W-:Y:S05]  /*188a0*/  @P0 BRA `(.L_x_490) ;  /* 0x0000008000000947 */ /* 0x000fea0003800000 */
[----:B------:R-:W-:Y:S02]  /*188b0*/  ISETP.GE.AND P1, PT, R76, c[0x0][0x3c8], PT ;  /* 0x0000f2004c007a0c */ /* 0x000fe40003f26270 */
[----:B------:R-:W-:-:S11]  /*188c0*/  ISETP.GE.AND P0, PT, R212, c[0x0][0x3c8], PT ;  /* 0x0000f200d4007a0c */ /* 0x000fd60003f06270 */
[-C--:B----4-:R-:W-:Y:S02]  /*188d0*/  @!P1 LEA R8, P3, R76, R2.reuse, 0x1 ;  /* 0x000000024c089211 */ /* 0x090fe400078608ff */
[----:B------:R-:W-:Y:S02]  /*188e0*/  @!P0 LEA R2, P2, R212, R2, 0x1 ;  /* 0x00000002d4028211 */ /* 0x000fe400078408ff */
[-C--:B--2---:R-:W-:Y:S02]  /*188f0*/  @!P1 LEA.HI.X R9, R76, R11.reuse, R77, 0x1, P3 ;  /* 0x0000000b4c099211 */ /* 0x084fe400018f0c4d */
[----:B------:R-:W-:-:S03]  /*18900*/  @!P0 LEA.HI.X R3, R212, R11, R230, 0x1, P2 ;  /* 0x0000000bd4038211 */ /* 0x000fc600010f0ce6 */
[----:B------:R2:W-:Y:S04]  /*18910*/  @!P1 ST.E.128 [R8.64], RZ ;  /* 0x000000ff08009985 */ /* 0x0005e8000c101d08 */
[----:B------:R2:W-:Y:S02]  /*18920*/  @!P0 ST.E.128 [R2.64], RZ ;  /* 0x000000ff02008985 */ /* 0x0005e4000c101d08 */
.L_x_490:
[----:B------:R-:W-:Y:S05]  /*18930*/  BSYNC B0 ;  /* 0x0000000000007941 */ /* 0x000fea0003800000 */
.L_x_489:
[----:B------:R-:W-:Y:S05]  /*18940*/  BRA.DIV ~URZ, `(.L_x_491) ;  /* 0x000025827f007947 */ /* 0x000fea000b800000 */
[----:B--2---:R2:W1:Y:S04]  /*18950*/  SHFL.IDX PT, R11, R5, 0x1, 0x181f ;  /* 0x00381f00050b7f89 */ /* 0x00446800000e0000 */
[----:B----4-:R2:W4:Y:S02]  /*18960*/  SHFL.IDX PT, R2, R10, 0x1, 0x181f ;  /* 0x00381f000a027f89 */ /* 0x01052400000e0000 */
.L_x_553:
        /* <DEDUP_REMOVED lines=8> */
[-C--:B-1----:R-:W-:Y:S02]  /*189f0*/  @!P1 LEA.HI.X R9, R76, R11.reuse, R77, 0x1, P3 ;  /* 0x0000000b4c099211 */ /* 0x082fe400018f0c4d */
[----:B------:R-:W-:-:S03]  /*18a00*/  @!P0 LEA.HI.X R3, R212, R11, R230, 0x1, P2 ;  /* 0x0000000bd4038211 */ /* 0x000fc600010f0ce6 */
[----:B------:R1:W-:Y:S04]  /*18a10*/  @!P1 ST.E.128 [R8.64], RZ ;  /* 0x000000ff08009985 */ /* 0x0003e8000c101d08 */
[----:B------:R1:W-:Y:S02]  /*18a20*/  @!P0 ST.E.128 [R2.64], RZ ;  /* 0x000000ff02008985 */ /* 0x0003e4000c101d08 */
.L_x_493:
[----:B------:R-:W-:Y:S05]  /*18a30*/  BSYNC B0 ;  /* 0x0000000000007941 */ /* 0x000fea0003800000 */
.L_x_492:
[----:B------:R-:W-:Y:S05]  /*18a40*/  BRA.DIV ~URZ, `(.L_x_494) ;  /* 0x000025527f007947 */ /* 0x000fea000b800000 */
[----:B-1----:R1:W2:Y:S02]  /*18a50*/  SHFL.IDX PT, R11, R5, 0x2, 0x181f ;  /* 0x00581f00050b7f89 */ /* 0x0022a400000e0000 */
.L_x_554:
[----:B------:R-:W-:Y:S05]  /*18a60*/  BRA.DIV ~URZ, `(.L_x_495) ;  /* 0x000025a27f007947 */ /* 0x000fea000b800000 */
[----:B----4-:R4:W1:Y:S02]  /*18a70*/  SHFL.IDX PT, R2, R10, 0x2, 0x181f ;  /* 0x00581f000a027f89 */ /* 0x01086400000e0000 */
.L_x_555:
[----:B------:R-:W-:Y:S01]  /*18a80*/  IADD3 R3, R6, 0x40, RZ ;  /* 0x0000004006037810 */ /* 0x000fe20007ffe0ff */
[----:B------:R-:W-:Y:S03]  /*18a90*/  BSSY B0, `(.L_x_496) ;  /* 0x000000b000007945 */ /* 0x000fe60003800000 */
[----:B------:R-:W-:-:S13]  /*18aa0*/  ISETP.GE.AND P0, PT, R3, R4, PT ;  /* 0x000000040300720c */ /* 0x000fda0003f06270 */
[----:B------:R-:W-:Y:S05]  /*18ab0*/  @P0 BRA `(.L_x_497) ;  /* 0x0000008000000947 */ /* 0x000fea0003800000 */
[----:B------:R-:W-:Y:S02]  /*18ac0*/  ISETP.GE.AND P1, PT, R76, c[0x0][0x3c8], PT ;  /* 0x0000f2004c007a0c */ /* 0x000fe40003f26270 */
[----:B------:R-:W-:-:S11]  /*18ad0*/  ISETP.GE.AND P0, PT, R212, c[0x0][0x3c8], PT ;  /* 0x0000f200d4007a0c */ /* 0x000fd60003f06270 */
[-C--:B-1----:R-:W-:Y:S02]  /*18ae0*/  @!P1 LEA R8, P3, R76, R2.reuse, 0x1 ;  /* 0x000000024c089211 */ /* 0x082fe400078608ff */
[----:B------:R-:W-:Y:S02]  /*18af0*/  @!P0 LEA R2, P2, R212, R2, 0x1 ;  /* 0x00000002d4028211 */ /* 0x000fe400078408ff */
[-C--:B--2---:R-:W-:Y:S02]  /*18b00*/  @!P1 LEA.HI.X R9, R76, R11.reuse, R77, 0x1, P3 ;  /* 0x0000000b4c099211 */ /* 0x084fe400018f0c4d */
[----:B------:R-:W-:-:S03]  /*18b10*/  @!P0 LEA.HI.X R3, R212, R11, R230, 0x1, P2 ;  /* 0x0000000bd4038211 */ /* 0x000fc600010f0ce6 */
[----:B------:R1:W-:Y:S04]  /*18b20*/  @!P1 ST.E.128 [R8.64], RZ ;  /* 0x000000ff08009985 */ /* 0x0003e8000c101d08 */
[----:B------:R1:W-:Y:S02]  /*18b30*/  @!P0 ST.E.128 [R2.64], RZ ;  /* 0x000000ff02008985 */ /* 0x0003e4000c101d08 */
.L_x_497:
[----:B------:R-:W-:Y:S05]  /*18b40*/  BSYNC B0 ;  /* 0x0000000000007941 */ /* 0x000fea0003800000 */
.L_x_496:
[----:B------:R-:W-:Y:S05]  /*18b50*/  BRA.DIV ~URZ, `(.L_x_498) ;  /* 0x000025227f007947 */ /* 0x000fea000b800000 */
[----:B-1----:R1:W3:Y:S04]  /*18b60*/  SHFL.IDX PT, R8, R5, 0x3, 0x181f ;  /* 0x00781f0005087f89 */ /* 0x0022e800000e0000 */
[----:B------:R1:W4:Y:S02]  /*18b70*/  SHFL.IDX PT, R2, R10, 0x3, 0x181f ;  /* 0x00781f000a027f89 */ /* 0x00032400000e0000 */
.L_x_556:
[----:B------:R-:W-:-:S04]  /*18b80*/  IADD3 R6, R6, 0x60, RZ ;  /* 0x0000006006067810 */ /* 0x000fc80007ffe0ff */
[----:B------:R-:W-:-:S13]  /*18b90*/  ISETP.GE.AND P0, PT, R6, R4, PT ;  /* 0x000000040600720c */ /* 0x000fda0003f06270 */
[----:B------:R-:W-:Y:S05]  /*18ba0*/  @P0 BRA `(.L_x_478) ;  /* 0x0000008000000947 */ /* 0x000fea0003800000 */
[----:B------:R-:W-:Y:S02]  /*18bb0*/  ISETP.GE.AND P1, PT, R76, c[0x0][0x3c8], PT ;  /* 0x0000f2004c007a0c */ /* 0x000fe40003f26270 */
[----:B------:R-:W-:-:S11]  /*18bc0*/  ISETP.GE.AND P0, PT, R212, c[0x0][0x3c8], PT ;  /* 0x0000f200d4007a0c */ /* 0x000fd60003f06270 */
[-C--:B----4-:R-:W-:Y:S02]  /*18bd0*/  @!P1 LEA R4, P3, R76, R2.reuse, 0x1 ;  /* 0x000000024c049211 */ /* 0x090fe400078608ff */
[----:B------:R-:W-:Y:S02]  /*18be0*/  @!P0 LEA R2, P2, R212, R2, 0x1 ;  /* 0x00000002d4028211 */ /* 0x000fe400078408ff */
[-C--:B-123--:R-:W-:Y:S02]  /*18bf0*/  @!P1 LEA.HI.X R5, R76, R8.reuse, R77, 0x1, P3 ;  /* 0x000000084c059211 */ /* 0x08efe400018f0c4d */
[----:B------:R-:W-:-:S03]  /*18c00*/  @!P0 LEA.HI.X R3, R212, R8, R230, 0x1, P2 ;  /* 0x00000008d4038211 */ /* 0x000fc600010f0ce6 */
[----:B------:R1:W-:Y:S04]  /*18c10*/  @!P1 ST.E.128 [R4.64], RZ ;  /* 0x000000ff04009985 */ /* 0x0003e8000c101d08 */
[----:B------:R1:W-:Y:S02]  /*18c20*/  @!P0 ST.E.128 [R2.64], RZ ;  /* 0x000000ff02008985 */ /* 0x0003e4000c101d08 */
.L_x_478:
[----:B------:R-:W-:Y:S05]  /*18c30*/  BSYNC B1 ;  /* 0x0000000000017941 */ /* 0x000fea0003800000 */
.L_x_462:
[----:B------:R-:W-:-:S13]  /*18c40*/  ISETP.NE.AND P0, PT, RZ, UR7, PT ;  /* 0x00000007ff007c0c */ /* 0x000fda000bf05270 */
[----:B------:R-:W-:Y:S01]  /*18c50*/  @P0 WARPSYNC 0xffffffff ;  /* 0xffffffff00000948 */ /* 0x000fe20003800000 */
[----:B------:R-:W-:Y:S06]  /*18c60*/  @P0 BAR.SYNC.DEFER_BLOCKING 0x5, 0x100 ;  /* 0x0144000000000b1d */ /* 0x000fec0000010000 */
[----:B-1234-:R-:W1:Y:S04]  /*18c70*/  @P0 LDS.128 R8, [0xf100] ;  /* 0x00f10000ff080984 */ /* 0x01ee680000000c00 */
[----:B-1----:R1:W-:Y:S04]  /*18c80*/  @P0 STL.64 [R1+0x20], R8 ;  /* 0x0000200801000387 */ /* 0x0023e80000100a00 */
[----:B------:R1:W-:Y:S04]  /*18c90*/  @P0 STL.64 [R1+0x28], R10 ;  /* 0x0000280a01000387 */ /* 0x0003e80000100a00 */
[----:B------:R-:W-:Y:S06]  /*18ca0*/  @P0 BAR.ARV 0x4, 0x100 ;  /* 0x0104000000000b1d */ /* 0x000fec0000002000 */
[----:B------:R-:W-:Y:S05]  /*18cb0*/  @P0 BRA `(.L_x_499) ;  /* 0x00000ba000000947 */ /* 0x000fea0003800000 */
[----:B------:R-:W2:Y:S01]  /*18cc0*/  S2R R2, SR_TID.X ;  /* 0x0000000000027919 */ /* 0x000ea20000002100 */
[----:B-1----:R-:W-:Y:S01]  /*18cd0*/  IMAD.MOV.U32 R8, RZ, RZ, RZ ;  /* 0x000000ffff087224 */ /* 0x002fe200078e00ff */
[----:B--2---:R-:W-:-:S04]  /*18ce0*/  LOP3.LUT R18, R2, 0x1f, RZ, 0xc0, !PT ;  /* 0x0000001f02127812 */ /* 0x004fc800078ec0ff */
[----:B------:R-:W-:Y:S01]  /*18cf0*/  ISETP.NE.AND P6, PT, R18, 0x1f, PT ;  /* 0x0000001f1200780c */ /* 0x000fe20003fc5270 */
[----:B------:R-:W-:Y:S10]  /*18d00*/  BRA.DIV ~URZ, `(.L_x_500) ;  /* 0x000024427f007947 */ /* 0x000ff4000b800000 */
[----:B------:R1:W2:Y:S02]  /*18d10*/  SHFL.IDX PT, R10, R74, RZ, 0x1f ;  /* 0x00001fff4a0a7589 */ /* 0x0002a400000e0000 */
.L_x_557:
[----:B------:R-:W-:Y:S05]  /*18d20*/  BRA.DIV ~URZ, `(.L_x_501) ;  /* 0x000024927f007947 */ /* 0x000fea000b800000 */
[----:B------:R3:W4:Y:S02]  /*18d30*/  SHFL.IDX PT, R9, R74, 0x1, 0x1f ;  /* 0x00201f004a097f89 */ /* 0x00072400000e0000 */
.L_x_558:
[----:B------:R-:W5:Y:S01]  /*18d40*/  LDL R2, [R1+0x2c] ;  /* 0x00002c0001027983 */ /* 0x000f620000100800 */
[----:B------:R-:W-:Y:S02]  /*18d50*/  IMAD.MOV.U32 R6, RZ, RZ, RZ ;  /* 0x000000ffff067224 */ /* 0x000fe400078e00ff */
[----:B-----5:R-:W-:-:S05]  /*18d60*/  IMAD.IADD R2, R2, 0x1, R18 ;  /* 0x0000000102027824 */ /* 0x020fca00078e0212 */
        /* <DEDUP_REMOVED lines=16> */
.L_x_559:
        /* <DEDUP_REMOVED lines=16> */
.L_x_560:
[----:B---3--:R-:W-:Y:S01]  /*18f70*/  IMAD R2, R2, c[0x0][0x538], RZ ;  /* 0x00014e0002027a24 */ /* 0x008fe200078e02ff */
[----:B------:R-:W-:Y:S04]  /*18f80*/  BSSY B1, `(.L_x_504) ;  /* 0x0000084000017945 */ /* 0x000fe80003800000 */
[----:B----4-:R-:W-:-:S04]  /*18f90*/  IADD3 R9, R2, R9, RZ ;  /* 0x0000000902097210 */ /* 0x010fc80007ffe0ff */
[----:B--2---:R-:W-:-:S13]  /*18fa0*/  ISETP.GT.AND P0, PT, R9, R10, PT ;  /* 0x0000000a0900720c */ /* 0x004fda0003f04270 */
[----:B------:R-:W-:Y:S05]  /*18fb0*/  @P0 BRA `(.L_x_505) ;  /* 0x0000026000000947 */ /* 0x000fea0003800000 */
.L_x_509:
[----:B------:R-:W2:Y:S02]  /*18fc0*/  LDL.LU R2, [R1+0x2c] ;  /* 0x00002c0001027983 */ /* 0x000ea40000300800 */
[----:B--2---:R-:W-:-:S04]  /*18fd0*/  IADD3 R2, R2, 0x1f, RZ ;  /* 0x0000001f02027810 */ /* 0x004fc80007ffe0ff */
[----:B------:R-:W-:-:S13]  /*18fe0*/  ISETP.GE.AND P0, PT, R2, c[0x0][0x53c], PT ;  /* 0x00014f0002007a0c */ /* 0x000fda0003f06270 */
[----:B------:R-:W-:Y:S05]  /*18ff0*/  @P0 BRA `(.L_x_506) ;  /* 0x0000077000000947 */ /* 0x000fea0003800000 */
[----:B------:R2:W-:Y:S01]  /*19000*/  STL [R1+0x2c], R2 ;  /* 0x00002c0201007387 */ /* 0x0005e20000100800 */
[----:B------:R-:W-:Y:S02]  /*19010*/  MOV R6, RZ ;  /* 0x000000ff00067202 */ /* 0x000fe40000000f00 */
[----:B------:R-:W-:Y:S02]  /*19020*/  MOV R8, RZ ;  /* 0x000000ff00087202 */ /* 0x000fe40000000f00 */
[----:B--2---:R-:W-:-:S04]  /*19030*/  IADD3 R2, R2, R18, RZ ;  /* 0x0000001202027210 */ /* 0x004fc80007ffe0ff */
[----:B------:R-:W-:-:S13]  /*19040*/  ISETP.GE.OR P0, PT, R2, c[0x0][0x53c], !P6 ;  /* 0x00014f0002007a0c */ /* 0x000fda0007706670 */
[----:B-1----:R-:W-:Y:S02]  /*19050*/  @!P0 MOV R4, 0x4 ;  /* 0x0000000400048802 */ /* 0x002fe40000000f00 */
[----:B------:R-:W-:-:S03]  /*19060*/  @!P0 MOV R3, 0x4 ;  /* 0x0000000400038802 */ /* 0x000fc60000000f00 */
[----:B------:R-:W-:-:S04]  /*19070*/  @!P0 IMAD.WIDE R4, R2, R4, c[0x0][0x580] ;  /* 0x0001600002048625 */ /* 0x000fc800078e0204 */
[----:B------:R-:W-:Y:S01]  /*19080*/  @!P0 IMAD.WIDE R2, R2, R3, c[0x0][0x578] ;  /* 0x00015e0002028625 */ /* 0x000fe200078e0203 */
[----:B------:R-:W2:Y:S04]  /*19090*/  @!P0 LDG.E R6, [R4.64] ;  /* 0x0000000804068981 */ /* 0x000ea8000c1e1900 */
[----:B------:R-:W2:Y:S02]  /*190a0*/  @!P0 LDG.E R8, [R2.64] ;  /* 0x0000000802088981 */ /* 0x000ea4000c1e1900 */
[----:B--2---:R-:W-:Y:S01]  /*190b0*/  IMAD R2, R8, R6, RZ ;  /* 0x0000000608027224 */ /* 0x004fe200078e02ff */
[----:B------:R-:W-:Y:S05]  /*190c0*/  BRA.DIV ~URZ, `(.L_x_507) ;  /* 0x000023527f007947 */ /* 0x000fea000b800000 */
[----:B------:R1:W2:Y:S02]  /*190d0*/  SHFL.UP PT, R3, R2, 0x1, RZ ;  /* 0x0420000002037989 */ /* 0x0002a400000e00ff */
.L_x_561:
        /* <DEDUP_REMOVED lines=16> */
.L_x_562:
[----:B--2---:R-:W-:-:S05]  /*191e0*/  IMAD R2, R2, c[0x0][0x538], RZ ;  /* 0x00014e0002027a24 */ /* 0x004fca00078e02ff */
[----:B------:R-:W-:-:S04]  /*191f0*/  IADD3 R9, R2, R9, RZ ;  /* 0x0000000902097210 */ /* 0x000fc80007ffe0ff */
[----:B------:R-:W-:-:S13]  /*19200*/  ISETP.GT.AND P0, PT, R9, R10, PT ;  /* 0x0000000a0900720c */ /* 0x000fda0003f04270 */
[----:B-1----:R-:W-:Y:S05]  /*19210*/  @!P0 BRA `(.L_x_509) ;  /* 0xfffffda000008947 */ /* 0x002fea000383ffff */
.L_x_505:
[----:B------:R-:W-:-:S05]  /*19220*/  IADD3 R15, -R2, R9, RZ ;  /* 0x00000009020f7210 */ /* 0x000fca0007ffe1ff */
[----:B------:R-:W-:-:S05]  /*19230*/  IMAD R2, R4, c[0x0][0x538], R15 ;  /* 0x00014e0004027a24 */ /* 0x000fca00078e020f */
[----:B------:R-:W-:Y:S01]  /*19240*/  ISETP.GT.AND P0, PT, R2, R10, PT ;  /* 0x0000000a0200720c */ /* 0x000fe20003f04270 */
[----:B------:R-:W-:-:S12]  /*19250*/  BRA.DIV ~URZ, `(.L_x_510) ;  /* 0x000023b27f007947 */ /* 0x000fd8000b800000 */
[----:B------:R-:W-:-:S04]  /*19260*/  VOTE.ANY R9, PT, !P0 ;  /* 0x0000000000097806 */ /* 0x000fc800040e0100 */
.L_x_563:
[----:B------:R2:W3:Y:S01]  /*19270*/  POPC R11, R9 ;  /* 0x00000009000b7309 */ /* 0x0004e20000000000 */
[----:B------:R-:W-:Y:S05]  /*19280*/  BRA.DIV ~URZ, `(.L_x_511) ;  /* 0x000023d27f007947 */ /* 0x000fea000b800000 */
[----:B---3--:R3:W4:Y:S04]  /*19290*/  SHFL.IDX PT, R6, R6, R11, 0x1f ;  /* 0x00001f0b06067589 */ /* 0x00872800000e0000 */
[----:B------:R3:W1:Y:S02]  /*192a0*/  SHFL.IDX PT, R5, R8, R11, 0x1f ;  /* 0x00001f0b08057589 */ /* 0x00066400000e0000 */
.L_x_564:
[----:B------:R-:W-:Y:S01]  /*192b0*/  ISETP.NE.AND P0, PT, R9, RZ, PT ;  /* 0x000000ff0900720c */ /* 0x000fe20003f05270 */
[----:B------:R-:W-:-:S12]  /*192c0*/  BSSY B0, `(.L_x_512) ;  /* 0x0000005000007945 */ /* 0x000fd80003800000 */
[----:B------:R-:W-:Y:S05]  /*192d0*/  @!P0 BRA `(.L_x_513) ;  /* 0x0000003000008947 */ /* 0x000fea0003800000 */
[----:B------:R-:W-:Y:S01]  /*192e0*/  IADD3 R2, R11, -0x1, RZ ;  /* 0xffffffff0b027810 */ /* 0x000fe20007ffe0ff */
[----:B------:R-:W-:Y:S05]  /*192f0*/  BRA.DIV ~URZ, `(.L_x_514) ;  /* 0x000024327f007947 */ /* 0x000fea000b800000 */
[----:B------:R2:W3:Y:S02]  /*19300*/  SHFL.IDX PT, R16, R4, R2, 0x1f ;  /* 0x00001f0204107589 */ /* 0x0004e400000e0000 */
.L_x_513:
[----:B------:R-:W-:Y:S05]  /*19310*/  BSYNC B0 ;  /* 0x0000000000007941 */ /* 0x000fea0003800000 */
.L_x_512:
[----:B---3--:R-:W-:Y:S01]  /*19320*/  IMAD R15, R16, c[0x0][0x538], R15 ;  /* 0x00014e00100f7a24 */ /* 0x008fe200078e020f */
[----:B----4-:R-:W-:Y:S02]  /*19330*/  IABS R3, R6 ;  /* 0x0000000600037213 */ /* 0x010fe40000000000 */
[----:B-12---:R-:W-:Y:S02]  /*19340*/  IABS R2, R5 ;  /* 0x0000000500027213 */ /* 0x006fe40000000000 */
[----:B------:R1:W-:Y:S01]  /*19350*/  STL [R1+0x20], R15 ;  /* 0x0000200f01007387 */ /* 0x0003e20000100800 */
[----:B------:R-:W2:Y:S03]  /*19360*/  I2F.RP R8, R3 ;  /* 0x0000000300087306 */ /* 0x000ea60000209400 */
[----:B------:R-:W3:Y:S05]  /*19370*/  LDL.LU R19, [R1+0x2c] ;  /* 0x00002c0001137983 */ /* 0x000eea0000300800 */
[----:B--2---:R-:W2:Y:S01]  /*19380*/  MUFU.RCP R8, R8 ;  /* 0x0000000800087308 */ /* 0x004ea20000001000 */
[----:B-1----:R-:W-:Y:S01]  /*19390*/  IMAD.IADD R15, R10, 0x1, -R15 ;  /* 0x000000010a0f7824 */ /* 0x002fe200078e0a0f */
[----:B--2---:R-:W-:-:S06]  /*193a0*/  IADD3 R8, R8, 0xffffffe, RZ ;  /* 0x0ffffffe08087810 */ /* 0x004fcc0007ffe0ff */
[----:B------:R-:W1:Y:S01]  /*193b0*/  F2I.FTZ.U32.TRUNC.NTZ R9, R8 ;  /* 0x0000000800097305 */ /* 0x000e62000021f000 */
[----:B------:R-:W-:Y:S01]  /*193c0*/  IMAD.MOV.U32 R10, RZ, RZ, R2 ;  /* 0x000000ffff0a7224 */ /* 0x000fe200078e0002 */
[----:B------:R-:W-:Y:S02]  /*193d0*/  IABS R2, R6 ;  /* 0x0000000600027213 */ /* 0x000fe40000000000 */
[----:B------:R-:W-:-:S04]  /*193e0*/  IABS R16, R15 ;  /* 0x0000000f00107213 */ /* 0x000fc80000000000 */
[----:B------:R-:W2:Y:S01]  /*193f0*/  I2F.RP R17, R10 ;  /* 0x0000000a00117306 */ /* 0x000ea20000209400 */
[----:B-1----:R-:W-:Y:S01]  /*19400*/  IMAD.MOV R4, RZ, RZ, -R9 ;  /* 0x000000ffff047224 */ /* 0x002fe200078e0a09 */
[----:B------:R-:W-:-:S03]  /*19410*/  MOV R8, RZ ;  /* 0x000000ff00087202 */ /* 0x000fc60000000f00 */
[----:B------:R-:W-:Y:S02]  /*19420*/  IMAD R4, R4, R3, RZ ;  /* 0x0000000304047224 */ /* 0x000fe400078e02ff */
[----:B------:R-:W-:Y:S02]  /*19430*/  IMAD.MOV R2, RZ, RZ, -R2 ;  /* 0x000000ffff027224 */ /* 0x000fe400078e0a02 */
[----:B------:R-:W-:-:S04]  /*19440*/  IMAD.HI.U32 R9, R9, R4, R8 ;  /* 0x0000000409097227 */ /* 0x000fc800078e0008 */
[----:B------:R-:W-:Y:S02]  /*19450*/  IMAD.MOV.U32 R4, RZ, RZ, R16 ;  /* 0x000000ffff047224 */ /* 0x000fe400078e0010 */
[----:B------:R-:W-:Y:S02]  /*19460*/  IMAD.MOV.U32 R8, RZ, RZ, R2 ;  /* 0x000000ffff087224 */ /* 0x000fe400078e0002 */
[----:B------:R-:W-:-:S04]  /*19470*/  IMAD.HI.U32 R2, R9, R4, RZ ;  /* 0x0000000409027227 */ /* 0x000fc800078e00ff */
[----:B------:R-:W-:Y:S02]  /*19480*/  IMAD R4, R2, R8, R4 ;  /* 0x0000000802047224 */ /* 0x000fe400078e0204 */
[----:B--2---:R-:W1:Y:S03]  /*19490*/  MUFU.RCP R8, R17 ;  /* 0x0000001100087308 */ /* 0x004e660000001000 */
[----:B------:R-:W-:Y:S02]  /*194a0*/  ISETP.GT.U32.AND P0, PT, R3, R4, PT ;  /* 0x000000040300720c */ /* 0x000fe40003f04070 */
[----:B-1----:R-:W-:-:S11]  /*194b0*/  IADD3 R8, R8, 0xffffffe, RZ ;  /* 0x0ffffffe08087810 */ /* 0x002fd60007ffe0ff */
[-C--:B------:R-:W-:Y:S01]  /*194c0*/  @!P0 IADD3 R4, R4, -R3.reuse, RZ ;  /* 0x8000000304048210 */ /* 0x080fe20007ffe0ff */
[----:B------:R-:W1:Y:S03]  /*194d0*/  F2I.FTZ.U32.TRUNC.NTZ R9, R8 ;  /* 0x0000000800097305 */ /* 0x000e66000021f000 */
[----:B------:R-:W-:Y:S02]  /*194e0*/  ISETP.GE.U32.AND P2, PT, R4, R3, PT ;  /* 0x000000030400720c */ /* 0x000fe40003f46070 */
[----:B------:R-:W-:Y:S02]  /*194f0*/  LOP3.LUT R3, R15, R6, RZ, 0x3c, !PT ;  /* 0x000000060f037212 */ /* 0x000fe400078e3cff */
[----:B------:R-:W-:Y:S02]  /*19500*/  @!P0 IADD3 R2, R2, 0x1, RZ ;  /* 0x0000000102028810 */ /* 0x000fe40007ffe0ff */
[----:B------:R-:W-:-:S02]  /*19510*/  ISETP.GE.AND P1, PT, R3, RZ, PT ;  /* 0x000000ff0300720c */ /* 0x000fc40003f26270 */
[----:B------:R-:W-:-:S05]  /*19520*/  ISETP.NE.AND P0, PT, R6, RZ, PT ;  /* 0x000000ff0600720c */ /* 0x000fca0003f05270 */
[----:B------:R-:W-:Y:S01]  /*19530*/  @P2 IADD3 R2, R2, 0x1, RZ ;  /* 0x0000000102022810 */ /* 0x000fe20007ffe0ff */
[----:B-1----:R-:W-:-:S04]  /*19540*/  IMAD.MOV R3, RZ, RZ, -R9 ;  /* 0x000000ffff037224 */ /* 0x002fc800078e0a09 */
[----:B------:R-:W-:Y:S02]  /*19550*/  IMAD.MOV.U32 R4, RZ, RZ, R3 ;  /* 0x000000ffff047224 */ /* 0x000fe400078e0003 */
[----:B------:R-:W-:Y:S01]  /*19560*/  @!P1 IMAD.MOV R2, RZ, RZ, -R2 ;  /* 0x000000ffff029224 */ /* 0x000fe200078e0a02 */
[----:B------:R-:W-:Y:S01]  /*19570*/  @!P0 LOP3.LUT R2, RZ, R6, RZ, 0x33, !PT ;  /* 0x00000006ff028212 */ /* 0x000fe200078e33ff */
[----:B------:R-:W-:Y:S01]  /*19580*/  IMAD R4, R4, R10, RZ ;  /* 0x0000000a04047224 */ /* 0x000fe200078e02ff */
[----:B------:R-:W-:Y:S01]  /*19590*/  IABS R3, R5 ;  /* 0x0000000500037213 */ /* 0x000fe20000000000 */
[----:B------:R-:W-:Y:S01]  /*195a0*/  IMAD.MOV.U32 R8, RZ, RZ, RZ ;  /* 0x000000ffff087224 */ /* 0x000fe200078e00ff */
[----:B------:R-:W-:Y:S02]  /*195b0*/  IABS R17, R2 ;  /* 0x0000000200117213 */ /* 0x000fe40000000000 */
[----:B------:R-:W-:Y:S01]  /*195c0*/  IADD3 R16, RZ, -R3, RZ ;  /* 0x80000003ff107210 */ /* 0x000fe20007ffe0ff */
[----:B------:R-:W-:-:S04]  /*195d0*/  IMAD.HI.U32 R3, R9, R4, R8 ;  /* 0x0000000409037227 */ /* 0x000fc800078e0008 */
[----:B------:R-:W-:Y:S01]  /*195e0*/  IMAD.MOV.U32 R4, RZ, RZ, R17 ;  /* 0x000000ffff047224 */ /* 0x000fe200078e0011 */
[----:B------:R-:W-:-:S03]  /*195f0*/  MOV R8, R16 ;  /* 0x0000001000087202 */ /* 0x000fc60000000f00 */
[----:B------:R-:W-:-:S04]  /*19600*/  IMAD.HI.U32 R3, R3, R4, RZ ;  /* 0x0000000403037227 */ /* 0x000fc800078e00ff */
[----:B------:R-:W-:-:S05]  /*19610*/  IMAD R4, R3, R8, R4 ;  /* 0x0000000803047224 */ /* 0x000fca00078e0204 */
[----:B------:R-:W-:-:S13]  /*19620*/  ISETP.GT.U32.AND P0, PT, R10, R4, PT ;  /* 0x000000040a00720c */ /* 0x000fda0003f04070 */
[----:B------:R-:W-:-:S05]  /*19630*/  @!P0 IMAD.IADD R4, R4, 0x1, -R10 ;  /* 0x0000000104048824 */ /* 0x000fca00078e0a0a */
[----:B------:R-:W-:Y:S02]  /*19640*/  ISETP.GE.U32.AND P2, PT, R4, R10, PT ;  /* 0x0000000a0400720c */ /* 0x000fe40003f46070 */
[----:B------:R-:W-:Y:S02]  /*19650*/  LOP3.LUT R4, R2, R5, RZ, 0x3c, !PT ;  /* 0x0000000502047212 */ /* 0x000fe400078e3cff */
[----:B------:R-:W-:Y:S02]  /*19660*/  @!P0 IADD3 R3, R3, 0x1, RZ ;  /* 0x0000000103038810 */ /* 0x000fe40007ffe0ff */
[----:B------:R-:W-:Y:S02]  /*19670*/  ISETP.GE.AND P1, PT, R4, RZ, PT ;  /* 0x000000ff0400720c */ /* 0x000fe40003f26270 */
[----:B------:R-:W-:-:S05]  /*19680*/  ISETP.NE.AND P0, PT, R5, RZ, PT ;  /* 0x000000ff0500720c */ /* 0x000fca0003f05270 */
[----:B------:R-:W-:-:S06]  /*19690*/  @P2 IADD3 R3, R3, 0x1, RZ ;  /* 0x0000000103032810 */ /* 0x000fcc0007ffe0ff */
[----:B------:R-:W-:Y:S02]  /*196a0*/  @!P1 IMAD.MOV R3, RZ, RZ, -R3 ;  /* 0x000000ffff039224 */ /* 0x000fe400078e0a03 */
[----:B------:R-:W-:-:S04]  /*196b0*/  @!P0 LOP3.LUT R3, RZ, R5, RZ, 0x33, !PT ;  /* 0x00000005ff038212 */ /* 0x000fc800078e33ff */
[----:B------:R-:W-:Y:S01]  /*196c0*/  IADD3 R4, -R3, RZ, RZ ;  /* 0x000000ff03047210 */ /* 0x000fe20007ffe1ff */
[----:B------:R-:W-:Y:S02]  /*196d0*/  IMAD R6, R2, R6, RZ ;  /* 0x0000000602067224 */ /* 0x000fe400078e02ff */
[C---:B------:R-:W-:Y:S02]  /*196e0*/  IMAD R3, R5.reuse, 0x1000000, R3 ;  /* 0x0100000005037824 */ /* 0x040fe400078e0203 */
[----:B------:R-:W-:Y:S01]  /*196f0*/  IMAD R2, R5, R4, R2 ;  /* 0x0000000405027224 */ /* 0x000fe200078e0202 */
[----:B------:R-:W-:-:S03]  /*19700*/  IADD3 R4, R15, -R6, RZ ;  /* 0x800000060f047210 */ /* 0x000fc60007ffe0ff */
[----:B------:R-:W-:-:S05]  /*19710*/  IMAD R2, R2, 0x10000, R3 ;  /* 0x0001000002027824 */ /* 0x000fca00078e0203 */
[----:B------:R1:W-:Y:S01]  /*19720*/  STL [R1+0x28], R2 ;  /* 0x0000280201007387 */ /* 0x0003e20000100800 */
[----:B---3--:R-:W-:-:S05]  /*19730*/  IMAD.IADD R19, R11, 0x1, R19 ;  /* 0x000000010b137824 */ /* 0x008fca00078e0213 */
[----:B------:R1:W-:Y:S04]  /*19740*/  STL [R1+0x2c], R19 ;  /* 0x00002c1301007387 */ /* 0x0003e80000100800 */
[----:B------:R1:W-:Y:S01]  /*19750*/  STL [R1+0x24], R4 ;  /* 0x0000240401007387 */ /* 0x0003e20000100800 */
[----:B------:R-:W-:Y:S05]  /*19760*/  BRA `(.L_x_515) ;  /* 0x0000005000007947 */ /* 0x000fea0003800000 */
.L_x_506:
[----:B------:R-:W-:Y:S01]  /*19770*/  MOV R2, c[0x0][0x53c] ;  /* 0x00014f0000027a02 */ /* 0x000fe20000000f00 */
[----:B------:R2:W-:Y:S04]  /*19780*/  STL [R1+0x20], R10 ;  /* 0x0000200a01007387 */ /* 0x0005e80000100800 */
[----:B------:R2:W-:Y:S04]  /*19790*/  STL [R1+0x24], RZ ;  /* 0x000024ff01007387 */ /* 0x0005e80000100800 */
[----:B------:R2:W-:Y:S04]  /*197a0*/  STL [R1+0x28], RZ ;  /* 0x000028ff01007387 */ /* 0x0005e80000100800 */
[----:B------:R2:W-:Y:S02]  /*197b0*/  STL [R1+0x2c], R2 ;  /* 0x00002c0201007387 */ /* 0x0005e40000100800 */
.L_x_515:
[----:B------:R-:W-:Y:S05]  /*197c0*/  BSYNC B1 ;  /* 0x0000000000017941 */ /* 0x000fea0003800000 */
.L_x_504:
[----:B------:R-:W3:Y:S04]  /*197d0*/  LDL R8, [R1+0x20] ;  /* 0x0000200001087983 */ /* 0x000ee80000100800 */
[----:B------:R-:W3:Y:S04]  /*197e0*/  LDL R9, [R1+0x24] ;  /* 0x0000240001097983 */ /* 0x000ee80000100800 */
[----:B--2---:R-:W3:Y:S04]  /*197f0*/  LDL R10, [R1+0x28] ;  /* 0x00002800010a7983 */ /* 0x004ee80000100800 */
[----:B------:R-:W3:Y:S01]  /*19800*/  LDL R11, [R1+0x2c] ;  /* 0x00002c00010b7983 */ /* 0x000ee20000100800 */
[----:B------:R-:W-:Y:S03]  /*19810*/  WARPSYNC 0xffffffff ;  /* 0xffffffff00007948 */ /* 0x000fe60003800000 */
[----:B------:R-:W-:Y:S01]  /*19820*/  BAR.SYNC.DEFER_BLOCKING 0x4, 0x100 ;  /* 0x0104000000007b1d */ /* 0x000fe20000010000 */
[----:B------:R-:W-:-:S13]  /*19830*/  ISETP.NE.AND P0, PT, R18, RZ, PT ;  /* 0x000000ff1200720c */ /* 0x000fda0003f05270 */
[----:B---3--:R2:W-:Y:S04]  /*19840*/  @!P0 STS.128 [0xf100], R8 ;  /* 0x00f10008ff008388 */ /* 0x0085e80000000c00 */
[----:B------:R-:W-:Y:S06]  /*19850*/  BAR.ARV 0x5, 0x100 ;  /* 0x0144000000007b1d */ /* 0x000fec0000002000 */
.L_x_499:
[----:B-1----:R-:W3:Y:S02]  /*19860*/  LDL R2, [R1+0x2c] ;  /* 0x00002c0001027983 */ /* 0x002ee40000100800 */
[----:B---3--:R-:W-:-:S13]  /*19870*/  ISETP.GE.AND P0, PT, R2, c[0x0][0x53c], PT ;  /* 0x00014f0002007a0c */ /* 0x008fda0003f06270 */
[----:B--2---:R-:W-:Y:S01]  /*19880*/  @P0 CALL.REL.NOINC `(.L_x_516) ;  /* 0x0000001000000944 */ /* 0x004fe20003c00000 */
[----:B------:R-:W-:Y:S05]  /*19890*/  BRA `(.L_x_517) ;  /* 0xfffe81e000007947 */ /* 0x000fea000383ffff */
.L_x_516:
[----:B------:R-:W-:Y:S05]  /*198a0*/  EXIT ;  /* 0x000000000000794d */ /* 0x000fea0003800000 */
.L_x_327:
[----:B------:R-:W-:Y:S02]  /*198b0*/  MOV R3, 0x1 ;  /* 0x0000000100037802 */ /* 0x000fe40000000f00 */
[----:B------:R-:W-:Y:S02]  /*198c0*/  MOV R4, 0x198e0 ;  /* 0x000198e000047802 */ /* 0x000fe40000000f00 */
[----:B------:R-:W-:Y:S05]  /*198d0*/  CALL.REL.NOINC `($__internal_8_$__cuda_sm70_shflsync_up_p) ;  /* 0x00001f7000007944 */ /* 0x000fea0003c00000 */
[----:B------:R-:W-:Y:S01]  /*198e0*/  MOV R0, R3 ;  /* 0x0000000300007202 */ /* 0x000fe20000000f00 */
[----:B------:R-:W-:Y:S05]  /*198f0*/  BRA `(.L_x_518) ;  /* 0xfffe6b7000007947 */ /* 0x000fea000383ffff */
.L_x_328:
[----:B------:R-:W-:Y:S02]  /*19900*/  MOV R3, 0x2 ;  /* 0x0000000200037802 */ /* 0x000fe40000000f00 */
[----:B------:R-:W-:Y:S02]  /*19910*/  MOV R4, 0x19930 ;  /* 0x0001993000047802 */ /* 0x000fe40000000f00 */
[----:B------:R-:W-:Y:S05]  /*19920*/  CALL.REL.NOINC `($__internal_8_$__cuda_sm70_shflsync_up_p) ;  /* 0x00001f2000007944 */ /* 0x000fea0003c00000 */
[----:B------:R-:W-:Y:S02]  /*19930*/  SEL R0, R3, RZ, P4 ;  /* 0x000000ff03007207 */ /* 0x000fe40002000000 */
[----:B------:R-:W-:Y:S02]  /*19940*/  MOV R3, 0x4 ;  /* 0x0000000400037802 */ /* 0x000fe40000000f00 */
[----:B------:R-:W-:Y:S01]  /*19950*/  MOV R4, 0x19990 ;  /* 0x0001999000047802 */ /* 0x000fe20000000f00 */
[----:B------:R-:W-:-:S04]  /*19960*/  IMAD.IADD R0, R2, 0x1, R0 ;  /* 0x0000000102007824 */ /* 0x000fc800078e0200 */
[----:B------:R-:W-:Y:S02]  /*19970*/  IMAD.MOV.U32 R2, RZ, RZ, R0 ;  /* 0x000000ffff027224 */ /* 0x000fe400078e0000 */
[----:B------:R-:W-:Y:S05]  /*19980*/  CALL.REL.NOINC `($__internal_8_$__cuda_sm70_shflsync_up_p) ;  /* 0x00001ec000007944 */ /* 0x000fea0003c00000 */
[----:B------:R-:W-:Y:S02]  /*19990*/  SEL R3, R3, RZ, P3 ;  /* 0x000000ff03037207 */ /* 0x000fe40001800000 */
[----:B------:R-:W-:-:S03]  /*199a0*/  MOV R4, 0x199f0 ;  /* 0x000199f000047802 */ /* 0x000fc60000000f00 */
[----:B------:R-:W-:Y:S01]  /*199b0*/  IMAD.IADD R0, R0, 0x1, R3 ;  /* 0x0000000100007824 */ /* 0x000fe200078e0203 */
[----:B------:R-:W-:-:S03]  /*199c0*/  MOV R3, 0x8 ;  /* 0x0000000800037802 */ /* 0x000fc60000000f00 */
        /* <DEDUP_REMOVED lines=8> */
[----:B------:R-:W-:Y:S01]  /*19a50*/  SEL R3, R3, RZ, P1 ;  /* 0x000000ff03037207 */ /* 0x000fe20000800000 */
[----:B------:R-:W-:Y:S01]  /*19a60*/  IMAD.MOV.U32 R44, RZ, RZ, 0x1f ;  /* 0x0000001fff2c7424 */ /* 0x000fe200078e00ff */
[----:B------:R-:W-:-:S03]  /*19a70*/  MOV R2, 0x19ac0 ;  /* 0x00019ac000027802 */ /* 0x000fc60000000f00 */
[----:B------:R-:W-:Y:S01]  /*19a80*/  IMAD.IADD R4, R0, 0x1, R3 ;  /* 0x0000000100047824 */ /* 0x000fe200078e0203 */
[----:B------:R-:W-:-:S03]  /*19a90*/  MOV R3, 0x1f ;  /* 0x0000001f00037802 */ /* 0x000fc60000000f00 */
[----:B------:R-:W-:Y:S02]  /*19aa0*/  IMAD.MOV.U32 R45, RZ, RZ, R4 ;  /* 0x000000ffff2d7224 */ /* 0x000fe400078e0004 */
[----:B------:R-:W-:Y:S05]  /*19ab0*/  CALL.REL.NOINC `($__internal_7_$__cuda_sm70_shflsync_idx_p) ;  /* 0x00001d4000007944 */ /* 0x000fea0003c00000 */
[----:B------:R-:W-:Y:S01]  /*19ac0*/  MOV R0, R44 ;  /* 0x0000002c00007202 */ /* 0x000fe20000000f00 */
[----:B------:R-:W-:Y:S05]  /*19ad0*/  BRA `(.L_x_519) ;  /* 0xfffe6a9000007947 */ /* 0x000fea000383ffff */
.L_x_330:
[----:B------:R-:W-:Y:S02]  /*19ae0*/  SEL R2, RZ, 0x1, P0 ;  /* 0x00000001ff027807 */ /* 0x000fe40000000000 */
[----:B------:R-:W-:Y:S02]  /*19af0*/  MOV R3, 0x19b10 ;  /* 0x00019b1000037802 */ /* 0x000fe40000000f00 */
[----:B------:R-:W-:Y:S05]  /*19b00*/  CALL.REL.NOINC `($__internal_9_$__cuda_sm70_votesync_ballot) ;  /* 0x00001da000007944 */ /* 0x000fea0003c00000 */
[----:B------:R-:W-:Y:S05]  /*19b10*/  BRA `(.L_x_520) ;  /* 0xfffe6ae000007947 */ /* 0x000fea000383ffff */
.L_x_331:
[----:B------:R-:W-:Y:S01]  /*19b20*/  IMAD.MOV.U32 R45, RZ, RZ, R8 ;  /* 0x000000ffff2d7224 */ /* 0x000fe200078e0008 */
[----:B--2---:R-:W-:Y:S01]  /*19b30*/  MOV R44, R13 ;  /* 0x0000000d002c7202 */ /* 0x004fe20000000f00 */
[----:B------:R-:W-:Y:S01]  /*19b40*/  IMAD.MOV.U32 R3, RZ, RZ, 0x1f ;  /* 0x0000001fff037424 */ /* 0x000fe200078e00ff */
[----:B------:R-:W-:Y:S02]  /*19b50*/  MOV R2, 0x19b70 ;  /* 0x00019b7000027802 */ /* 0x000fe40000000f00 */
[----:B-1----:R-:W-:Y:S05]  /*19b60*/  CALL.REL.NOINC `($__internal_7_$__cuda_sm70_shflsync_idx_p) ;  /* 0x00001c9000007944 */ /* 0x002fea0003c00000 */
[----:B------:R-:W-:Y:S01]  /*19b70*/  IMAD.MOV.U32 R11, RZ, RZ, R44 ;  /* 0x000000ffff0b7224 */ /* 0x000fe200078e002c */
[----:B------:R-:W-:Y:S01]  /*19b80*/  MOV R45, R7 ;  /* 0x00000007002d7202 */ /* 0x000fe20000000f00 */
[----:B------:R-:W-:Y:S01]  /*19b90*/  IMAD.MOV.U32 R6, RZ, RZ, RZ ;  /* 0x000000ffff067224 */ /* 0x000fe200078e00ff */
[----:B------:R-:W-:Y:S01]  /*19ba0*/  MOV R44, R13 ;  /* 0x0000000d002c7202 */ /* 0x000fe20000000f00 */
[----:B------:R-:W-:Y:S01]  /*19bb0*/  IMAD.MOV.U32 R3, RZ, RZ, 0x1f ;  /* 0x0000001fff037424 */ /* 0x000fe200078e00ff */
[----:B------:R-:W-:-:S02]  /*19bc0*/  MOV R2, 0x19be0 ;  /* 0x00019be000027802 */ /* 0x000fc40000000f00 */
[----:B------:R-:W-:Y:S05]  /*19bd0*/  CALL.REL.NOINC `($__internal_7_$__cuda_sm70_shflsync_idx_p) ;  /* 0x00001c2000007944 */ /* 0x000fea0003c00000 */
[----:B------:R-:W-:Y:S01]  /*19be0*/  MOV R10, R44 ;  /* 0x0000002c000a7202 */ /* 0x000fe20000000f00 */
[----:B------:R-:W-:Y:S05]  /*19bf0*/  BRA `(.L_x_521) ;  /* 0xfffe6a5000007947 */ /* 0x000fea000383ffff */
.L_x_334:
[----:B------:R-:W-:Y:S01]  /*19c00*/  IMAD.MOV.U32 R45, RZ, RZ, R4 ;  /* 0x000000ffff2d7224 */ /* 0x000fe200078e0004 */
[----:B------:R-:W-:-:S02]  /*19c10*/  MOV R3, 0x1f ;  /* 0x0000001f00037802 */ /* 0x000fc40000000f00 */
[----:B------:R-:W-:Y:S02]  /*19c20*/  MOV R2, 0x19c40 ;  /* 0x00019c4000027802 */ /* 0x000fe40000000f00 */
[----:B-1234-:R-:W-:Y:S05]  /*19c30*/  CALL.REL.NOINC `($__internal_7_$__cuda_sm70_shflsync_idx_p) ;  /* 0x00001bc000007944 */ /* 0x01efea0003c00000 */
[----:B------:R-:W-:Y:S01]  /*19c40*/  MOV R6, R44 ;  /* 0x0000002c00067202 */ /* 0x000fe20000000f00 */
[----:B------:R-:W-:Y:S05]  /*19c50*/  BRA `(.L_x_333) ;  /* 0xfffe6a5000007947 */ /* 0x000fea000383ffff */
.L_x_426:
[----:B------:R-:W-:Y:S01]  /*19c60*/  IMAD.MOV.U32 R45, RZ, RZ, R3 ;  /* 0x000000ffff2d7224 */ /* 0x000fe200078e0003 */
[----:B------:R-:W-:Y:S01]  /*19c70*/  MOV R44, 0x3 ;  /* 0x00000003002c7802 */ /* 0x000fe20000000f00 */
[----:B------:R-:W-:Y:S01]  /*19c80*/  IMAD.MOV.U32 R3, RZ, RZ, 0x181f ;  /* 0x0000181fff037424 */ /* 0x000fe200078e00ff */
[----:B------:R-:W-:Y:S02]  /*19c90*/  MOV R2, 0x19cb0 ;  /* 0x00019cb000027802 */ /* 0x000fe40000000f00 */
[----:B---3-5:R-:W-:Y:S05]  /*19ca0*/  CALL.REL.NOINC `($__internal_7_$__cuda_sm70_shflsync_idx_p) ;  /* 0x00001b5000007944 */ /* 0x028fea0003c00000 */
[----:B------:R-:W-:Y:S01]  /*19cb0*/  IMAD.MOV.U32 R6, RZ, RZ, R44 ;  /* 0x000000ffff067224 */ /* 0x000fe200078e002c */
[----:B------:R-:W-:Y:S01]  /*19cc0*/  MOV R44, 0x3 ;  /* 0x00000003002c7802 */ /* 0x000fe20000000f00 */
[----:B------:R-:W-:Y:S01]  /*19cd0*/  IMAD.MOV.U32 R45, RZ, RZ, R5 ;  /* 0x000000ffff2d7224 */ /* 0x000fe200078e0005 */
[----:B------:R-:W-:Y:S02]  /*19ce0*/  MOV R3, 0x181f ;  /* 0x0000181f00037802 */ /* 0x000fe40000000f00 */
[----:B------:R-:W-:Y:S02]  /*19cf0*/  MOV R2, 0x19d10 ;  /* 0x00019d1000027802 */ /* 0x000fe40000000f00 */
[----:B------:R-:W-:Y:S05]  /*19d00*/  CALL.REL.NOINC `($__internal_7_$__cuda_sm70_shflsync_idx_p) ;  /* 0x00001af000007944 */ /* 0x000fea0003c00000 */
[----:B------:R-:W-:Y:S01]  /*19d10*/  MOV R2, R44 ;  /* 0x0000002c00027202 */ /* 0x000fe20000000f00 */
[----:B------:R-:W-:Y:S05]  /*19d20*/  BRA `(.L_x_522) ;  /* 0xffff43c000007947 */ /* 0x000fea000383ffff */
.L_x_429:
[----:B------:R-:W-:Y:S01]  /*19d30*/  IMAD.MOV.U32 R45, RZ, RZ, R4 ;  /* 0x000000ffff2d7224 */ /* 0x000fe200078e0004 */
[----:B------:R-:W-:Y:S01]  /*19d40*/  MOV R44, RZ ;  /* 0x000000ff002c7202 */ /* 0x000fe20000000f00 */
[----:B------:R-:W-:Y:S01]  /*19d50*/  IMAD.MOV.U32 R3, RZ, RZ, 0x181f ;  /* 0x0000181fff037424 */ /* 0x000fe200078e00ff */
[----:B------:R-:W-:-:S02]  /*19d60*/  MOV R2, 0x19d80 ;  /* 0x00019d8000027802 */ /* 0x000fc40000000f00 */
[----:B------:R-:W-:Y:S05]  /*19d70*/  CALL.REL.NOINC `($__internal_7_$__cuda_sm70_shflsync_idx_p) ;  /* 0x00001a8000007944 */ /* 0x000fea0003c00000 */
[----:B------:R-:W-:Y:S01]  /*19d80*/  MOV R6, R44 ;  /* 0x0000002c00067202 */ /* 0x000fe20000000f00 */
[----:B------:R-:W-:Y:S05]  /*19d90*/  BRA `(.L_x_523) ;  /* 0xffff57e000007947 */ /* 0x000fea000383ffff */
.L_x_430:
[----:B------:R-:W-:Y:S01]  /*19da0*/  IMAD.MOV.U32 R45, RZ, RZ, R5 ;  /* 0x000000ffff2d7224 */ /* 0x000fe200078e0005 */
[----:B------:R-:W-:Y:S01]  /*19db0*/  MOV R44, RZ ;  /* 0x000000ff002c7202 */ /* 0x000fe20000000f00 */
[----:B------:R-:W-:Y:S01]  /*19dc0*/  IMAD.MOV.U32 R3, RZ, RZ, 0x181f ;  /* 0x0000181fff037424 */ /* 0x000fe200078e00ff */
[----:B------:R-:W-:-:S02]  /*19dd0*/  MOV R2, 0x19df0 ;  /* 0x00019df000027802 */ /* 0x000fc40000000f00 */
[----:B-12---:R-:W-:Y:S05]  /*19de0*/  CALL.REL.NOINC `($__internal_7_$__cuda_sm70_shflsync_idx_p) ;  /* 0x00001a1000007944 */ /* 0x006fea0003c00000 */
[----:B------:R-:W-:Y:S01]  /*19df0*/  MOV R2, R44 ;  /* 0x0000002c00027202 */ /* 0x000fe20000000f00 */
[----:B------:R-:W-:Y:S05]  /*19e00*/  BRA `(.L_x_524) ;  /* 0xffff579000007947 */ /* 0x000fea000383ffff */
.L_x_433:
[----:B------:R-:W-:Y:S01]  /*19e10*/  IMAD.MOV.U32 R45, RZ, RZ, R4 ;  /* 0x000000ffff2d7224 */ /* 0x000fe200078e0004 */
[----:B------:R-:W-:Y:S01]  /*19e20*/  MOV R44, 0x1 ;  /* 0x00000001002c7802 */ /* 0x000fe20000000f00 */
[----:B--2---:R-:W-:Y:S01]  /*19e30*/  IMAD.MOV.U32 R3, RZ, RZ, 0x181f ;  /* 0x0000181fff037424 */ /* 0x004fe200078e00ff */
[----:B----4-:R-:W-:-:S02]  /*19e40*/  MOV R2, 0x19e60 ;  /* 0x00019e6000027802 */ /* 0x010fc40000000f00 */
[----:B-1-3--:R-:W-:Y:S05]  /*19e50*/  CALL.REL.NOINC `($__internal_7_$__cuda_sm70_shflsync_idx_p) ;  /* 0x000019a000007944 */ /* 0x00afea0003c00000 */
[----:B------:R-:W-:Y:S01]  /*19e60*/  IMAD.MOV.U32 R6, RZ, RZ, R44 ;  /* 0x000000ffff067224 */ /* 0x000fe200078e002c */
[----:B------:R-:W-:Y:S01]  /*19e70*/  MOV R44, 0x1 ;  /* 0x00000001002c7802 */ /* 0x000fe20000000f00 */
[----:B------:R-:W-:Y:S01]  /*19e80*/  IMAD.MOV.U32 R45, RZ, RZ, R5 ;  /* 0x000000ffff2d7224 */ /* 0x000fe200078e0005 */
[----:B------:R-:W-:-:S02]  /*19e90*/  MOV R3, 0x181f ;  /* 0x0000181f00037802 */ /* 0x000fc40000000f00 */
[----:B------:R-:W-:Y:S02]  /*19ea0*/  MOV R2, 0x19ec0 ;  /* 0x00019ec000027802 */ /* 0x000fe40000000f00 */
[----:B------:R-:W-:Y:S05]  /*19eb0*/  CALL.REL.NOINC `($__internal_7_$__cuda_sm70_shflsync_idx_p) ;  /* 0x0000194000007944 */ /* 0x000fea0003c00000 */
[----:B------:R-:W-:Y:S01]  /*19ec0*/  MOV R2, R44 ;  /* 0x0000002c00027202 */ /* 0x000fe20000000f00 */
[----:B------:R-:W-:Y:S05]  /*19ed0*/  BRA `(.L_x_525) ;  /* 0xffff57d000007947 */ /* 0x000fea000383ffff */
.L_x_436:
[----:B------:R-:W-:Y:S01]  /*19ee0*/  IMAD.MOV.U32 R45, RZ, RZ, R4 ;  /* 0x000000ffff2d7224 */ /* 0x000fe200078e0004 */
[----:B------:R-:W-:Y:S01]  /*19ef0*/  MOV R44, 0x2 ;  /* 0x00000002002c7802 */ /* 0x000fe20000000f00 */
[----:B-1----:R-:W-:Y:S01]  /*19f00*/  IMAD.MOV.U32 R3, RZ, RZ, 0x181f ;  /* 0x0000181fff037424 */ /* 0x002fe200078e00ff */
[----:B----4-:R-:W-:Y:S02]  /*19f10*/  MOV R2, 0x19f30 ;  /* 0x00019f3000027802 */ /* 0x010fe40000000f00 */
[----:B--23--:R-:W-:Y:S05]  /*19f20*/  CALL.REL.NOINC `($__internal_7_$__cuda_sm70_shflsync_idx_p) ;  /* 0x000018d000007944 */ /* 0x00cfea0003c00000 */
[----:B------:R-:W-:Y:S01]  /*19f30*/  MOV R6, R44 ;  /* 0x0000002c00067202 */ /* 0x000fe20000000f00 */
[----:B------:R-:W-:Y:S05]  /*19f40*/  BRA `(.L_x_526) ;  /* 0xffff586000007947 */ /* 0x000fea000383ffff */
.L_x_437:
[----:B------:R-:W-:Y:S01]  /*19f50*/  IMAD.MOV.U32 R45, RZ, RZ, R5 ;  /* 0x000000ffff2d7224 */ /* 0x000fe200078e0005 */
[----:B------:R-:W-:Y:S01]  /*19f60*/  MOV R44, 0x2 ;  /* 0x00000002002c7802 */ /* 0x000fe20000000f00 */
[----:B------:R-:W-:Y:S01]  /*19f70*/  IMAD.MOV.U32 R3, RZ, RZ, 0x181f ;  /* 0x0000181fff037424 */ /* 0x000fe200078e00ff */
[----:B----4-:R-:W-:Y:S02]  /*19f80*/  MOV R2, 0x19fa0 ;  /* 0x00019fa000027802 */ /* 0x010fe40000000f00 */
[----:B-123--:R-:W-:Y:S05]  /*19f90*/  CALL.REL.NOINC `($__internal_7_$__cuda_sm70_shflsync_idx_p) ;  /* 0x0000186000007944 */ /* 0x00efea0003c00000 */
[----:B------:R-:W-:Y:S01]  /*19fa0*/  MOV R2, R44 ;  /* 0x0000002c00027202 */ /* 0x000fe20000000f00 */
[----:B------:R-:W-:Y:S05]  /*19fb0*/  BRA `(.L_x_527) ;  /* 0xffff581000007947 */ /* 0x000fea000383ffff */
.L_x_440:
[----:B------:R-:W-:Y:S01]  /*19fc0*/  IMAD.MOV.U32 R45, RZ, RZ, R4 ;  /* 0x000000ffff2d7224 */ /* 0x000fe200078e0004 */
[----:B------:R-:W-:Y:S01]  /*19fd0*/  MOV R44, 0x3 ;  /* 0x00000003002c7802 */ /* 0x000fe20000000f00 */
[----:B-1----:R-:W-:Y:S01]  /*19fe0*/  IMAD.MOV.U32 R3, RZ, RZ, 0x181f ;  /* 0x0000181fff037424 */ /* 0x002fe200078e00ff */
[----:B------:R-:W-:-:S02]  /*19ff0*/  MOV R2, 0x1a010 ;  /* 0x0001a01000027802 */ /* 0x000fc40000000f00 */
[----:B--234-:R-:W-:Y:S05]  /*1a000*/  CALL.REL.NOINC `($__internal_7_$__cuda_sm70_shflsync_idx_p) ;  /* 0x000017f000007944 */ /* 0x01cfea0003c00000 */
        /* <DEDUP_REMOVED lines=8> */
.L_x_441:
[----:B------:R-:W-:Y:S01]  /*1a090*/  IMAD.MOV.U32 R4, RZ, RZ, R6 ;  /* 0x000000ffff047224 */ /* 0x000fe200078e0006 */
[----:B------:R-:W-:Y:S02]  /*1a0a0*/  MOV R3, 0x2 ;  /* 0x0000000200037802 */ /* 0x000fe40000000f00 */
[----:B------:R-:W-:Y:S02]  /*1a0b0*/  MOV R2, 0x1a0d0 ;  /* 0x0001a0d000027802 */ /* 0x000fe40000000f00 */
[----:B-----5:R-:W-:Y:S05]  /*1a0c0*/  CALL.REL.NOINC `($__internal_6_$__cuda_sm70_shflsync_bfly_p) ;  /* 0x000016d000007944 */ /* 0x020fea0003c00000 */
[----:B------:R-:W-:Y:S01]  /*1a0d0*/  MOV R2, R9 ;  /* 0x0000000900027202 */ /* 0x000fe20000000f00 */
[----:B------:R-:W-:Y:S05]  /*1a0e0*/  BRA `(.L_x_529) ;  /* 0xffff61b000007947 */ /* 0x000fea000383ffff */
.L_x_442:
[----:B------:R-:W-:Y:S01]  /*1a0f0*/  IMAD.MOV.U32 R4, RZ, RZ, R6 ;  /* 0x000000ffff047224 */ /* 0x000fe200078e0006 */
[----:B------:R-:W-:Y:S02]  /*1a100*/  MOV R3, 0x1 ;  /* 0x0000000100037802 */ /* 0x000fe40000000f00 */
[----:B------:R-:W-:Y:S02]  /*1a110*/  MOV R2, 0x1a130 ;  /* 0x0001a13000027802 */ /* 0x000fe40000000f00 */
[----:B-----5:R-:W-:Y:S05]  /*1a120*/  CALL.REL.NOINC `($__internal_6_$__cuda_sm70_shflsync_bfly_p) ;  /* 0x0000167000007944 */ /* 0x020fea0003c00000 */
[----:B------:R-:W-:Y:S01]  /*1a130*/  FMNMX.FTZ R6, R6, R9, !PT ;  /* 0x0000000906067209 */ /* 0x000fe20007810000 */
[----:B------:R-:W-:Y:S01]  /*1a140*/  IMAD.MOV.U32 R4, RZ, RZ, R5 ;  /* 0x000000ffff047224 */ /* 0x000fe200078e0005 */
[----:B------:R-:W-:Y:S01]  /*1a150*/  MOV R2, 0x1a180 ;  /* 0x0001a18000027802 */ /* 0x000fe20000000f00 */
[----:B------:R-:W-:-:S02]  /*1a160*/  IMAD.MOV.U32 R3, RZ, RZ, 0x2 ;  /* 0x00000002ff037424 */ /* 0x000fc400078e00ff */
[----:B------:R-:W-:Y:S05]  /*1a170*/  CALL.REL.NOINC `($__internal_6_$__cuda_sm70_shflsync_bfly_p) ;  /* 0x0000162000007944 */ /* 0x000fea0003c00000 */
[----:B------:R-:W-:Y:S01]  /*1a180*/  FMNMX.FTZ R5, R5, R9, !PT ;  /* 0x0000000905057209 */ /* 0x000fe20007810000 */
[----:B------:R-:W-:Y:S01]  /*1a190*/  IMAD.MOV.U32 R3, RZ, RZ, 0x1 ;  /* 0x00000001ff037424 */ /* 0x000fe200078e00ff */
[----:B------:R-:W-:-:S03]  /*1a1a0*/  MOV R2, 0x1a1d0 ;  /* 0x0001a1d000027802 */ /* 0x000fc60000000f00 */
[----:B------:R-:W-:Y:S02]  /*1a1b0*/  IMAD.MOV.U32 R4, RZ, RZ, R5 ;  /* 0x000000ffff047224 */ /* 0x000fe400078e0005 */
[----:B------:R-:W-:Y:S05]  /*1a1c0*/  CALL.REL.NOINC `($__internal_6_$__cuda_sm70_shflsync_bfly_p) ;  /* 0x000015d000007944 */ /* 0x000fea0003c00000 */
[----:B------:R-:W-:Y:S01]  /*1a1d0*/  MOV R4, R9 ;  /* 0x0000000900047202 */ /* 0x000fe20000000f00 */
[----:B------:R-:W-:Y:S05]  /*1a1e0*/  BRA `(.L_x_530) ;  /* 0xffff612000007947 */ /* 0x000fea000383ffff */
.L_x_444:
[----:B-1-34-:R-:W-:Y:S01]  /*1a1f0*/  MOV R44, RZ ;  /* 0x000000ff002c7202 */ /* 0x01afe20000000f00 */
[----:B------:R-:W-:Y:S01]  /*1a200*/  IMAD.MOV.U32 R45, RZ, RZ, R4 ;  /* 0x000000ffff2d7224 */ /* 0x000fe200078e0004 */
[----:B------:R-:W-:Y:S01]  /*1a210*/  MOV R2, 0x1a240 ;  /* 0x0001a24000027802 */ /* 0x000fe20000000f00 */
[----:B------:R-:W-:Y:S02]  /*1a220*/  IMAD.MOV.U32 R3, RZ, RZ, 0x181f ;  /* 0x0000181fff037424 */ /* 0x000fe400078e00ff */
[----:B------:R-:W-:Y:S05]  /*1a230*/  CALL.REL.NOINC `($__internal_7_$__cuda_sm70_shflsync_idx_p) ;  /* 0x000015c000007944 */ /* 0x000fea0003c00000 */
[----:B------:R-:W-:Y:S01]  /*1a240*/  MOV R3, R44 ;  /* 0x0000002c00037202 */ /* 0x000fe20000000f00 */
[----:B------:R-:W-:-:S05]  /*1a250*/  BRA `(.L_x_531) ;  /* 0xffff7ae000007947 */ /* 0x000fca000383ffff */
.L_x_447:
[----:B------:R-:W-:Y:S01]  /*1a260*/  MOV R44, 0x3 ;  /* 0x00000003002c7802 */ /* 0x000fe20000000f00 */
[----:B------:R-:W-:Y:S01]  /*1a270*/  IMAD.MOV.U32 R45, RZ, RZ, R4 ;  /* 0x000000ffff2d7224 */ /* 0x000fe200078e0004 */
[----:B--2---:R-:W-:Y:S01]  /*1a280*/  MOV R2, 0x1a2b0 ;  /* 0x0001a2b000027802 */ /* 0x004fe20000000f00 */
[----:B------:R-:W-:Y:S02]  /*1a290*/  IMAD.MOV.U32 R3, RZ, RZ, 0x181f ;  /* 0x0000181fff037424 */ /* 0x000fe400078e00ff */
[----:B-1----:R-:W-:Y:S05]  /*1a2a0*/  CALL.REL.NOINC `($__internal_7_$__cuda_sm70_shflsync_idx_p) ;  /* 0x0000155000007944 */ /* 0x002fea0003c00000 */
[----:B------:R-:W-:Y:S01]  /*1a2b0*/  MOV R3, 0x181f ;  /* 0x0000181f00037802 */ /* 0x000fe20000000f00 */
[----:B------:R-:W-:Y:S01]  /*1a2c0*/  IMAD.MOV.U32 R9, RZ, RZ, R44 ;  /* 0x000000ffff097224 */ /* 0x000fe200078e002c */
[----:B------:R-:W-:Y:S01]  /*1a2d0*/  MOV R44, 0x3 ;  /* 0x00000003002c7802 */ /* 0x000fe20000000f00 */
[----:B------:R-:W-:Y:S01]  /*1a2e0*/  IMAD.MOV.U32 R45, RZ, RZ, R8 ;  /* 0x000000ffff2d7224 */ /* 0x000fe200078e0008 */
[----:B------:R-:W-:Y:S02]  /*1a2f0*/  MOV R2, 0x1a310 ;  /* 0x0001a31000027802 */ /* 0x000fe40000000f00 */
[----:B------:R-:W-:Y:S05]  /*1a300*/  CALL.REL.NOINC `($__internal_7_$__cuda_sm70_shflsync_idx_p) ;  /* 0x000014f000007944 */ /* 0x000fea0003c00000 */
[----:B------:R-:W-:Y:S01]  /*1a310*/  MOV R4, R44 ;  /* 0x0000002c00047202 */ /* 0x000fe20000000f00 */
[----:B------:R-:W-:-:S05]  /*1a320*/  BRA `(.L_x_532) ;  /* 0xffff7c9000007947 */ /* 0x000fca000383ffff */
.L_x_450:
[----:B------:R-:W-:Y:S01]  /*1a330*/  MOV R44, RZ ;  /* 0x000000ff002c7202 */ /* 0x000fe20000000f00 */
[----:B------:R-:W-:Y:S01]  /*1a340*/  IMAD.MOV.U32 R45, RZ, RZ, R4 ;  /* 0x000000ffff2d7224 */ /* 0x000fe200078e0004 */
[----:B------:R-:W-:Y:S01]  /*1a350*/  MOV R2, 0x1a380 ;  /* 0x0001a38000027802 */ /* 0x000fe20000000f00 */
[----:B------:R-:W-:Y:S02]  /*1a360*/  IMAD.MOV.U32 R3, RZ, RZ, 0x181f ;  /* 0x0000181fff037424 */ /* 0x000fe400078e00ff */
[----:B------:R-:W-:Y:S05]  /*1a370*/  CALL.REL.NOINC `($__internal_7_$__cuda_sm70_shflsync_idx_p) ;  /* 0x0000148000007944 */ /* 0x000fea0003c00000 */
[----:B------:R-:W-:Y:S01]  /*1a380*/  MOV R10, R44 ;  /* 0x0000002c000a7202 */ /* 0x000fe20000000f00 */
[----:B------:R-:W-:-:S05]  /*1a390*/  BRA `(.L_x_533) ;  /* 0xffff90a000007947 */ /* 0x000fca000383ffff */
.L_x_451:
[----:B------:R-:W-:Y:S01]  /*1a3a0*/  MOV R44, RZ ;  /* 0x000000ff002c7202 */ /* 0x000fe20000000f00 */
[----:B------:R-:W-:Y:S01]  /*1a3b0*/  IMAD.MOV.U32 R45, RZ, RZ, R8 ;  /* 0x000000ffff2d7224 */ /* 0x000fe200078e0008 */
[----:B------:R-:W-:Y:S01]  /*1a3c0*/  MOV R2, 0x1a3f0 ;  /* 0x0001a3f000027802 */ /* 0x000fe20000000f00 */
[----:B------:R-:W-:Y:S02]  /*1a3d0*/  IMAD.MOV.U32 R3, RZ, RZ, 0x181f ;  /* 0x0000181fff037424 */ /* 0x000fe400078e00ff */
[----:B-12---:R-:W-:Y:S05]  /*1a3e0*/  CALL.REL.NOINC `($__internal_7_$__cuda_sm70_shflsync_idx_p) ;  /* 0x0000141000007944 */ /* 0x006fea0003c00000 */
[----:B------:R-:W-:Y:S01]  /*1a3f0*/  MOV R9, R44 ;  /* 0x0000002c00097202 */ /* 0x000fe20000000f00 */
[----:B------:R-:W-:-:S05]  /*1a400*/  BRA `(.L_x_534) ;  /* 0xffff905000007947 */ /* 0x000fca000383ffff */
.L_x_452:
[----:B------:R-:W-:Y:S01]  /*1a410*/  MOV R44, 0x1 ;  /* 0x00000001002c7802 */ /* 0x000fe20000000f00 */
[----:B------:R-:W-:Y:S01]  /*1a420*/  IMAD.MOV.U32 R45, RZ, RZ, R4 ;  /* 0x000000ffff2d7224 */ /* 0x000fe200078e0004 */
[----:B--2---:R-:W-:Y:S01]  /*1a430*/  MOV R2, 0x1a460 ;  /* 0x0001a46000027802 */ /* 0x004fe20000000f00 */
[----:B------:R-:W-:Y:S02]  /*1a440*/  IMAD.MOV.U32 R3, RZ, RZ, 0x181f ;  /* 0x0000181fff037424 */ /* 0x000fe400078e00ff */
[----:B-1-3--:R-:W-:Y:S05]  /*1a450*/  CALL.REL.NOINC `($__internal_7_$__cuda_sm70_shflsync_idx_p) ;  /* 0x000013a000007944 */ /* 0x00afea0003c00000 */
        /* <DEDUP_REMOVED lines=8> */
.L_x_453:
[----:B------:R-:W-:Y:S01]  /*1a4e0*/  MOV R44, 0x2 ;  /* 0x00000002002c7802 */ /* 0x000fe20000000f00 */
[----:B------:R-:W-:Y:S01]  /*1a4f0*/  IMAD.MOV.U32 R45, RZ, RZ, R4 ;  /* 0x000000ffff2d7224 */ /* 0x000fe200078e0004 */
[----:B-1----:R-:W-:Y:S01]  /*1a500*/  MOV R2, 0x1a530 ;  /* 0x0001a53000027802 */ /* 0x002fe20000000f00 */
[----:B------:R-:W-:Y:S02]  /*1a510*/  IMAD.MOV.U32 R3, RZ, RZ, 0x181f ;  /* 0x0000181fff037424 */ /* 0x000fe400078e00ff */
[----:B---34-:R-:W-:Y:S05]  /*1a520*/  CALL.REL.NOINC `($__internal_7_$__cuda_sm70_shflsync_idx_p) ;  /* 0x000012d000007944 */ /* 0x018fea0003c00000 */
[----:B------:R-:W-:Y:S01]  /*1a530*/  MOV R10, R44 ;  /* 0x0000002c000a7202 */ /* 0x000fe20000000f00 */
[----:B------:R-:W-:-:S05]  /*1a540*/  BRA `(.L_x_536) ;  /* 0xffff918000007947 */ /* 0x000fca000383ffff */
.L_x_454:
[----:B------:R-:W-:Y:S01]  /*1a550*/  MOV R44, 0x2 ;  /* 0x00000002002c7802 */ /* 0x000fe20000000f00 */
[----:B------:R-:W-:Y:S01]  /*1a560*/  IMAD.MOV.U32 R45, RZ, RZ, R8 ;  /* 0x000000ffff2d7224 */ /* 0x000fe200078e0008 */
[----:B-1----:R-:W-:Y:S01]  /*1a570*/  MOV R2, 0x1a5a0 ;  /* 0x0001a5a000027802 */ /* 0x002fe20000000f00 */
[----:B------:R-:W-:Y:S02]  /*1a580*/  IMAD.MOV.U32 R3, RZ, RZ, 0x181f ;  /* 0x0000181fff037424 */ /* 0x000fe400078e00ff */
[----:B--234-:R-:W-:Y:S05]  /*1a590*/  CALL.REL.NOINC `($__internal_7_$__cuda_sm70_shflsync_idx_p) ;  /* 0x0000126000007944 */ /* 0x01cfea0003c00000 */
[----:B------:R-:W-:Y:S01]  /*1a5a0*/  MOV R9, R44 ;  /* 0x0000002c00097202 */ /* 0x000fe20000000f00 */
[----:B------:R-:W-:-:S05]  /*1a5b0*/  BRA `(.L_x_537) ;  /* 0xffff913000007947 */ /* 0x000fca000383ffff */
.L_x_455:
[----:B------:R-:W-:Y:S01]  /*1a5c0*/  MOV R44, 0x3 ;  /* 0x00000003002c7802 */ /* 0x000fe20000000f00 */
[----:B------:R-:W-:Y:S01]  /*1a5d0*/  IMAD.MOV.U32 R45, RZ, RZ, R4 ;  /* 0x000000ffff2d7224 */ /* 0x000fe200078e0004 */
[----:B-1----:R-:W-:Y:S01]  /*1a5e0*/  MOV R2, 0x1a610 ;  /* 0x0001a61000027802 */ /* 0x002fe20000000f00 */
[----:B------:R-:W-:Y:S02]  /*1a5f0*/  IMAD.MOV.U32 R3, RZ, RZ, 0x181f ;  /* 0x0000181fff037424 */ /* 0x000fe400078e00ff */
[----:B--2-4-:R-:W-:Y:S05]  /*1a600*/  CALL.REL.NOINC `($__internal_7_$__cuda_sm70_shflsync_idx_p) ;  /* 0x000011f000007944 */ /* 0x014fea0003c00000 */
        /* <DEDUP_REMOVED lines=8> */
.L_x_456:
[----:B------:R-:W-:Y:S02]  /*1a690*/  MOV R3, 0x2 ;  /* 0x0000000200037802 */ /* 0x000fe40000000f00 */
[----:B------:R-:W-:Y:S02]  /*1a6a0*/  MOV R2, 0x1a6c0 ;  /* 0x0001a6c000027802 */ /* 0x000fe40000000f00 */
[----:B------:R-:W-:Y:S05]  /*1a6b0*/  CALL.REL.NOINC `($__internal_6_$__cuda_sm70_shflsync_bfly_p) ;  /* 0x000010e000007944 */ /* 0x000fea0003c00000 */
[----:B------:R-:W-:Y:S01]  /*1a6c0*/  MOV R2, R9 ;  /* 0x0000000900027202 */ /* 0x000fe20000000f00 */
[----:B------:R-:W-:-:S05]  /*1a6d0*/  BRA `(.L_x_539) ;  /* 0xffff962000007947 */ /* 0x000fca000383ffff */
.L_x_457:
[----:B------:R-:W-:Y:S02]  /*1a6e0*/  MOV R3, 0x1 ;  /* 0x0000000100037802 */ /* 0x000fe40000000f00 */
[----:B------:R-:W-:Y:S02]  /*1a6f0*/  MOV R2, 0x1a710 ;  /* 0x0001a71000027802 */ /* 0x000fe40000000f00 */
[----:B------:R-:W-:Y:S05]  /*1a700*/  CALL.REL.NOINC `($__internal_6_$__cuda_sm70_shflsync_bfly_p) ;  /* 0x0000109000007944 */ /* 0x000fea0003c00000 */
[----:B------:R-:W-:Y:S01]  /*1a710*/  IMAD.MOV.U32 R3, RZ, RZ, 0x2 ;  /* 0x00000002ff037424 */ /* 0x000fe200078e00ff */
[----:B------:R-:W-:Y:S01]  /*1a720*/  FMNMX.FTZ R6, R4, R9, !PT ;  /* 0x0000000904067209 */ /* 0x000fe20007810000 */
[----:B------:R-:W-:Y:S01]  /*1a730*/  IMAD.MOV.U32 R4, RZ, RZ, R8 ;  /* 0x000000ffff047224 */ /* 0x000fe200078e0008 */
[----:B------:R-:W-:Y:S02]  /*1a740*/  MOV R2, 0x1a760 ;  /* 0x0001a76000027802 */ /* 0x000fe40000000f00 */
[----:B------:R-:W-:Y:S05]  /*1a750*/  CALL.REL.NOINC `($__internal_6_$__cuda_sm70_shflsync_bfly_p) ;  /* 0x0000104000007944 */ /* 0x000fea0003c00000 */
[----:B------:R-:W-:Y:S01]  /*1a760*/  FMNMX.FTZ R4, R8, R9, !PT ;  /* 0x0000000908047209 */ /* 0x000fe20007810000 */
[----:B------:R-:W-:Y:S01]  /*1a770*/  IMAD.MOV.U32 R3, RZ, RZ, 0x1 ;  /* 0x00000001ff037424 */ /* 0x000fe200078e00ff */
[----:B------:R-:W-:Y:S02]  /*1a780*/  MOV R2, 0x1a7a0 ;  /* 0x0001a7a000027802 */ /* 0x000fe40000000f00 */
[----:B------:R-:W-:Y:S05]  /*1a790*/  CALL.REL.NOINC `($__internal_6_$__cuda_sm70_shflsync_bfly_p) ;  /* 0x0000100000007944 */ /* 0x000fea0003c00000 */
[----:B------:R-:W-:Y:S01]  /*1a7a0*/  MOV R2, R9 ;  /* 0x0000000900027202 */ /* 0x000fe20000000f00 */
[----:B------:R-:W-:-:S05]  /*1a7b0*/  BRA `(.L_x_540) ;  /* 0xffff95b000007947 */ /* 0x000fca000383ffff */
.L_x_459:
[----:B------:R-:W-:Y:S01]  /*1a7c0*/  IMAD.MOV.U32 R4, RZ, RZ, R232 ;  /* 0x000000ffff047224 */ /* 0x000fe200078e00e8 */
[----:B------:R-:W-:-:S02]  /*1a7d0*/  MOV R3, 0x2 ;  /* 0x0000000200037802 */ /* 0x000fc40000000f00 */
[----:B------:R-:W-:Y:S02]  /*1a7e0*/  MOV R2, 0x1a800 ;  /* 0x0001a80000027802 */ /* 0x000fe40000000f00 */
[----:B------:R-:W-:Y:S05]  /*1a7f0*/  CALL.REL.NOINC `($__internal_6_$__cuda_sm70_shflsync_bfly_p) ;  /* 0x00000fa000007944 */ /* 0x000fea0003c00000 */
[----:B------:R-:W-:Y:S01]  /*1a800*/  FADD.FTZ R4, R232, R9 ;  /* 0x00000009e8047221 */ /* 0x000fe20000010000 */
[----:B------:R-:W-:Y:S02]  /*1a810*/  MOV R3, 0x1 ;  /* 0x0000000100037802 */ /* 0x000fe40000000f00 */
[----:B------:R-:W-:Y:S02]  /*1a820*/  MOV R2, 0x1a840 ;  /* 0x0001a84000027802 */ /* 0x000fe40000000f00 */
[----:B------:R-:W-:Y:S05]  /*1a830*/  CALL.REL.NOINC `($__internal_6_$__cuda_sm70_shflsync_bfly_p) ;  /* 0x00000f6000007944 */ /* 0x000fea0003c00000 */
[----:B------:R-:W-:Y:S01]  /*1a840*/  FADD.FTZ R8, R4, R9 ;  /* 0x0000000904087221 */ /* 0x000fe20000010000 */
[----:B------:R-:W-:Y:S02]  /*1a850*/  MOV R4, R247 ;  /* 0x000000f700047202 */ /* 0x000fe40000000f00 */
[----:B------:R-:W-:Y:S02]  /*1a860*/  MOV R3, 0x2 ;  /* 0x0000000200037802 */ /* 0x000fe40000000f00 */
[----:B------:R-:W-:Y:S02]  /*1a870*/  MOV R2, 0x1a890 ;  /* 0x0001a89000027802 */ /* 0x000fe40000000f00 */
[----:B------:R-:W-:Y:S05]  /*1a880*/  CALL.REL.NOINC `($__internal_6_$__cuda_sm70_shflsync_bfly_p) ;  /* 0x00000f1000007944 */ /* 0x000fea0003c00000 */
[----:B------:R-:W-:Y:S01]  /*1a890*/  FADD.FTZ R4, R247, R9 ;  /* 0x00000009f7047221 */ /* 0x000fe20000010000 */
[----:B------:R-:W-:Y:S02]  /*1a8a0*/  MOV R3, 0x1 ;  /* 0x0000000100037802 */ /* 0x000fe40000000f00 */
[----:B------:R-:W-:-:S02]  /*1a8b0*/  MOV R2, 0x1a8d0 ;  /* 0x0001a8d000027802 */ /* 0x000fc40000000f00 */
[----:B------:R-:W-:Y:S05]  /*1a8c0*/  CALL.REL.NOINC `($__internal_6_$__cuda_sm70_shflsync_bfly_p) ;  /* 0x00000ed000007944 */ /* 0x000fea0003c00000 */
[----:B------:R-:W-:Y:S05]  /*1a8d0*/  BRA `(.L_x_541) ;  /* 0xffffb0d000007947 */ /* 0x000fea000383ffff */
.L_x_466:
[----:B--234-:R-:W-:Y:S01]  /*1a8e0*/  IMAD.MOV.U32 R45, RZ, RZ, R6 ;  /* 0x000000ffff2d7224 */ /* 0x01cfe200078e0006 */
[----:B------:R-:W-:Y:S01]  /*1a8f0*/  MOV R44, RZ ;  /* 0x000000ff002c7202 */ /* 0x000fe20000000f00 */
[----:B------:R-:W-:Y:S01]  /*1a900*/  IMAD.MOV.U32 R3, RZ, RZ, 0x181f ;  /* 0x0000181fff037424 */ /* 0x000fe200078e00ff */
[----:B------:R-:W-:-:S02]  /*1a910*/  MOV R2, 0x1a930 ;  /* 0x0001a93000027802 */ /* 0x000fc40000000f00 */
[----:B-1----:R-:W-:Y:S05]  /*1a920*/  CALL.REL.NOINC `($__internal_7_$__cuda_sm70_shflsync_idx_p) ;  /* 0x00000ed000007944 */ /* 0x002fea0003c00000 */
[----:B------:R-:W-:Y:S01]  /*1a930*/  MOV R11, R44 ;  /* 0x0000002c000b7202 */ /* 0x000fe20000000f00 */
[----:B------:R-:W-:Y:S05]  /*1a940*/  BRA `(.L_x_542) ;  /* 0xffffc48000007947 */ /* 0x000fea000383ffff */
.L_x_467:
[----:B------:R-:W-:Y:S01]  /*1a950*/  IMAD.MOV.U32 R45, RZ, RZ, R10 ;  /* 0x000000ffff2d7224 */ /* 0x000fe200078e000a */
[----:B------:R-:W-:Y:S01]  /*1a960*/  MOV R44, RZ ;  /* 0x000000ff002c7202 */ /* 0x000fe20000000f00 */
[----:B------:R-:W-:Y:S01]  /*1a970*/  IMAD.MOV.U32 R3, RZ, RZ, 0x181f ;  /* 0x0000181fff037424 */ /* 0x000fe200078e00ff */
[----:B------:R-:W-:-:S02]  /*1a980*/  MOV R2, 0x1a9a0 ;  /* 0x0001a9a000027802 */ /* 0x000fc40000000f00 */
[----:B-123--:R-:W-:Y:S05]  /*1a990*/  CALL.REL.NOINC `($__internal_7_$__cuda_sm70_shflsync_idx_p) ;  /* 0x00000e6000007944 */ /* 0x00efea0003c00000 */
[----:B------:R-:W-:Y:S01]  /*1a9a0*/  MOV R2, R44 ;  /* 0x0000002c00027202 */ /* 0x000fe20000000f00 */
[----:B------:R-:W-:Y:S05]  /*1a9b0*/  BRA `(.L_x_543) ;  /* 0xffffc43000007947 */ /* 0x000fea000383ffff */
.L_x_470:
[----:B------:R-:W-:Y:S01]  /*1a9c0*/  IMAD.MOV.U32 R45, RZ, RZ, R6 ;  /* 0x000000ffff2d7224 */ /* 0x000fe200078e0006 */
[----:B------:R-:W-:Y:S01]  /*1a9d0*/  MOV R44, 0x1 ;  /* 0x00000001002c7802 */ /* 0x000fe20000000f00 */
[----:B--2---:R-:W-:Y:S01]  /*1a9e0*/  IMAD.MOV.U32 R3, RZ, RZ, 0x181f ;  /* 0x0000181fff037424 */ /* 0x004fe200078e00ff */
[----:B------:R-:W-:-:S02]  /*1a9f0*/  MOV R2, 0x1aa10 ;  /* 0x0001aa1000027802 */ /* 0x000fc40000000f00 */
[----:B-1-34-:R-:W-:Y:S05]  /*1aa00*/  CALL.REL.NOINC `($__internal_7_$__cuda_sm70_shflsync_idx_p) ;  /* 0x00000df000007944 */ /* 0x01afea0003c00000 */
        /* <DEDUP_REMOVED lines=8> */
.L_x_473:
[----:B------:R-:W-:Y:S01]  /*1aa90*/  IMAD.MOV.U32 R45, RZ, RZ, R6 ;  /* 0x000000ffff2d7224 */ /* 0x000fe200078e0006 */
[----:B------:R-:W-:Y:S01]  /*1aaa0*/  MOV R44, 0x2 ;  /* 0x00000002002c7802 */ /* 0x000fe20000000f00 */
[----:B--2---:R-:W-:Y:S01]  /*1aab0*/  IMAD.MOV.U32 R3, RZ, RZ, 0x181f ;  /* 0x0000181fff037424 */ /* 0x004fe200078e00ff */
[----:B------:R-:W-:Y:S02]  /*1aac0*/  MOV R2, 0x1aae0 ;  /* 0x0001aae000027802 */ /* 0x000fe40000000f00 */
[----:B-1-34-:R-:W-:Y:S05]  /*1aad0*/  CALL.REL.NOINC `($__internal_7_$__cuda_sm70_shflsync_idx_p) ;  /* 0x00000d2000007944 */ /* 0x01afea0003c00000 */
[----:B------:R-:W-:Y:S01]  /*1aae0*/  MOV R11, R44 ;  /* 0x0000002c000b7202 */ /* 0x000fe20000000f00 */
[----:B------:R-:W-:Y:S05]  /*1aaf0*/  BRA `(.L_x_545) ;  /* 0xffffc4d000007947 */ /* 0x000fea000383ffff */
.L_x_474:
[----:B------:R-:W-:Y:S01]  /*1ab00*/  IMAD.MOV.U32 R45, RZ, RZ, R10 ;  /* 0x000000ffff2d7224 */ /* 0x000fe200078e000a */
[----:B------:R-:W-:Y:S01]  /*1ab10*/  MOV R44, 0x2 ;  /* 0x00000002002c7802 */ /* 0x000fe20000000f00 */
[----:B--2---:R-:W-:Y:S01]  /*1ab20*/  IMAD.MOV.U32 R3, RZ, RZ, 0x181f ;  /* 0x0000181fff037424 */ /* 0x004fe200078e00ff */
[----:B------:R-:W-:Y:S02]  /*1ab30*/  MOV R2, 0x1ab50 ;  /* 0x0001ab5000027802 */ /* 0x000fe40000000f00 */
[----:B-1-34-:R-:W-:Y:S05]  /*1ab40*/  CALL.REL.NOINC `($__internal_7_$__cuda_sm70_shflsync_idx_p) ;  /* 0x00000cb000007944 */ /* 0x01afea0003c00000 */
[----:B------:R-:W-:Y:S01]  /*1ab50*/  MOV R2, R44 ;  /* 0x0000002c00027202 */ /* 0x000fe20000000f00 */
[----:B------:R-:W-:Y:S05]  /*1ab60*/  BRA `(.L_x_546) ;  /* 0xffffc48000007947 */ /* 0x000fea000383ffff */
.L_x_477:
[----:B------:R-:W-:Y:S01]  /*1ab70*/  IMAD.MOV.U32 R45, RZ, RZ, R6 ;  /* 0x000000ffff2d7224 */ /* 0x000fe200078e0006 */
[----:B------:R-:W-:Y:S01]  /*1ab80*/  MOV R44, 0x3 ;  /* 0x00000003002c7802 */ /* 0x000fe20000000f00 */
[----:B---3--:R-:W-:Y:S01]  /*1ab90*/  IMAD.MOV.U32 R3, RZ, RZ, 0x181f ;  /* 0x0000181fff037424 */ /* 0x008fe200078e00ff */
[----:B----4-:R-:W-:-:S02]  /*1aba0*/  MOV R2, 0x1abc0 ;  /* 0x0001abc000027802 */ /* 0x010fc40000000f00 */
[----:B-12---:R-:W-:Y:S05]  /*1abb0*/  CALL.REL.NOINC `($__internal_7_$__cuda_sm70_shflsync_idx_p) ;  /* 0x00000c4000007944 */ /* 0x006fea0003c00000 */
        /* <DEDUP_REMOVED lines=8> */
.L_x_479:
[----:B------:R-:W-:Y:S01]  /*1ac40*/  IMAD.MOV.U32 R45, RZ, RZ, R6 ;  /* 0x000000ffff2d7224 */ /* 0x000fe200078e0006 */
[----:B------:R-:W-:Y:S01]  /*1ac50*/  MOV R44, RZ ;  /* 0x000000ff002c7202 */ /* 0x000fe20000000f00 */
[----:B------:R-:W-:Y:S01]  /*1ac60*/  IMAD.MOV.U32 R3, RZ, RZ, 0x1c1f ;  /* 0x00001c1fff037424 */ /* 0x000fe200078e00ff */
[----:B------:R-:W-:Y:S02]  /*1ac70*/  MOV R2, 0x1ac90 ;  /* 0x0001ac9000027802 */ /* 0x000fe40000000f00 */
[----:B------:R-:W-:Y:S05]  /*1ac80*/  CALL.REL.NOINC `($__internal_7_$__cuda_sm70_shflsync_idx_p) ;  /* 0x00000b7000007944 */ /* 0x000fea0003c00000 */
[----:B------:R-:W-:Y:S01]  /*1ac90*/  MOV R4, R44 ;  /* 0x0000002c00047202 */ /* 0x000fe20000000f00 */
[----:B------:R-:W-:Y:S05]  /*1aca0*/  BRA `(.L_x_548) ;  /* 0xffffc73000007947 */ /* 0x000fea000383ffff */
.L_x_480:
[----:B------:R-:W-:Y:S01]  /*1acb0*/  IMAD.MOV.U32 R45, RZ, RZ, R5 ;  /* 0x000000ffff2d7224 */ /* 0x000fe200078e0005 */
[----:B------:R-:W-:Y:S01]  /*1acc0*/  MOV R44, RZ ;  /* 0x000000ff002c7202 */ /* 0x000fe20000000f00 */
[----:B------:R-:W-:Y:S01]  /*1acd0*/  IMAD.MOV.U32 R3, RZ, RZ, 0x1c1f ;  /* 0x00001c1fff037424 */ /* 0x000fe200078e00ff */
[----:B------:R-:W-:Y:S02]  /*1ace0*/  MOV R2, 0x1ad00 ;  /* 0x0001ad0000027802 */ /* 0x000fe40000000f00 */
[----:B-12---:R-:W-:Y:S05]  /*1acf0*/  CALL.REL.NOINC `($__internal_7_$__cuda_sm70_shflsync_idx_p) ;  /* 0x00000b0000007944 */ /* 0x006fea0003c00000 */
[----:B------:R-:W-:Y:S01]  /*1ad00*/  MOV R2, R44 ;  /* 0x0000002c00027202 */ /* 0x000fe20000000f00 */
[----:B------:R-:W-:Y:S05]  /*1ad10*/  BRA `(.L_x_549) ;  /* 0xffffc6e000007947 */ /* 0x000fea000383ffff */
.L_x_483:
        /* <DEDUP_REMOVED lines=13> */
.L_x_487:
[----:B------:R-:W-:Y:S01]  /*1adf0*/  IMAD.MOV.U32 R45, RZ, RZ, R5 ;  /* 0x000000ffff2d7224 */ /* 0x000fe200078e0005 */
[----:B------:R-:W-:Y:S01]  /*1ae00*/  MOV R44, RZ ;  /* 0x000000ff002c7202 */ /* 0x000fe20000000f00 */
[----:B------:R-:W-:Y:S01]  /*1ae10*/  IMAD.MOV.U32 R3, RZ, RZ, 0x181f ;  /* 0x0000181fff037424 */ /* 0x000fe200078e00ff */
[----:B------:R-:W-:Y:S02]  /*1ae20*/  MOV R2, 0x1ae40 ;  /* 0x0001ae4000027802 */ /* 0x000fe40000000f00 */
[----:B------:R-:W-:Y:S05]  /*1ae30*/  CALL.REL.NOINC `($__internal_7_$__cuda_sm70_shflsync_idx_p) ;  /* 0x000009c000007944 */ /* 0x000fea0003c00000 */
[----:B------:R-:W-:Y:S01]  /*1ae40*/  MOV R11, R44 ;  /* 0x0000002c000b7202 */ /* 0x000fe20000000f00 */
[----:B------:R-:W-:Y:S05]  /*1ae50*/  BRA `(.L_x_551) ;  /* 0xffffd9f000007947 */ /* 0x000fea000383ffff */
.L_x_488:
[----:B------:R-:W-:Y:S01]  /*1ae60*/  IMAD.MOV.U32 R45, RZ, RZ, R10 ;  /* 0x000000ffff2d7224 */ /* 0x000fe200078e000a */
[----:B------:R-:W-:Y:S01]  /*1ae70*/  MOV R44, RZ ;  /* 0x000000ff002c7202 */ /* 0x000fe20000000f00 */
[----:B------:R-:W-:Y:S01]  /*1ae80*/  IMAD.MOV.U32 R3, RZ, RZ, 0x181f ;  /* 0x0000181fff037424 */ /* 0x000fe200078e00ff */
[----:B------:R-:W-:Y:S02]  /*1ae90*/  MOV R2, 0x1aeb0 ;  /* 0x0001aeb000027802 */ /* 0x000fe40000000f00 */
[----:B-12---:R-:W-:Y:S05]  /*1aea0*/  CALL.REL.NOINC `($__internal_7_$__cuda_sm70_shflsync_idx_p) ;  /* 0x0000095000007944 */ /* 0x006fea0003c00000 */
[----:B------:R-:W-:Y:S01]  /*1aeb0*/  MOV R2, R44 ;  /* 0x0000002c00027202 */ /* 0x000fe20000000f00 */
[----:B------:R-:W-:Y:S05]  /*1aec0*/  BRA `(.L_x_552) ;  /* 0xffffd9a000007947 */ /* 0x000fea000383ffff */
.L_x_491:
        /* <DEDUP_REMOVED lines=13> */
.L_x_494:
[----:B------:R-:W-:Y:S01]  /*1afa0*/  IMAD.MOV.U32 R45, RZ, RZ, R5 ;  /* 0x000000ffff2d7224 */ /* 0x000fe200078e0005 */
[----:B------:R-:W-:Y:S01]  /*1afb0*/  MOV R44, 0x2 ;  /* 0x00000002002c7802 */ /* 0x000fe20000000f00 */
[----:B-1----:R-:W-:Y:S01]  /*1afc0*/  IMAD.MOV.U32 R3, RZ, RZ, 0x181f ;  /* 0x0000181fff037424 */ /* 0x002fe200078e00ff */
[----:B----4-:R-:W-:Y:S02]  /*1afd0*/  MOV R2, 0x1aff0 ;  /* 0x0001aff000027802 */ /* 0x010fe40000000f00 */
[----:B--23--:R-:W-:Y:S05]  /*1afe0*/  CALL.REL.NOINC `($__internal_7_$__cuda_sm70_shflsync_idx_p) ;  /* 0x0000081000007944 */ /* 0x00cfea0003c00000 */
[----:B------:R-:W-:Y:S01]  /*1aff0*/  MOV R11, R44 ;  /* 0x0000002c000b7202 */ /* 0x000fe20000000f00 */
[----:B------:R-:W-:Y:S05]  /*1b000*/  BRA `(.L_x_554) ;  /* 0xffffda5000007947 */ /* 0x000fea000383ffff */
.L_x_495:
[----:B------:R-:W-:Y:S01]  /*1b010*/  IMAD.MOV.U32 R45, RZ, RZ, R10 ;  /* 0x000000ffff2d7224 */ /* 0x000fe200078e000a */
[----:B------:R-:W-:Y:S01]  /*1b020*/  MOV R44, 0x2 ;  /* 0x00000002002c7802 */ /* 0x000fe20000000f00 */
[----:B------:R-:W-:Y:S01]  /*1b030*/  IMAD.MOV.U32 R3, RZ, RZ, 0x181f ;  /* 0x0000181fff037424 */ /* 0x000fe200078e00ff */
[----:B----4-:R-:W-:Y:S02]  /*1b040*/  MOV R2, 0x1b060 ;  /* 0x0001b06000027802 */ /* 0x010fe40000000f00 */
[----:B-123--:R-:W-:Y:S05]  /*1b050*/  CALL.REL.NOINC `($__internal_7_$__cuda_sm70_shflsync_idx_p) ;  /* 0x000007a000007944 */ /* 0x00efea0003c00000 */
[----:B------:R-:W-:Y:S01]  /*1b060*/  MOV R2, R44 ;  /* 0x0000002c00027202 */ /* 0x000fe20000000f00 */
[----:B------:R-:W-:Y:S05]  /*1b070*/  BRA `(.L_x_555) ;  /* 0xffffda0000007947 */ /* 0x000fea000383ffff */
.L_x_498:
        /* <DEDUP_REMOVED lines=13> */
.L_x_500:
[----:B------:R-:W-:Y:S01]  /*1b150*/  IMAD.MOV.U32 R45, RZ, RZ, R74 ;  /* 0x000000ffff2d7224 */ /* 0x000fe200078e004a */
[----:B------:R-:W-:Y:S01]  /*1b160*/  MOV R44, RZ ;  /* 0x000000ff002c7202 */ /* 0x000fe20000000f00 */
[----:B------:R-:W-:Y:S01]  /*1b170*/  IMAD.MOV.U32 R3, RZ, RZ, 0x1f ;  /* 0x0000001fff037424 */ /* 0x000fe200078e00ff */
[----:B------:R-:W-:Y:S02]  /*1b180*/  MOV R2, 0x1b1a0 ;  /* 0x0001b1a000027802 */ /* 0x000fe40000000f00 */
[----:B------:R-:W-:Y:S05]  /*1b190*/  CALL.REL.NOINC `($__internal_7_$__cuda_sm70_shflsync_idx_p) ;  /* 0x0000066000007944 */ /* 0x000fea0003c00000 */
[----:B------:R-:W-:Y:S01]  /*1b1a0*/  MOV R10, R44 ;  /* 0x0000002c000a7202 */ /* 0x000fe20000000f00 */
[----:B------:R-:W-:Y:S05]  /*1b1b0*/  BRA `(.L_x_557) ;  /* 0xffffdb6000007947 */ /* 0x000fea000383ffff */
.L_x_501:
[----:B------:R-:W-:Y:S01]  /*1b1c0*/  IMAD.MOV.U32 R45, RZ, RZ, R74 ;  /* 0x000000ffff2d7224 */ /* 0x000fe200078e004a */
[----:B------:R-:W-:Y:S01]  /*1b1d0*/  MOV R44, 0x1 ;  /* 0x00000001002c7802 */ /* 0x000fe20000000f00 */
[----:B------:R-:W-:Y:S01]  /*1b1e0*/  IMAD.MOV.U32 R3, RZ, RZ, 0x1f ;  /* 0x0000001fff037424 */ /* 0x000fe200078e00ff */
[----:B------:R-:W-:Y:S02]  /*1b1f0*/  MOV R2, 0x1b210 ;  /* 0x0001b21000027802 */ /* 0x000fe40000000f00 */
[----:B-12---:R-:W-:Y:S05]  /*1b200*/  CALL.REL.NOINC `($__internal_7_$__cuda_sm70_shflsync_idx_p) ;  /* 0x000005f000007944 */ /* 0x006fea0003c00000 */
[----:B------:R-:W-:Y:S01]  /*1b210*/  MOV R9, R44 ;  /* 0x0000002c00097202 */ /* 0x000fe20000000f00 */
[----:B------:R-:W-:Y:S05]  /*1b220*/  BRA `(.L_x_558) ;  /* 0xffffdb1000007947 */ /* 0x000fea000383ffff */
.L_x_502:
[----:B------:R-:W-:Y:S02]  /*1b230*/  MOV R3, 0x1 ;  /* 0x0000000100037802 */ /* 0x000fe40000000f00 */
[----:B------:R-:W-:-:S02]  /*1b240*/  MOV R4, 0x1b260 ;  /* 0x0001b26000047802 */ /* 0x000fc40000000f00 */
[----:B-1234-:R-:W-:Y:S05]  /*1b250*/  CALL.REL.NOINC `($__internal_8_$__cuda_sm70_shflsync_up_p) ;  /* 0x000005f000007944 */ /* 0x01efea0003c00000 */
[----:B------:R-:W-:Y:S05]  /*1b260*/  BRA `(.L_x_559) ;  /* 0xffffdc0000007947 */ /* 0x000fea000383ffff */
.L_x_503:
[----:B------:R-:W-:Y:S02]  /*1b270*/  MOV R3, 0x2 ;  /* 0x0000000200037802 */ /* 0x000fe40000000f00 */
[----:B------:R-:W-:-:S02]  /*1b280*/  MOV R4, 0x1b2a0 ;  /* 0x0001b2a000047802 */ /* 0x000fc40000000f00 */
[----:B--2-4-:R-:W-:Y:S05]  /*1b290*/  CALL.REL.NOINC `($__internal_8_$__cuda_sm70_shflsync_up_p) ;  /* 0x000005b000007944 */ /* 0x014fea0003c00000 */
[----:B------:R-:W-:Y:S02]  /*1b2a0*/  SEL R3, R3, RZ, P1 ;  /* 0x000000ff03037207 */ /* 0x000fe40000800000 */
[----:B------:R-:W-:-:S03]  /*1b2b0*/  MOV R4, 0x1b2f0 ;  /* 0x0001b2f000047802 */ /* 0x000fc60000000f00 */
[----:B------:R-:W-:Y:S02]  /*1b2c0*/  IMAD.IADD R2, R2, 0x1, R3 ;  /* 0x0000000102027824 */ /* 0x000fe400078e0203 */
[----:B------:R-:W-:Y:S02]  /*1b2d0*/  IMAD.MOV.U32 R3, RZ, RZ, 0x4 ;  /* 0x00000004ff037424 */ /* 0x000fe400078e00ff */
[----:B------:R-:W-:Y:S05]  /*1b2e0*/  CALL.REL.NOINC `($__internal_8_$__cuda_sm70_shflsync_up_p) ;  /* 0x0000056000007944 */ /* 0x000fea0003c00000 */
        /* <DEDUP_REMOVED lines=10> */
[----:B------:R-:W-:Y:S01]  /*1b390*/  SEL R3, R3, RZ, P4 ;  /* 0x000000ff03037207 */ /* 0x000fe20002000000 */
[----:B------:R-:W-:-:S04]  /*1b3a0*/  IMAD.MOV.U32 R44, RZ, RZ, 0x1f ;  /* 0x0000001fff2c7424 */ /* 0x000fc800078e00ff */
[----:B------:R-:W-:Y:S01]  /*1b3b0*/  IMAD.IADD R4, R3, 0x1, R2 ;  /* 0x0000000103047824 */ /* 0x000fe200078e0202 */
[----:B------:R-:W-:Y:S02]  /*1b3c0*/  MOV R3, 0x1f ;  /* 0x0000001f00037802 */ /* 0x000fe40000000f00 */
[----:B------:R-:W-:Y:S01]  /*1b3d0*/  MOV R2, 0x1b400 ;  /* 0x0001b40000027802 */ /* 0x000fe20000000f00 */
[----:B------:R-:W-:Y:S02]  /*1b3e0*/  IMAD.MOV.U32 R45, RZ, RZ, R4 ;  /* 0x000000ffff2d7224 */ /* 0x000fe400078e0004 */
[----:B------:R-:W-:Y:S05]  /*1b3f0*/  CALL.REL.NOINC `($__internal_7_$__cuda_sm70_shflsync_idx_p) ;  /* 0x0000040000007944 */ /* 0x000fea0003c00000 */
[----:B------:R-:W-:Y:S01]  /*1b400*/  MOV R2, R44 ;  /* 0x0000002c00027202 */ /* 0x000fe20000000f00 */
[----:B------:R-:W-:Y:S05]  /*1b410*/  BRA `(.L_x_560) ;  /* 0xffffdb5000007947 */ /* 0x000fea000383ffff */
.L_x_507:
[----:B------:R-:W-:Y:S02]  /*1b420*/  MOV R3, 0x1 ;  /* 0x0000000100037802 */ /* 0x000fe40000000f00 */
[----:B------:R-:W-:Y:S02]  /*1b430*/  MOV R4, 0x1b450 ;  /* 0x0001b45000047802 */ /* 0x000fe40000000f00 */
[----:B------:R-:W-:Y:S05]  /*1b440*/  CALL.REL.NOINC `($__internal_8_$__cuda_sm70_shflsync_up_p) ;  /* 0x0000040000007944 */ /* 0x000fea0003c00000 */
[----:B------:R-:W-:Y:S05]  /*1b450*/  BRA `(.L_x_561) ;  /* 0xffffdc8000007947 */ /* 0x000fea000383ffff */
.L_x_508:
[----:B------:R-:W-:Y:S02]  /*1b460*/  MOV R3, 0x2 ;  /* 0x0000000200037802 */ /* 0x000fe40000000f00 */
[----:B------:R-:W-:Y:S02]  /*1b470*/  MOV R4, 0x1b490 ;  /* 0x0001b49000047802 */ /* 0x000fe40000000f00 */
        /* <DEDUP_REMOVED lines=25> */
.L_x_510:
[----:B------:R-:W-:Y:S02]  /*1b610*/  SEL R2, RZ, 0x1, P0 ;  /* 0x00000001ff027807 */ /* 0x000fe40000000000 */
[----:B------:R-:W-:Y:S02]  /*1b620*/  MOV R3, 0x1b640 ;  /* 0x0001b64000037802 */ /* 0x000fe40000000f00 */
[----:B-1----:R-:W-:Y:S05]  /*1b630*/  CALL.REL.NOINC `($__internal_9_$__cuda_sm70_votesync_ballot) ;  /* 0x0000027000007944 */ /* 0x002fea0003c00000 */
[----:B------:R-:W-:Y:S01]  /*1b640*/  MOV R9, R5 ;  /* 0x0000000500097202 */ /* 0x000fe20000000f00 */
[----:B------:R-:W-:Y:S05]  /*1b650*/  BRA `(.L_x_563) ;  /* 0xffffdc1000007947 */ /* 0x000fea000383ffff */
.L_x_511:
[----:B------:R-:W-:Y:S01]  /*1b660*/  IMAD.MOV.U32 R45, RZ, RZ, R6 ;  /* 0x000000ffff2d7224 */ /* 0x000fe200078e0006 */
[----:B---3--:R-:W-:Y:S01]  /*1b670*/  MOV R44, R11 ;  /* 0x0000000b002c7202 */ /* 0x008fe20000000f00 */
[----:B------:R-:W-:Y:S01]  /*1b680*/  IMAD.MOV.U32 R3, RZ, RZ, 0x1f ;  /* 0x0000001fff037424 */ /* 0x000fe200078e00ff */
[----:B------:R-:W-:-:S02]  /*1b690*/  MOV R2, 0x1b6b0 ;  /* 0x0001b6b000027802 */ /* 0x000fc40000000f00 */
[----:B-12---:R-:W-:Y:S05]  /*1b6a0*/  CALL.REL.NOINC `($__internal_7_$__cuda_sm70_shflsync_idx_p) ;  /* 0x0000015000007944 */ /* 0x006fea0003c00000 */
[----:B------:R-:W-:Y:S01]  /*1b6b0*/  IMAD.MOV.U32 R6, RZ, RZ, R44 ;  /* 0x000000ffff067224 */ /* 0x000fe200078e002c */
[----:B------:R-:W-:Y:S01]  /*1b6c0*/  MOV R44, R11 ;  /* 0x0000000b002c7202 */ /* 0x000fe20000000f00 */
[----:B------:R-:W-:Y:S01]  /*1b6d0*/  IMAD.MOV.U32 R45, RZ, RZ, R8 ;  /* 0x000000ffff2d7224 */ /* 0x000fe200078e0008 */
[----:B------:R-:W-:-:S02]  /*1b6e0*/  MOV R3, 0x1f ;  /* 0x0000001f00037802 */ /* 0x000fc40000000f00 */
[----:B------:R-:W-:Y:S02]  /*1b6f0*/  MOV R2, 0x1b710 ;  /* 0x0001b71000027802 */ /* 0x000fe40000000f00 */
[----:B------:R-:W-:Y:S05]  /*1b700*/  CALL.REL.NOINC `($__internal_7_$__cuda_sm70_shflsync_idx_p) ;  /* 0x000000f000007944 */ /* 0x000fea0003c00000 */
[----:B------:R-:W-:Y:S01]  /*1b710*/  MOV R5, R44 ;  /* 0x0000002c00057202 */ /* 0x000fe20000000f00 */
[----:B------:R-:W-:Y:S05]  /*1b720*/  BRA `(.L_x_564) ;  /* 0xffffdb8000007947 */ /* 0x000fea000383ffff */
.L_x_514:
[----:B------:R-:W-:Y:S01]  /*1b730*/  MOV R44, R2 ;  /* 0x00000002002c7202 */ /* 0x000fe20000000f00 */
[----:B------:R-:W-:Y:S01]  /*1b740*/  IMAD.MOV.U32 R45, RZ, RZ, R4 ;  /* 0x000000ffff2d7224 */ /* 0x000fe200078e0004 */
[----:B------:R-:W-:Y:S01]  /*1b750*/  MOV R2, 0x1b780 ;  /* 0x0001b78000027802 */ /* 0x000fe20000000f00 */
[----:B------:R-:W-:Y:S02]  /*1b760*/  IMAD.MOV.U32 R3, RZ, RZ, 0x1f ;  /* 0x0000001fff037424 */ /* 0x000fe400078e00ff */
[----:B-1234-:R-:W-:Y:S05]  /*1b770*/  CALL.REL.NOINC `($__internal_7_$__cuda_sm70_shflsync_idx_p) ;  /* 0x0000008000007944 */ /* 0x01efea0003c00000 */
[----:B------:R-:W-:Y:S01]  /*1b780*/  MOV R16, R44 ;  /* 0x0000002c00107202 */ /* 0x000fe20000000f00 */
[----:B------:R-:W-:Y:S05]  /*1b790*/  BRA `(.L_x_513) ;  /* 0xffffdb7000007947 */ /* 0x000fea000383ffff */
        .weak           $__internal_6_$__cuda_sm70_shflsync_bfly_p
        .type           $__internal_6_$__cuda_sm70_shflsync_bfly_p,@function
        .size           $__internal_6_$__cuda_sm70_shflsync_bfly_p,($__internal_7_$__cuda_sm70_shflsync_idx_p - $__internal_6_$__cuda_sm70_shflsync_bfly_p)
$__internal_6_$__cuda_sm70_shflsync_bfly_p:
[----:B------:R-:W-:Y:S02]  /*1b7a0*/  MOV R9, 0x1f ;  /* 0x0000001f00097802 */ /* 0x000fe40000000f00 */
[----:B------:R-:W-:-:S04]  /*1b7b0*/  MOV R43, 0xffffffff ;  /* 0xffffffff002b7802 */ /* 0x000fc80000000f00 */
[----:B------:R-:W-:Y:S04]  /*1b7c0*/  WARPSYNC R43 ;  /* 0x0000002b00007348 */ /* 0x000fe80003800000 */
[----:B------:R1:W2:Y:S02]  /*1b7d0*/  SHFL.BFLY PT, R9, R4, R3, R9 ;  /* 0x0c00000304097389 */ /* 0x0002a400000e0009 */
[----:B-1----:R-:W-:-:S04]  /*1b7e0*/  MOV R3, 0x0 ;  /* 0x0000000000037802 */ /* 0x002fc80000000f00 */
[----:B--2---:R-:W-:Y:S05]  /*1b7f0*/  RET.REL.NODEC R2 `(_ZN7cutlass13device_kernelIN5flash19enable_sm80_to_sm89INS1_16FlashAttnFwdSm80INS1_25CollectiveMainloopFwdSm80ILi8ELi1ELb1EN4cute5tupleIJNS5_1CILi128EEENS7_ILi112EEES8_EEELi128ENS_6half_tEfNS_4arch4Sm80ELb0ELb0ELb1ELb1ELb1ELb1ELb1ELb1EEENS1_21CollectiveEpilogueFwdINS6_IJS8_S8_S9_EEENS6_IJNS7_ILi1EEESH_SH_EEESB_SD_Li256ELb1ELb1ELb1ELb0EEENS1_36VarlenDynamicPersistentTileSchedulerILi128ELi112ELi256ELi256ELb1ELb1ELb0ELb0ELb1ELb1EEEEEEEEEvNT_6ParamsE) ;  /* 0xfffe480002007950 */ /* 0x004fea0003c3ffff */
        .weak           $__internal_7_$__cuda_sm70_shflsync_idx_p
        .type           $__internal_7_$__cuda_sm70_shflsync_idx_p,@function
        .size           $__internal_7_$__cuda_sm70_shflsync_idx_p,($__internal_8_$__cuda_sm70_shflsync_up_p - $__internal_7_$__cuda_sm70_shflsync_idx_p)
$__internal_7_$__cuda_sm70_shflsync_idx_p:
[----:B------:R-:W-:-:S04]  /*1b800*/  MOV R222, 0xffffffff ;  /* 0xffffffff00de7802 */ /* 0x000fc80000000f00 */
[----:B------:R-:W-:Y:S04]  /*1b810*/  WARPSYNC R222 ;  /* 0x000000de00007348 */ /* 0x000fe80003800000 */
[----:B------:R1:W2:Y:S02]  /*1b820*/  SHFL.IDX PT, R44, R45, R44, R3 ;  /* 0x0000002c2d2c7389 */ /* 0x0002a400000e0003 */
[----:B-1----:R-:W-:-:S04]  /*1b830*/  MOV R3, 0x0 ;  /* 0x0000000000037802 */ /* 0x002fc80000000f00 */
[----:B--2---:R-:W-:Y:S05]  /*1b840*/  RET.REL.NODEC R2 `(_ZN7cutlass13device_kernelIN5flash19enable_sm80_to_sm89INS1_16FlashAttnFwdSm80INS1_25CollectiveMainloopFwdSm80ILi8ELi1ELb1EN4cute5tupleIJNS5_1CILi128EEENS7_ILi112EEES8_EEELi128ENS_6half_tEfNS_4arch4Sm80ELb0ELb0ELb1ELb1ELb1ELb1ELb1ELb1EEENS1_21CollectiveEpilogueFwdINS6_IJS8_S8_S9_EEENS6_IJNS7_ILi1EEESH_SH_EEESB_SD_Li256ELb1ELb1ELb1ELb0EEENS1_36VarlenDynamicPersistentTileSchedulerILi128ELi112ELi256ELi256ELb1ELb1ELb0ELb0ELb1ELb1EEEEEEEEEvNT_6ParamsE) ;  /* 0xfffe47b002007950 */ /* 0x004fea0003c3ffff */
        .weak           $__internal_8_$__cuda_sm70_shflsync_up_p
        .type           $__internal_8_$__cuda_sm70_shflsync_up_p,@function
        .size           $__internal_8_$__cuda_sm70_shflsync_up_p,($__internal_9_$__cuda_sm70_votesync_ballot - $__internal_8_$__cuda_sm70_shflsync_up_p)
$__internal_8_$__cuda_sm70_shflsync_up_p:
[----:B------:R-:W-:Y:S02]  /*1b850*/  MOV R11, 0xffffffff ;  /* 0xffffffff000b7802 */ /* 0x000fe40000000f00 */
[----:B------:R-:W-:Y:S02]  /*1b860*/  MOV R5, RZ ;  /* 0x000000ff00057202 */ /* 0x000fe40000000f00 */
[----:B------:R-:W-:Y:S04]  /*1b870*/  WARPSYNC R11 ;  /* 0x0000000b00007348 */ /* 0x000fe80003800000 */
[----:B------:R1:W2:Y:S02]  /*1b880*/  SHFL.UP PT, R3, R2, R3, R5 ;  /* 0x0400000302037389 */ /* 0x0002a400000e0005 */
[----:B-1----:R-:W-:-:S04]  /*1b890*/  MOV R5, 0x0 ;  /* 0x0000000000057802 */ /* 0x002fc80000000f00 */
[----:B--2---:R-:W-:Y:S05]  /*1b8a0*/  RET.REL.NODEC R4 `(_ZN7cutlass13device_kernelIN5flash19enable_sm80_to_sm89INS1_16FlashAttnFwdSm80INS1_25CollectiveMainloopFwdSm80ILi8ELi1ELb1EN4cute5tupleIJNS5_1CILi128EEENS7_ILi112EEES8_EEELi128ENS_6half_tEfNS_4arch4Sm80ELb0ELb0ELb1ELb1ELb1ELb1ELb1ELb1EEENS1_21CollectiveEpilogueFwdINS6_IJS8_S8_S9_EEENS6_IJNS7_ILi1EEESH_SH_EEESB_SD_Li256ELb1ELb1ELb1ELb0EEENS1_36VarlenDynamicPersistentTileSchedulerILi128ELi112ELi256ELi256ELb1ELb1ELb0ELb0ELb1ELb1EEEEEEEEEvNT_6ParamsE) ;  /* 0xfffe475004007950 */ /* 0x004fea0003c3ffff */
        .weak           $__internal_9_$__cuda_sm70_votesync_ballot
        .type           $__internal_9_$__cuda_sm70_votesync_ballot,@function
        .size           $__internal_9_$__cuda_sm70_votesync_ballot,(.L_x_1795 - $__internal_9_$__cuda_sm70_votesync_ballot)
$__internal_9_$__cuda_sm70_votesync_ballot:
[----:B------:R-:W-:Y:S01]  /*1b8b0*/  ISETP.NE.U32.AND P0, PT, R2, 0x1, PT ;  /* 0x000000010200780c */ /* 0x000fe20003f05070 */
[----:B------:R-:W-:-:S04]  /*1b8c0*/  IMAD.MOV.U32 R5, RZ, RZ, -0x1 ;  /* 0xffffffffff057424 */ /* 0x000fc800078e00ff */
[----:B------:R-:W-:Y:S08]  /*1b8d0*/  WARPSYNC R5 ;  /* 0x0000000500007348 */ /* 0x000ff00003800000 */
[----:B------:R-:W-:-:S04]  /*1b8e0*/  VOTE.ANY R2, PT, !P0 ;  /* 0x0000000000027806 */ /* 0x000fc800040e0100 */
[----:B------:R-:W-:Y:S01]  /*1b8f0*/  LOP3.LUT R5, R2, R5, RZ, 0xc0, !PT ;  /* 0x0000000502057212 */ /* 0x000fe200078ec0ff */
[----:B------:R-:W-:Y:S02]  /*1b900*/  IMAD.MOV.U32 R2, RZ, RZ, R3 ;  /* 0x000000ffff027224 */ /* 0x000fe400078e0003 */
[----:B------:R-:W-:-:S04]  /*1b910*/  IMAD.MOV.U32 R3, RZ, RZ, 0x0 ;  /* 0x00000000ff037424 */ /* 0x000fc800078e00ff */
[----:B------:R-:W-:Y:S05]  /*1b920*/  RET.REL.NODEC R2 `(_ZN7cutlass13device_kernelIN5flash19enable_sm80_to_sm89INS1_16FlashAttnFwdSm80INS1_25CollectiveMainloopFwdSm80ILi8ELi1ELb1EN4cute5tupleIJNS5_1CILi128EEENS7_ILi112EEES8_EEELi128ENS_6half_tEfNS_4arch4Sm80ELb0ELb0ELb1ELb1ELb1ELb1ELb1ELb1EEENS1_21CollectiveEpilogueFwdINS6_IJS8_S8_S9_EEENS6_IJNS7_ILi1EEESH_SH_EEESB_SD_Li256ELb1ELb1ELb1ELb0EEENS1_36VarlenDynamicPersistentTileSchedulerILi128ELi112ELi256ELi256ELb1ELb1ELb0ELb0ELb1ELb1EEEEEEEEEvNT_6ParamsE) ;  /* 0xfffe46d002007950 */ /* 0x000fea0003c3ffff */
.L_x_565:
        /* <DEDUP_REMOVED lines=13> */
.L_x_1795:


//--------------------- .text._ZN7cutlass13device_kernelIN5flash19enable_sm80_to_sm89INS1_16FlashAttnFwdSm80INS1_25CollectiveMainloopFwdSm80ILi4ELi1ELb0EN4cute5tupleIJNS5_1CILi128EEENS7_ILi48EEES8_EEELi128ENS_6half_tEfNS_4arch4Sm80ELb0ELb1ELb1ELb0ELb1ELb0ELb1ELb1EEENS1_21CollectiveEpilogueFwdINS6_IJS8_S8_S9_EEENS6_IJNS7_ILi1EEESH_SH_EEESB_SD_Li128ELb0ELb1ELb1ELb0EEENS1_19SingleTileSchedulerILb0ELb1ELb1ELi128EEEEEEEEEvNT_6ParamsE --------------------------
	.section	.text._ZN7cutlass13device_kernelIN5flash19enable_sm80_to_sm89INS1_16FlashAttnFwdSm80INS1_25CollectiveMainloopFwdSm80ILi4ELi1ELb0EN4cute5tupleIJNS5_1CILi128EEENS7_ILi48EEES8_EEELi128ENS_6half_tEfNS_4arch4Sm80ELb0ELb1ELb1ELb0ELb1ELb0ELb1ELb1EEENS1_21CollectiveEpilogueFwdINS6_IJS8_S8_S9_EEENS6_IJNS7_ILi1EEESH_SH_EEESB_SD_Li128ELb0ELb1ELb1ELb0EEENS1_19SingleTileSchedulerILb0ELb1ELb1ELi128EEEEEEEEEvNT_6ParamsE,"ax",@progbits
	.sectioninfo	@"SHI_REGISTERS=255"
	.align	128
.text._ZN7cutlass13device_kernelIN5flash19enable_sm80_to_sm89INS1_16FlashAttnFwdSm80INS1_25CollectiveMainloopFwdSm80ILi4ELi1ELb0EN4cute5tupleIJNS5_1CILi128EEENS7_ILi48EEES8_EEELi128ENS_6half_tEfNS_4arch4Sm80ELb0ELb1ELb1ELb0ELb1ELb0ELb1ELb1EEENS1_21CollectiveEpilogueFwdINS6_IJS8_S8_S9_EEENS6_IJNS7_ILi1EEESH_SH_EEESB_SD_Li128ELb0ELb1ELb1ELb0EEENS1_19SingleTileSchedulerILb0ELb1ELb1ELi128EEEEEEEEEvNT_6ParamsE:
        .type           _ZN7cutlass13device_kernelIN5flash19enable_sm80_to_sm89INS1_16FlashAttnFwdSm80INS1_25CollectiveMainloopFwdSm80ILi4ELi1ELb0EN4cute5tupleIJNS5_1CILi128EEENS7_ILi48EEES8_EEELi128ENS_6half_tEfNS_4arch4Sm80ELb0ELb1ELb1ELb0ELb1ELb0ELb1ELb1EEENS1_21CollectiveEpilogueFwdINS6_IJS8_S8_S9_EEENS6_IJNS7_ILi1EEESH_SH_EEESB_SD_Li128ELb0ELb1ELb1ELb0EEENS1_19SingleTileSchedulerILb0ELb1ELb1ELi128EEEEEEEEEvNT_6ParamsE,@function
        .size           _ZN7cutlass13device_kernelIN5flash19enable_sm80_to_sm89INS1_16FlashAttnFwdSm80INS1_25CollectiveMainloopFwdSm80ILi4ELi1ELb0EN4cute5tupleIJNS5_1CILi128EEENS7_ILi48EEES8_EEELi128ENS_6half_tEfNS_4arch4Sm80ELb0ELb1ELb1ELb0ELb1ELb0ELb1ELb1EEENS1_21CollectiveEpilogueFwdINS6_IJS8_S8_S9_EEENS6_IJNS7_ILi1EEESH_SH_EEESB_SD_Li128ELb0ELb1ELb1ELb0EEENS1_19SingleTileSchedulerILb0ELb1ELb1ELi128EEEEEEEEEvNT_6ParamsE,(.L_x_1800 - _ZN7cutlass13device_kernelIN5flash19enable_sm80_to_sm89INS1_16FlashAttnFwdSm80INS1_25CollectiveMainloopFwdSm80ILi4ELi1ELb0EN4cute5tupleIJNS5_1CILi128EEENS7_ILi48EEES8_EEELi128ENS_6half_tEfNS_4arch4Sm80ELb0ELb1ELb1ELb0ELb1ELb0ELb1ELb1EEENS1_21CollectiveEpilogueFwdINS6_IJS8_S8_S9_EEENS6_IJNS7_ILi1EEESH_SH_EEESB_SD_Li128ELb0ELb1ELb1ELb0EEENS1_19SingleTileSchedulerILb0ELb1ELb1ELi128EEEEEEEEEvNT_6ParamsE)
        .other          _ZN7cutlass13device_kernelIN5flash19enable_sm80_to_sm89INS1_16FlashAttnFwdSm80INS1_25CollectiveMainloopFwdSm80ILi4ELi1ELb0EN4cute5tupleIJNS5_1CILi128EEENS7_ILi48EEES8_EEELi128ENS_6half_tEfNS_4arch4Sm80ELb0ELb1ELb1ELb0ELb1ELb0ELb1ELb1EEENS1_21CollectiveEpilogueFwdINS6_IJS8_S8_S9_EEENS6_IJNS7_ILi1EEESH_SH_EEESB_SD_Li128ELb0ELb1ELb1ELb0EEENS1_19SingleTileSchedulerILb0ELb1ELb1ELi128EEEEEEEEEvNT_6ParamsE,@"STO_CUDA_ENTRY STV_DEFAULT"
_ZN7cutlass13device_kernelIN5flash19enable_sm80_to_sm89INS1_16FlashAttnFwdSm80INS1_25CollectiveMainloopFwdSm80ILi4ELi1ELb0EN4cute5tupleIJNS5_1CILi128EEENS7_ILi48EEES8_EEELi128ENS_6half_tEfNS_4arch4Sm80ELb0ELb1ELb1ELb0ELb1ELb0ELb1ELb1EEENS1_21CollectiveEpilogueFwdINS6_IJS8_S8_S9_EEENS6_IJNS7_ILi1EEESH_SH_EEESB_SD_Li128ELb0ELb1ELb1ELb0EEENS1_19SingleTileSchedulerILb0ELb1ELb1ELi128EEEEEEEEEvNT_6ParamsE:
        /* <DEDUP_REMOVED lines=18> */
.L_x_566:
[----:B------:R-:W-:Y:S02]  /*0120*/  ULDC.64 UR4, c[0x0][0x550] ;  /* 0x0001540000047ab9 */ /* 0x000fe40000000a00 */
[----:B------:R-:W-:Y:S02]  /*0130*/  UISETP.NE.AND UP0, UPT, UR4, 0x1, UPT ;  /* 0x000000010400788c */ /* 0x000fe4000bf05270 */
[----:B------:R-:W-:-:S02]  /*0140*/  UIMAD.WIDE.U32 UR8, UR7, UR5, URZ ;  /* 0x00000005070872a5 */ /* 0x000fc4000f8e003f */
[----:B------:R-:W-:Y:S02]  /*0150*/  ULDC UR4, c[0x0][0x558] ;  /* 0x0001560000047ab9 */ /* 0x000fe40000000800 */
[----:B------:R-:W-:-:S05]  /*0160*/  UMOV UR11, UR7 ;  /* 0x00000007000b7c82 */ /* 0x000fca0008000000 */
[----:B------:R-:W-:-:S03]  /*0170*/  @UP0 USHF.R.U32.HI UR11, URZ, UR4, UR9 ;  /* 0x000000043f0b0299 */ /* 0x000fc60008011609 */
.L_x_567:
        /* <DEDUP_REMOVED lines=16> */
[----:B------:R-:W1:Y:S01]  /*0280*/  S2UR UR26, SR_CTAID.X ;  /* 0x00000000001a79c3 */ /* 0x000e620000002500 */
[----:B------:R-:W-:Y:S02]  /*0290*/  ULDC UR4, c[0x0][0x2c4] ;  /* 0x0000b10000047ab9 */ /* 0x000fe40000000800 */
[----:B------:R-:W-:Y:S02]  /*02a0*/  UISETP.NE.AND UP1, UPT, UR4, 0x1, UPT ;  /* 0x000000010400788c */ /* 0x000fe4000bf25270 */
[----:B------:R-:W-:Y:S02]  /*02b0*/  UMOV UR10, URZ ;  /* 0x0000003f000a7c82 */ /* 0x000fe40008000000 */
[----:B------:R-:W-:Y:S02]  /*02c0*/  ULDC.64 UR4, c[0x0][0x2c8] ;  /* 0x0000b20000047ab9 */ /* 0x000fe40000000a00 */
[----:B------:R-:W-:-:S02]  /*02d0*/  ULDC UR12, c[0x0][0x168] ;  /* 0x00005a00000c7ab9 */ /* 0x000fc40000000800 */
[----:B------:R-:W-:Y:S02]  /*02e0*/  UP2UR UR13, UPR, URZ, 0x2 ;  /* 0x000000023f0d7883 */ /* 0x000fe40008000000 */
[----:B-1----:R-:W-:-:S04]  /*02f0*/  USHF.L.U32 UR26, UR26, 0x7, URZ ;  /* 0x000000071a1a7899 */ /* 0x002fc8000800063f */
[----:B------:R-:W-:Y:S02]  /*0300*/  @UP1 UIADD3 UR14, UR26, 0x7f, URZ ;  /* 0x0000007f1a0e1890 */ /* 0x000fe4000fffe03f */
[----:B------:R-:W-:Y:S02]  /*0310*/  UIADD3 UR8, UR26, 0x7f, URZ ;  /* 0x0000007f1a087890 */ /* 0x000fe4000fffe03f */
[----:B------:R-:W-:-:S03]  /*0320*/  UIMAD.WIDE.U32 UR14, UR14, UR4, URZ ;  /* 0x000000040e0e72a5 */ /* 0x000fc6000f8e003f */
[----:B------:R-:W-:-:S04]  /*0330*/  ULDC UR4, c[0x0][0x2ac] ;  /* 0x0000ab0000047ab9 */ /* 0x000fc80000000800 */
[----:B------:R-:W-:Y:S02]  /*0340*/  @UP1 UMOV UR9, UR15 ;  /* 0x0000000f00091c82 */ /* 0x000fe40008000000 */
[----:B------:R-:W-:Y:S02]  /*0350*/  @UP1 USHF.R.U32.HI UR8, URZ, UR5, UR9 ;  /* 0x000000053f081299 */ /* 0x000fe40008011609 */
[----:B------:R-:W-:Y:S02]  /*0360*/  UMOV UR14, 0x1 ;  /* 0x00000001000e7882 */ /* 0x000fe40000000000 */
[----:B------:R-:W-:Y:S02]  /*0370*/  ULDC UR9, c[0x0][0x1d0] ;  /* 0x0000740000097ab9 */ /* 0x000fe40000000800 */
[----:B------:R-:W-:-:S03]  /*0380*/  UIMAD UR9, UR4, UR9, URZ ;  /* 0x00000009040972a4 */ /* 0x000fc6000f8e023f */
[----:B------:R-:W-:Y:S02]  /*0390*/  ULDC.64 UR4, c[0x0][0x328] ;  /* 0x0000ca0000047ab9 */ /* 0x000fe40000000a00 */
[----:B------:R-:W-:Y:S02]  /*03a0*/  UISETP.LE.AND UP0, UPT, UR14, UR5, UPT ;  /* 0x000000050e00728c */ /* 0x000fe4000bf03270 */
[----:B------:R-:W-:-:S04]  /*03b0*/  UIADD3 UR12, UR9, -UR12, UR14 ;  /* 0x8000000c090c7290 */ /* 0x000fc8000fffe00e */
[----:B------:R-:W-:Y:S02]  /*03c0*/  UIADD3 UR5, UR12, UR8, URZ ;  /* 0x000000080c057290 */ /* 0x000fe4000fffe03f */
[----:B------:R-:W-:Y:S02]  /*03d0*/  UP2UR UR12, UPR, URZ, 0x1 ;  /* 0x000000013f0c7883 */ /* 0x000fe40008000000 */
[----:B------:R-:W-:Y:S01]  /*03e0*/  UIADD3 UR8, UR5, UR4, URZ ;  /* 0x0000000405087290 */ /* 0x000fe2000fffe03f */
[----:B--2---:R1:W2:Y:S01]  /*03f0*/  @P0 R2UR UR10, R2 ;  /* 0x00000000020a03c2 */ /* 0x0042a200000e0000 */
[----:B------:R-:W-:-:S13]  /*0400*/  PLOP3.LUT P0, PT, PT, PT, UP0, 0x40, 0x0 ;  /* 0x000000000000781c */ /* 0x000fda0003f0e808 */
[----:B------:R-:W-:Y:S05]  /*0410*/  @P0 BRA `(.L_x_568) ;  /* 0x0000014000000947 */ /* 0x000fea0003800000 */
[----:B------:R-:W-:Y:S01]  /*0420*/  ISETP.LT.AND P0, PT, RZ, UR5, PT ;  /* 0x00000005ff007c0c */ /* 0x000fe2000bf01270 */
        /* <DEDUP_REMOVED lines=10> */
.L_x_569:
[----:B------:R-:W-:Y:S02]  /*04d0*/  ULDC UR4, c[0x0][0x32c] ;  /* 0x0000cb0000047ab9 */ /* 0x000fe40000000800 */
[----:B------:R-:W-:-:S03]  /*04e0*/  UISETP.NE.AND UP0, UPT, UR14, UR4, UPT ;  /* 0x000000040e00728c */ /* 0x000fc6000bf05270 */
[----:B------:R-:W-:Y:S02]  /*04f0*/  ULDC.64 UR4, c[0x0][0x330] ;  /* 0x0000cc0000047ab9 */ /* 0x000fe40000000a00 */
[----:B------:R-:W-:-:S06]  /*0500*/  UIMAD.WIDE.U32 UR16, UR15, UR4, URZ ;  /* 0x000000040f1072a5 */ /* 0x000fcc000f8e003f */
[----:B------:R-:W-:Y:S02]  /*0510*/  @UP0 USHF.R.U32.HI UR15, URZ, UR5, UR17 ;  /* 0x000000053f0f0299 */ /* 0x000fe40008011611 */
.L_x_570:
[----:B------:R-:W-:Y:S02]  /*0520*/  ULDC UR4, c[0x0][0x32c] ;  /* 0x0000cb0000047ab9 */ /* 0x000fe40000000800 */
[----:B------:R-:W-:-:S04]  /*0530*/  UIMAD UR4, UR15, UR4, UR4 ;  /* 0x000000040f0472a4 */ /* 0x000fc8000f8e0204 */
[----:B------:R-:W-:-:S04]  /*0540*/  UISETP.LT.AND UP0, UPT, UR8, UR4, UPT ;  /* 0x000000040800728c */ /* 0x000fc8000bf01270 */
[----:B------:R-:W-:Y:S02]  /*0550*/  USEL UR8, UR8, UR4, UP0 ;  /* 0x0000000408087287 */ /* 0x000fe40008000000 */
.L_x_568:
[----:B------:R-:W-:Y:S02]  /*0560*/  UISETP.NE.AND UP0, UPT, UR13, URZ, UPT ;  /* 0x0000003f0d00728c */ /* 0x000fe4000bf05270 */
[----:B------:R-:W-:Y:S02]  /*0570*/  UIADD3 UR14, UR9, 0x2f, URZ ;  /* 0x0000002f090e7890 */ /* 0x000fe4000fffe03f */
[----:B------:R-:W-:Y:S02]  /*0580*/  UIADD3 UR18, UR8, 0x2f, URZ ;  /* 0x0000002f08127890 */ /* 0x000fe4000fffe03f */
[----:B------:R-:W-:Y:S02]  /*0590*/  ULDC.64 UR4, c[0x0][0x2c8] ;  /* 0x0000b20000047ab9 */ /* 0x000fe40000000a00 */
[----:B------:R-:W-:Y:S02]  /*05a0*/  UIMAD.WIDE.U32 UR16, UR26, UR4, URZ ;  /* 0x000000041a1072a5 */ /* 0x000fe4000f8e003f */
[----:B------:R-:W-:-:S02]  /*05b0*/  UIMAD.WIDE UR14, UR14, 0x2aaaaaab, URZ ;  /* 0x2aaaaaab0e0e78a5 */ /* 0x000fc4000f8e023f */
[----:B------:R-:W-:Y:S02]  /*05c0*/  UIMAD.WIDE UR18, UR18, 0x2aaaaaab, URZ ;  /* 0x2aaaaaab121278a5 */ /* 0x000fe4000f8e023f */
[----:B------:R-:W-:Y:S02]  /*05d0*/  UISETP.NE.AND UP1, UPT, UR12, URZ, UPT ;  /* 0x0000003f0c00728c */ /* 0x000fe4000bf25270 */
[----:B------:R-:W-:Y:S02]  /*05e0*/  UMOV UR4, UR26 ;  /* 0x0000001a00047c82 */ /* 0x000fe40008000000 */
[----:B------:R-:W-:Y:S02]  /*05f0*/  @UP0 USHF.R.U32.HI UR4, URZ, UR5, UR17 ;  /* 0x000000053f040299 */ /* 0x000fe40008011611 */
[----:B------:R-:W-:Y:S01]  /*0600*/  PLOP3.LUT P0, PT, PT, PT, UP1, 0x40, 0x0 ;  /* 0x000000000000781c */ /* 0x000fe20003f0e818 */
[----:B------:R-:W-:Y:S02]  /*0610*/  UMOV UR17, UR15 ;  /* 0x0000000f00117c82 */ /* 0x000fe40008000000 */
[----:B------:R-:W-:-:S02]  /*0620*/  UMOV UR15, UR19 ;  /* 0x00000013000f7c82 */ /* 0x000fc40008000000 */
[----:B------:R-:W-:Y:S02]  /*0630*/  USHF.R.U32.HI UR14, URZ, 0x1f, UR17 ;  /* 0x0000001f3f0e7899 */ /* 0x000fe40008011611 */
[----:B------:R-:W-:Y:S02]  /*0640*/  USHF.R.U32.HI UR8, URZ, 0x1f, UR15 ;  /* 0x0000001f3f087899 */ /* 0x000fe4000801160f */
[----:B------:R-:W-:Y:S02]  /*0650*/  ULDC UR25, c[0x0][0x168] ;  /* 0x00005a0000197ab9 */ /* 0x000fe40000000800 */
[----:B------:R-:W-:Y:S02]  /*0660*/  UIADD3 UR25, UR9, -UR25, URZ ;  /* 0x8000001909197290 */ /* 0x000fe4000fffe03f */
[----:B------:R-:W-:Y:S02]  /*0670*/  ULEA.HI.SX32 UR14, UR17, UR14, 0x1d ;  /* 0x0000000e110e7291 */ /* 0x000fe4000f8fea3f */
[----:B------:R-:W-:-:S02]  /*0680*/  ULEA.HI.SX32 UR15, UR15, UR8, 0x1d ;  /* 0x000000080f0f7291 */ /* 0x000fc4000f8fea3f */
[----:B------:R-:W-:Y:S02]  /*0690*/  UIADD3 UR4, UR25, UR4, URZ ;  /* 0x0000000419047290 */ /* 0x000fe4000fffe03f */
[----:B------:R-:W-:Y:S02]  /*06a0*/  UISETP.LT.AND UP0, UPT, UR14, UR15, UPT ;  /* 0x0000000f0e00728c */ /* 0x000fe4000bf01270 */
[----:B------:R-:W-:Y:S02]  /*06b0*/  ULDC UR5, c[0x0][0x324] ;  /* 0x0000c90000057ab9 */ /* 0x000fe40000000800 */
[----:B------:R-:W-:Y:S02]  /*06c0*/  UIADD3 UR8, UR4, -UR5, URZ ;  /* 0x8000000504087290 */ /* 0x000fe4000fffe03f */
[----:B------:R-:W-:Y:S01]  /*06d0*/  USEL UR24, UR14, UR15, UP0 ;  /* 0x0000000f0e187287 */ /* 0x000fe20008000000 */
[----:B------:R-:W-:Y:S05]  /*06e0*/  @P0 BRA `(.L_x_571) ;  /* 0x0000017000000947 */ /* 0x000fea0003800000 */
[----:B------:R-:W-:Y:S02]  /*06f0*/  UMOV UR14, UR4 ;  /* 0x00000004000e7c82 */ /* 0x000fe40008000000 */
[----:B------:R-:W-:-:S06]  /*0700*/  UISETP.GT.AND UP0, UPT, UR14, -0x1, UPT ;  /* 0xffffffff0e00788c */ /* 0x000fcc000bf04270 */
[----:B------:R-:W-:-:S13]  /*0710*/  PLOP3.LUT P0, PT, PT, PT, UP0, 0x80, 0x0 ;  /* 0x000000000000781c */ /* 0x000fda0003f0f008 */
[----:B------:R-:W-:Y:S05]  /*0720*/  @P0 BRA `(.L_x_572) ;  /* 0x0000009000000947 */ /* 0x000fea0003800000 */
[----:B------:R-:W-:Y:S02]  /*0730*/  ULDC UR4, c[0x0][0x32c] ;  /* 0x0000cb0000047ab9 */ /* 0x000fe40000000800 */
[----:B------:R-:W-:Y:S02]  /*0740*/  UISETP.NE.AND UP0, UPT, UR4, 0x1, UPT ;  /* 0x000000010400788c */ /* 0x000fe4000bf05270 */
[----:B------:R-:W-:Y:S02]  /*0750*/  ULOP3.LUT UR14, URZ, UR14, URZ, 0x33, !UPT ;  /* 0x0000000e3f0e7292 */ /* 0x000fe4000f8e333f */
[----:B------:R-:W-:Y:S02]  /*0760*/  ULDC.64 UR4, c[0x0][0x330] ;  /* 0x0000cc0000047ab9 */ /* 0x000fe40000000a00 */
[----:B------:R-:W-:-:S07]  /*0770*/  UIMAD.WIDE.U32 UR16, UR14, UR4, URZ ;  /* 0x000000040e1072a5 */ /* 0x000fce000f8e003f */
[----:B------:R-:W-:Y:S02]  /*0780*/  @UP0 UMOV UR15, UR17 ;  /* 0x00000011000f0c82 */ /* 0x000fe40008000000 */
[----:B------:R-:W-:-:S04]  /*0790*/  @UP0 USHF.R.U32.HI UR14, URZ, UR5, UR15 ;  /* 0x000000053f0e0299 */ /* 0x000fc8000801160f */
[----:B------:R-:W-:Y:S01]  /*07a0*/  ULOP3.LUT UR14, URZ, UR14, URZ, 0x33, !UPT ;  /* 0x0000000e3f0e7292 */ /* 0x000fe2000f8e333f */
[----:B------:R-:W-:Y:S05]  /*07b0*/  BRA `(.L_x_573) ;  /* 0x0000006000007947 */ /* 0x000fea0003800000 */
.L_x_572:
[----:B------:R-:W-:Y:S02]  /*07c0*/  ULDC UR4, c[0x0][0x32c] ;  /* 0x0000cb0000047ab9 */ /* 0x000fe40000000800 */
[----:B------:R-:W-:-:S03]  /*07d0*/  UISETP.NE.AND UP0, UPT, UR4, 0x1, UPT ;  /* 0x000000010400788c */ /* 0x000fc6000bf05270 */
[----:B------:R-:W-:Y:S02]  /*07e0*/  ULDC.64 UR4, c[0x0][0x330] ;  /* 0x0000cc0000047ab9 */ /* 0x000fe40000000a00 */
[----:B------:R-:W-:-:S07]  /*07f0*/  UIMAD.WIDE.U32 UR16, UR14, UR4, URZ ;  /* 0x000000040e1072a5 */ /* 0x000fce000f8e003f */
[----:B------:R-:W-:Y:S02]  /*0800*/  @UP0 UMOV UR15, UR17 ;  /* 0x00000011000f0c82 */ /* 0x000fe40008000000 */
[----:B------:R-:W-:Y:S02]  /*0810*/  @UP0 USHF.R.U32.HI UR14, URZ, UR5, UR15 ;  /* 0x000000053f0e0299 */ /* 0x000fe4000801160f */
.L_x_573:
[----:B------:R-:W-:Y:S02]  /*0820*/  ULDC UR4, c[0x0][0x32c] ;  /* 0x0000cb0000047ab9 */ /* 0x000fe40000000800 */
[----:B------:R-:W-:-:S04]  /*0830*/  UIMAD UR4, UR14, UR4, URZ ;  /* 0x000000040e0472a4 */ /* 0x000fc8000f8e023f */
[----:B------:R-:W-:-:S04]  /*0840*/  UISETP.LT.AND UP0, UPT, UR8, UR4, UPT ;  /* 0x000000040800728c */ /* 0x000fc8000bf01270 */
[----:B------:R-:W-:-:S04]  /*0850*/  USEL UR8, UR8, UR4, !UP0 ;  /* 0x0000000408087287 */ /* 0x000fc8000c000000 */
.L_x_571:
[----:B------:R-:W-:-:S04]  /*0860*/  UIMAD.WIDE UR4, UR8, 0x2aaaaaab, URZ ;  /* 0x2aaaaaab080478a5 */ /* 0x000fc8000f8e023f */
[----:B------:R-:W-:-:S04]  /*0870*/  USHF.R.U32.HI UR4, URZ, 0x1f, UR5 ;  /* 0x0000001f3f047899 */ /* 0x000fc80008011605 */
[----:B------:R-:W-:-:S03]  /*0880*/  ULEA.HI.SX32 UR4, UR5, UR4, 0x1d ;  /* 0x0000000405047291 */ /* 0x000fc6000f8fea3f */
[----:B------:R-:W-:Y:S02]  /*0890*/  ULDC UR5, c[0x0][0x338] ;  /* 0x0000ce0000057ab9 */ /* 0x000fe40000000800 */
[----:B------:R-:W-:-:S04]  /*08a0*/  UISETP.LT.AND UP0, UPT, URZ, UR4, UPT ;  /* 0x000000043f00728c */ /* 0x000fc8000bf01270 */
[----:B------:R-:W-:Y:S02]  /*08b0*/  USEL UR8, URZ, UR4, !UP0 ;  /* 0x000000043f087287 */ /* 0x000fe4000c000000 */
[----:B------:R-:W-:Y:S02]  /*08c0*/  USHF.R.U32.HI UR4, URZ, 0x10, UR7 ;  /* 0x000000103f047899 */ /* 0x000fe40008011607 */
[----:B------:R-:W-:Y:S02]  /*08d0*/  UISETP.GT.AND UP0, UPT, UR24, UR8, UPT ;  /* 0x000000081800728c */ /* 0x000fe4000bf04270 */
[----:B------:R-:W-:-:S04]  /*08e0*/  UISETP.NE.AND UP1, UPT, UR4, URZ, UPT ;  /* 0x0000003f0400728c */ /* 0x000fc8000bf25270 */
[----:B------:R-:W-:Y:S01]  /*08f0*/  PLOP3.LUT P0, PT, PT, PT, UP0, 0x80, 0x0 ;  /* 0x000000000000781c */ /* 0x000fe20003f0f008 */
[----:B------:R-:W-:-:S03]  /*0900*/  USEL UR5, UR4, UR5, UP1 ;  /* 0x0000000504057287 */ /* 0x000fc60008800000 */
[----:B------:R-:W-:-:S09]  /*0910*/  UMOV UR4, URZ ;  /* 0x0000003f00047c82 */ /* 0x000fd20008000000 */
[----:B------:R-:W-:Y:S05]  /*0920*/  @!P0 BRA `(.L_x_574) ;  /* 0x0000021000008947 */ /* 0x000fea0003800000 */
[----:B------:R-:W-:Y:S01]  /*0930*/  IMAD.U32 R3, RZ, RZ, UR5 ;  /* 0x00000005ff037e24 */ /* 0x000fe2000f8e00ff */
[----:B------:R-:W-:Y:S02]  /*0940*/  UIADD3 UR17, UR5, -0x1, UR24 ;  /* 0xffffffff05117890 */ /* 0x000fe4000fffe018 */
[----:B------:R-:W-:Y:S02]  /*0950*/  UMOV UR18, URZ ;  /* 0x0000003f00127c82 */ /* 0x000fe40008000000 */
[----:B------:R-:W-:Y:S01]  /*0960*/  IABS R0, R3 ;  /* 0x0000000300007213 */ /* 0x000fe20000000000 */
[----:B------:R-:W-:-:S03]  /*0970*/  UIADD3 UR17, -UR8, UR17, URZ ;  /* 0x0000001108117290 */ /* 0x000fc6000fffe13f */
        /* <DEDUP_REMOVED lines=24> */
[----:B------:R-:W-:-:S05]  /*0b00*/  UISETP.NE.AND UP1, UPT, UR5, URZ, UPT ;  /* 0x0000003f0500728c */ /* 0x000fca000bf25270 */
[----:B------:R-:W-:Y:S02]  /*0b10*/  UMOV UR4, UR19 ;  /* 0x0000001300047c82 */ /* 0x000fe40008000000 */
[----:B------:R-:W-:-:S04]  /*0b20*/  @!UP0 UIADD3 UR4, -UR4, URZ, URZ ;  /* 0x0000003f04048290 */ /* 0x000fc8000fffe13f */
[----:B------:R-:W-:Y:S02]  /*0b30*/  @!UP1 ULOP3.LUT UR4, URZ, UR5, URZ, 0x33, !UPT ;  /* 0x000000053f049292 */ /* 0x000fe4000f8e333f */
.L_x_574:
[----:B------:R-:W-:Y:S01]  /*0b40*/  ULOP3.LUT UR7, UR7, 0xffff, URZ, 0xc0, !UPT ;  /* 0x0000ffff07077892 */ /* 0x000fe2000f8ec03f */
[----:B------:R-:W-:Y:S01]  /*0b50*/  PLOP3.LUT P4, PT, PT, PT, PT, 0x80, 0x0 ;  /* 0x000000000000781c */ /* 0x000fe20003f8f070 */
[----:B------:R-:W-:Y:S01]  /*0b60*/  CS2R R20, SRZ ;  /* 0x0000000000147805 */ /* 0x000fe2000001ff00 */
[----:B------:R-:W-:Y:S01]  /*0b70*/  CS2R R18, SRZ ;  /* 0x0000000000127805 */ /* 0x000fe2000001ff00 */
[----:B------:R-:W-:Y:S01]  /*0b80*/  UIMAD UR8, UR7, UR4, UR8 ;  /* 0x00000004070872a4 */ /* 0x000fe2000f8e0208 */
        /* <DEDUP_REMOVED lines=73> */
[----:B------:R-:W-:Y:S02]  /*1020*/  UISETP.NE.AND.EX UP0, UPT, URZ, UR5, UPT, UP0 ;  /* 0x000000053f00728c */ /* 0x000fe4000bf05300 */
[----:B------:R-:W-:-:S04]  /*1030*/  UISETP.NE.AND UP1, UPT, UR13, URZ, UPT ;  /* 0x0000003f0d00728c */ /* 0x000fc8000bf25270 */
[----:B------:R-:W-:-:S05]  /*1040*/  PLOP3.LUT P2, PT, PT, PT, UP0, 0x80, 0x0 ;  /* 0x000000000000781c */ /* 0x000fca0003f4f008 */
[----:B------:R-:W-:Y:S02]  /*1050*/  @UP0 UMOV UR4, 0x4 ;  /* 0x0000000400040882 */ /* 0x000fe40000000000 */
[----:B------:R-:W-:-:S06]  /*1060*/  @UP0 UIMAD.WIDE UR4, UR6, UR4, UR14 ;  /* 0x00000004060402a5 */ /* 0x000fcc000f8e020e */
[----:B-1----:R-:W-:Y:S02]  /*1070*/  IMAD.U32 R2, RZ, RZ, UR4 ;  /* 0x00000004ff027e24 */ /* 0x002fe4000f8e00ff */
[----:B------:R-:W-:Y:S01]  /*1080*/  IMAD.U32 R3, RZ, RZ, UR5 ;  /* 0x00000005ff037e24 */ /* 0x000fe2000f8e00ff */
[----:B------:R-:W-:Y:S01]  /*1090*/  SHF.R.S32.HI R124, RZ, 0x1f, R132 ;  /* 0x0000001fff7c7819 */ /* 0x000fe20000011484 */
[----:B------:R-:W-:Y:S01]  /*10a0*/  USHF.R.S32.HI UR7, URZ, 0x1f, UR11 ;  /* 0x0000001f3f077899 */ /* 0x000fe2000801140b */
[----:B------:R-:W-:Y:S01]  /*10b0*/  PLOP3.LUT P1, PT, PT, PT, UP1, 0x80, 0x0 ;  /* 0x000000000000781c */ /* 0x000fe20003f2f018 */
[----:B------:R-:W-:Y:S01]  /*10c0*/  ULDC.64 UR4, c[0x0][0x1b8] ;  /* 0x00006e0000047ab9 */ /* 0x000fe20000000a00 */
[----:B------:R1:W3:Y:S01]  /*10d0*/  @P2 LDG.E R7, [R2.64] ;  /* 0x0000001402072981 */ /* 0x0002e2000c1e1900 */
[----:B------:R-:W-:Y:S01]  /*10e0*/  PLOP3.LUT P0, PT, PT, PT, UP1, 0x80, 0x0 ;  /* 0x000000000000781c */ /* 0x000fe20003f0f018 */
[----:B------:R-:W-:Y:S01]  /*10f0*/  UIMAD UR7, UR7, UR4, URZ ;  /* 0x00000004070772a4 */ /* 0x000fe2000f8e023f */
[----:B------:R-:W-:Y:S01]  /*1100*/  LEA.HI R13, R124, R132, RZ, 0x4 ;  /* 0x000000847c0d7211 */ /* 0x000fe200078f20ff */
[----:B------:R-:W-:Y:S01]  /*1110*/  UIMAD.WIDE.U32 UR16, UR11, UR4, URZ ;  /* 0x000000040b1072a5 */ /* 0x000fe2000f8e003f */
[----:B------:R-:W-:Y:S01]  /*1120*/  BSSY B0, `(.L_x_576) ;  /* 0x000004f000007945 */ /* 0x000fe20003800000 */
[----:B------:R-:W-:-:S02]  /*1130*/  UIMAD UR7, UR11, UR5, UR7 ;  /* 0x000000050b0772a4 */ /* 0x000fc4000f8e0207 */
[----:B------:R-:W-:Y:S02]  /*1140*/  USHF.R.S32.HI UR14, URZ, 0x1f, UR6 ;  /* 0x0000001f3f0e7899 */ /* 0x000fe40008011406 */
[----:B------:R-:W-:Y:S02]  /*1150*/  ULDC.64 UR4, c[0x0][0x1c0] ;  /* 0x0000700000047ab9 */ /* 0x000fe40000000a00 */
[----:B------:R-:W-:Y:S02]  /*1160*/  UIADD3 UR17, UR17, UR7, URZ ;  /* 0x0000000711117290 */ /* 0x000fe4000fffe03f */
[----:B------:R-:W-:Y:S02]  /*1170*/  UIMAD UR14, UR14, UR4, URZ ;  /* 0x000000040e0e72a4 */ /* 0x000fe4000f8e023f */
[----:B------:R-:W-:Y:S02]  /*1180*/  UIMAD.WIDE.U32 UR16, UR6, UR4, UR16 ;  /* 0x00000004061072a5 */ /* 0x000fe4000f8e0010 */
[----:B------:R-:W-:-:S02]  /*1190*/  UIMAD UR5, UR6, UR5, UR14 ;  /* 0x00000005060572a4 */ /* 0x000fc4000f8e020e */
[----:B------:R-:W-:Y:S02]  /*11a0*/  ULDC UR4, c[0x0][0x2c4] ;  /* 0x0000b10000047ab9 */ /* 0x000fe40000000800 */
[----:B------:R-:W-:Y:S02]  /*11b0*/  UIADD3 UR5, UR17, UR5, URZ ;  /* 0x0000000511057290 */ /* 0x000fe4000fffe03f */
[----:B------:R-:W-:Y:S01]  /*11c0*/  ULDC UR7, c[0x0][0x168] ;  /* 0x00005a0000077ab9 */ /* 0x000fe20000000800 */
[----:B-1----:R-:W-:Y:S01]  /*11d0*/  LEA.HI R2, R124, R132, RZ, 0x3 ;  /* 0x000000847c027211 */ /* 0x002fe200078f18ff */
[----:B------:R-:W-:Y:S01]  /*11e0*/  IMAD.U32 R3, RZ, RZ, UR17 ;  /* 0x00000011ff037e24 */ /* 0x000fe2000f8e00ff */
[----:B------:R-:W-:Y:S01]  /*11f0*/  UIMAD UR7, UR4, UR7, URZ ;  /* 0x00000007040772a4 */ /* 0x000fe2000f8e023f */
[----:B------:R-:W-:Y:S01]  /*1200*/  IMAD.U32 R3, RZ, RZ, UR5 ;  /* 0x00000005ff037e24 */ /* 0x000fe2000f8e00ff */
[----:B------:R-:W-:Y:S02]  /*1210*/  LOP3.LUT R0, R2, 0xfffffff8, RZ, 0xc0, !PT ;  /* 0xfffffff802007812 */ /* 0x000fe400078ec0ff */
[----:B------:R-:W-:Y:S01]  /*1220*/  SHF.R.S32.HI R15, RZ, 0x3, R2 ;  /* 0x00000003ff0f7819 */ /* 0x000fe20000011402 */
[----:B------:R-:W-:-:S02]  /*1230*/  IMAD.U32 R2, RZ, RZ, UR16 ;  /* 0x00000010ff027e24 */ /* 0x000fc4000f8e00ff */
[----:B------:R-:W-:Y:S01]  /*1240*/  IMAD.IADD R36, R132, 0x1, -R0 ;  /* 0x0000000184247824 */ /* 0x000fe200078e0a00 */
[----:B------:R-:W-:-:S03]  /*1250*/  IADD3 R9, R15, UR26, RZ ;  /* 0x0000001a0f097c10 */ /* 0x000fc6000fffe0ff */
[C---:B------:R-:W-:Y:S01]  /*1260*/  IMAD R129, R36.reuse, 0x10, R15 ;  /* 0x0000001024817824 */ /* 0x040fe200078e020f */
[----:B------:R-:W-:Y:S01]  /*1270*/  ISETP.GE.AND P4, PT, R9, UR7, PT ;  /* 0x0000000709007c0c */ /* 0x000fe2000bf86270 */
[----:B------:R-:W-:-:S03]  /*1280*/  IMAD.SHL.U32 R127, R36, 0x8, RZ ;  /* 0x00000008247f7824 */ /* 0x000fc600078e00ff */
[----:B------:R-:W-:Y:S01]  /*1290*/  IADD3 R5, R129, UR26, RZ ;  /* 0x0000001a81057c10 */ /* 0x000fe2000fffe0ff */
[----:B------:R1:W-:Y:S01]  /*12a0*/  STL [R1+0x14], R129 ;  /* 0x0000148101007387 */ /* 0x0003e20000100800 */
[C---:B------:R-:W-:Y:S02]  /*12b0*/  IADD3 R23, R127.reuse, 0x40, RZ ;  /* 0x000000407f177810 */ /* 0x040fe40007ffe0ff */
[----:B------:R-:W-:Y:S01]  /*12c0*/  ISETP.GE.AND P3, PT, R127, c[0x0][0x198], PT ;  /* 0x000066007f007a0c */ /* 0x000fe20003f66270 */
[----:B------:R-:W-:Y:S01]  /*12d0*/  @P1 IMAD.HI.U32 R0, R5, c[0x0][0x2c8], RZ ;  /* 0x0000b20005001a27 */ /* 0x000fe200078e00ff */
[----:B------:R1:W-:Y:S03]  /*12e0*/  STL [R1+0xc], R127 ;  /* 0x00000c7f01007387 */ /* 0x0003e60000100800 */
[----:B------:R-:W-:Y:S01]  /*12f0*/  IMAD.MOV.U32 R4, RZ, RZ, R5 ;  /* 0x000000ffff047224 */ /* 0x000fe200078e0005 */
[----:B------:R-:W-:-:S04]  /*1300*/  @P0 SHF.R.U32.HI R4, RZ, c[0x0][0x2cc], R0 ;  /* 0x0000b300ff040a19 */ /* 0x000fc80000011600 */
[--C-:B------:R-:W-:Y:S01]  /*1310*/  SHF.R.S32.HI R6, RZ, 0x1f, R4.reuse ;  /* 0x0000001fff067819 */ /* 0x100fe20000011404 */
[----:B------:R-:W-:Y:S02]  /*1320*/  IMAD.MOV R0, RZ, RZ, -R4 ;  /* 0x000000ffff007224 */ /* 0x000fe400078e0a04 */
        /* <DEDUP_REMOVED lines=16> */
[----:B------:R-:W-:Y:S01]  /*1430*/  ISETP.GE.AND P0, PT, R23, c[0x0][0x198], PT ;  /* 0x0000660017007a0c */ /* 0x000fe20003f06270 */
[----:B------:R1:W4:Y:S01]  /*1440*/  SHFL.IDX PT, R4, R12, RZ, 0x181f ;  /* 0x00181fff0c047589 */ /* 0x00032200000e0000 */
        /* <DEDUP_REMOVED lines=13> */
[----:B---3--:R1:W3:Y:S01]  /*1520*/  @P2 R2UR UR14, R7 ;  /* 0x00000000070e23c2 */ /* 0x0082e200000e0000 */
[----:B------:R-:W-:Y:S01]  /*1530*/  R2P PR, R18, 0x6 ;  /* 0x0000000612007804 */ /* 0x000fe20000000000 */
[----:B---3--:R-:W-:-:S04]  /*1540*/  @!UP0 UMOV UR14, UR6 ;  /* 0x00000006000e8c82 */ /* 0x008fc80008000000 */
[----:B------:R-:W-:Y:S02]  /*1550*/  SEL R3, R2, 0xfffffff0, !P1 ;  /* 0xfffffff002037807 */ /* 0x000fe40004800000 */
[----:B------:R-:W-:Y:S01]  /*1560*/  SEL R2, R6, 0xffffffe0, !P2 ;  /* 0xffffffe006027807 */ /* 0x000fe20005000000 */
[----:B------:R-:W-:Y:S05]  /*1570*/  @P4 BRA `(.L_x_577) ;  /* 0x0000009000004947 */ /* 0x000fea0003800000 */
[----:B--2-4-:R-:W-:Y:S01]  /*1580*/  SHF.R.S32.HI R0, RZ, 0x1f, R23 ;  /* 0x0000001fff007819 */ /* 0x014fe20000011417 */
        /* <DEDUP_REMOVED lines=8> */
.L_x_577:
[----:B--2-4-:R-:W-:Y:S05]  /*1610*/  BSYNC B0 ;  /* 0x0000000000007941 */ /* 0x014fea0003800000 */
.L_x_576:
        /* <DEDUP_REMOVED lines=15> */
.L_x_579:
[----:B------:R-:W-:Y:S05]  /*1710*/  BSYNC B0 ;  /* 0x0000000000007941 */ /* 0x000fea0003800000 */
.L_x_578:
        /* <DEDUP_REMOVED lines=15> */
.L_x_581:
[----:B------:R-:W-:Y:S05]  /*1810*/  BSYNC B0 ;  /* 0x0000000000007941 */ /* 0x000fea0003800000 */
.L_x_580:
        /* <DEDUP_REMOVED lines=15> */
.L_x_583:
[----:B------:R-:W-:Y:S05]  /*1910*/  BSYNC B0 ;  /* 0x0000000000007941 */ /* 0x000fea0003800000 */
.L_x_582:
        /* <DEDUP_REMOVED lines=15> */
.L_x_585:
[----:B------:R-:W-:Y:S05]  /*1a10*/  BSYNC B0 ;  /* 0x0000000000007941 */ /* 0x000fea0003800000 */
.L_x_584:
        /* <DEDUP_REMOVED lines=15> */
.L_x_587:
[----:B------:R-:W-:Y:S05]  /*1b10*/  BSYNC B0 ;  /* 0x0000000000007941 */ /* 0x000fea0003800000 */
.L_x_586:
        /* <DEDUP_REMOVED lines=15> */
.L_x_589:
[----:B------:R-:W-:Y:S05]  /*1c10*/  BSYNC B0 ;  /* 0x0000000000007941 */ /* 0x000fea0003800000 */
.L_x_588:
[----:B--2---:R-:W-:Y:S01]  /*1c20*/  IMAD.MOV.U32 R0, RZ, RZ, c[0x0][0x2b8] ;  /* 0x0000ae00ff007624 */ /* 0x004fe200078e00ff */
[----:B------:R-:W-:Y:S01]  /*1c30*/  UMOV UR30, 0x30 ;  /* 0x00000030001e7882 */ /* 0x000fe20000000000 */
[----:B------:R-:W-:Y:S01]  /*1c40*/  SHFL.IDX PT, R4, R12, 0x7, 0x181f ;  /* 0x00f81f000c047f89 */ /* 0x000fe200000e0000 */
[----:B------:R-:W-:Y:S01]  /*1c50*/  UIMAD UR17, UR24, UR30, -0x30 ;  /* 0xffffffd0181174a4 */ /* 0x000fe2000f8e021e */
[----:B------:R-:W-:Y:S01]  /*1c60*/  IADD3 R6, R9, 0x70, RZ ;  /* 0x0000007009067810 */ /* 0x000fe20007ffe0ff */
[----:B------:R-:W-:Y:S01]  /*1c70*/  IMAD.SHL.U32 R252, R10, 0x2, RZ ;  /* 0x000000020afc7824 */ /* 0x000fe200078e00ff */
[----:B------:R-:W-:Y:S01]  /*1c80*/  ISETP.NE.AND P4, PT, R0, 0x1, PT ;  /* 0x000000010000780c */ /* 0x000fe20003f85270 */
[----:B----4-:R-:W2:Y:S01]  /*1c90*/  SHFL.IDX PT, R5, R11, 0x7, 0x181f ;  /* 0x00f81f000b057f89 */ /* 0x010ea200000e0000 */
[----:B------:R-:W-:Y:S01]  /*1ca0*/  ISETP.GE.AND P2, PT, R6, UR7, PT ;  /* 0x0000000706007c0c */ /* 0x000fe2000bf46270 */
[----:B------:R-:W-:Y:S01]  /*1cb0*/  USHF.R.S32.HI UR6, URZ, 0x1f, UR14 ;  /* 0x0000001f3f067899 */ /* 0x000fe2000801140e */
[----:B------:R-:W-:Y:S01]  /*1cc0*/  IADD3 R0, R129, UR17, RZ ;  /* 0x0000001181007c10 */ /* 0x000fe2000fffe0ff */
[----:B------:R-:W-:Y:S01]  /*1cd0*/  ULDC.64 UR4, c[0x0][0x2b0] ;  /* 0x0000ac0000047ab9 */ /* 0x000fe20000000a00 */
[----:B------:R-:W-:Y:S01]  /*1ce0*/  SHF.R.S32.HI R7, RZ, 0x1f, R23 ;  /* 0x0000001fff077819 */ /* 0x000fe20000011417 */
[----:B------:R-:W-:Y:S01]  /*1cf0*/  UIMAD UR6, UR6, UR4, URZ ;  /* 0x00000004060672a4 */ /* 0x000fe2000f8e023f */
[C---:B------:R-:W-:Y:S01]  /*1d00*/  IADD3 R8, R0.reuse, UR10, RZ ;  /* 0x0000000a00087c10 */ /* 0x040fe2000fffe0ff */
[----:B------:R-:W-:Y:S01]  /*1d10*/  UIMAD.WIDE.U32 UR18, UR14, UR4, URZ ;  /* 0x000000040e1272a5 */ /* 0x000fe2000f8e003f */
[----:B------:R-:W-:Y:S01]  /*1d20*/  ISETP.GE.AND P5, PT, R0, UR9, PT ;  /* 0x0000000900007c0c */ /* 0x000fe2000bfa6270 */
[----:B------:R-:W-:Y:S01]  /*1d30*/  UIMAD UR5, UR14, UR5, UR6 ;  /* 0x000000050e0572a4 */ /* 0x000fe2000f8e0206 */
[----:B------:R-:W-:-:S02]  /*1d40*/  IMAD.MOV.U32 R242, RZ, RZ, RZ ;  /* 0x000000fffff27224 */ /* 0x000fc400078e00ff */
[----:B------:R-:W-:Y:S01]  /*1d50*/  @P4 IMAD.HI.U32 R6, R8, c[0x0][0x2bc], RZ ;  /* 0x0000af0008064a27 */ /* 0x000fe200078e00ff */
[----:B------:R-:W-:Y:S01]  /*1d60*/  ISETP.GT.OR P5, PT, R129, 0x2f, P5 ;  /* 0x0000002f8100780c */ /* 0x000fe20002fa4670 */
[----:B------:R-:W-:Y:S02]  /*1d70*/  UIADD3 UR7, UR19, UR5, URZ ;  /* 0x0000000513077290 */ /* 0x000fe4000fffe03f */
[----:B------:R-:W-:Y:S01]  /*1d80*/  IMAD.MOV.U32 R0, RZ, RZ, R8 ;  /* 0x000000ffff007224 */ /* 0x000fe200078e0008 */
[----:B------:R-:W-:Y:S01]  /*1d90*/  @P4 SHF.R.U32.HI R0, RZ, c[0x0][0x2c0], R6 ;  /* 0x0000b000ff004a19 */ /* 0x000fe20000011606 */
[----:B------:R-:W-:Y:S01]  /*1da0*/  USHF.R.S32.HI UR16, URZ, 0x1f, UR11 ;  /* 0x0000001f3f107899 */ /* 0x000fe2000801140b */
[----:B------:R-:W-:Y:S01]  /*1db0*/  LEA.HI R6, R7, R23, RZ, 0x3 ;  /* 0x0000001707067211 */ /* 0x000fe200078f18ff */
[----:B------:R-:W-:-:S03]  /*1dc0*/  ULDC.64 UR4, c[0x0][0x1e8] ;  /* 0x00007a0000047ab9 */ /* 0x000fc60000000a00 */
[----:B------:R-:W-:Y:S01]  /*1dd0*/  LOP3.LUT R126, R6, 0xfffffff8, RZ, 0xc0, !PT ;  /* 0xfffffff8067e7812 */ /* 0x000fe200078ec0ff */
[--C-:B-123--:R-:W-:Y:S02]  /*1de0*/  @!P2 IMAD.WIDE R10, R127, 0x2, R4.reuse ;  /* 0x000000027f0aa825 */ /* 0x10efe400078e0204 */
[----:B------:R-:W-:Y:S02]  /*1df0*/  @!P5 IADD3 R7, P1, R0, UR18, RZ ;  /* 0x000000120007dc10 */ /* 0x000fe4000ff3e0ff */
[----:B------:R-:W-:Y:S01]  /*1e00*/  @!P2 IMAD.WIDE R4, R126, 0x2, R4 ;  /* 0x000000027e04a825 */ /* 0x000fe200078e0204 */
[----:B------:R-:W-:Y:S01]  /*1e10*/  @!PT LDS RZ, [RZ] ;  /* 0x00000000fffff984 */ /* 0x000fe20000000800 */
[----:B------:R1:W-:Y:S01]  /*1e20*/  @!P2 LDGSTS.E.BYPASS.LTC128B.128 [R252+0x9900], [R10.64], !P3 ;  /* 0x099000000afcafae */ /* 0x0003e2000d901d54 */
[----:B------:R-:W-:Y:S02]  /*1e30*/  @!P5 LEA.HI.X.SX32 R9, R0, UR7, 0x1, P1 ;  /* 0x000000070009dc11 */ /* 0x000fe400088f0eff */
[C---:B------:R-:W-:Y:S01]  /*1e40*/  @!P5 LEA R6, P1, R7.reuse, c[0x0][0x2a0], 0x2 ;  /* 0x0000a8000706da11 */ /* 0x040fe200078210ff */
[----:B------:R2:W-:Y:S03]  /*1e50*/  @!P2 LDGSTS.E.BYPASS.LTC128B.128 [R252+0xd900], [R4.64], !P0 ;  /* 0x0d90000004fcafae */ /* 0x0005e6000c101d54 */
[----:B------:R-:W-:Y:S01]  /*1e60*/  @!P5 LEA.HI.X R7, R7, c[0x0][0x2a4], R9, 0x2, P1 ;  /* 0x0000a9000707da11 */ /* 0x000fe200008f1409 */
[----:B------:R-:W0:Y:S04]  /*1e70*/  LDGDEPBAR ;  /* 0x00000000000079af */ /* 0x000e280000000000 */
[----:B------:R-:W-:Y:S01]  /*1e80*/  BAR.SYNC.DEFER_BLOCKING 0x0 ;  /* 0x0000000000007b1d */ /* 0x000fe20000010000 */
[----:B------:R-:W-:-:S04]  /*1e90*/  UIMAD UR6, UR16, UR4, URZ ;  /* 0x00000004100672a4 */ /* 0x000fc8000f8e023f */
[----:B------:R-:W-:Y:S01]  /*1ea0*/  UIMAD UR6, UR11, UR5, UR6 ;  /* 0x000000050b0672a4 */ /* 0x000fe2000f8e0206 */
[----:B------:R-:W-:Y:S01]  /*1eb0*/  ISETP.GE.AND P6, PT, R127, c[0x0][0x1d4], PT ;  /* 0x000075007f007a0c */ /* 0x000fe20003fc6270 */
[----:B------:R-:W-:Y:S01]  /*1ec0*/  UIMAD.WIDE.U32 UR14, UR11, UR4, URZ ;  /* 0x000000040b0e72a5 */ /* 0x000fe2000f8e003f */
[----:B------:R-:W-:Y:S01]  /*1ed0*/  SHF.R.S32.HI R12, RZ, 0x4, R13 ;  /* 0x00000004ff0c7819 */ /* 0x000fe2000001140d */
[----:B------:R-:W-:Y:S01]  /*1ee0*/  UIMAD UR30, UR24, -0x30, UR30 ;  /* 0xffffffd0181e78a4 */ /* 0x000fe2000f8e021e */
[----:B------:R-:W-:Y:S01]  /*1ef0*/  LEA.HI R123, R124, R132, RZ, 0x5 ;  /* 0x000000847c7b7211 */ /* 0x000fe200078f28ff */
[----:B------:R-:W-:Y:S01]  /*1f00*/  UIADD3 UR6, UR15, UR6, URZ ;  /* 0x000000060f067290 */ /* 0x000fe2000fffe03f */
[----:B------:R-:W-:Y:S01]  /*1f10*/  SHF.R.S32.HI R128, RZ, 0x1f, R127 ;  /* 0x0000001fff807819 */ /* 0x000fe2000001147f */
[----:B------:R-:W-:Y:S01]  /*1f20*/  UIADD3 UR27, UR30, UR9, URZ ;  /* 0x000000091e1b7290 */ /* 0x000fe2000fffe03f */
[----:B------:R-:W-:Y:S01]  /*1f30*/  STL [R1+0x34], R126 ;  /* 0x0000347e01007387 */ /* 0x000fe20000100800 */
[----:B------:R-:W-:-:S04]  /*1f40*/  ULDC.64 UR4, c[0x0][0x210] ;  /* 0x0000840000047ab9 */ /* 0x000fc80000000a00 */
[----:B------:R-:W-:-:S04]  /*1f50*/  IADD3 R37, -R15, UR27, RZ ;  /* 0x0000001b0f257c10 */ /* 0x000fc8000fffe1ff */
[C---:B------:R-:W-:Y:S01]  /*1f60*/  ISETP.GE.AND P2, PT, R37.reuse, 0x1, PT ;  /* 0x000000012500780c */ /* 0x040fe20003f46270 */
[----:B------:R3:W4:Y:S01]  /*1f70*/  @!P5 LDG.E R242, [R6.64] ;  /* 0x0000001406f2d981 */ /* 0x000722000c1e1900 */
[----:B------:R-:W-:Y:S01]  /*1f80*/  IMAD.MOV R0, RZ, RZ, -R0 ;  /* 0x000000ffff007224 */ /* 0x000fe200078e0a00 */
[----:B------:R-:W-:Y:S01]  /*1f90*/  ISETP.GE.AND P1, PT, R37, 0x11, PT ;  /* 0x000000112500780c */ /* 0x000fe20003f26270 */
[----:B------:R-:W-:Y:S01]  /*1fa0*/  UIMAD UR16, UR16, UR4, URZ ;  /* 0x00000004101072a4 */ /* 0x000fe2000f8e023f */
[----:B------:R-:W-:Y:S01]  /*1fb0*/  ISETP.GE.AND P5, PT, R23, c[0x0][0x1d4], PT ;  /* 0x0000750017007a0c */ /* 0x000fe20003fa6270 */
[----:B------:R-:W-:Y:S01]  /*1fc0*/  IMAD R243, R0, c[0x0][0x2b8], R8 ;  /* 0x0000ae0000f37a24 */ /* 0x000fe200078e0208 */
[----:B------:R-:W-:Y:S01]  /*1fd0*/  SHF.R.S32.HI R122, RZ, 0x5, R123 ;  /* 0x00000005ff7a7819 */ /* 0x000fe2000001147b */
[----:B------:R-:W-:Y:S01]  /*1fe0*/  UIMAD.WIDE.U32 UR22, UR11, UR4, URZ ;  /* 0x000000040b1672a5 */ /* 0x000fe2000f8e003f */
[----:B------:R-:W-:Y:S01]  /*1ff0*/  STL [R1+0x40], R128 ;  /* 0x0000408001007387 */ /* 0x000fe20000100800 */
[----:B--2---:R-:W-:Y:S01]  /*2000*/  IMAD.WIDE.U32 R4, R243, c[0x0][0x1e0], RZ ;  /* 0x00007800f3047a25 */ /* 0x004fe200078e00ff */
[----:B------:R-:W-:Y:S01]  /*2010*/  SHF.R.S32.HI R16, RZ, 0x1f, R243 ;  /* 0x0000001fff107819 */ /* 0x000fe200000114f3 */
[----:B------:R-:W-:Y:S01]  /*2020*/  UIMAD UR16, UR11, UR5, UR16 ;  /* 0x000000050b1072a4 */ /* 0x000fe2000f8e0210 */
[----:B------:R-:W-:Y:S01]  /*2030*/  SEL R125, RZ, 0x10, P5 ;  /* 0x00000010ff7d7807 */ /* 0x000fe20002800000 */
[----:B------:R-:W-:-:S02]  /*2040*/  UIADD3 UR4, UR24, -0x1, URZ ;  /* 0xffffffff18047890 */ /* 0x000fc4000fffe03f */
[----:B------:R-:W-:Y:S01]  /*2050*/  IMAD R0, R16, c[0x0][0x1e0], RZ ;  /* 0x0000780010007a24 */ /* 0x000fe200078e02ff */
[----:B------:R-:W-:Y:S02]  /*2060*/  UIADD3 UR16, UR23, UR16, URZ ;  /* 0x0000001017107290 */ /* 0x000fe4000fffe03f */
[----:B------:R-:W-:Y:S01]  /*2070*/  UISETP.GT.AND UP0, UPT, UR4, UR8, UPT ;  /* 0x000000080400728c */ /* 0x000fe2000bf04270 */
[----:B------:R-:W-:-:S04]  /*2080*/  IMAD R0, R243, c[0x0][0x1e4], R0 ;  /* 0x00007900f3007a24 */ /* 0x000fc800078e0200 */
[----:B------:R-:W-:Y:S02]  /*2090*/  IMAD.IADD R5, R5, 0x1, R0 ;  /* 0x0000000105057824 */ /* 0x000fe400078e0200 */
[----:B---3--:R-:W-:Y:S01]  /*20a0*/  IMAD R7, R243, c[0x0][0x1e0], RZ ;  /* 0x00007800f3077a24 */ /* 0x008fe200078e02ff */
[----:B----4-:R-:W-:Y:S01]  /*20b0*/  SHF.R.S32.HI R17, RZ, 0x1f, R242 ;  /* 0x0000001fff117819 */ /* 0x010fe200000114f2 */
[----:B------:R-:W-:-:S04]  /*20c0*/  IMAD.WIDE.U32 R4, R242, c[0x0][0x1f0], R4 ;  /* 0x00007c00f2047a25 */ /* 0x000fc800078e0004 */
[----:B------:R-:W-:Y:S01]  /*20d0*/  IMAD R6, R17, c[0x0][0x1f0], RZ ;  /* 0x00007c0011067a24 */ /* 0x000fe200078e02ff */
[----:B------:R-:W-:-:S03]  /*20e0*/  IADD3 R0, P0, R4, UR14, RZ ;  /* 0x0000000e04007c10 */ /* 0x000fc6000ff1e0ff */
[----:B------:R-:W-:-:S05]  /*20f0*/  IMAD R6, R242, c[0x0][0x1f4], R6 ;  /* 0x00007d00f2067a24 */ /* 0x000fca00078e0206 */
[----:B------:R-:W-:Y:S01]  /*2100*/  IADD3.X R4, R5, UR6, R6, P0, !PT ;  /* 0x0000000605047c10 */ /* 0x000fe200087fe406 */
[----:B------:R-:W-:Y:S01]  /*2110*/  IMAD.U32 R5, RZ, RZ, UR11 ;  /* 0x0000000bff057e24 */ /* 0x000fe2000f8e00ff */
[----:B------:R-:W-:Y:S01]  /*2120*/  LEA R8, P0, R0, c[0x0][0x1c8], 0x1 ;  /* 0x0000720000087a11 */ /* 0x000fe200078008ff */
[----:B------:R-:W-:-:S03]  /*2130*/  IMAD R6, R242, c[0x0][0x1f0], R7 ;  /* 0x00007c00f2067a24 */ /* 0x000fc600078e0207 */
[----:B------:R-:W-:Y:S01]  /*2140*/  LEA.HI.X R0, R0, c[0x0][0x1cc], R4, 0x1, P0 ;  /* 0x0000730000007a11 */ /* 0x000fe200000f0c04 */
[----:B------:R-:W-:Y:S01]  /*2150*/  IMAD R6, R5, c[0x0][0x1e8], R6 ;  /* 0x00007a0005067a24 */ /* 0x000fe200078e0206 */
[----:B------:R-:W-:Y:S01]  /*2160*/  SHFL.IDX PT, R4, R8, RZ, 0x181f ;  /* 0x00181fff08047589 */ /* 0x000fe200000e0000 */
[----:B------:R-:W-:-:S03]  /*2170*/  ISETP.GT.AND P0, PT, R37, 0x20, PT ;  /* 0x000000202500780c */ /* 0x000fc60003f04270 */
[----:B------:R-:W1:Y:S01]  /*2180*/  SHFL.IDX PT, R5, R0, RZ, 0x181f ;  /* 0x00181fff00057589 */ /* 0x000e6200000e0000 */
[----:B------:R-:W-:-:S03]  /*2190*/  LEA R6, R6, c[0x0][0x1c8], 0x1 ;  /* 0x0000720006067a11 */ /* 0x000fc600078e08ff */
[----:B------:R-:W-:Y:S04]  /*21a0*/  SHFL.IDX PT, R8, R8, 0x1, 0x181f ;  /* 0x00381f0008087f89 */ /* 0x000fe800000e0000 */
[----:B------:R-:W2:Y:S04]  /*21b0*/  SHFL.IDX PT, R9, R0, 0x1, 0x181f ;  /* 0x00381f0000097f89 */ /* 0x000ea800000e0000 */
[----:B------:R-:W-:Y:S04]  /*21c0*/  SHFL.IDX PT, R6, R6, 0x2, 0x181f ;  /* 0x00581f0006067f89 */ /* 0x000fe800000e0000 */
[----:B------:R3:W4:Y:S01]  /*21d0*/  SHFL.IDX PT, R7, R0, 0x2, 0x181f ;  /* 0x00581f0000077f89 */ /* 0x00072200000e0000 */
[----:B-1----:R-:W-:-:S05]  /*21e0*/  @P2 IMAD.WIDE R10, R127, 0x2, R4 ;  /* 0x000000027f0a2825 */ /* 0x002fca00078e0204 */
[----:B------:R1:W-:Y:S01]  /*21f0*/  @P2 LDGSTS.E.BYPASS.LTC128B.128 [R252+0x3100], [R10.64], !P6 ;  /* 0x031000000afc2fae */ /* 0x0003e2000f101d54 */
[----:B---3--:R-:W-:-:S04]  /*2200*/  LEA.HI R0, R13, R12, RZ, 0x1 ;  /* 0x0000000c0d007211 */ /* 0x008fc800078f08ff */
[----:B------:R-:W-:-:S05]  /*2210*/  LOP3.LUT R0, R0, 0xfffffffe, RZ, 0xc0, !PT ;  /* 0xfffffffe00007812 */ /* 0x000fca00078ec0ff */
[----:B------:R-:W-:Y:S02]  /*2220*/  IMAD.IADD R14, R12, 0x1, -R0 ;  /* 0x000000010c0e7824 */ /* 0x000fe400078e0a00 */
[----:B--2---:R-:W-:-:S04]  /*2230*/  @P1 IMAD.WIDE R12, R127, 0x2, R8 ;  /* 0x000000027f0c1825 */ /* 0x004fc800078e0208 */
[----:B------:R-:W-:-:S04]  /*2240*/  @P1 IMAD.WIDE R8, R126, 0x2, R8 ;  /* 0x000000027e081825 */ /* 0x000fc800078e0208 */
[----:B-1----:R-:W-:-:S04]  /*2250*/  @P2 IMAD.WIDE R10, R126, 0x2, R4 ;  /* 0x000000027e0a2825 */ /* 0x002fc800078e0204 */
[--C-:B----4-:R-:W-:Y:S01]  /*2260*/  @P0 IMAD.WIDE R4, R127, 0x2, R6.reuse ;  /* 0x000000027f040825 */ /* 0x110fe200078e0206 */
[----:B------:R1:W-:Y:S01]  /*2270*/  @P2 LDGSTS.E.BYPASS.LTC128B.128 [R252+0x4900], [R10.64], !P5 ;  /* 0x049000000afc2fae */ /* 0x0003e2000e901d54 */
[----:B------:R-:W-:Y:S02]  /*2280*/  ISETP.GE.AND P2, PT, R23, c[0x0][0x1d4], PT ;  /* 0x0000750017007a0c */ /* 0x000fe40003f46270 */
[----:B------:R-:W-:Y:S01]  /*2290*/  @P0 IMAD.WIDE R6, R126, 0x2, R6 ;  /* 0x000000027e060825 */ /* 0x000fe200078e0206 */
[----:B------:R2:W-:Y:S03]  /*22a0*/  @P1 LDGSTS.E.BYPASS.LTC128B.128 [R252+0x3900], [R12.64], !P6 ;  /* 0x039000000cfc1fae */ /* 0x0005e6000f101d54 */
[C---:B------:R-:W-:Y:S01]  /*22b0*/  IMAD.SHL.U32 R0, R36.reuse, 0x40, RZ ;  /* 0x0000004024007824 */ /* 0x040fe200078e00ff */
[----:B------:R1:W-:Y:S01]  /*22c0*/  @P1 LDGSTS.E.BYPASS.LTC128B.128 [R252+0x5100], [R8.64], !P5 ;  /* 0x0510000008fc1fae */ /* 0x0003e2000e901d54 */
[----:B------:R-:W-:-:S03]  /*22d0*/  LOP3.LUT P1, RZ, R36, 0x2, RZ, 0xc0, !PT ;  /* 0x0000000224ff7812 */ /* 0x000fc6000782c0ff */
[----:B------:R3:W-:Y:S01]  /*22e0*/  @P0 LDGSTS.E.BYPASS.LTC128B.128 [R252+0x4100], [R4.64], !P6 ;  /* 0x0410000004fc0fae */ /* 0x0007e2000f101d54 */
[----:B------:R-:W-:-:S03]  /*22f0*/  LOP3.LUT R0, R0, 0x1c0, RZ, 0xc0, !PT ;  /* 0x000001c000007812 */ /* 0x000fc600078ec0ff */
[----:B------:R4:W-:Y:S04]  /*2300*/  @P0 LDGSTS.E.BYPASS.LTC128B.128 [R252+0x5900], [R6.64], !P5 ;  /* 0x0590000006fc0fae */ /* 0x0009e8000e901d54 */
[----:B------:R-:W0:Y:S01]  /*2310*/  LDGDEPBAR ;  /* 0x00000000000079af */ /* 0x000e220000000000 */
[----:B---3--:R-:W-:Y:S02]  /*2320*/  IMAD.SHL.U32 R4, R18, 0x40, RZ ;  /* 0x0000004012047824 */ /* 0x008fe400078e00ff */
[----:B------:R-:W-:Y:S02]  /*2330*/  IMAD.SHL.U32 R5, R19, 0x40, RZ ;  /* 0x0000004013057824 */ /* 0x000fe400078e00ff */
[----:B----4-:R-:W-:Y:S01]  /*2340*/  IMAD.SHL.U32 R7, R15, 0x8, RZ ;  /* 0x000000080f077824 */ /* 0x010fe200078e00ff */
[----:B------:R-:W-:-:S04]  /*2350*/  DEPBAR.LE SB0, 0x1 ;  /* 0x000080400000791a */ /* 0x000fc80000000000 */
[----:B------:R-:W-:-:S04]  /*2360*/  DEPBAR.LE SB0, 0x0 ;  /* 0x000080000000791a */ /* 0x000fc80000000000 */
[----:B------:R-:W-:Y:S01]  /*2370*/  IMAD.SHL.U32 R6, R14, 0x8, RZ ;  /* 0x000000080e067824 */ /* 0x000fe200078e00ff */
[----:B------:R-:W-:Y:S02]  /*2380*/  LOP3.LUT R4, R4, 0x1c0, RZ, 0xc0, !PT ;  /* 0x000001c004047812 */ /* 0x000fe400078ec0ff */
[----:B------:R-:W-:Y:S02]  /*2390*/  LOP3.LUT R121, R5, 0xfffffe00, RZ, 0xc0, !PT ;  /* 0xfffffe0005797812 */ /* 0x000fe400078ec0ff */
[----:B------:R-:W-:Y:S02]  /*23a0*/  LOP3.LUT R7, R0, 0x8, R7, 0xf8, !PT ;  /* 0x0000000800077812 */ /* 0x000fe400078ef807 */
[----:B------:R-:W-:Y:S02]  /*23b0*/  LOP3.LUT R5, R4, 0x8, R6, 0xf8, !PT ;  /* 0x0000000804057812 */ /* 0x000fe400078ef806 */
[----:B------:R-:W-:Y:S02]  /*23c0*/  SHF.R.U32.HI R0, RZ, 0x3, R0 ;  /* 0x00000003ff007819 */ /* 0x000fe40000011600 */
[----:B------:R-:W-:-:S02]  /*23d0*/  SHF.R.U32.HI R4, RZ, 0x3, R4 ;  /* 0x00000003ff047819 */ /* 0x000fc40000011604 */
[----:B------:R-:W-:Y:S02]  /*23e0*/  LOP3.LUT R0, R7, R0, RZ, 0x3c, !PT ;  /* 0x0000000007007212 */ /* 0x000fe400078e3cff */
[----:B------:R-:W-:Y:S01]  /*23f0*/  LOP3.LUT R120, R5, R4, RZ, 0x3c, !PT ;  /* 0x0000000405787212 */ /* 0x000fe200078e3cff */
[----:B------:R-:W-:Y:S02]  /*2400*/  IMAD R4, R122, 0x400, R121 ;  /* 0x000004007a047824 */ /* 0x000fe400078e0279 */
[----:B------:R-:W-:Y:S02]  /*2410*/  IMAD R0, R14, 0x200, R0 ;  /* 0x000002000e007824 */ /* 0x000fe400078e0200 */
[----:B------:R-:W-:Y:S02]  /*2420*/  IMAD.IADD R4, R120, 0x1, R4 ;  /* 0x0000000178047824 */ /* 0x000fe400078e0204 */
[----:B------:R-:W-:Y:S01]  /*2430*/  IMAD.SHL.U32 R224, R0, 0x2, RZ ;  /* 0x0000000200e07824 */ /* 0x000fe200078e00ff */
[----:B------:R-:W-:Y:S01]  /*2440*/  BAR.SYNC.DEFER_BLOCKING 0x0 ;  /* 0x0000000000007b1d */ /* 0x000fe20000010000 */
[----:B------:R-:W-:-:S02]  /*2450*/  IMAD.SHL.U32 R231, R4, 0x2, RZ ;  /* 0x0000000204e77824 */ /* 0x000fc400078e00ff */
[----:B------:R-:W-:Y:S01]  /*2460*/  IMAD R0, R16, c[0x0][0x208], RZ ;  /* 0x0000820010007a24 */ /* 0x000fe200078e02ff */
[----:B------:R-:W-:Y:S01]  /*2470*/  IADD3 R235, R224, 0x3120, RZ ;  /* 0x00003120e0eb7810 */ /* 0x000fe20007ffe0ff */
[--C-:B------:R-:W-:Y:S02]  /*2480*/  IMAD R233, R3, 0x2, R231.reuse ;  /* 0x0000000203e97824 */ /* 0x100fe400078e02e7 */
[----:B------:R-:W-:Y:S02]  /*2490*/  IMAD R0, R243, c[0x0][0x20c], R0 ;  /* 0x00008300f3007a24 */ /* 0x000fe400078e0200 */
[C---:B------:R-:W-:Y:S02]  /*24a0*/  IMAD R232, R2.reuse, 0x2, R231 ;  /* 0x0000000202e87824 */ /* 0x040fe400078e02e7 */
[----:B------:R-:W-:Y:S02]  /*24b0*/  IMAD R234, R2, 0x2, R233 ;  /* 0x0000000202ea7824 */ /* 0x000fe400078e02e9 */
[----:B------:R-:W-:Y:S01]  /*24c0*/  IMAD R236, R3, 0x2, R232 ;  /* 0x0000000203ec7824 */ /* 0x000fe200078e02e8 */
[----:B------:R-:W-:Y:S04]  /*24d0*/  LDSM.16.M88.4 R4, [R224+0x3100] ;  /* 0x00310000e004783b */ /* 0x000fe80000000200 */
[----:B--2---:R-:W2:Y:S04]  /*24e0*/  LDSM.16.M88.4 R12, [R231+0x6100] ;  /* 0x00610000e70c783b */ /* 0x004ea80000000200 */
[----:B-1----:R-:W1:Y:S04]  /*24f0*/  LDSM.16.M88.4 R8, [R231+0x8100] ;  /* 0x00810000e708783b */ /* 0x002e680000000200 */
[----:B------:R-:W3:Y:S04]  /*2500*/  LDSM.16.M88.4 R24, [R224+0x3900] ;  /* 0x00390000e018783b */ /* 0x000ee80000000200 */
[----:B------:R-:W4:Y:S01]  /*2510*/  LDSM.16.M88.4 R32, [R224+0x4100] ;  /* 0x00410000e020783b */ /* 0x000f220000000200 */
[-C--:B--2---:R-:W-:Y:S08]  /*2520*/  HMMA.16816.F32 R112, R12, R4.reuse, RZ ;  /* 0x000000040c70723c */ /* 0x084ff000000018ff */
[C---:B-1----:R-:W-:Y:S07]  /*2530*/  HMMA.16816.F32 R68, R8.reuse, R4, RZ ;  /* 0x000000040844723c */ /* 0x042fee00000018ff */
[----:B------:R-:W-:Y:S01]  /*2540*/  IMAD.WIDE.U32 R4, R243, c[0x0][0x208], RZ ;  /* 0x00008200f3047a25 */ /* 0x000fe200078e00ff */
[----:B------:R-:W-:Y:S03]  /*2550*/  HMMA.16816.F32 R72, R8, R6, RZ ;  /* 0x000000060848723c */ /* 0x000fe600000018ff */
[----:B------:R-:W-:-:S02]  /*2560*/  IMAD.IADD R5, R5, 0x1, R0 ;  /* 0x0000000105057824 */ /* 0x000fc400078e0200 */
[----:B------:R-:W-:Y:S02]  /*2570*/  IMAD R0, R17, c[0x0][0x218], RZ ;  /* 0x0000860011007a24 */ /* 0x000fe400078e02ff */
[C---:B------:R-:W-:Y:S01]  /*2580*/  IMAD.WIDE.U32 R4, R242.reuse, c[0x0][0x218], R4 ;  /* 0x00008600f2047a25 */ /* 0x040fe200078e0004 */
[C---:B------:R-:W-:Y:S01]  /*2590*/  HMMA.16816.F32 R116, R12.reuse, R6, RZ ;  /* 0x000000060c74723c */ /* 0x040fe200000018ff */
[----:B------:R-:W-:Y:S06]  /*25a0*/  LDSM.16.M88.4 R16, [R233+0x8100] ;  /* 0x00810000e910783b */ /* 0x000fec0000000200 */
[----:B------:R-:W-:Y:S01]  /*25b0*/  IMAD R6, R242, c[0x0][0x21c], R0 ;  /* 0x00008700f2067a24 */ /* 0x000fe200078e0200 */
[----:B------:R-:W-:Y:S01]  /*25c0*/  IADD3 R0, P0, R4, UR22, RZ ;  /* 0x0000001604007c10 */ /* 0x000fe2000ff1e0ff */
[----:B---3--:R-:W-:Y:S01]  /*25d0*/  HMMA.16816.F32 R92, R12, R24, RZ ;  /* 0x000000180c5c723c */ /* 0x008fe200000018ff */
[----:B------:R-:W-:-:S02]  /*25e0*/  IADD3 R7, R224, 0x3100, RZ ;  /* 0x00003100e0077810 */ /* 0x000fc40007ffe0ff */
[----:B------:R-:W-:Y:S02]  /*25f0*/  IADD3.X R5, R5, UR16, R6, P0, !PT ;  /* 0x0000001005057c10 */ /* 0x000fe400087fe406 */
[C---:B------:R-:W-:Y:S02]  /*2600*/  LEA R4, P0, R0.reuse, c[0x0][0x1f8], 0x1 ;  /* 0x00007e0000047a11 */ /* 0x040fe400078008ff */
[----:B------:R-:W-:Y:S01]  /*2610*/  @P1 IADD3 R235, R7, -0x20, RZ ;  /* 0xffffffe007eb1810 */ /* 0x000fe20007ffe0ff */
[C---:B------:R-:W-:Y:S01]  /*2620*/  HMMA.16816.F32 R60, R8.reuse, R24, RZ ;  /* 0x00000018083c723c */ /* 0x040fe200000018ff */
[----:B------:R-:W-:Y:S01]  /*2630*/  LEA.HI.X R0, R0, c[0x0][0x1fc], R5, 0x1, P0 ;  /* 0x00007f0000007a11 */ /* 0x000fe200000f0c05 */
[----:B------:R-:W1:Y:S01]  /*2640*/  SHFL.IDX PT, R20, R4, 0x2, 0x181f ;  /* 0x00581f0004147f89 */ /* 0x000e6200000e0000 */
[C---:B------:R-:W-:Y:S02]  /*2650*/  IADD3 R241, R235.reuse, 0x800, RZ ;  /* 0x00000800ebf17810 */ /* 0x040fe40007ffe0ff */
[----:B------:R-:W-:Y:S01]  /*2660*/  IADD3 R240, R235, 0x1000, RZ ;  /* 0x00001000ebf07810 */ /* 0x000fe20007ffe0ff */
[----:B------:R-:W2:Y:S01]  /*2670*/  SHFL.IDX PT, R7, R4, 0x1, 0x181f ;  /* 0x00381f0004077f89 */ /* 0x000ea200000e0000 */
[----:B------:R-:W-:Y:S01]  /*2680*/  IMAD.WIDE R24, R127, 0x2, RZ ;  /* 0x000000027f187825 */ /* 0x000fe200078e02ff */
[----:B------:R-:W-:Y:S01]  /*2690*/  HMMA.16816.F32 R56, R8, R26, RZ ;  /* 0x0000001a0838723c */ /* 0x000fe200000018ff */
[C---:B------:R-:W-:Y:S01]  /*26a0*/  IADD3 R239, R235.reuse, 0x1800, RZ ;  /* 0x00001800ebef7810 */ /* 0x040fe20007ffe0ff */
[----:B------:R3:W5:Y:S01]  /*26b0*/  SHFL.IDX PT, R6, R4, RZ, 0x181f ;  /* 0x00181fff04067589 */ /* 0x00076200000e0000 */
[----:B------:R-:W-:-:S02]  /*26c0*/  IADD3 R238, R235, 0x2000, RZ ;  /* 0x00002000ebee7810 */ /* 0x000fc40007ffe0ff */
[----:B------:R-:W-:Y:S01]  /*26d0*/  IADD3 R237, R235, 0x2800, RZ ;  /* 0x00002800ebed7810 */ /* 0x000fe20007ffe0ff */
[----:B------:R-:W5:Y:S02]  /*26e0*/  SHFL.IDX PT, R21, R0, RZ, 0x181f ;  /* 0x00181fff00157589 */ /* 0x000f6400000e0000 */
[----:B------:R-:W-:Y:S02]  /*26f0*/  HMMA.16816.F32 R104, R12, R26, RZ ;  /* 0x0000001a0c68723c */ /* 0x000fe400000018ff */
[----:B------:R-:W5:Y:S04]  /*2700*/  SHFL.IDX PT, R22, R0, 0x1, 0x181f ;  /* 0x00381f0000167f89 */ /* 0x000f6800000e0000 */
[----:B------:R-:W5:Y:S02]  /*2710*/  SHFL.IDX PT, R0, R0, 0x2, 0x181f ;  /* 0x00581f0000007f89 */ /* 0x000f6400000e0000 */
[----:B----4-:R-:W-:Y:S01]  /*2720*/  HMMA.16816.F32 R48, R8, R32, RZ ;  /* 0x000000200830723c */ /* 0x010fe200000018ff */
[C---:B-1----:R-:W-:Y:S01]  /*2730*/  IADD3 R30, P0, R24.reuse, R20, RZ ;  /* 0x00000014181e7210 */ /* 0x042fe20007f1e0ff */
[----:B------:R-:W1:Y:S01]  /*2740*/  LDSM.16.M88.4 R44, [R235] ;  /* 0x00000000eb2c783b */ /* 0x000e620000000200 */
[----:B--2---:R-:W-:-:S03]  /*2750*/  IADD3 R26, P1, R24, R7, RZ ;  /* 0x00000007181a7210 */ /* 0x004fc60007f3e0ff */
[----:B------:R-:W2:Y:S02]  /*2760*/  LDSM.16.M88.4 R40, [R235+0x800] ;  /* 0x00080000eb28783b */ /* 0x000ea40000000200 */
[----:B------:R-:W-:Y:S01]  /*2770*/  HMMA.16816.F32 R64, R8, R34, RZ ;  /* 0x000000220840723c */ /* 0x000fe200000018ff */
[----:B---3--:R-:W-:Y:S01]  /*2780*/  IMAD.WIDE R4, R126, 0x2, RZ ;  /* 0x000000027e047825 */ /* 0x008fe200078e02ff */
[----:B-----5:R-:W-:Y:S01]  /*2790*/  IADD3 R28, P3, R6, R24, RZ ;  /* 0x00000018061c7210 */ /* 0x020fe20007f7e0ff */
[----:B------:R-:W3:Y:S04]  /*27a0*/  LDSM.16.M88.4 R52, [R235+0x1000] ;  /* 0x00100000eb34783b */ /* 0x000ee80000000200 */
[----:B------:R-:W-:Y:S01]  /*27b0*/  IMAD.X R29, R21, 0x1, R25, P3 ;  /* 0x00000001151d7824 */ /* 0x000fe200018e0619 */
[----:B------:R-:W-:Y:S01]  /*27c0*/  ISETP.GE.AND P3, PT, R127, c[0x0][0x1d4], PT ;  /* 0x000075007f007a0c */ /* 0x000fe20003f66270 */
[----:B------:R-:W-:Y:S01]  /*27d0*/  HMMA.16816.F32 R84, R12, R32, RZ ;  /* 0x000000200c54723c */ /* 0x000fe200000018ff */
[----:B------:R-:W-:-:S02]  /*27e0*/  IMAD.X R27, R25, 0x1, R22, P1 ;  /* 0x00000001191b7824 */ /* 0x000fc400008e0616 */
[----:B------:R-:W-:Y:S01]  /*27f0*/  IMAD.X R31, R25, 0x1, R0, P0 ;  /* 0x00000001191f7824 */ /* 0x000fe200000e0600 */
[----:B------:R-:W-:Y:S02]  /*2800*/  IADD3 R24, P0, R6, R4, RZ ;  /* 0x0000000406187210 */ /* 0x000fe40007f1e0ff */
[C---:B------:R-:W-:Y:S02]  /*2810*/  IADD3 R6, P1, R4.reuse, R7, RZ ;  /* 0x0000000704067210 */ /* 0x040fe40007f3e0ff */
[----:B------:R-:W-:Y:S01]  /*2820*/  HMMA.16816.F32 R100, R12, R34, RZ ;  /* 0x000000220c64723c */ /* 0x000fe200000018ff */
[----:B------:R-:W-:Y:S01]  /*2830*/  IMAD.X R25, R21, 0x1, R5, P0 ;  /* 0x0000000115197824 */ /* 0x000fe200000e0605 */
[----:B------:R-:W-:Y:S01]  /*2840*/  IADD3 R4, P0, R4, R20, RZ ;  /* 0x0000001404047210 */ /* 0x000fe20007f1e0ff */
[----:B------:R-:W-:Y:S01]  /*2850*/  IMAD.X R7, R5, 0x1, R22, P1 ;  /* 0x0000000105077824 */ /* 0x000fe200008e0616 */
[----:B------:R-:W-:Y:S01]  /*2860*/  ISETP.LT.OR P1, PT, R37, 0x1, P3 ;  /* 0x000000012500780c */ /* 0x000fe20001f21670 */
[----:B------:R-:W4:Y:S02]  /*2870*/  LDSM.16.M88.4 R20, [R233+0x6100] ;  /* 0x00610000e914783b */ /* 0x000f240000000200 */
[----:B------:R-:W-:Y:S01]  /*2880*/  IMAD.X R5, R5, 0x1, R0, P0 ;  /* 0x0000000105057824 */ /* 0x000fe200000e0600 */
[C---:B------:R-:W-:Y:S01]  /*2890*/  ISETP.LT.OR P0, PT, R37.reuse, 0x1, P2 ;  /* 0x000000012500780c */ /* 0x040fe20001701670 */
[----:B------:R-:W-:Y:S01]  /*28a0*/  IMAD.MOV.U32 R0, RZ, RZ, 0x40 ;  /* 0x00000040ff007424 */ /* 0x000fe200078e00ff */
[----:B-1----:R-:W-:Y:S07]  /*28b0*/  HMMA.16816.F32 R80, R16, R46, R72 ;  /* 0x0000002e1050723c */ /* 0x002fee0000001848 */
[----:B------:R-:W-:Y:S01]  /*28c0*/  @!PT LDS RZ, [RZ] ;  /* 0x00000000fffff984 */ /* 0x000fe20000000800 */
[----:B------:R-:W-:Y:S01]  /*28d0*/  @!PT LDS RZ, [RZ] ;  /* 0x00000000fffff984 */ /* 0x000fe20000000800 */
[----:B------:R-:W-:Y:S01]  /*28e0*/  @!PT LDS RZ, [RZ] ;  /* 0x00000000fffff984 */ /* 0x000fe20000000800 */
[----:B------:R1:W-:Y:S01]  /*28f0*/  LDGSTS.E.BYPASS.LTC128B.128 [R252+0x100], [R28.64], !P1 ;  /* 0x001000001cfc7fae */ /* 0x0003e2000c901d54 */
[----:B------:R-:W-:-:S02]  /*2900*/  ISETP.LT.OR P1, PT, R37, 0x11, P3 ;  /* 0x000000112500780c */ /* 0x000fc40001f21670 */
[C---:B------:R-:W-:Y:S01]  /*2910*/  ISETP.LT.OR P3, PT, R37.reuse, 0x21, P3 ;  /* 0x000000212500780c */ /* 0x040fe20001f61670 */
[----:B------:R5:W-:Y:S01]  /*2920*/  LDGSTS.E.BYPASS.LTC128B.128 [R252+0x1900], [R24.64], !P0 ;  /* 0x0190000018fc7fae */ /* 0x000be2000c101d54 */
[C---:B------:R-:W-:Y:S02]  /*2930*/  ISETP.LT.OR P0, PT, R37.reuse, 0x11, P2 ;  /* 0x000000112500780c */ /* 0x040fe40001701670 */
[----:B------:R-:W-:Y:S01]  /*2940*/  ISETP.LT.OR P2, PT, R37, 0x21, P2 ;  /* 0x000000212500780c */ /* 0x000fe20001741670 */
[C---:B--2---:R-:W-:Y:S06]  /*2950*/  HMMA.16816.F32 R76, R16.reuse, R42, R56 ;  /* 0x0000002a104c723c */ /* 0x044fec0000001838 */
[----:B------:R5:W-:Y:S01]  /*2960*/  LDGSTS.E.BYPASS.LTC128B.128 [R252+0x900], [R26.64], !P1 ;  /* 0x009000001afc7fae */ /* 0x000be2000c901d54 */
[----:B------:R-:W-:Y:S01]  /*2970*/  LOP3.LUT P1, RZ, R36, 0x4, RZ, 0xc0, !PT ;  /* 0x0000000424ff7812 */ /* 0x000fe2000782c0ff */
[----:B------:R-:W-:Y:S02]  /*2980*/  HMMA.16816.F32 R108, R16, R44, R68 ;  /* 0x0000002c106c723c */ /* 0x000fe40000001844 */
[----:B------:R2:W-:Y:S01]  /*2990*/  LDGSTS.E.BYPASS.LTC128B.128 [R252+0x2100], [R6.64], !P0 ;  /* 0x0210000006fc7fae */ /* 0x0005e2000c101d54 */
[----:B------:R-:W-:-:S02]  /*29a0*/  SEL R0, R0, 0xffffffc0, !P1 ;  /* 0xffffffc000007807 */ /* 0x000fc40004800000 */
[----:B------:R-:W-:Y:S01]  /*29b0*/  PLOP3.LUT P0, PT, PT, PT, UP0, 0x80, 0x0 ;  /* 0x000000000000781c */ /* 0x000fe20003f0f008 */
[----:B------:R1:W-:Y:S01]  /*29c0*/  LDGSTS.E.BYPASS.LTC128B.128 [R252+0x1100], [R30.64], !P3 ;  /* 0x011000001efc7fae */ /* 0x0003e2000d901d54 */
[----:B------:R-:W-:Y:S01]  /*29d0*/  ISETP.GT.AND P3, PT, R129, 0x2f, PT ;  /* 0x0000002f8100780c */ /* 0x000fe20003f64270 */
[----:B------:R-:W-:Y:S01]  /*29e0*/  IMAD.IADD R230, R224, 0x1, R0 ;  /* 0x00000001e0e67824 */ /* 0x000fe200078e0200 */
[C---:B------:R-:W-:Y:S01]  /*29f0*/  HMMA.16816.F32 R96, R16.reuse, R40, R60 ;  /* 0x000000281060723c */ /* 0x040fe2000000183c */
[----:B------:R2:W-:Y:S01]  /*2a00*/  LDGSTS.E.BYPASS.LTC128B.128 [R252+0x2900], [R4.64], !P2 ;  /* 0x0290000004fc7fae */ /* 0x0005e2000d101d54 */
[----:B------:R-:W-:Y:S01]  /*2a10*/  IMAD.IADD R229, R0, 0x1, R235 ;  /* 0x0000000100e57824 */ /* 0x000fe200078e02eb */
[----:B------:R-:W-:Y:S02]  /*2a20*/  LOP3.LUT R0, R120, R121, RZ, 0xfc, !PT ;  /* 0x0000007978007212 */ /* 0x000fe400078efcff */
[----:B------:R-:W-:Y:S03]  /*2a30*/  LDSM.16.M88.4 R8, [R232+0x8100] ;  /* 0x00810000e808783b */ /* 0x000fe60000000200 */
[C---:B---3--:R-:W-:Y:S01]  /*2a40*/  HMMA.16816.F32 R88, R16.reuse, R52, R48 ;  /* 0x000000341058723c */ /* 0x048fe20000001830 */
[----:B------:R-:W-:Y:S04]  /*2a50*/  LDSM.16.M88.4 R32, [R230+0x4100] ;  /* 0x00410000e620783b */ /* 0x000fe80000000200 */
[----:B------:R-:W-:Y:S03]  /*2a60*/  LDSM.16.M88.4 R12, [R232+0x6100] ;  /* 0x00610000e80c783b */ /* 0x000fe60000000200 */
[----:B------:R-:W-:Y:S01]  /*2a70*/  HMMA.16816.F32 R72, R16, R54, R64 ;  /* 0x000000361048723c */ /* 0x000fe20000001840 */
[----:B-----5:R-:W3:Y:S04]  /*2a80*/  LDSM.16.M88.4 R24, [R230+0x3900] ;  /* 0x00390000e618783b */ /* 0x020ee80000000200 */
[----:B------:R-:W-:Y:S03]  /*2a90*/  LDSM.16.M88.4 R36, [R229] ;  /* 0x00000000e524783b */ /* 0x000fe60000000200 */
[C---:B----4-:R-:W-:Y:S01]  /*2aa0*/  HMMA.16816.F32 R68, R20.reuse, R44, R112 ;  /* 0x0000002c1444723c */ /* 0x050fe20000001870 */
[----:B-1----:R-:W1:Y:S04]  /*2ab0*/  LDSM.16.M88.4 R28, [R230+0x3100] ;  /* 0x00310000e61c783b */ /* 0x002e680000000200 */
[----:B--2---:R-:W2:Y:S03]  /*2ac0*/  LDSM.16.M88.4 R4, [R234+0x8100] ;  /* 0x00810000ea04783b */ /* 0x004ea60000000200 */
[C---:B------:R-:W-:Y:S01]  /*2ad0*/  HMMA.16816.F32 R48, R20.reuse, R52, R84 ;  /* 0x000000341430723c */ /* 0x040fe20000001854 */
[----:B------:R-:W4:Y:S04]  /*2ae0*/  LDSM.16.M88.4 R60, [R229+0x800] ;  /* 0x00080000e53c783b */ /* 0x000f280000000200 */
[----:B------:R-:W-:Y:S03]  /*2af0*/  LDSM.16.M88.4 R64, [R229+0x1000] ;  /* 0x00100000e540783b */ /* 0x000fe60000000200 */
[C---:B------:R-:W-:Y:S01]  /*2b00*/  HMMA.16816.F32 R44, R20.reuse, R46, R116 ;  /* 0x0000002e142c723c */ /* 0x040fe20000001874 */
[----:B------:R-:W0:Y:S07]  /*2b10*/  LDGDEPBAR ;  /* 0x00000000000079af */ /* 0x000e2e0000000000 */
[C---:B------:R-:W-:Y:S08]  /*2b20*/  HMMA.16816.F32 R16, R20.reuse, R42, R104 ;  /* 0x0000002a1410723c */ /* 0x040ff00000001868 */
[C---:B------:R-:W-:Y:S08]  /*2b30*/  HMMA.16816.F32 R56, R20.reuse, R40, R92 ;  /* 0x000000281438723c */ /* 0x040ff0000000185c */
[----:B------:R-:W-:Y:S01]  /*2b40*/  HMMA.16816.F32 R52, R20, R54, R100 ;  /* 0x000000361434723c */ /* 0x000fe20000001864 */
[----:B------:R-:W5:Y:S07]  /*2b50*/  LDSM.16.M88.4 R20, [R234+0x6100] ;  /* 0x00610000ea14783b */ /* 0x000f6e0000000200 */
[C---:B---3--:R-:W-:Y:S08]  /*2b60*/  HMMA.16816.F32 R84, R8.reuse, R26, R76 ;  /* 0x0000001a0854723c */ /* 0x048ff0000000184c */
[C---:B-1----:R-:W-:Y:S08]  /*2b70*/  HMMA.16816.F32 R40, R8.reuse, R28, R108 ;  /* 0x0000001c0828723c */ /* 0x042ff0000000186c */
[C---:B------:R-:W-:Y:S08]  /*2b80*/  HMMA.16816.F32 R92, R8.reuse, R24, R96 ;  /* 0x00000018085c723c */ /* 0x040ff00000001860 */
[C---:B------:R-:W-:Y:S08]  /*2b90*/  HMMA.16816.F32 R88, R8.reuse, R32, R88 ;  /* 0x000000200858723c */ /* 0x040ff00000001858 */
[C---:B------:R-:W-:Y:S08]  /*2ba0*/  HMMA.16816.F32 R80, R8.reuse, R30, R80 ;  /* 0x0000001e0850723c */ /* 0x040ff00000001850 */
[----:B------:R-:W-:Y:S08]  /*2bb0*/  HMMA.16816.F32 R76, R8, R34, R72 ;  /* 0x00000022084c723c */ /* 0x000ff00000001848 */
[C---:B------:R-:W-:Y:S08]  /*2bc0*/  HMMA.16816.F32 R8, R12.reuse, R28, R68 ;  /* 0x0000001c0c08723c */ /* 0x040ff00000001844 */
[C---:B------:R-:W-:Y:S01]  /*2bd0*/  HMMA.16816.F32 R44, R12.reuse, R30, R44 ;  /* 0x0000001e0c2c723c */ /* 0x040fe2000000182c */
[----:B------:R-:W-:Y:S07]  /*2be0*/  LDSM.16.M88.4 R28, [R224+0x4900] ;  /* 0x00490000e01c783b */ /* 0x000fee0000000200 */
[C---:B------:R-:W-:Y:S01]  /*2bf0*/  HMMA.16816.F32 R104, R12.reuse, R26, R16 ;  /* 0x0000001a0c68723c */ /* 0x040fe20000001810 */
[----:B------:R-:W1:Y:S07]  /*2c00*/  LDSM.16.M88.4 R16, [R231+0xc100] ;  /* 0x00c10000e710783b */ /* 0x000e6e0000000200 */
[C---:B------:R-:W-:Y:S01]  /*2c10*/  HMMA.16816.F32 R56, R12.reuse, R24, R56 ;  /* 0x000000180c38723c */ /* 0x040fe20000001838 */
[----:B------:R-:W3:Y:S07]  /*2c20*/  LDSM.16.M88.4 R24, [R224+0x5100] ;  /* 0x00510000e018783b */ /* 0x000eee0000000200 */
[C---:B------:R-:W-:Y:S01]  /*2c30*/  HMMA.16816.F32 R108, R12.reuse, R32, R48 ;  /* 0x000000200c6c723c */ /* 0x040fe20000001830 */
[----:B------:R-:W-:Y:S07]  /*2c40*/  LDSM.16.M88.4 R48, [R235+0x1800] ;  /* 0x00180000eb30783b */ /* 0x000fee0000000200 */
[----:B------:R-:W-:Y:S01]  /*2c50*/  HMMA.16816.F32 R52, R12, R34, R52 ;  /* 0x000000220c34723c */ /* 0x000fe20000001834 */
[----:B------:R-:W1:Y:S07]  /*2c60*/  LDSM.16.M88.4 R12, [R224+0x5900] ;  /* 0x00590000e00c783b */ /* 0x000e6e0000000200 */
[C---:B--2---:R-:W-:Y:S08]  /*2c70*/  HMMA.16816.F32 R40, R4.reuse, R36, R40 ;  /* 0x000000240428723c */ /* 0x044ff00000001828 */
[C---:B----4-:R-:W-:Y:S08]  /*2c80*/  HMMA.16816.F32 R68, R4.reuse, R60, R92 ;  /* 0x0000003c0444723c */ /* 0x050ff0000000185c */
[----:B------:R-:W-:Y:S08]  /*2c90*/  HMMA.16816.F32 R32, R4, R38, R80 ;  /* 0x000000260420723c */ /* 0x000ff00000001850 */
[----:B-----5:R-:W-:Y:S01]  /*2ca0*/  HMMA.16816.F32 R92, R20, R36, R8 ;  /* 0x00000024145c723c */ /* 0x020fe20000001808 */
[----:B------:R-:W2:Y:S07]  /*2cb0*/  LDSM.16.M88.4 R8, [R231+0xa100] ;  /* 0x00a10000e708783b */ /* 0x000eae0000000200 */
[C---:B------:R-:W-:Y:S08]  /*2cc0*/  HMMA.16816.F32 R72, R4.reuse, R62, R84 ;  /* 0x0000003e0448723c */ /* 0x040ff00000001854 */
[C---:B------:R-:W-:Y:S08]  /*2cd0*/  HMMA.16816.F32 R100, R4.reuse, R64, R88 ;  /* 0x000000400464723c */ /* 0x040ff00000001858 */
[----:B------:R-:W-:Y:S01]  /*2ce0*/  HMMA.16816.F32 R96, R4, R66, R76 ;  /* 0x000000420460723c */ /* 0x000fe2000000184c */
[----:B------:R-:W-:Y:S07]  /*2cf0*/  LDSM.16.M88.4 R4, [R233+0xc100] ;  /* 0x00c10000e904783b */ /* 0x000fee0000000200 */
[C---:B------:R-:W-:Y:S01]  /*2d00*/  HMMA.16816.F32 R84, R20.reuse, R38, R44 ;  /* 0x000000261454723c */ /* 0x040fe2000000182c */
[----:B------:R-:W4:Y:S07]  /*2d10*/  LDSM.16.M88.4 R44, [R235+0x2000] ;  /* 0x00200000eb2c783b */ /* 0x000f2e0000000200 */
[C---:B------:R-:W-:Y:S01]  /*2d20*/  HMMA.16816.F32 R88, R20.reuse, R60, R56 ;  /* 0x0000003c1458723c */ /* 0x040fe20000001838 */
[----:B------:R-:W5:Y:S07]  /*2d30*/  LDSM.16.M88.4 R56, [R235+0x2800] ;  /* 0x00280000eb38783b */ /* 0x000f6e0000000200 */
[C---:B------:R-:W-:Y:S08]  /*2d40*/  HMMA.16816.F32 R104, R20.reuse, R62, R104 ;  /* 0x0000003e1468723c */ /* 0x040ff00000001868 */
[C---:B------:R-:W-:Y:S08]  /*2d50*/  HMMA.16816.F32 R108, R20.reuse, R64, R108 ;  /* 0x00000040146c723c */ /* 0x040ff0000000186c */
[----:B------:R-:W-:Y:S01]  /*2d60*/  HMMA.16816.F32 R80, R20, R66, R52 ;  /* 0x000000421450723c */ /* 0x000fe20000001834 */
[----:B------:R-:W2:Y:S07]  /*2d70*/  LDSM.16.M88.4 R20, [R233+0xa100] ;  /* 0x00a10000e914783b */ /* 0x000eae0000000200 */
[C---:B-1----:R-:W-:Y:S08]  /*2d80*/  HMMA.16816.F32 R76, R16.reuse, R28, R40 ;  /* 0x0000001c104c723c */ /* 0x042ff00000001828 */
[C---:B------:R-:W-:Y:S08]  /*2d90*/  HMMA.16816.F32 R52, R16.reuse, R30, R32 ;  /* 0x0000001e1034723c */ /* 0x040ff00000001820 */
[C---:B---3--:R-:W-:Y:S08]  /*2da0*/  HMMA.16816.F32 R40, R16.reuse, R24, R68 ;  /* 0x000000181028723c */ /* 0x048ff00000001844 */
[C---:B------:R-:W-:Y:S08]  /*2db0*/  HMMA.16816.F32 R36, R16.reuse, R26, R72 ;  /* 0x0000001a1024723c */ /* 0x040ff00000001848 */
[----:B------:R-:W-:Y:S08]  /*2dc0*/  HMMA.16816.F32 R32, R16, R12, R100 ;  /* 0x0000000c1020723c */ /* 0x000ff00000001864 */
[C---:B--2---:R-:W-:Y:S08]  /*2dd0*/  HMMA.16816.F32 R72, R8.reuse, R28, R92 ;  /* 0x0000001c0848723c */ /* 0x044ff0000000185c */
[----:B------:R-:W-:Y:S08]  /*2de0*/  HMMA.16816.F32 R68, R8, R30, R84 ;  /* 0x0000001e0844723c */ /* 0x000ff00000001854 */
[----:B------:R-:W-:Y:S01]  /*2df0*/  HMMA.16816.F32 R64, R16, R14, R96 ;  /* 0x0000000e1040723c */ /* 0x000fe20000001860 */
[----:B------:R-:W-:Y:S07]  /*2e00*/  LDSM.16.M88.4 R16, [R232+0xc100] ;  /* 0x00c10000e810783b */ /* 0x000fee0000000200 */
[C---:B------:R-:W-:Y:S08]  /*2e10*/  HMMA.16816.F32 R60, R8.reuse, R24, R88 ;  /* 0x00000018083c723c */ /* 0x040ff00000001858 */
[C---:B------:R-:W-:Y:S08]  /*2e20*/  HMMA.16816.F32 R28, R8.reuse, R26, R104 ;  /* 0x0000001a081c723c */ /* 0x040ff00000001868 */
[C---:B------:R-:W-:Y:S08]  /*2e30*/  HMMA.16816.F32 R24, R8.reuse, R12, R108 ;  /* 0x0000000c0818723c */ /* 0x040ff0000000186c */
[----:B------:R-:W-:Y:S01]  /*2e40*/  HMMA.16816.F32 R80, R8, R14, R80 ;  /* 0x0000000e0850723c */ /* 0x000fe20000001850 */
[----:B------:R-:W-:Y:S04]  /*2e50*/  LDSM.16.M88.4 R12, [R232+0xa100] ;  /* 0x00a10000e80c783b */ /* 0x000fe80000000200 */
[----:B------:R-:W-:Y:S03]  /*2e60*/  LDSM.16.M88.4 R8, [R234+0xa100] ;  /* 0x00a10000ea08783b */ /* 0x000fe60000000200 */
[C---:B----4-:R-:W-:Y:S01]  /*2e70*/  HMMA.16816.F32 R108, R4.reuse, R44, R40 ;  /* 0x0000002c046c723c */ /* 0x050fe20000001828 */
[----:B------:R-:W1:Y:S07]  /*2e80*/  LDSM.16.M88.4 R40, [R230+0x4900] ;  /* 0x00490000e628783b */ /* 0x000e6e0000000200 */
[C---:B------:R-:W-:Y:S01]  /*2e90*/  HMMA.16816.F32 R104, R4.reuse, R46, R36 ;  /* 0x0000002e0468723c */ /* 0x040fe20000001824 */
[----:B------:R-:W2:Y:S07]  /*2ea0*/  LDSM.16.M88.4 R36, [R230+0x5100] ;  /* 0x00510000e624783b */ /* 0x000eae0000000200 */
[C---:B-----5:R-:W-:Y:S01]  /*2eb0*/  HMMA.16816.F32 R100, R4.reuse, R56, R32 ;  /* 0x000000380464723c */ /* 0x060fe20000001820 */
[----:B------:R-:W3:Y:S07]  /*2ec0*/  LDSM.16.M88.4 R32, [R230+0x5900] ;  /* 0x00590000e620783b */ /* 0x000eee0000000200 */
[C---:B------:R-:W-:Y:S08]  /*2ed0*/  HMMA.16816.F32 R112, R4.reuse, R48, R76 ;  /* 0x000000300470723c */ /* 0x040ff0000000184c */
[----:B------:R-:W-:Y:S08]  /*2ee0*/  HMMA.16816.F32 R76, R4, R50, R52 ;  /* 0x00000032044c723c */ /* 0x000ff00000001834 */
[C---:B------:R-:W-:Y:S08]  /*2ef0*/  HMMA.16816.F32 R96, R20.reuse, R48, R72 ;  /* 0x000000301460723c */ /* 0x040ff00000001848 */
[----:B------:R-:W-:Y:S08]  /*2f00*/  HMMA.16816.F32 R92, R20, R50, R68 ;  /* 0x00000032145c723c */ /* 0x000ff00000001844 */
[----:B------:R-:W-:Y:S01]  /*2f10*/  HMMA.16816.F32 R52, R4, R58, R64 ;  /* 0x0000003a0434723c */ /* 0x000fe20000001840 */
[----:B------:R-:W-:Y:S07]  /*2f20*/  LDSM.16.M88.4 R4, [R236+0xc100] ;  /* 0x00c10000ec04783b */ /* 0x000fee0000000200 */
[C---:B------:R-:W-:Y:S08]  /*2f30*/  HMMA.16816.F32 R88, R20.reuse, R44, R60 ;  /* 0x0000002c1458723c */ /* 0x040ff0000000183c */
[C---:B------:R-:W-:Y:S01]  /*2f40*/  HMMA.16816.F32 R84, R20.reuse, R46, R28 ;  /* 0x0000002e1454723c */ /* 0x040fe2000000181c */
[----:B------:R-:W4:Y:S07]  /*2f50*/  LDSM.16.M88.4 R28, [R229+0x1800] ;  /* 0x00180000e51c783b */ /* 0x000f2e0000000200 */
[C---:B------:R-:W-:Y:S01]  /*2f60*/  HMMA.16816.F32 R60, R20.reuse, R56, R24 ;  /* 0x00000038143c723c */ /* 0x040fe20000001818 */
[----:B------:R-:W5:Y:S07]  /*2f70*/  LDSM.16.M88.4 R24, [R229+0x2000] ;  /* 0x00200000e518783b */ /* 0x000f6e0000000200 */
[----:B------:R-:W-:Y:S01]  /*2f80*/  HMMA.16816.F32 R56, R20, R58, R80 ;  /* 0x0000003a1438723c */ /* 0x000fe20000001850 */
[----:B------:R-:W3:Y:S01]  /*2f90*/  LDSM.16.M88.4 R20, [R229+0x2800] ;  /* 0x00280000e514783b */ /* 0x000ee20000000200 */
[----:B------:R-:W-:-:S06]  /*2fa0*/  DEPBAR.LE SB0, 0x0 ;  /* 0x000080000000791a */ /* 0x000fcc0000000000 */
[C---:B-1----:R-:W-:Y:S08]  /*2fb0*/  HMMA.16816.F32 R80, R16.reuse, R40, R112 ;  /* 0x000000281050723c */ /* 0x042ff00000001870 */
[----:B------:R-:W-:Y:S08]  /*2fc0*/  HMMA.16816.F32 R76, R16, R42, R76 ;  /* 0x0000002a104c723c */ /* 0x000ff0000000184c */
[C---:B------:R-:W-:Y:S08]  /*2fd0*/  HMMA.16816.F32 R48, R12.reuse, R40, R96 ;  /* 0x000000280c30723c */ /* 0x040ff00000001860 */
[----:B------:R-:W-:Y:S08]  /*2fe0*/  HMMA.16816.F32 R44, R12, R42, R92 ;  /* 0x0000002a0c2c723c */ /* 0x000ff0000000185c */
[C---:B--2---:R-:W-:Y:S08]  /*2ff0*/  HMMA.16816.F32 R72, R16.reuse, R36, R108 ;  /* 0x000000241048723c */ /* 0x044ff0000000186c */
[C---:B------:R-:W-:Y:S08]  /*3000*/  HMMA.16816.F32 R68, R16.reuse, R38, R104 ;  /* 0x000000261044723c */ /* 0x040ff00000001868 */
[C---:B---3--:R-:W-:Y:S08]  /*3010*/  HMMA.16816.F32 R64, R16.reuse, R32, R100 ;  /* 0x000000201040723c */ /* 0x048ff00000001864 */
[----:B------:R-:W-:Y:S08]  /*3020*/  HMMA.16816.F32 R52, R16, R34, R52 ;  /* 0x000000221034723c */ /* 0x000ff00000001834 */
[C---:B------:R-:W-:Y:S08]  /*3030*/  HMMA.16816.F32 R40, R12.reuse, R36, R88 ;  /* 0x000000240c28723c */ /* 0x040ff00000001858 */
[C---:B------:R-:W-:Y:S08]  /*3040*/  HMMA.16816.F32 R36, R12.reuse, R38, R84 ;  /* 0x000000260c24723c */ /* 0x040ff00000001854 */
[C---:B------:R-:W-:Y:S08]  /*3050*/  HMMA.16816.F32 R16, R12.reuse, R32, R60 ;  /* 0x000000200c10723c */ /* 0x040ff0000000183c */
[----:B------:R-:W-:Y:S08]  /*3060*/  HMMA.16816.F32 R12, R12, R34, R56 ;  /* 0x000000220c0c723c */ /* 0x000ff00000001838 */
[C---:B----4-:R-:W-:Y:S08]  /*3070*/  HMMA.16816.F32 R56, R8.reuse, R28, R48 ;  /* 0x0000001c0838723c */ /* 0x050ff00000001830 */
[C---:B------:R-:W-:Y:S08]  /*3080*/  HMMA.16816.F32 R48, R8.reuse, R30, R44 ;  /* 0x0000001e0830723c */ /* 0x040ff0000000182c */
[C---:B-----5:R-:W-:Y:S08]  /*3090*/  HMMA.16816.F32 R44, R8.reuse, R24, R40 ;  /* 0x00000018082c723c */ /* 0x060ff00000001828 */
[----:B------:R-:W-:Y:S07]  /*30a0*/  HMMA.16816.F32 R40, R8, R22, R12 ;  /* 0x000000160828723c */ /* 0x000fee000000180c */
[----:B------:R-:W-:Y:S01]  /*30b0*/  SHF.R.S32.HI R12, RZ, 0x1f, R126 ;  /* 0x0000001fff0c7819 */ /* 0x000fe2000001147e */
[C---:B------:R-:W-:Y:S04]  /*30c0*/  HMMA.16816.F32 R84, R4.reuse, R24, R72 ;  /* 0x000000180454723c */ /* 0x040fe80000001848 */
[----:B------:R1:W-:Y:S04]  /*30d0*/  STL [R1+0x3c], R12 ;  /* 0x00003c0c01007387 */ /* 0x0003e80000100800 */
[C---:B------:R-:W-:Y:S08]  /*30e0*/  HMMA.16816.F32 R92, R4.reuse, R28, R80 ;  /* 0x0000001c045c723c */ /* 0x040ff00000001850 */
[C---:B------:R-:W-:Y:S08]  /*30f0*/  HMMA.16816.F32 R88, R4.reuse, R30, R76 ;  /* 0x0000001e0458723c */ /* 0x040ff0000000184c */
[C---:B------:R-:W-:Y:S08]  /*3100*/  HMMA.16816.F32 R72, R4.reuse, R22, R52 ;  /* 0x000000160448723c */ /* 0x040ff00000001834 */
[C---:B------:R-:W-:Y:S08]  /*3110*/  HMMA.16816.F32 R76, R4.reuse, R26, R68 ;  /* 0x0000001a044c723c */ /* 0x040ff00000001844 */
[----:B------:R-:W-:Y:S07]  /*3120*/  HMMA.16816.F32 R80, R4, R20, R64 ;  /* 0x000000140450723c */ /* 0x000fee0000001840 */
[----:B------:R-:W-:Y:S01]  /*3130*/  IADD3 R4, R252, 0x100, RZ ;  /* 0x00000100fc047810 */ /* 0x000fe20007ffe0ff */
[C---:B------:R-:W-:Y:S08]  /*3140*/  HMMA.16816.F32 R52, R8.reuse, R26, R36 ;  /* 0x0000001a0834723c */ /* 0x040ff00000001824 */
[----:B------:R-:W-:Y:S01]  /*3150*/  HMMA.16816.F32 R32, R8, R20, R16 ;  /* 0x000000140820723c */ /* 0x000fe20000001810 */
[----:B------:R-:W-:Y:S06]  /*3160*/  BAR.SYNC.DEFER_BLOCKING 0x0 ;  /* 0x0000000000007b1d */ /* 0x000fec0000010000 */
[----:B------:R-:W-:Y:S05]  /*3170*/  @!P0 BRA `(.L_x_590) ;  /* 0x000003e000008947 */ /* 0x000fea0003800000 */
[----:B-1----:R-:W-:Y:S02]  /*3180*/  IMAD.U32 R4, RZ, RZ, UR17 ;  /* 0x00000011ff047e24 */ /* 0x002fe4000f8e00ff */
[----:B------:R-:W-:-:S03]  /*3190*/  IMAD.MOV.U32 R242, RZ, RZ, RZ ;  /* 0x000000fffff27224 */ /* 0x000fc600078e00ff */
[----:B------:R-:W-:-:S04]  /*31a0*/  IADD3 R4, R129, UR10, R4 ;  /* 0x0000000a81047c10 */ /* 0x000fc8000fffe004 */
[----:B------:R-:W-:-:S05]  /*31b0*/  IADD3 R5, R4, -0x30, RZ ;  /* 0xffffffd004057810 */ /* 0x000fca0007ffe0ff */
[----:B------:R-:W-:-:S04]  /*31c0*/  @P4 IMAD.HI.U32 R6, R5, c[0x0][0x2bc], RZ ;  /* 0x0000af0005064a27 */ /* 0x000fc800078e00ff */
[----:B------:R-:W-:Y:S01]  /*31d0*/  IMAD.MOV.U32 R4, RZ, RZ, R5 ;  /* 0x000000ffff047224 */ /* 0x000fe200078e0005 */
        /* <DEDUP_REMOVED lines=9> */
[----:B------:R-:W-:Y:S01]  /*3270*/  IADD3 R8, -R125, 0x10, RZ ;  /* 0x000000107d087810 */ /* 0x000fe20007ffe1ff */
        /* <DEDUP_REMOVED lines=9> */
[----:B------:R-:W-:-:S03]  /*3310*/  IADD3 R4, P0, R4, UR14, RZ ;  /* 0x0000000e04047c10 */ /* 0x000fc6000ff1e0ff */
[----:B------:R-:W-:-:S05]  /*3320*/  IMAD R6, R242, c[0x0][0x1f4], R6 ;  /* 0x00007d00f2067a24 */ /* 0x000fca00078e0206 */
[----:B------:R-:W-:Y:S02]  /*3330*/  IADD3.X R6, R5, UR6, R6, P0, !PT ;  /* 0x0000000605067c10 */ /* 0x000fe400087fe406 */
[----:B------:R-:W-:-:S04]  /*3340*/  LEA R5, P0, R4, c[0x0][0x1c8], 0x1 ;  /* 0x0000720004057a11 */ /* 0x000fc800078008ff */
[----:B------:R-:W-:Y:S01]  /*3350*/  LEA.HI.X R4, R4, c[0x0][0x1cc], R6, 0x1, P0 ;  /* 0x0000730004047a11 */ /* 0x000fe200000f0c06 */
[----:B------:R-:W-:Y:S01]  /*3360*/  SHFL.IDX PT, R7, R5, 0x2, 0x181f ;  /* 0x00581f0005077f89 */ /* 0x000fe200000e0000 */
[----:B------:R-:W-:-:S03]  /*3370*/  SHF.L.U64.HI R6, R127, 0x1, R128 ;  /* 0x000000017f067819 */ /* 0x000fc60000010280 */
[----:B------:R-:W-:Y:S04]  /*3380*/  SHFL.IDX PT, R9, R4, 0x2, 0x181f ;  /* 0x00581f0004097f89 */ /* 0x000fe800000e0000 */
[----:B------:R-:W1:Y:S04]  /*3390*/  SHFL.IDX PT, R10, R5, RZ, 0x181f ;  /* 0x00181fff050a7589 */ /* 0x000e6800000e0000 */
[----:B------:R2:W3:Y:S04]  /*33a0*/  SHFL.IDX PT, R11, R5, 0x1, 0x181f ;  /* 0x00381f00050b7f89 */ /* 0x0004e800000e0000 */
[----:B------:R-:W4:Y:S04]  /*33b0*/  SHFL.IDX PT, R13, R4, RZ, 0x181f ;  /* 0x00181fff040d7589 */ /* 0x000f2800000e0000 */
[----:B------:R5:W3:Y:S01]  /*33c0*/  SHFL.IDX PT, R18, R4, 0x1, 0x181f ;  /* 0x00381f0004127f89 */ /* 0x000ae200000e0000 */
[----:B-1----:R-:W-:-:S02]  /*33d0*/  IADD3 R14, P2, R10, R15, RZ ;  /* 0x0000000f0a0e7210 */ /* 0x002fc40007f5e0ff */
[----:B--2---:R-:W-:-:S04]  /*33e0*/  IADD3 R5, -R19, 0x10, RZ ;  /* 0x0000001013057810 */ /* 0x004fc80007ffe1ff */
[----:B------:R-:W-:Y:S01]  /*33f0*/  LOP3.LUT R5, R5, 0xf, RZ, 0xc0, !PT ;  /* 0x0000000f05057812 */ /* 0x000fe200078ec0ff */
[----:B-----5:R-:W-:-:S03]  /*3400*/  IMAD.SHL.U32 R4, R126, 0x2, RZ ;  /* 0x000000027e047824 */ /* 0x020fc600078e00ff */
[----:B------:R-:W-:Y:S02]  /*3410*/  IADD3 R16, P1, P0, R5, R7, R15 ;  /* 0x0000000705107210 */ /* 0x000fe4000783e00f */
[----:B------:R-:W-:Y:S02]  /*3420*/  LOP3.LUT R5, R8, 0xf, RZ, 0xc0, !PT ;  /* 0x0000000f08057812 */ /* 0x000fe400078ec0ff */
[----:B------:R-:W-:Y:S02]  /*3430*/  IADD3.X R17, RZ, R9, R6, P1, P0 ;  /* 0x00000009ff117210 */ /* 0x000fe40000fe0406 */
[----:B------:R-:W-:Y:S02]  /*3440*/  IADD3 R8, P1, P0, R5, R7, R4 ;  /* 0x0000000705087210 */ /* 0x000fe4000783e004 */
[----:B------:R-:W-:-:S04]  /*3450*/  SHF.L.U64.HI R5, R126, 0x1, R12 ;  /* 0x000000017e057819 */ /* 0x000fc8000001020c */
[--C-:B------:R-:W-:Y:S02]  /*3460*/  IADD3.X R9, RZ, R9, R5.reuse, P1, P0 ;  /* 0x00000009ff097210 */ /* 0x100fe40000fe0405 */
[-C--:B------:R-:W-:Y:S02]  /*3470*/  IADD3 R12, P1, R10, R4.reuse, RZ ;  /* 0x000000040a0c7210 */ /* 0x080fe40007f3e0ff */
[----:B---3--:R-:W-:Y:S01]  /*3480*/  IADD3 R10, P0, R11, R15, RZ ;  /* 0x0000000f0b0a7210 */ /* 0x008fe20007f1e0ff */
[--C-:B----4-:R-:W-:Y:S01]  /*3490*/  IMAD.X R15, R13, 0x1, R6.reuse, P2 ;  /* 0x000000010d0f7824 */ /* 0x110fe200010e0606 */
        /* <DEDUP_REMOVED lines=10> */
[----:B------:R1:W-:Y:S04]  /*3540*/  LDGSTS.E.BYPASS.LTC128B.128.ZFILL [R252+0x4100], [R16.64], P1 ;  /* 0x0410000010fc7fae */ /* 0x0003e80008941d54 */
[----:B------:R1:W-:Y:S02]  /*3550*/  LDGSTS.E.BYPASS.LTC128B.128.ZFILL [R252+0x5900], [R8.64], P0 ;  /* 0x0590000008fc7fae */ /* 0x0003e40008141d54 */
.L_x_590:
[----:B-1----:R-:W-:Y:S01]  /*3560*/  FMUL.FTZ R4, R48, c[0x0][0x320] ;  /* 0x0000c80030047a20 */ /* 0x002fe20000410000 */
[----:B------:R-:W-:Y:S01]  /*3570*/  SHF.R.S32.HI R7, RZ, 0x1f, R122 ;  /* 0x0000001fff077819 */ /* 0x000fe2000001147a */
[----:B------:R-:W-:Y:S01]  /*3580*/  FMUL.FTZ R5, R45, c[0x0][0x320] ;  /* 0x0000c8002d057a20 */ /* 0x000fe20000410000 */
[----:B------:R-:W-:Y:S01]  /*3590*/  LEA.HI R6, R124, R132, RZ, 0x2 ;  /* 0x000000847c067211 */ /* 0x000fe200078f10ff */
[----:B------:R1:W2:Y:S01]  /*35a0*/  MUFU.TANH R20, R4 ;  /* 0x0000000400147308 */ /* 0x0002a20000002400 */
[----:B------:R-:W-:Y:S01]  /*35b0*/  FMUL.FTZ R8, R52, c[0x0][0x320] ;  /* 0x0000c80034087a20 */ /* 0x000fe20000410000 */
[----:B------:R-:W-:Y:S01]  /*35c0*/  UISETP.NE.AND UP1, UPT, UR13, URZ, UPT ;  /* 0x0000003f0d00728c */ /* 0x000fe2000bf25270 */
[----:B------:R-:W-:Y:S01]  /*35d0*/  LOP3.LUT R6, R6, 0xfffffffc, RZ, 0xc0, !PT ;  /* 0xfffffffc06067812 */ /* 0x000fe200078ec0ff */
[----:B------:R-:W-:Y:S01]  /*35e0*/  UISETP.NE.AND UP0, UPT, UR12, URZ, UPT ;  /* 0x0000003f0c00728c */ /* 0x000fe2000bf05270 */
[----:B------:R-:W-:Y:S01]  /*35f0*/  FMUL.FTZ R10, R53, c[0x0][0x320] ;  /* 0x0000c800350a7a20 */ /* 0x000fe20000410000 */
[----:B------:R-:W-:Y:S01]  /*3600*/  ULDC UR17, c[0x0][0x324] ;  /* 0x0000c90000117ab9 */ /* 0x000fe20000000800 */
[----:B------:R-:W0:Y:S01]  /*3610*/  LDGDEPBAR ;  /* 0x00000000000079af */ /* 0x000e220000000000 */
[----:B------:R3:W4:Y:S01]  /*3620*/  MUFU.TANH R29, R5 ;  /* 0x00000005001d7308 */ /* 0x0007220000002400 */
[----:B------:R-:W-:Y:S01]  /*3630*/  IMAD.IADD R6, R132, 0x1, -R6 ;  /* 0x0000000184067824 */ /* 0x000fe200078e0a06 */
[----:B------:R-:W-:Y:S01]  /*3640*/  PLOP3.LUT P1, PT, PT, PT, UP1, 0x80, 0x0 ;  /* 0x000000000000781c */ /* 0x000fe20003f2f018 */
[----:B------:R-:W-:Y:S01]  /*3650*/  ULDC UR5, c[0x0][0x2ac] ;  /* 0x0000ab0000057ab9 */ /* 0x000fe20000000800 */
[----:B------:R-:W-:Y:S01]  /*3660*/  PLOP3.LUT P0, PT, PT, PT, UP1, 0x80, 0x0 ;  /* 0x000000000000781c */ /* 0x000fe20003f0f018 */
[----:B------:R-:W-:-:S02]  /*3670*/  ULDC UR4, c[0x0][0x1d0] ;  /* 0x0000740000047ab9 */ /* 0x000fc40000000800 */
[----:B------:R-:W-:Y:S01]  /*3680*/  ULOP3.LUT UR17, URZ, UR17, URZ, 0x33, !UPT ;  /* 0x000000113f117292 */ /* 0x000fe2000f8e333f */
[----:B-1----:R-:W-:Y:S01]  /*3690*/  FMUL.FTZ R4, R49, c[0x0][0x320] ;  /* 0x0000c80031047a20 */ /* 0x002fe20000410000 */
[----:B------:R-:W1:Y:S01]  /*36a0*/  MUFU.TANH R28, R8 ;  /* 0x00000008001c7308 */ /* 0x000e620000002400 */
[----:B------:R-:W-:Y:S01]  /*36b0*/  UIMAD UR4, UR5, UR4, UR30 ;  /* 0x00000004050472a4 */ /* 0x000fe2000f8e021e */
[----:B---3--:R-:W-:-:S06]  /*36c0*/  LEA.HI R5, R7, R122, RZ, 0x2 ;  /* 0x0000007a07057211 */ /* 0x008fcc00078f10ff */
[----:B------:R3:W1:Y:S01]  /*36d0*/  MUFU.TANH R36, R4 ;  /* 0x0000000400247308 */ /* 0x0006620000002400 */
[----:B------:R-:W-:-:S05]  /*36e0*/  LOP3.LUT R5, R5, 0xffffffc, RZ, 0xc0, !PT ;  /* 0x0ffffffc05057812 */ /* 0x000fca00078ec0ff */
[----:B------:R-:W-:Y:S01]  /*36f0*/  IMAD.IADD R9, R122, 0x1, -R5 ;  /* 0x000000017a097824 */ /* 0x000fe200078e0a05 */
[----:B------:R-:W-:Y:S01]  /*3700*/  LEA.HI R5, R6, R6, RZ, 0x1 ;  /* 0x0000000606057211 */ /* 0x000fe200078f08ff */
[----:B------:R5:W1:Y:S01]  /*3710*/  MUFU.TANH R27, R10 ;  /* 0x0000000a001b7308 */ /* 0x000a620000002400 */
[----:B---3--:R-:W-:-:S07]  /*3720*/  FMUL.FTZ R4, R44, c[0x0][0x320] ;  /* 0x0000c8002c047a20 */ /* 0x008fce0000410000 */
[----:B------:R3:W1:Y:S01]  /*3730*/  MUFU.TANH R30, R4 ;  /* 0x00000004001e7308 */ /* 0x0006620000002400 */
[----:B-----5:R-:W-:-:S07]  /*3740*/  FMUL.FTZ R10, R32, c[0x0][0x320] ;  /* 0x0000c800200a7a20 */ /* 0x020fce0000410000 */
[----:B------:R-:W1:Y:S01]  /*3750*/  MUFU.TANH R22, R10 ;  /* 0x0000000a00167308 */ /* 0x000e620000002400 */
[----:B---3--:R-:W-:-:S05]  /*3760*/  LOP3.LUT R4, R123, 0xffffffe0, RZ, 0xc0, !PT ;  /* 0xffffffe07b047812 */ /* 0x008fca00078ec0ff */
[----:B------:R-:W-:-:S05]  /*3770*/  IMAD.IADD R4, R132, 0x1, -R4 ;  /* 0x0000000184047824 */ /* 0x000fca00078e0a04 */
[----:B------:R-:W-:-:S04]  /*3780*/  SHF.R.S32.HI R7, RZ, 0x1f, R4 ;  /* 0x0000001fff077819 */ /* 0x000fc80000011404 */
[----:B------:R-:W-:-:S04]  /*3790*/  LEA.HI R7, R7, R4, RZ, 0x2 ;  /* 0x0000000407077211 */ /* 0x000fc800078f10ff */
[C---:B------:R-:W-:Y:S02]  /*37a0*/  LEA.HI.SX32 R8, R7.reuse, UR26, 0x1e ;  /* 0x0000001a07087c11 */ /* 0x040fe4000f8ff2ff */
[----:B------:R-:W-:-:S03]  /*37b0*/  LOP3.LUT R7, R7, 0x7ffffffc, RZ, 0xc0, !PT ;  /* 0x7ffffffc07077812 */ /* 0x000fc600078ec0ff */
[----:B------:R-:W-:Y:S01]  /*37c0*/  IMAD R11, R9, 0x10, R8 ;  /* 0x00000010090b7824 */ /* 0x000fe200078e0208 */
[C---:B------:R-:W-:Y:S01]  /*37d0*/  LOP3.LUT R9, R5.reuse, 0x1ffffffe, RZ, 0xc0, !PT ;  /* 0x1ffffffe05097812 */ /* 0x040fe200078ec0ff */
[----:B------:R-:W-:Y:S02]  /*37e0*/  IMAD.SHL.U32 R8, R5, 0x20, RZ ;  /* 0x0000002005087824 */ /* 0x000fe400078e00ff */
[----:B------:R-:W-:Y:S02]  /*37f0*/  IMAD.IADD R7, R4, 0x1, -R7 ;  /* 0x0000000104077824 */ /* 0x000fe400078e0a07 */
[----:B------:R-:W-:Y:S01]  /*3800*/  IMAD.IADD R6, R6, 0x1, -R9 ;  /* 0x0000000106067824 */ /* 0x000fe200078e0a09 */
[----:B------:R-:W-:Y:S01]  /*3810*/  LOP3.LUT R5, R8, 0xffffffc0, RZ, 0xc0, !PT ;  /* 0xffffffc008057812 */ /* 0x000fe200078ec0ff */
[----:B------:R-:W-:Y:S01]  /*3820*/  IMAD.U32 R4, RZ, RZ, UR27 ;  /* 0x0000001bff047e24 */ /* 0x000fe2000f8e00ff */
[----:B------:R-:W-:Y:S02]  /*3830*/  SHF.L.U32 R8, R7, 0x1, RZ ;  /* 0x0000000107087819 */ /* 0x000fe400000006ff */
[----:B------:R-:W-:-:S02]  /*3840*/  IADD3 R5, R5, R11, RZ ;  /* 0x0000000b05057210 */ /* 0x000fc40007ffe0ff */
[C---:B------:R-:W-:Y:S02]  /*3850*/  IADD3 R4, -R8.reuse, 0x1, R4 ;  /* 0x0000000108047810 */ /* 0x040fe40007ffe104 */
[----:B------:R-:W-:Y:S01]  /*3860*/  IADD3 R14, -R8, UR4, RZ ;  /* 0x00000004080e7c10 */ /* 0x000fe2000fffe1ff */
[----:B------:R-:W-:Y:S01]  /*3870*/  IMAD R12, R6, 0x8, R5 ;  /* 0x00000008060c7824 */ /* 0x000fe200078e0205 */
[----:B------:R-:W-:Y:S01]  /*3880*/  IADD3 R4, R4, -c[0x0][0x168], RZ ;  /* 0x80005a0004047a10 */ /* 0x000fe20007ffe0ff */
[----:B------:R-:W-:Y:S01]  /*3890*/  FMUL.FTZ R5, R40, c[0x0][0x320] ;  /* 0x0000c80028057a20 */ /* 0x000fe20000410000 */
[----:B------:R-:W-:Y:S01]  /*38a0*/  IADD3 R16, -R8, UR30, RZ ;  /* 0x0000001e08107c10 */ /* 0x000fe2000fffe1ff */
[----:B------:R-:W-:Y:S01]  /*38b0*/  @P1 IMAD.HI.U32 R6, R12, c[0x0][0x2c8], RZ ;  /* 0x0000b2000c061a27 */ /* 0x000fe200078e00ff */
[----:B------:R3:W-:Y:S01]  /*38c0*/  STL [R1+0x30], R12 ;  /* 0x0000300c01007387 */ /* 0x0007e20000100800 */
[----:B------:R5:W1:Y:S01]  /*38d0*/  MUFU.TANH R26, R5 ;  /* 0x00000005001a7308 */ /* 0x000a620000002400 */
[----:B------:R-:W-:-:S02]  /*38e0*/  IADD3 R13, R4, c[0x0][0x328], RZ ;  /* 0x0000ca00040d7a10 */ /* 0x000fc40007ffe0ff */
[----:B------:R-:W-:Y:S01]  /*38f0*/  STL [R1+0x1c], R8 ;  /* 0x00001c0801007387 */ /* 0x000fe20000100800 */
[----:B------:R-:W-:Y:S01]  /*3900*/  IADD3 R15, R4, UR17, RZ ;  /* 0x00000011040f7c10 */ /* 0x000fe2000fffe0ff */
[----:B-----5:R-:W-:-:S04]  /*3910*/  FMUL.FTZ R5, R41, c[0x0][0x320] ;  /* 0x0000c80029057a20 */ /* 0x020fc80000410000 */
[----:B------:R5:W1:Y:S01]  /*3920*/  MUFU.TANH R25, R5 ;  /* 0x0000000500197308 */ /* 0x000a620000002400 */
[----:B---3--:R-:W-:Y:S02]  /*3930*/  @P0 SHF.R.U32.HI R12, RZ, c[0x0][0x2cc], R6 ;  /* 0x0000b300ff0c0a19 */ /* 0x008fe40000011606 */
[----:B------:R-:W-:-:S03]  /*3940*/  PLOP3.LUT P0, PT, PT, PT, UP0, 0x40, 0x0 ;  /* 0x000000000000781c */ /* 0x000fc60003f0e808 */
[----:B------:R-:W3:Y:S01]  /*3950*/  SHFL.IDX PT, R6, R12, RZ, 0x1c1f ;  /* 0x001c1fff0c067589 */ /* 0x000ee200000e0000 */
[----:B-----5:R-:W-:-:S04]  /*3960*/  FMUL.FTZ R5, R56, c[0x0][0x320] ;  /* 0x0000c80038057a20 */ /* 0x020fc80000410000 */
[----:B------:R5:W1:Y:S01]  /*3970*/  MUFU.TANH R18, R5 ;  /* 0x0000000500127308 */ /* 0x000a620000002400 */
[----:B---3--:R-:W-:Y:S02]  /*3980*/  IMAD.IADD R4, R15, 0x1, R6 ;  /* 0x000000010f047824 */ /* 0x008fe400078e0206 */
[----:B-----5:R-:W-:-:S05]  /*3990*/  FMUL.FTZ R5, R57, c[0x0][0x320] ;  /* 0x0000c80039057a20 */ /* 0x020fca0000410000 */
[----:B------:R3:W1:Y:S02]  /*39a0*/  MUFU.TANH R17, R5 ;  /* 0x0000000500117308 */ /* 0x0006640000002400 */
[----:B---3--:R-:W-:-:S06]  /*39b0*/  FMUL.FTZ R5, R33, c[0x0][0x320] ;  /* 0x0000c80021057a20 */ /* 0x008fcc0000410000 */
[----:B------:R3:W1:Y:S02]  /*39c0*/  MUFU.TANH R19, R5 ;  /* 0x0000000500137308 */ /* 0x0006640000002400 */
[----:B---3--:R-:W-:-:S05]  /*39d0*/  IMAD.IADD R5, R13, 0x1, R6 ;  /* 0x000000010d057824 */ /* 0x008fca00078e0206 */
[----:B------:R-:W-:Y:S01]  /*39e0*/  IMNMX R5, R5, R14, PT ;  /* 0x0000000e05057217 */ /* 0x000fe20003800200 */
[----:B------:R-:W-:Y:S05]  /*39f0*/  @P0 BRA `(.L_x_591) ;  /* 0x0000015000000947 */ /* 0x000fea0003800000 */
[----:B-12-4-:R-:W-:Y:S01]  /*3a00*/  IMAD.U32 R7, RZ, RZ, UR9 ;  /* 0x00000009ff077e24 */ /* 0x016fe2000f8e00ff */
        /* <DEDUP_REMOVED lines=11> */
.L_x_593:
[----:B------:R-:W-:-:S04]  /*3ac0*/  MOV R7, c[0x0][0x32c] ;  /* 0x0000cb0000077a02 */ /* 0x000fc80000000f00 */
[----:B------:R-:W-:-:S13]  /*3ad0*/  ISETP.NE.AND P0, PT, R7, 0x1, PT ;  /* 0x000000010700780c */ /* 0x000fda0003f05270 */
[----:B------:R-:W-:-:S05]  /*3ae0*/  @P0 IMAD.HI.U32 R7, R6, c[0x0][0x330], RZ ;  /* 0x0000cc0006070a27 */ /* 0x000fca00078e00ff */
[----:B------:R-:W-:Y:S02]  /*3af0*/  @P0 SHF.R.U32.HI R6, RZ, c[0x0][0x334], R7 ;  /* 0x0000cd00ff060a19 */ /* 0x000fe40000011607 */
.L_x_594:
[----:B------:R-:W-:Y:S05]  /*3b00*/  BSYNC B0 ;  /* 0x0000000000007941 */ /* 0x000fea0003800000 */
.L_x_592:
[----:B------:R-:W-:-:S05]  /*3b10*/  IMAD R6, R6, c[0x0][0x32c], R16 ;  /* 0x0000cb0006067a24 */ /* 0x000fca00078e0210 */
[----:B------:R-:W-:Y:S02]  /*3b20*/  IADD3 R7, R6, c[0x0][0x32c], RZ ;  /* 0x0000cb0006077a10 */ /* 0x000fe40007ffe0ff */
[----:B------:R-:W-:Y:S02]  /*3b30*/  IMNMX R4, R4, R6, !PT ;  /* 0x0000000604047217 */ /* 0x000fe40007800200 */
[----:B------:R-:W-:Y:S02]  /*3b40*/  IMNMX R5, R5, R7, PT ;  /* 0x0000000705057217 */ /* 0x000fe40003800200 */
.L_x_591:
[----:B-12-4-:R-:W-:Y:S01]  /*3b50*/  UISETP.GE.AND UP0, UPT, UR30, 0x1, UPT ;  /* 0x000000011e00788c */ /* 0x016fe2000bf06270 */
[----:B------:R-:W-:Y:S01]  /*3b60*/  FMUL.FTZ R6, R34, c[0x0][0x320] ;  /* 0x0000c80022067a20 */ /* 0x000fe20000410000 */
[----:B------:R-:W-:Y:S01]  /*3b70*/  UISETP.GE.AND UP1, UPT, UR30, 0xa, UPT ;  /* 0x0000000a1e00788c */ /* 0x000fe2000bf26270 */
[----:B------:R-:W-:Y:S01]  /*3b80*/  FMUL.FTZ R10, R51, c[0x0][0x320] ;  /* 0x0000c800330a7a20 */ /* 0x000fe20000410000 */
[----:B------:R-:W-:Y:S01]  /*3b90*/  UISETP.GE.AND UP3, UPT, UR30, 0x2, UPT ;  /* 0x000000021e00788c */ /* 0x000fe2000bf66270 */
[----:B------:R1:W2:Y:S01]  /*3ba0*/  MUFU.TANH R32, R6 ;  /* 0x0000000600207308 */ /* 0x0002a20000002400 */
[----:B------:R-:W-:Y:S01]  /*3bb0*/  PLOP3.LUT P0, PT, PT, PT, UP0, 0x40, 0x0 ;  /* 0x000000000000781c */ /* 0x000fe20003f0e808 */
[----:B------:R-:W-:Y:S01]  /*3bc0*/  UISETP.GE.AND UP2, UPT, UR30, 0x9, UPT ;  /* 0x000000091e00788c */ /* 0x000fe2000bf46270 */
[----:B------:R-:W-:Y:S01]  /*3bd0*/  FMUL.FTZ R8, R58, c[0x0][0x320] ;  /* 0x0000c8003a087a20 */ /* 0x000fe20000410000 */
[----:B------:R-:W-:Y:S01]  /*3be0*/  UP2UR UR29, UPR, URZ, 0x1 ;  /* 0x000000013f1d7883 */ /* 0x000fe20008000000 */
[----:B------:R-:W-:Y:S01]  /*3bf0*/  ISETP.GT.AND P0, PT, R4, RZ, P0 ;  /* 0x000000ff0400720c */ /* 0x000fe20000704270 */
[----:B------:R-:W-:Y:S01]  /*3c00*/  UISETP.GE.AND UP5, UPT, UR30, 0x19, UPT ;  /* 0x000000191e00788c */ /* 0x000fe2000bfa6270 */
[----:B------:R-:W-:Y:S01]  /*3c10*/  PLOP3.LUT P2, PT, PT, PT, UP3, 0x40, 0x0 ;  /* 0x000000000000781c */ /* 0x000fe20003f4e838 */
[----:B------:R-:W-:Y:S01]  /*3c20*/  UISETP.GE.AND UP0, UPT, UR30, 0x11, UPT ;  /* 0x000000111e00788c */ /* 0x000fe2000bf06270 */
[----:B------:R-:W-:Y:S01]  /*3c30*/  ISETP.LT.OR P0, PT, R5, 0x1, P0 ;  /* 0x000000010500780c */ /* 0x000fe20000701670 */
[----:B------:R-:W-:Y:S01]  /*3c40*/  UISETP.GE.AND UP6, UPT, UR30, 0x12, UPT ;  /* 0x000000121e00788c */ /* 0x000fe2000bfc6270 */
[----:B------:R-:W-:Y:S01]  /*3c50*/  PLOP3.LUT P1, PT, PT, PT, UP2, 0x40, 0x0 ;  /* 0x000000000000781c */ /* 0x000fe20003f2e828 */
[----:B------:R-:W-:Y:S01]  /*3c60*/  UP2UR UR27, UPR, URZ, 0x4 ;  /* 0x000000043f1b7883 */ /* 0x000fe20008000000 */
[----:B------:R-:W-:Y:S01]  /*3c70*/  FSEL R38, R18, -INF , !P0 ;  /* 0xff80000012267808 */ /* 0x000fe20004000000 */
[----:B------:R-:W-:Y:S01]  /*3c80*/  UP2UR UR28, UPR, URZ, 0x8 ;  /* 0x000000083f1c7883 */ /* 0x000fe20008000000 */
[----:B------:R-:W-:Y:S01]  /*3c90*/  PLOP3.LUT P0, PT, PT, PT, UP1, 0x40, 0x0 ;  /* 0x000000000000781c */ /* 0x000fe20003f0e818 */
[----:B-1----:R-:W-:Y:S01]  /*3ca0*/  FMUL.FTZ R6, R35, c[0x0][0x320] ;  /* 0x0000c80023067a20 */ /* 0x002fe20000410000 */
[C---:B------:R-:W-:Y:S01]  /*3cb0*/  ISETP.GT.AND P2, PT, R4.reuse, 0x1, P2 ;  /* 0x000000010400780c */ /* 0x040fe20001744270 */
[----:B------:R-:W-:Y:S01]  /*3cc0*/  UISETP.GE.AND UP2, UPT, UR30, 0x22, UPT ;  /* 0x000000221e00788c */ /* 0x000fe2000bf46270 */
[C---:B------:R-:W-:Y:S01]  /*3cd0*/  ISETP.GT.AND P0, PT, R4.reuse, 0x9, P0 ;  /* 0x000000090400780c */ /* 0x040fe20000704270 */
[----:B------:R1:W3:Y:S01]  /*3ce0*/  MUFU.TANH R35, R6 ;  /* 0x0000000600237308 */ /* 0x0002e20000002400 */
[----:B------:R-:W-:Y:S01]  /*3cf0*/  ISETP.GT.AND P1, PT, R4, 0x8, P1 ;  /* 0x000000080400780c */ /* 0x000fe20000f24270 */
[----:B------:R-:W-:Y:S01]  /*3d00*/  UISETP.GE.AND UP4, UPT, UR30, 0x1a, UPT ;  /* 0x0000001a1e00788c */ /* 0x000fe2000bf86270 */
[C---:B------:R-:W-:Y:S01]  /*3d10*/  ISETP.LT.OR P0, PT, R5.reuse, 0xa, P0 ;  /* 0x0000000a0500780c */ /* 0x040fe20000701670 */
[----:B------:R-:W-:Y:S01]  /*3d20*/  UISETP.GE.AND UP3, UPT, UR30, 0x21, UPT ;  /* 0x000000211e00788c */ /* 0x000fe2000bf66270 */
[C---:B------:R-:W-:Y:S01]  /*3d30*/  ISETP.LT.OR P2, PT, R5.reuse, 0x2, P2 ;  /* 0x000000020500780c */ /* 0x040fe20001741670 */
[----:B------:R-:W-:Y:S01]  /*3d40*/  UP2UR UR31, UPR, URZ, 0x40 ;  /* 0x000000403f1f7883 */ /* 0x000fe20008000000 */
[----:B------:R-:W-:Y:S01]  /*3d50*/  ISETP.LT.OR P1, PT, R5, 0x9, P1 ;  /* 0x000000090500780c */ /* 0x000fe20000f21670 */
[----:B------:R-:W-:Y:S01]  /*3d60*/  UP2UR UR5, UPR, URZ, 0x2 ;  /* 0x000000023f057883 */ /* 0x000fe20008000000 */
[----:B------:R-:W-:Y:S01]  /*3d70*/  FSEL R40, R17, -INF , !P2 ;  /* 0xff80000011287808 */ /* 0x000fe20005000000 */
[----:B------:R-:W-:Y:S01]  /*3d80*/  UP2UR UR4, UPR, URZ, 0x1 ;  /* 0x000000013f047883 */ /* 0x000fe20008000000 */
[----:B------:R-:W-:Y:S01]  /*3d90*/  FSEL R41, R20, -INF , !P1 ;  /* 0xff80000014297808 */ /* 0x000fe20004800000 */
[----:B------:R-:W-:Y:S01]  /*3da0*/  UISETP.GE.AND UP1, UPT, UR30, 0x29, UPT ;  /* 0x000000291e00788c */ /* 0x000fe2000bf26270 */
[----:B------:R-:W-:Y:S01]  /*3db0*/  PLOP3.LUT P2, PT, PT, PT, UP0, 0x40, 0x0 ;  /* 0x000000000000781c */ /* 0x000fe20003f4e808 */
[----:B------:R-:W-:Y:S01]  /*3dc0*/  UISETP.GE.AND UP0, UPT, UR30, 0x2a, UPT ;  /* 0x0000002a1e00788c */ /* 0x000fe2000bf06270 */
[----:B------:R-:W-:Y:S01]  /*3dd0*/  PLOP3.LUT P1, PT, PT, PT, UP6, 0x40, 0x0 ;  /* 0x000000000000781c */ /* 0x000fe20003f2e868 */
[----:B-1----:R-:W-:Y:S01]  /*3de0*/  FMUL.FTZ R6, R47, c[0x0][0x320] ;  /* 0x0000c8002f067a20 */ /* 0x002fe20000410000 */
[C---:B------:R-:W-:Y:S01]  /*3df0*/  ISETP.GT.AND P2, PT, R4.reuse, 0x10, P2 ;  /* 0x000000100400780c */ /* 0x040fe20001744270 */
[----:B------:R-:W-:Y:S01]  /*3e00*/  UISETP.NE.AND UP6, UPT, UR12, URZ, UPT ;  /* 0x0000003f0c00728c */ /* 0x000fe2000bfc5270 */
[----:B------:R-:W-:Y:S01]  /*3e10*/  ISETP.GT.AND P1, PT, R4, 0x11, P1 ;  /* 0x000000110400780c */ /* 0x000fe20000f24270 */
[----:B------:R1:W4:Y:S01]  /*3e20*/  MUFU.TANH R31, R6 ;  /* 0x00000006001f7308 */ /* 0x0003220000002400 */
[----:B------:R-:W-:Y:S01]  /*3e30*/  ISETP.LT.OR P2, PT, R5, 0x11, P2 ;  /* 0x000000110500780c */ /* 0x000fe20001741670 */
[----:B------:R-:W-:Y:S01]  /*3e40*/  FMUL.FTZ R7, R59, c[0x0][0x320] ;  /* 0x0000c8003b077a20 */ /* 0x000fe20000410000 */
[----:B------:R-:W-:Y:S01]  /*3e50*/  ISETP.LT.OR P1, PT, R5, 0x12, P1 ;  /* 0x000000120500780c */ /* 0x000fe20000f21670 */
[----:B------:R-:W-:Y:S01]  /*3e60*/  FMUL.FTZ R9, R54, c[0x0][0x320] ;  /* 0x0000c80036097a20 */ /* 0x000fe20000410000 */
[----:B------:R-:W-:Y:S01]  /*3e70*/  FSEL R64, R30, -INF , !P2 ;  /* 0xff8000001e407808 */ /* 0x000fe20005000000 */
[----:B------:R-:W-:Y:S01]  /*3e80*/  FMUL.FTZ R11, R46, c[0x0][0x320] ;  /* 0x0000c8002e0b7a20 */ /* 0x000fe20000410000 */
[----:B------:R-:W-:Y:S01]  /*3e90*/  FSEL R70, R29, -INF , !P1 ;  /* 0xff8000001d467808 */ /* 0x000fe20004800000 */
[----:B------:R-:W2:Y:S01]  /*3ea0*/  MUFU.TANH R21, R10 ;  /* 0x0000000a00157308 */ /* 0x000ea20000002400 */
[----:B------:R-:W-:-:S02]  /*3eb0*/  PLOP3.LUT P2, PT, PT, PT, UP4, 0x40, 0x0 ;  /* 0x000000000000781c */ /* 0x000fc40003f4e848 */
[----:B------:R-:W-:Y:S02]  /*3ec0*/  PLOP3.LUT P1, PT, PT, PT, UP3, 0x40, 0x0 ;  /* 0x000000000000781c */ /* 0x000fe40003f2e838 */
[C---:B------:R-:W-:Y:S02]  /*3ed0*/  ISETP.GT.AND P2, PT, R4.reuse, 0x19, P2 ;  /* 0x000000190400780c */ /* 0x040fe40001744270 */
[----:B------:R-:W-:Y:S01]  /*3ee0*/  ISETP.GT.AND P1, PT, R4, 0x20, P1 ;  /* 0x000000200400780c */ /* 0x000fe20000f24270 */
[----:B-1----:R-:W-:Y:S01]  /*3ef0*/  FMUL.FTZ R6, R50, c[0x0][0x320] ;  /* 0x0000c80032067a20 */ /* 0x002fe20000410000 */
[C---:B------:R-:W-:Y:S01]  /*3f00*/  ISETP.LT.OR P2, PT, R5.reuse, 0x1a, P2 ;  /* 0x0000001a0500780c */ /* 0x040fe20001741670 */
[----:B------:R-:W1:Y:S01]  /*3f10*/  MUFU.TANH R23, R9 ;  /* 0x0000000900177308 */ /* 0x000e620000002400 */
[----:B------:R-:W-:Y:S02]  /*3f20*/  ISETP.LT.OR P1, PT, R5, 0x21, P1 ;  /* 0x000000210500780c */ /* 0x000fe40000f21670 */
[----:B------:R-:W-:-:S02]  /*3f30*/  FSEL R71, R27, -INF , !P2 ;  /* 0xff8000001b477808 */ /* 0x000fc40005000000 */
[----:B------:R-:W-:Y:S02]  /*3f40*/  FSEL R193, R22, -INF , !P1 ;  /* 0xff80000016c17808 */ /* 0x000fe40004800000 */
[----:B------:R-:W-:Y:S01]  /*3f50*/  PLOP3.LUT P2, PT, PT, PT, UP1, 0x40, 0x0 ;  /* 0x000000000000781c */ /* 0x000fe20003f4e818 */
[----:B------:R5:W1:Y:S01]  /*3f60*/  MUFU.TANH R24, R6 ;  /* 0x0000000600187308 */ /* 0x000a620000002400 */
[----:B------:R-:W-:Y:S02]  /*3f70*/  PLOP3.LUT P1, PT, PT, PT, UP0, 0x40, 0x0 ;  /* 0x000000000000781c */ /* 0x000fe40003f2e808 */
[C---:B------:R-:W-:Y:S02]  /*3f80*/  ISETP.GT.AND P2, PT, R4.reuse, 0x28, P2 ;  /* 0x000000280400780c */ /* 0x040fe40001744270 */
[----:B------:R-:W-:Y:S02]  /*3f90*/  ISETP.GT.AND P1, PT, R4, 0x29, P1 ;  /* 0x000000290400780c */ /* 0x000fe40000f24270 */
[C---:B------:R-:W-:Y:S01]  /*3fa0*/  ISETP.LT.OR P2, PT, R5.reuse, 0x29, P2 ;  /* 0x000000290500780c */ /* 0x040fe20001741670 */
[----:B------:R-:W1:Y:S01]  /*3fb0*/  MUFU.TANH R20, R8 ;  /* 0x0000000800147308 */ /* 0x000e620000002400 */
[----:B------:R-:W-:-:S02]  /*3fc0*/  ISETP.LT.OR P1, PT, R5, 0x2a, P1 ;  /* 0x0000002a0500780c */ /* 0x000fc40000f21670 */
[----:B------:R-:W-:Y:S02]  /*3fd0*/  FSEL R207, R26, -INF , !P2 ;  /* 0xff8000001acf7808 */ /* 0x000fe40005000000 */
[----:B------:R-:W-:Y:S01]  /*3fe0*/  FSEL R191, R25, -INF , !P1 ;  /* 0xff80000019bf7808 */ /* 0x000fe20004800000 */
[----:B-----5:R-:W-:Y:S01]  /*3ff0*/  FMUL.FTZ R6, R42, c[0x0][0x320] ;  /* 0x0000c8002a067a20 */ /* 0x020fe20000410000 */
[----:B------:R-:W-:Y:S01]  /*4000*/  FSEL R42, R36, -INF , !P0 ;  /* 0xff800000242a7808 */ /* 0x000fe20004000000 */
[----:B------:R-:W1:Y:S01]  /*4010*/  MUFU.TANH R17, R7 ;  /* 0x0000000700117308 */ /* 0x000e620000002400 */
[----:B------:R-:W-:-:S04]  /*4020*/  PLOP3.LUT P0, PT, PT, PT, UP5, 0x40, 0x0 ;  /* 0x000000000000781c */ /* 0x000fc80003f0e858 */
[----:B------:R-:W-:-:S03]  /*4030*/  ISETP.GT.AND P0, PT, R4, 0x18, P0 ;  /* 0x000000180400780c */ /* 0x000fc60000704270 */
[----:B------:R5:W1:Y:S01]  /*4040*/  MUFU.TANH R34, R6 ;  /* 0x0000000600227308 */ /* 0x000a620000002400 */
[----:B------:R-:W-:-:S04]  /*4050*/  ISETP.LT.OR P0, PT, R5, 0x19, P0 ;  /* 0x000000190500780c */ /* 0x000fc80000701670 */
[----:B------:R-:W-:Y:S02]  /*4060*/  FSEL R69, R28, -INF , !P0 ;  /* 0xff8000001c457808 */ /* 0x000fe40004000000 */
[----:B------:R-:W-:Y:S01]  /*4070*/  PLOP3.LUT P0, PT, PT, PT, UP2, 0x40, 0x0 ;  /* 0x000000000000781c */ /* 0x000fe20003f0e828 */
[----:B------:R-:W1:Y:S03]  /*4080*/  MUFU.TANH R18, R11 ;  /* 0x0000000b00127308 */ /* 0x000e660000002400 */
[----:B------:R-:W-:Y:S01]  /*4090*/  ISETP.GT.AND P0, PT, R4, 0x21, P0 ;  /* 0x000000210400780c */ /* 0x000fe20000704270 */
[----:B------:R-:W-:-:S03]  /*40a0*/  FMUL.FTZ R4, R55, c[0x0][0x320] ;  /* 0x0000c80037047a20 */ /* 0x000fc60000410000 */
[----:B------:R-:W-:Y:S01]  /*40b0*/  ISETP.LT.OR P0, PT, R5, 0x22, P0 ;  /* 0x000000220500780c */ /* 0x000fe20000701670 */
[----:B-----5:R-:W-:Y:S01]  /*40c0*/  FMUL.FTZ R6, R43, c[0x0][0x320] ;  /* 0x0000c8002b067a20 */ /* 0x020fe20000410000 */
[----:B------:R-:W1:Y:S02]  /*40d0*/  MUFU.TANH R11, R4 ;  /* 0x00000004000b7308 */ /* 0x000e640000002400 */
[----:B------:R-:W-:Y:S02]  /*40e0*/  FSEL R216, R19, -INF , !P0 ;  /* 0xff80000013d87808 */ /* 0x000fe40004000000 */
[----:B------:R-:W-:Y:S01]  /*40f0*/  PLOP3.LUT P0, PT, PT, PT, UP6, 0x40, 0x0 ;  /* 0x000000000000781c */ /* 0x000fe20003f0e868 */
[----:B------:R-:W-:-:S03]  /*4100*/  UISETP.NE.AND UP6, UPT, UR31, URZ, UPT ;  /* 0x0000003f1f00728c */ /* 0x000fc6000bfc5270 */
[----:B------:R5:W1:Y:S02]  /*4110*/  MUFU.TANH R33, R6 ;  /* 0x0000000600217308 */ /* 0x000a640000002400 */
[----:B-----5:R-:W5:Y:S02]  /*4120*/  SHFL.IDX PT, R6, R12, 0x1, 0x1c1f ;  /* 0x003c1f000c067f89 */ /* 0x020f6400000e0000 */
[--C-:B-----5:R-:W-:Y:S02]  /*4130*/  IMAD.IADD R5, R13, 0x1, R6.reuse ;  /* 0x000000010d057824 */ /* 0x120fe400078e0206 */
[----:B------:R-:W-:-:S03]  /*4140*/  IMAD.IADD R4, R15, 0x1, R6 ;  /* 0x000000010f047824 */ /* 0x000fc600078e0206 */
[----:B------:R-:W-:Y:S01]  /*4150*/  IMNMX R5, R5, R14, PT ;  /* 0x0000000e05057217 */ /* 0x000fe20003800200 */
        /* <DEDUP_REMOVED lines=13> */
.L_x_597:
[----:B------:R-:W-:-:S04]  /*4230*/  MOV R7, c[0x0][0x32c] ;  /* 0x0000cb0000077a02 */ /* 0x000fc80000000f00 */
[----:B------:R-:W-:-:S13]  /*4240*/  ISETP.NE.AND P0, PT, R7, 0x1, PT ;  /* 0x000000010700780c */ /* 0x000fda0003f05270 */
[----:B------:R-:W-:-:S05]  /*4250*/  @P0 IMAD.HI.U32 R7, R6, c[0x0][0x330], RZ ;  /* 0x0000cc0006070a27 */ /* 0x000fca00078e00ff */
[----:B------:R-:W-:Y:S02]  /*4260*/  @P0 SHF.R.U32.HI R6, RZ, c[0x0][0x334], R7 ;  /* 0x0000cd00ff060a19 */ /* 0x000fe40000011607 */
.L_x_598:
[----:B------:R-:W-:Y:S05]  /*4270*/  BSYNC B0 ;  /* 0x0000000000007941 */ /* 0x000fea0003800000 */
.L_x_596:
[----:B------:R-:W-:-:S05]  /*4280*/  IMAD R6, R6, c[0x0][0x32c], R16 ;  /* 0x0000cb0006067a24 */ /* 0x000fca00078e0210 */
[----:B------:R-:W-:Y:S02]  /*4290*/  IADD3 R7, R6, c[0x0][0x32c], RZ ;  /* 0x0000cb0006077a10 */ /* 0x000fe40007ffe0ff */
[----:B------:R-:W-:Y:S02]  /*42a0*/  IMNMX R4, R4, R6, !PT ;  /* 0x0000000604047217 */ /* 0x000fe40007800200 */
[----:B------:R-:W-:Y:S02]  /*42b0*/  IMNMX R5, R5, R7, PT ;  /* 0x0000000705057217 */ /* 0x000fe40003800200 */
.L_x_595:
[----:B-1234-:R-:W-:Y:S01]  /*42c0*/  UP2UR UR30, UPR, URZ, 0x1 ;  /* 0x000000013f1e7883 */ /* 0x01efe20008000000 */
[----:B------:R-:W-:Y:S01]  /*42d0*/  FMUL.FTZ R6, R77, c[0x0][0x320] ;  /* 0x0000c8004d067a20 */ /* 0x000fe20000410000 */
[----:B------:R-:W-:Y:S01]  /*42e0*/  UISETP.NE.AND UP0, UPT, UR29, URZ, UPT ;  /* 0x0000003f1d00728c */ /* 0x000fe2000bf05270 */
[----:B------:R-:W-:Y:S01]  /*42f0*/  FMUL.FTZ R8, R84, c[0x0][0x320] ;  /* 0x0000c80054087a20 */ /* 0x000fe20000410000 */
[----:B------:R-:W-:Y:S01]  /*4300*/  UP2UR UR31, UPR, URZ, 0x2 ;  /* 0x000000023f1f7883 */ /* 0x000fe20008000000 */
[----:B------:R1:W2:Y:S01]  /*4310*/  MUFU.TANH R30, R6 ;  /* 0x00000006001e7308 */ /* 0x0002a20000002400 */
[----:B------:R-:W-:Y:S01]  /*4320*/  UP2UR UR33, UPR, URZ, 0x8 ;  /* 0x000000083f217883 */ /* 0x000fe20008000000 */
[----:B------:R-:W-:Y:S01]  /*4330*/  FMUL.FTZ R10, R72, c[0x0][0x320] ;  /* 0x0000c800480a7a20 */ /* 0x000fe20000410000 */
[----:B------:R-:W-:Y:S01]  /*4340*/  PLOP3.LUT P0, PT, PT, PT, UP0, 0x40, 0x0 ;  /* 0x000000000000781c */ /* 0x000fe20003f0e808 */
[----:B------:R-:W-:Y:S01]  /*4350*/  UP2UR UR32, UPR, URZ, 0x4 ;  /* 0x000000043f207883 */ /* 0x000fe20008000000 */
[----:B------:R-:W-:Y:S01]  /*4360*/  FMUL.FTZ R7, R73, c[0x0][0x320] ;  /* 0x0000c80049077a20 */ /* 0x000fe20000410000 */
[----:B------:R-:W-:Y:S01]  /*4370*/  UISETP.NE.AND UP1, UPT, UR5, URZ, UPT ;  /* 0x0000003f0500728c */ /* 0x000fe2000bf25270 */
[----:B------:R-:W-:Y:S01]  /*4380*/  ISETP.GT.AND P0, PT, R4, RZ, P0 ;  /* 0x000000ff0400720c */ /* 0x000fe20000704270 */
[----:B------:R-:W-:Y:S01]  /*4390*/  UISETP.NE.AND UP3, UPT, UR28, URZ, UPT ;  /* 0x0000003f1c00728c */ /* 0x000fe2000bf65270 */
[----:B------:R3:W4:Y:S01]  /*43a0*/  MUFU.TANH R22, R8 ;  /* 0x0000000800167308 */ /* 0x0007220000002400 */
[----:B------:R-:W-:Y:S01]  /*43b0*/  UISETP.NE.AND UP2, UPT, UR27, URZ, UPT ;  /* 0x0000003f1b00728c */ /* 0x000fe2000bf45270 */
[----:B------:R-:W-:Y:S01]  /*43c0*/  ISETP.LT.OR P0, PT, R5, 0x1, P0 ;  /* 0x000000010500780c */ /* 0x000fe20000701670 */
[----:B------:R-:W-:Y:S01]  /*43d0*/  UISETP.NE.AND UP0, UPT, UR4, URZ, UPT ;  /* 0x0000003f0400728c */ /* 0x000fe2000bf05270 */
[----:B------:R-:W-:Y:S01]  /*43e0*/  FMUL.FTZ R9, R89, c[0x0][0x320] ;  /* 0x0000c80059097a20 */ /* 0x000fe20000410000 */
[----:B------:R-:W-:Y:S01]  /*43f0*/  PLOP3.LUT P2, PT, PT, PT, UP3, 0x40, 0x0 ;  /* 0x000000000000781c */ /* 0x000fe20003f4e838 */
[----:B------:R-:W-:Y:S01]  /*4400*/  UISETP.NE.AND UP3, UPT, UR33, URZ, UPT ;  /* 0x0000003f2100728c */ /* 0x000fe2000bf65270 */
[----:B-1----:R-:W-:Y:S01]  /*4410*/  FMUL.FTZ R6, R92, c[0x0][0x320] ;  /* 0x0000c8005c067a20 */ /* 0x002fe20000410000 */
[----:B------:R-:W-:Y:S01]  /*4420*/  FSEL R36, R20, -INF , !P0 ;  /* 0xff80000014247808 */ /* 0x000fe20004000000 */
[----:B------:R-:W1:Y:S01]  /*4430*/  MUFU.TANH R27, R10 ;  /* 0x0000000a001b7308 */ /* 0x000e620000002400 */
[----:B------:R-:W-:Y:S01]  /*4440*/  PLOP3.LUT P0, PT, PT, PT, UP1, 0x40, 0x0 ;  /* 0x000000000000781c */ /* 0x000fe20003f0e818 */
[----:B------:R-:W-:Y:S01]  /*4450*/  UISETP.NE.AND UP1, UPT, UR31, URZ, UPT ;  /* 0x0000003f1f00728c */ /* 0x000fe2000bf25270 */
[----:B------:R-:W-:Y:S01]  /*4460*/  PLOP3.LUT P1, PT, PT, PT, UP2, 0x40, 0x0 ;  /* 0x000000000000781c */ /* 0x000fe20003f2e828 */
[----:B------:R-:W-:Y:S01]  /*4470*/  UISETP.NE.AND UP2, UPT, UR32, URZ, UPT ;  /* 0x0000003f2000728c */ /* 0x000fe2000bf45270 */
[----:B------:R-:W-:-:S02]  /*4480*/  ISETP.GT.AND P0, PT, R4, 0x9, P0 ;  /* 0x000000090400780c */ /* 0x000fc40000704270 */
[C---:B------:R-:W-:Y:S01]  /*4490*/  ISETP.GT.AND P2, PT, R4.reuse, 0x1, P2 ;  /* 0x000000010400780c */ /* 0x040fe20001744270 */
[----:B------:R5:W1:Y:S01]  /*44a0*/  MUFU.TANH R28, R6 ;  /* 0x00000006001c7308 */ /* 0x000a620000002400 */
[----:B------:R-:W-:Y:S01]  /*44b0*/  ISETP.GT.AND P1, PT, R4, 0x8, P1 ;  /* 0x000000080400780c */ /* 0x000fe20000f24270 */
[----:B---3--:R-:W-:Y:S01]  /*44c0*/  FMUL.FTZ R8, R76, c[0x0][0x320] ;  /* 0x0000c8004c087a20 */ /* 0x008fe20000410000 */
[C---:B------:R-:W-:Y:S02]  /*44d0*/  ISETP.LT.OR P0, PT, R5.reuse, 0xa, P0 ;  /* 0x0000000a0500780c */ /* 0x040fe40000701670 */
[C---:B------:R-:W-:Y:S02]  /*44e0*/  ISETP.LT.OR P2, PT, R5.reuse, 0x2, P2 ;  /* 0x000000020500780c */ /* 0x040fe40001741670 */
[----:B------:R-:W-:Y:S01]  /*44f0*/  ISETP.LT.OR P1, PT, R5, 0x9, P1 ;  /* 0x000000090500780c */ /* 0x000fe20000f21670 */
[----:B------:R-:W3:Y:S01]  /*4500*/  MUFU.TANH R19, R9 ;  /* 0x0000000900137308 */ /* 0x000ee20000002400 */
[----:B------:R-:W-:-:S02]  /*4510*/  FSEL R21, R21, -INF , !P0 ;  /* 0xff80000015157808 */ /* 0x000fc40004000000 */
[----:B------:R-:W-:Y:S02]  /*4520*/  FSEL R37, R17, -INF , !P2 ;  /* 0xff80000011257808 */ /* 0x000fe40005000000 */
[----:B------:R-:W-:Y:S02]  /*4530*/  FSEL R39, R24, -INF , !P1 ;  /* 0xff80000018277808 */ /* 0x000fe40004800000 */
[----:B------:R-:W-:Y:S01]  /*4540*/  PLOP3.LUT P0, PT, PT, PT, UP5, 0x40, 0x0 ;  /* 0x000000000000781c */ /* 0x000fe20003f0e858 */
[----:B-----5:R-:W-:Y:S01]  /*4550*/  FMUL.FTZ R6, R93, c[0x0][0x320] ;  /* 0x0000c8005d067a20 */ /* 0x020fe20000410000 */
[----:B------:R-:W-:Y:S01]  /*4560*/  PLOP3.LUT P2, PT, PT, PT, UP0, 0x40, 0x0 ;  /* 0x000000000000781c */ /* 0x000fe20003f4e808 */
[----:B------:R-:W-:Y:S01]  /*4570*/  UISETP.NE.AND UP0, UPT, UR30, URZ, UPT ;  /* 0x0000003f1e00728c */ /* 0x000fe2000bf05270 */
[----:B------:R-:W-:Y:S01]  /*4580*/  PLOP3.LUT P1, PT, PT, PT, UP6, 0x40, 0x0 ;  /* 0x000000000000781c */ /* 0x000fe20003f2e868 */
[----:B------:R5:W1:Y:S01]  /*4590*/  MUFU.TANH R26, R6 ;  /* 0x00000006001a7308 */ /* 0x000a620000002400 */
[C---:B------:R-:W-:Y:S01]  /*45a0*/  ISETP.GT.AND P0, PT, R4.reuse, 0x18, P0 ;  /* 0x000000180400780c */ /* 0x040fe20000704270 */
[----:B------:R-:W-:Y:S01]  /*45b0*/  UP2UR UR30, UPR, URZ, 0x40 ;  /* 0x000000403f1e7883 */ /* 0x000fe20008000000 */
[C---:B------:R-:W-:Y:S01]  /*45c0*/  ISETP.GT.AND P2, PT, R4.reuse, 0x10, P2 ;  /* 0x000000100400780c */ /* 0x040fe20001744270 */
[----:B------:R-:W-:Y:S01]  /*45d0*/  UISETP.NE.AND UP6, UPT, UR12, URZ, UPT ;  /* 0x0000003f0c00728c */ /* 0x000fe2000bfc5270 */
[----:B------:R-:W-:-:S02]  /*45e0*/  ISETP.GT.AND P1, PT, R4, 0x11, P1 ;  /* 0x000000110400780c */ /* 0x000fc40000f24270 */
[C---:B------:R-:W-:Y:S01]  /*45f0*/  ISETP.LT.OR P0, PT, R5.reuse, 0x19, P0 ;  /* 0x000000190500780c */ /* 0x040fe20000701670 */
[----:B------:R-:W1:Y:S01]  /*4600*/  MUFU.TANH R24, R7 ;  /* 0x0000000700187308 */ /* 0x000e620000002400 */
[C---:B------:R-:W-:Y:S02]  /*4610*/  ISETP.LT.OR P2, PT, R5.reuse, 0x11, P2 ;  /* 0x000000110500780c */ /* 0x040fe40001741670 */
[----:B------:R-:W-:Y:S02]  /*4620*/  ISETP.LT.OR P1, PT, R5, 0x12, P1 ;  /* 0x000000120500780c */ /* 0x000fe40000f21670 */
[----:B------:R-:W-:Y:S02]  /*4630*/  FSEL R62, R23, -INF , !P0 ;  /* 0xff800000173e7808 */ /* 0x000fe40004000000 */
[----:B------:R-:W-:Y:S01]  /*4640*/  FSEL R61, R18, -INF , !P2 ;  /* 0xff800000123d7808 */ /* 0x000fe20005000000 */
[----:B-----5:R-:W-:Y:S01]  /*4650*/  FMUL.FTZ R6, R80, c[0x0][0x320] ;  /* 0x0000c80050067a20 */ /* 0x020fe20000410000 */
[----:B------:R-:W-:Y:S01]  /*4660*/  FSEL R63, R31, -INF , !P1 ;  /* 0xff8000001f3f7808 */ /* 0x000fe20004800000 */
[----:B------:R-:W1:Y:S01]  /*4670*/  MUFU.TANH R18, R8 ;  /* 0x0000000800127308 */ /* 0x000e620000002400 */
[----:B------:R-:W-:-:S02]  /*4680*/  PLOP3.LUT P0, PT, PT, PT, UP2, 0x40, 0x0 ;  /* 0x000000000000781c */ /* 0x000fc40003f0e828 */
[----:B------:R-:W-:Y:S02]  /*4690*/  PLOP3.LUT P2, PT, PT, PT, UP4, 0x40, 0x0 ;  /* 0x000000000000781c */ /* 0x000fe40003f4e848 */
[----:B------:R-:W-:Y:S02]  /*46a0*/  PLOP3.LUT P1, PT, PT, PT, UP3, 0x40, 0x0 ;  /* 0x000000000000781c */ /* 0x000fe40003f2e838 */
[C---:B------:R-:W-:Y:S01]  /*46b0*/  ISETP.GT.AND P0, PT, R4.reuse, 0x21, P0 ;  /* 0x000000210400780c */ /* 0x040fe20000704270 */
[----:B------:R5:W1:Y:S01]  /*46c0*/  MUFU.TANH R25, R6 ;  /* 0x0000000600197308 */ /* 0x000a620000002400 */
[C---:B------:R-:W-:Y:S02]  /*46d0*/  ISETP.GT.AND P2, PT, R4.reuse, 0x19, P2 ;  /* 0x000000190400780c */ /* 0x040fe40001744270 */
[----:B------:R-:W-:Y:S02]  /*46e0*/  ISETP.GT.AND P1, PT, R4, 0x20, P1 ;  /* 0x000000200400780c */ /* 0x000fe40000f24270 */
[----:B------:R-:W-:-:S02]  /*46f0*/  ISETP.LT.OR P0, PT, R5, 0x22, P0 ;  /* 0x000000220500780c */ /* 0x000fc40000701670 */
[C---:B------:R-:W-:Y:S02]  /*4700*/  ISETP.LT.OR P2, PT, R5.reuse, 0x1a, P2 ;  /* 0x0000001a0500780c */ /* 0x040fe40001741670 */
[----:B------:R-:W-:Y:S02]  /*4710*/  ISETP.LT.OR P1, PT, R5, 0x21, P1 ;  /* 0x000000210500780c */ /* 0x000fe40000f21670 */
[----:B------:R-:W-:Y:S02]  /*4720*/  FSEL R189, R35, -INF , !P0 ;  /* 0xff80000023bd7808 */ /* 0x000fe40004000000 */
[----:B------:R-:W-:Y:S02]  /*4730*/  FSEL R68, R11, -INF , !P2 ;  /* 0xff8000000b447808 */ /* 0x000fe40005000000 */
[----:B------:R-:W-:Y:S01]  /*4740*/  FSEL R190, R32, -INF , !P1 ;  /* 0xff80000020be7808 */ /* 0x000fe20004800000 */
[----:B-----5:R-:W-:Y:S01]  /*4750*/  FMUL.FTZ R6, R81, c[0x0][0x320] ;  /* 0x0000c80051067a20 */ /* 0x020fe20000410000 */
[----:B------:R-:W-:Y:S01]  /*4760*/  PLOP3.LUT P0, PT, PT, PT, UP6, 0x40, 0x0 ;  /* 0x000000000000781c */ /* 0x000fe20003f0e868 */
[----:B------:R-:W-:Y:S01]  /*4770*/  UISETP.NE.AND UP6, UPT, UR30, URZ, UPT ;  /* 0x0000003f1e00728c */ /* 0x000fe2000bfc5270 */
[----:B------:R-:W-:Y:S01]  /*4780*/  PLOP3.LUT P2, PT, PT, PT, UP1, 0x40, 0x0 ;  /* 0x000000000000781c */ /* 0x000fe20003f4e818 */
[----:B------:R5:W1:Y:S01]  /*4790*/  MUFU.TANH R29, R6 ;  /* 0x00000006001d7308 */ /* 0x000a620000002400 */
[----:B------:R-:W-:-:S02]  /*47a0*/  PLOP3.LUT P1, PT, PT, PT, UP0, 0x40, 0x0 ;  /* 0x000000000000781c */ /* 0x000fc40003f2e808 */
[C---:B------:R-:W-:Y:S02]  /*47b0*/  ISETP.GT.AND P2, PT, R4.reuse, 0x28, P2 ;  /* 0x000000280400780c */ /* 0x040fe40001744270 */
[----:B------:R-:W-:Y:S01]  /*47c0*/  ISETP.GT.AND P1, PT, R4, 0x29, P1 ;  /* 0x000000290400780c */ /* 0x000fe20000f24270 */
[----:B------:R-:W-:Y:S01]  /*47d0*/  FMUL.FTZ R4, R85, c[0x0][0x320] ;  /* 0x0000c80055047a20 */ /* 0x000fe20000410000 */
[C---:B------:R-:W-:Y:S02]  /*47e0*/  ISETP.LT.OR P2, PT, R5.reuse, 0x29, P2 ;  /* 0x000000290500780c */ /* 0x040fe40001741670 */
[----:B------:R-:W-:Y:S01]  /*47f0*/  ISETP.LT.OR P1, PT, R5, 0x2a, P1 ;  /* 0x0000002a0500780c */ /* 0x000fe20000f21670 */
[----:B------:R-:W1:Y:S01]  /*4800*/  MUFU.TANH R17, R4 ;  /* 0x0000000400117308 */ /* 0x000e620000002400 */
[----:B------:R-:W-:Y:S02]  /*4810*/  FSEL R188, R34, -INF , !P2 ;  /* 0xff80000022bc7808 */ /* 0x000fe40005000000 */
[----:B------:R-:W-:Y:S01]  /*4820*/  FSEL R139, R33, -INF , !P1 ;  /* 0xff800000218b7808 */ /* 0x000fe20004800000 */
[----:B-----5:R-:W-:-:S04]  /*4830*/  FMUL.FTZ R6, R88, c[0x0][0x320] ;  /* 0x0000c80058067a20 */ /* 0x020fc80000410000 */
        /* <DEDUP_REMOVED lines=18> */
.L_x_601:
[----:B------:R-:W-:-:S04]  /*4960*/  MOV R7, c[0x0][0x32c] ;  /* 0x0000cb0000077a02 */ /* 0x000fc80000000f00 */
[----:B------:R-:W-:-:S13]  /*4970*/  ISETP.NE.AND P0, PT, R7, 0x1, PT ;  /* 0x000000010700780c */ /* 0x000fda0003f05270 */
[----:B------:R-:W-:-:S05]  /*4980*/  @P0 IMAD.HI.U32 R7, R6, c[0x0][0x330], RZ ;  /* 0x0000cc0006070a27 */ /* 0x000fca00078e00ff */
[----:B------:R-:W-:Y:S02]  /*4990*/  @P0 SHF.R.U32.HI R6, RZ, c[0x0][0x334], R7 ;  /* 0x0000cd00ff060a19 */ /* 0x000fe40000011607 */
.L_x_602:
[----:B------:R-:W-:Y:S05]  /*49a0*/  BSYNC B0 ;  /* 0x0000000000007941 */ /* 0x000fea0003800000 */
.L_x_600:
[----:B------:R-:W-:-:S05]  /*49b0*/  IMAD R6, R6, c[0x0][0x32c], R16 ;  /* 0x0000cb0006067a24 */ /* 0x000fca00078e0210 */
[----:B------:R-:W-:Y:S02]  /*49c0*/  IADD3 R7, R6, c[0x0][0x32c], RZ ;  /* 0x0000cb0006077a10 */ /* 0x000fe40007ffe0ff */
[----:B------:R-:W-:Y:S02]  /*49d0*/  IMNMX R4, R4, R6, !PT ;  /* 0x0000000604047217 */ /* 0x000fe40007800200 */
[----:B------:R-:W-:Y:S02]  /*49e0*/  IMNMX R5, R5, R7, PT ;  /* 0x0000000705057217 */ /* 0x000fe40003800200 */
.L_x_599:
        /* <DEDUP_REMOVED lines=14> */
[----:B------:R-:W-:Y:S01]  /*4ad0*/  FMUL.FTZ R8, R82, c[0x0][0x320] ;  /* 0x0000c80052087a20 */ /* 0x000fe20000410000 */
[----:B------:R-:W-:Y:S01]  /*4ae0*/  UISETP.NE.AND UP2, UPT, UR27, URZ, UPT ;  /* 0x0000003f1b00728c */ /* 0x000fe2000bf45270 */
[----:B------:R-:W-:Y:S01]  /*4af0*/  ISETP.LT.OR P0, PT, R5, 0x1, P0 ;  /* 0x000000010500780c */ /* 0x000fe20000701670 */
[----:B------:R-:W-:Y:S01]  /*4b00*/  UISETP.NE.AND UP0, UPT, UR4, URZ, UPT ;  /* 0x0000003f0400728c */ /* 0x000fe2000bf05270 */
[----:B------:R-:W3:Y:S01]  /*4b10*/  MUFU.TANH R48, R10 ;  /* 0x0000000a00307308 */ /* 0x000ee20000002400 */
[----:B------:R-:W-:Y:S01]  /*4b20*/  PLOP3.LUT P2, PT, PT, PT, UP3, 0x40, 0x0 ;  /* 0x000000000000781c */ /* 0x000fe20003f4e838 */
[----:B------:R-:W-:Y:S01]  /*4b30*/  UISETP.NE.AND UP3, UPT, UR33, URZ, UPT ;  /* 0x0000003f2100728c */ /* 0x000fe2000bf65270 */
[----:B------:R-:W-:Y:S01]  /*4b40*/  FSEL R55, R28, -INF , !P0 ;  /* 0xff8000001c377808 */ /* 0x000fe20004000000 */
[----:B-1----:R-:W-:Y:S01]  /*4b50*/  FMUL.FTZ R6, R86, c[0x0][0x320] ;  /* 0x0000c80056067a20 */ /* 0x002fe20000410000 */
[----:B------:R-:W-:Y:S01]  /*4b60*/  PLOP3.LUT P0, PT, PT, PT, UP1, 0x40, 0x0 ;  /* 0x000000000000781c */ /* 0x000fe20003f0e818 */
[----:B------:R-:W-:Y:S01]  /*4b70*/  UISETP.NE.AND UP1, UPT, UR31, URZ, UPT ;  /* 0x0000003f1f00728c */ /* 0x000fe2000bf25270 */
[----:B------:R-:W-:Y:S01]  /*4b80*/  PLOP3.LUT P1, PT, PT, PT, UP2, 0x40, 0x0 ;  /* 0x000000000000781c */ /* 0x000fe20003f2e828 */
[----:B------:R1:W4:Y:S01]  /*4b90*/  MUFU.TANH R52, R6 ;  /* 0x0000000600347308 */ /* 0x0003220000002400 */
[C---:B------:R-:W-:Y:S01]  /*4ba0*/  ISETP.GT.AND P0, PT, R4.reuse, 0x9, P0 ;  /* 0x000000090400780c */ /* 0x040fe20000704270 */
[----:B------:R-:W-:Y:S01]  /*4bb0*/  UISETP.NE.AND UP2, UPT, UR32, URZ, UPT ;  /* 0x0000003f2000728c */ /* 0x000fe2000bf45270 */
[C---:B------:R-:W-:Y:S01]  /*4bc0*/  ISETP.GT.AND P2, PT, R4.reuse, 0x1, P2 ;  /* 0x000000010400780c */ /* 0x040fe20001744270 */
[----:B------:R-:W-:Y:S01]  /*4bd0*/  FMUL.FTZ R9, R75, c[0x0][0x320] ;  /* 0x0000c8004b097a20 */ /* 0x000fe20000410000 */
[----:B------:R-:W-:-:S02]  /*4be0*/  ISETP.GT.AND P1, PT, R4, 0x8, P1 ;  /* 0x000000080400780c */ /* 0x000fc40000f24270 */
[C---:B------:R-:W-:Y:S01]  /*4bf0*/  ISETP.LT.OR P0, PT, R5.reuse, 0xa, P0 ;  /* 0x0000000a0500780c */ /* 0x040fe20000701670 */
[----:B------:R-:W2:Y:S01]  /*4c00*/  MUFU.TANH R11, R11 ;  /* 0x0000000b000b7308 */ /* 0x000ea20000002400 */
[C---:B------:R-:W-:Y:S02]  /*4c10*/  ISETP.LT.OR P2, PT, R5.reuse, 0x2, P2 ;  /* 0x000000020500780c */ /* 0x040fe40001741670 */
[----:B------:R-:W-:Y:S02]  /*4c20*/  ISETP.LT.OR P1, PT, R5, 0x9, P1 ;  /* 0x000000090500780c */ /* 0x000fe40000f21670 */
[----:B------:R-:W-:Y:S02]  /*4c30*/  FSEL R56, R19, -INF , !P0 ;  /* 0xff80000013387808 */ /* 0x000fe40004000000 */
[----:B------:R-:W-:Y:S01]  /*4c40*/  FSEL R54, R26, -INF , !P2 ;  /* 0xff8000001a367808 */ /* 0x000fe20005000000 */
[----:B-1----:R-:W-:Y:S01]  /*4c50*/  FMUL.FTZ R6, R79, c[0x0][0x320] ;  /* 0x0000c8004f067a20 */ /* 0x002fe20000410000 */
[----:B------:R-:W-:Y:S01]  /*4c60*/  FSEL R57, R20, -INF , !P1 ;  /* 0xff80000014397808 */ /* 0x000fe20004800000 */
[----:B------:R1:W1:Y:S01]  /*4c70*/  MUFU.TANH R19, R7 ;  /* 0x0000000700137308 */ /* 0x0002620000002400 */
[----:B------:R-:W-:-:S02]  /*4c80*/  PLOP3.LUT P0, PT, PT, PT, UP5, 0x40, 0x0 ;  /* 0x000000000000781c */ /* 0x000fc40003f0e858 */
[----:B------:R-:W-:Y:S01]  /*4c90*/  PLOP3.LUT P2, PT, PT, PT, UP0, 0x40, 0x0 ;  /* 0x000000000000781c */ /* 0x000fe20003f4e808 */
[----:B------:R-:W-:Y:S01]  /*4ca0*/  UISETP.NE.AND UP0, UPT, UR30, URZ, UPT ;  /* 0x0000003f1e00728c */ /* 0x000fe2000bf05270 */
[----:B------:R-:W-:Y:S01]  /*4cb0*/  PLOP3.LUT P1, PT, PT, PT, UP6, 0x40, 0x0 ;  /* 0x000000000000781c */ /* 0x000fe20003f2e868 */
[----:B------:R-:W-:Y:S01]  /*4cc0*/  UP2UR UR30, UPR, URZ, 0x40 ;  /* 0x000000403f1e7883 */ /* 0x000fe20008000000 */
[C---:B------:R-:W-:Y:S01]  /*4cd0*/  ISETP.GT.AND P0, PT, R4.reuse, 0x18, P0 ;  /* 0x000000180400780c */ /* 0x040fe20000704270 */
[----:B------:R5:W2:Y:S01]  /*4ce0*/  MUFU.TANH R53, R6 ;  /* 0x0000000600357308 */ /* 0x000aa20000002400 */
[C---:B------:R-:W-:Y:S01]  /*4cf0*/  ISETP.GT.AND P2, PT, R4.reuse, 0x10, P2 ;  /* 0x000000100400780c */ /* 0x040fe20001744270 */
[----:B------:R-:W-:Y:S01]  /*4d00*/  UISETP.NE.AND UP6, UPT, UR12, URZ, UPT ;  /* 0x0000003f0c00728c */ /* 0x000fe2000bfc5270 */
[----:B------:R-:W-:Y:S02]  /*4d10*/  ISETP.GT.AND P1, PT, R4, 0x11, P1 ;  /* 0x000000110400780c */ /* 0x000fe40000f24270 */
[----:B------:R-:W-:-:S02]  /*4d20*/  ISETP.LT.OR P0, PT, R5, 0x19, P0 ;  /* 0x000000190500780c */ /* 0x000fc40000701670 */
[----:B------:R-:W-:Y:S01]  /*4d30*/  ISETP.LT.OR P2, PT, R5, 0x11, P2 ;  /* 0x000000110500780c */ /* 0x000fe20001741670 */
[----:B-1----:R-:W-:Y:S01]  /*4d40*/  FMUL.FTZ R7, R95, c[0x0][0x320] ;  /* 0x0000c8005f077a20 */ /* 0x002fe20000410000 */
[----:B------:R-:W-:Y:S01]  /*4d50*/  ISETP.LT.OR P1, PT, R5, 0x12, P1 ;  /* 0x000000120500780c */ /* 0x000fe20000f21670 */
[----:B------:R-:W1:Y:S01]  /*4d60*/  MUFU.TANH R20, R8 ;  /* 0x0000000800147308 */ /* 0x000e620000002400 */
[----:B------:R-:W-:Y:S02]  /*4d70*/  FSEL R59, R18, -INF , !P0 ;  /* 0xff800000123b7808 */ /* 0x000fe40004000000 */
[----:B------:R-:W-:Y:S02]  /*4d80*/  FSEL R58, R22, -INF , !P2 ;  /* 0xff800000163a7808 */ /* 0x000fe40005000000 */
[----:B------:R-:W-:Y:S01]  /*4d90*/  FSEL R60, R17, -INF , !P1 ;  /* 0xff800000113c7808 */ /* 0x000fe20004800000 */
[----:B-----5:R-:W-:Y:S01]  /*4da0*/  FMUL.FTZ R6, R91, c[0x0][0x320] ;  /* 0x0000c8005b067a20 */ /* 0x020fe20000410000 */
[----:B------:R-:W-:Y:S01]  /*4db0*/  PLOP3.LUT P0, PT, PT, PT, UP2, 0x40, 0x0 ;  /* 0x000000000000781c */ /* 0x000fe20003f0e828 */
[----:B------:R-:W1:Y:S01]  /*4dc0*/  MUFU.TANH R10, R7 ;  /* 0x00000007000a7308 */ /* 0x000e620000002400 */
[----:B------:R-:W-:-:S02]  /*4dd0*/  PLOP3.LUT P2, PT, PT, PT, UP4, 0x40, 0x0 ;  /* 0x000000000000781c */ /* 0x000fc40003f4e848 */
[----:B------:R-:W-:Y:S02]  /*4de0*/  PLOP3.LUT P1, PT, PT, PT, UP3, 0x40, 0x0 ;  /* 0x000000000000781c */ /* 0x000fe40003f2e838 */
[C---:B------:R-:W-:Y:S02]  /*4df0*/  ISETP.GT.AND P0, PT, R4.reuse, 0x21, P0 ;  /* 0x000000210400780c */ /* 0x040fe40000704270 */
[C---:B------:R-:W-:Y:S01]  /*4e00*/  ISETP.GT.AND P2, PT, R4.reuse, 0x19, P2 ;  /* 0x000000190400780c */ /* 0x040fe20001744270 */
[----:B------:R5:W1:Y:S01]  /*4e10*/  MUFU.TANH R49, R6 ;  /* 0x0000000600317308 */ /* 0x000a620000002400 */
[----:B------:R-:W-:Y:S02]  /*4e20*/  ISETP.GT.AND P1, PT, R4, 0x20, P1 ;  /* 0x000000200400780c */ /* 0x000fe40000f24270 */
[C---:B------:R-:W-:Y:S02]  /*4e30*/  ISETP.LT.OR P0, PT, R5.reuse, 0x22, P0 ;  /* 0x000000220500780c */ /* 0x040fe40000701670 */
[----:B------:R-:W-:-:S02]  /*4e40*/  ISETP.LT.OR P2, PT, R5, 0x1a, P2 ;  /* 0x0000001a0500780c */ /* 0x000fc40001741670 */
[----:B------:R-:W-:Y:S01]  /*4e50*/  ISETP.LT.OR P1, PT, R5, 0x21, P1 ;  /* 0x000000210500780c */ /* 0x000fe20000f21670 */
[----:B------:R-:W1:Y:S01]  /*4e60*/  MUFU.TANH R31, R9 ;  /* 0x00000009001f7308 */ /* 0x000e620000002400 */
[----:B------:R-:W-:Y:S02]  /*4e70*/  FSEL R132, R29, -INF , !P0 ;  /* 0xff8000001d847808 */ /* 0x000fe40004000000 */
        /* <DEDUP_REMOVED lines=8> */
[----:B------:R-:W-:-:S02]  /*4f00*/  ISETP.GT.AND P2, PT, R4, 0x28, P2 ;  /* 0x000000280400780c */ /* 0x000fc40001744270 */
[----:B------:R-:W-:Y:S01]  /*4f10*/  ISETP.GT.AND P1, PT, R4, 0x29, P1 ;  /* 0x000000290400780c */ /* 0x000fe20000f24270 */
[----:B------:R-:W-:Y:S01]  /*4f20*/  FMUL.FTZ R4, R94, c[0x0][0x320] ;  /* 0x0000c8005e047a20 */ /* 0x000fe20000410000 */
[C---:B------:R-:W-:Y:S02]  /*4f30*/  ISETP.LT.OR P2, PT, R5.reuse, 0x29, P2 ;  /* 0x000000290500780c */ /* 0x040fe40001741670 */
[----:B------:R-:W-:Y:S01]  /*4f40*/  ISETP.LT.OR P1, PT, R5, 0x2a, P1 ;  /* 0x0000002a0500780c */ /* 0x000fe20000f21670 */
[----:B------:R1:W1:Y:S01]  /*4f50*/  MUFU.TANH R9, R4 ;  /* 0x0000000400097308 */ /* 0x0002620000002400 */
[----:B------:R-:W-:Y:S02]  /*4f60*/  FSEL R133, R27, -INF , !P2 ;  /* 0xff8000001b857808 */ /* 0x000fe40005000000 */
[----:B------:R-:W-:Y:S01]  /*4f70*/  FSEL R138, R24, -INF , !P1 ;  /* 0xff800000188a7808 */ /* 0x000fe20004800000 */
[----:B-----5:R-:W5:Y:S02]  /*4f80*/  SHFL.IDX PT, R6, R12, 0x3, 0x1c1f ;  /* 0x007c1f000c067f89 */ /* 0x020f6400000e0000 */
[----:B-----5:R-:W-:-:S02]  /*4f90*/  IMAD.IADD R5, R13, 0x1, R6 ;  /* 0x000000010d057824 */ /* 0x020fc400078e0206 */
[----:B-1----:R-:W-:-:S03]  /*4fa0*/  IMAD.IADD R4, R15, 0x1, R6 ;  /* 0x000000010f047824 */ /* 0x002fc600078e0206 */
[----:B------:R-:W-:Y:S01]  /*4fb0*/  IMNMX R5, R5, R14, PT ;  /* 0x0000000e05057217 */ /* 0x000fe20003800200 */
[----:B------:R-:W-:Y:S05]  /*4fc0*/  @P0 BRA `(.L_x_603) ;  /* 0x0000015000000947 */ /* 0x000fea0003800000 */
[----:B--234-:R-:W-:Y:S01]  /*4fd0*/  IMAD.U32 R7, RZ, RZ, UR9 ;  /* 0x00000009ff077e24 */ /* 0x01cfe2000f8e00ff */
        /* <DEDUP_REMOVED lines=11> */
.L_x_605:
[----:B------:R-:W-:-:S04]  /*5090*/  MOV R7, c[0x0][0x32c] ;  /* 0x0000cb0000077a02 */ /* 0x000fc80000000f00 */
[----:B------:R-:W-:-:S13]  /*50a0*/  ISETP.NE.AND P0, PT, R7, 0x1, PT ;  /* 0x000000010700780c */ /* 0x000fda0003f05270 */
[----:B------:R-:W-:-:S05]  /*50b0*/  @P0 IMAD.HI.U32 R7, R6, c[0x0][0x330], RZ ;  /* 0x0000cc0006070a27 */ /* 0x000fca00078e00ff */
[----:B------:R-:W-:Y:S02]  /*50c0*/  @P0 SHF.R.U32.HI R6, RZ, c[0x0][0x334], R7 ;  /* 0x0000cd00ff060a19 */ /* 0x000fe40000011607 */
.L_x_606:
[----:B------:R-:W-:Y:S05]  /*50d0*/  BSYNC B0 ;  /* 0x0000000000007941 */ /* 0x000fea0003800000 */
.L_x_604:
[----:B------:R-:W-:-:S05]  /*50e0*/  IMAD R6, R6, c[0x0][0x32c], R16 ;  /* 0x0000cb0006067a24 */ /* 0x000fca00078e0210 */
[----:B------:R-:W-:Y:S02]  /*50f0*/  IADD3 R7, R6, c[0x0][0x32c], RZ ;  /* 0x0000cb0006077a10 */ /* 0x000fe40007ffe0ff */
[----:B------:R-:W-:Y:S02]  /*5100*/  IMNMX R4, R4, R6, !PT ;  /* 0x0000000604047217 */ /* 0x000fe40007800200 */
[----:B------:R-:W-:Y:S02]  /*5110*/  IMNMX R5, R5, R7, PT ;  /* 0x0000000705057217 */ /* 0x000fe40003800200 */
.L_x_603:
[----:B--234-:R-:W-:Y:S01]  /*5120*/  FMNMX.FTZ R7, R38, R40, !PT ;  /* 0x0000002826077209 */ /* 0x01cfe20007810000 */
[----:B------:R-:W-:Y:S01]  /*5130*/  UP2UR UR30, UPR, URZ, 0x4 ;  /* 0x000000043f1e7883 */ /* 0x000fe20008000000 */
[----:B------:R-:W-:Y:S01]  /*5140*/  FMNMX.FTZ R6, R36, R37, !PT ;  /* 0x0000002524067209 */ /* 0x000fe20007810000 */
[----:B------:R-:W-:Y:S01]  /*5150*/  UISETP.NE.AND UP2, UPT, UR28, URZ, UPT ;  /* 0x0000003f1c00728c */ /* 0x000fe2000bf45270 */
[----:B------:R-:W-:Y:S01]  /*5160*/  FMNMX.FTZ R7, R41, R7, !PT ;  /* 0x0000000729077209 */ /* 0x000fe20007810000 */
        /* <DEDUP_REMOVED lines=8> */
[----:B------:R-:W-:Y:S01]  /*51f0*/  IMAD.SHL.U32 R225, R0, 0x2, RZ ;  /* 0x0000000200e17824 */ /* 0x000fe200078e00ff */
[----:B------:R-:W-:Y:S01]  /*5200*/  FMNMX.FTZ R6, R61, R6, !PT ;  /* 0x000000063d067209 */ /* 0x000fe20007810000 */
[----:B------:R-:W-:Y:S01]  /*5210*/  STL [R1+0x70], R239 ;  /* 0x000070ef01007387 */ /* 0x000fe20000100800 */
[----:B------:R-:W-:Y:S01]  /*5220*/  FMNMX.FTZ R137, R70, R137, !PT ;  /* 0x0000008946897209 */ /* 0x000fe20007810000 */
[----:B------:R-:W-:Y:S01]  /*5230*/  IMAD R226, R3, 0x2, R225 ;  /* 0x0000000203e27824 */ /* 0x000fe200078e02e1 */
[----:B------:R-:W-:Y:S01]  /*5240*/  FMNMX.FTZ R6, R63, R6, !PT ;  /* 0x000000063f067209 */ /* 0x000fe20007810000 */
[----:B------:R-:W-:Y:S01]  /*5250*/  LDSM.16.MT88.4 R32, [R225+0x100] ;  /* 0x00010000e120783b */ /* 0x000fe20000004200 */
[----:B------:R-:W-:Y:S01]  /*5260*/  FMNMX.FTZ R137, R69, R137, !PT ;  /* 0x0000008945897209 */ /* 0x000fe20007810000 */
[----:B------:R-:W-:Y:S01]  /*5270*/  IMAD R227, R2, 0x2, R226 ;  /* 0x0000000202e37824 */ /* 0x000fe200078e02e2 */
[----:B------:R-:W-:Y:S01]  /*5280*/  FMNMX.FTZ R6, R62, R6, !PT ;  /* 0x000000063e067209 */ /* 0x000fe20007810000 */
[----:B------:R-:W-:Y:S01]  /*5290*/  STL [R1+0x6c], R238 ;  /* 0x00006cee01007387 */ /* 0x000fe20000100800 */
[----:B------:R-:W-:-:S02]  /*52a0*/  FMNMX.FTZ R137, R71, R137, !PT ;  /* 0x0000008947897209 */ /* 0x000fc40007810000 */
[----:B------:R-:W-:Y:S01]  /*52b0*/  FMNMX.FTZ R6, R68, R6, !PT ;  /* 0x0000000644067209 */ /* 0x000fe20007810000 */
[----:B------:R-:W-:Y:S01]  /*52c0*/  LDSM.16.MT88.4 R44, [R227+0x1900] ;  /* 0x00190000e32c783b */ /* 0x000fe20000004200 */
[----:B------:R-:W-:Y:S02]  /*52d0*/  FMNMX.FTZ R137, R193, R137, !PT ;  /* 0x00000089c1897209 */ /* 0x000fe40007810000 */
[----:B------:R-:W-:Y:S01]  /*52e0*/  FMNMX.FTZ R6, R190, R6, !PT ;  /* 0x00000006be067209 */ /* 0x000fe20007810000 */
[----:B------:R-:W-:Y:S01]  /*52f0*/  STL [R1+0x68], R237 ;  /* 0x000068ed01007387 */ /* 0x000fe20000100800 */
[----:B------:R-:W-:Y:S02]  /*5300*/  FMNMX.FTZ R137, R216, R137, !PT ;  /* 0x00000089d8897209 */ /* 0x000fe40007810000 */
[----:B------:R-:W-:Y:S01]  /*5310*/  FMNMX.FTZ R6, R189, R6, !PT ;  /* 0x00000006bd067209 */ /* 0x000fe20007810000 */
[----:B------:R-:W-:Y:S01]  /*5320*/  STL [R1+0x64], R236 ;  /* 0x000064ec01007387 */ /* 0x000fe20000100800 */
[----:B------:R-:W-:-:S02]  /*5330*/  FMNMX.FTZ R137, R207, R137, !PT ;  /* 0x00000089cf897209 */ /* 0x000fc40007810000 */
[----:B------:R-:W-:Y:S01]  /*5340*/  FMNMX.FTZ R6, R188, R6, !PT ;  /* 0x00000006bc067209 */ /* 0x000fe20007810000 */
[----:B------:R-:W-:Y:S01]  /*5350*/  STL [R1+0x60], R235 ;  /* 0x000060eb01007387 */ /* 0x000fe20000100800 */
[----:B------:R-:W-:Y:S02]  /*5360*/  FMNMX.FTZ R137, R191, R137, !PT ;  /* 0x00000089bf897209 */ /* 0x000fe40007810000 */
[----:B------:R-:W-:Y:S01]  /*5370*/  FMNMX.FTZ R6, R139, R6, !PT ;  /* 0x000000068b067209 */ /* 0x000fe20007810000 */
[----:B------:R-:W-:Y:S01]  /*5380*/  STL [R1+0x5c], R234 ;  /* 0x00005cea01007387 */ /* 0x000fe20000100800 */
[----:B------:R-:W-:Y:S01]  /*5390*/  PLOP3.LUT P1, PT, PT, PT, UP2, 0x40, 0x0 ;  /* 0x000000000000781c */ /* 0x000fe20003f2e828 */
[----:B------:R-:W-:Y:S01]  /*53a0*/  UISETP.NE.AND UP2, UPT, UR27, URZ, UPT ;  /* 0x0000003f1b00728c */ /* 0x000fe2000bf45270 */
[----:B------:R-:W-:Y:S01]  /*53b0*/  PLOP3.LUT P2, PT, PT, PT, UP1, 0x40, 0x0 ;  /* 0x000000000000781c */ /* 0x000fe20003f4e818 */
[----:B------:R-:W1:Y:S01]  /*53c0*/  SHFL.BFLY PT, R7, R137, 0x2, 0x1f ;  /* 0x0c401f0089077f89 */ /* 0x000e6200000e0000 */
[C---:B------:R-:W-:Y:S01]  /*53d0*/  ISETP.GT.AND P1, PT, R4.reuse, 0x1, P1 ;  /* 0x000000010400780c */ /* 0x040fe20000f24270 */
[----:B------:R-:W-:Y:S01]  /*53e0*/  UISETP.NE.AND UP1, UPT, UR5, URZ, UPT ;  /* 0x0000003f0500728c */ /* 0x000fe2000bf25270 */
[----:B------:R-:W-:Y:S01]  /*53f0*/  ISETP.GT.AND P2, PT, R4, RZ, P2 ;  /* 0x000000ff0400720c */ /* 0x000fe20001744270 */
[----:B------:R-:W2:Y:S01]  /*5400*/  SHFL.BFLY PT, R8, R6, 0x2, 0x1f ;  /* 0x0c401f0006087f89 */ /* 0x000ea200000e0000 */
[C---:B------:R-:W-:Y:S01]  /*5410*/  ISETP.LT.OR P1, PT, R5.reuse, 0x2, P1 ;  /* 0x000000020500780c */ /* 0x040fe20000f21670 */
[----:B------:R-:W-:Y:S01]  /*5420*/  ULDC.64 UR4, c[0x0][0x2c8] ;  /* 0x0000b20000047ab9 */ /* 0x000fe20000000a00 */
[----:B------:R-:W-:Y:S01]  /*5430*/  ISETP.LT.OR P2, PT, R5, 0x1, P2 ;  /* 0x000000010500780c */ /* 0x000fe20001741670 */
[----:B------:R-:W-:Y:S01]  /*5440*/  STL [R1+0x58], R233 ;  /* 0x000058e901007387 */ /* 0x000fe20000100800 */
[----:B------:R-:W-:-:S02]  /*5450*/  FSEL R15, R10, -INF , !P1 ;  /* 0xff8000000a0f7808 */ /* 0x000fc40004800000 */
[----:B------:R-:W-:Y:S01]  /*5460*/  FSEL R14, R9, -INF , !P2 ;  /* 0xff800000090e7808 */ /* 0x000fe20005000000 */
[----:B------:R-:W-:Y:S01]  /*5470*/  STL [R1+0x54], R232 ;  /* 0x000054e801007387 */ /* 0x000fe20000100800 */
[----:B------:R-:W-:Y:S01]  /*5480*/  PLOP3.LUT P2, PT, PT, PT, UP1, 0x40, 0x0 ;  /* 0x000000000000781c */ /* 0x000fe20003f4e818 */
[----:B------:R-:W-:Y:S01]  /*5490*/  UISETP.NE.AND UP1, UPT, UR28, URZ, UPT ;  /* 0x0000003f1c00728c */ /* 0x000fe2000bf25270 */
[----:B------:R-:W-:Y:S01]  /*54a0*/  PLOP3.LUT P1, PT, PT, PT, UP0, 0x40, 0x0 ;  /* 0x000000000000781c */ /* 0x000fe20003f2e808 */
[----:B------:R-:W-:Y:S01]  /*54b0*/  UISETP.NE.AND UP0, UPT, UR29, URZ, UPT ;  /* 0x0000003f1d00728c */ /* 0x000fe2000bf05270 */
[C---:B------:R-:W-:Y:S01]  /*54c0*/  ISETP.GT.AND P2, PT, R4.reuse, 0x9, P2 ;  /* 0x000000090400780c */ /* 0x040fe20001744270 */
[----:B------:R-:W-:Y:S01]  /*54d0*/  STL [R1+0x50], R231 ;  /* 0x000050e701007387 */ /* 0x000fe20000100800 */
[----:B------:R-:W-:Y:S02]  /*54e0*/  ISETP.GT.AND P1, PT, R4, 0x10, P1 ;  /* 0x000000100400780c */ /* 0x000fe40000f24270 */
[C---:B------:R-:W-:Y:S01]  /*54f0*/  ISETP.LT.OR P2, PT, R5.reuse, 0xa, P2 ;  /* 0x0000000a0500780c */ /* 0x040fe20001741670 */
[----:B------:R-:W-:Y:S01]  /*5500*/  STL [R1+0x4c], R230 ;  /* 0x00004ce601007387 */ /* 0x000fe20000100800 */
[----:B------:R-:W-:-:S02]  /*5510*/  ISETP.LT.OR P1, PT, R5, 0x11, P1 ;  /* 0x000000110500780c */ /* 0x000fc40000f21670 */
[----:B-1----:R-:W-:Y:S01]  /*5520*/  FMNMX.FTZ R137, R137, R7, !PT ;  /* 0x0000000789897209 */ /* 0x002fe20007810000 */
[----:B------:R-:W-:Y:S01]  /*5530*/  STL [R1+0x48], R229 ;  /* 0x000048e501007387 */ /* 0x000fe20000100800 */
[----:B------:R-:W-:Y:S02]  /*5540*/  FSEL R49, R49, -INF , !P2 ;  /* 0xff80000031317808 */ /* 0x000fe40005000000 */
[----:B--2---:R-:W-:Y:S01]  /*5550*/  FMNMX.FTZ R6, R6, R8, !PT ;  /* 0x0000000806067209 */ /* 0x004fe20007810000 */
[----:B------:R-:W1:Y:S01]  /*5560*/  SHFL.BFLY PT, R7, R137, 0x1, 0x1f ;  /* 0x0c201f0089077f89 */ /* 0x000e6200000e0000 */
[----:B------:R-:W-:Y:S02]  /*5570*/  FMNMX.FTZ R8, R14, R15, !PT ;  /* 0x0000000f0e087209 */ /* 0x000fe40007810000 */
[----:B------:R-:W-:Y:S01]  /*5580*/  FSEL R52, R52, -INF , !P1 ;  /* 0xff80000034347808 */ /* 0x000fe20004800000 */
[----:B------:R-:W2:Y:S01]  /*5590*/  SHFL.BFLY PT, R136, R6, 0x1, 0x1f ;  /* 0x0c201f0006887f89 */ /* 0x000ea200000e0000 */
[----:B------:R-:W-:Y:S01]  /*55a0*/  PLOP3.LUT P2, PT, PT, PT, UP5, 0x40, 0x0 ;  /* 0x000000000000781c */ /* 0x000fe20003f4e858 */
[----:B------:R-:W-:Y:S01]  /*55b0*/  UISETP.NE.AND UP5, UPT, UR13, URZ, UPT ;  /* 0x0000003f0d00728c */ /* 0x000fe2000bfa5270 */
[----:B------:R-:W-:Y:S01]  /*55c0*/  PLOP3.LUT P1, PT, PT, PT, UP4, 0x40, 0x0 ;  /* 0x000000000000781c */ /* 0x000fe20003f2e848 */
[----:B------:R-:W-:Y:S01]  /*55d0*/  STL [R1+0x44], R224 ;  /* 0x000044e001007387 */ /* 0x000fe20000100800 */
[----:B------:R-:W-:-:S02]  /*55e0*/  ISETP.GT.AND P2, PT, R4, 0x18, P2 ;  /* 0x000000180400780c */ /* 0x000fc40001744270 */
[----:B------:R-:W-:Y:S02]  /*55f0*/  ISETP.GT.AND P1, PT, R4, 0x19, P1 ;  /* 0x000000190400780c */ /* 0x000fe40000f24270 */
[C---:B------:R-:W-:Y:S02]  /*5600*/  ISETP.LT.OR P2, PT, R5.reuse, 0x19, P2 ;  /* 0x000000190500780c */ /* 0x040fe40001741670 */
[----:B------:R-:W-:Y:S02]  /*5610*/  ISETP.LT.OR P1, PT, R5, 0x1a, P1 ;  /* 0x0000001a0500780c */ /* 0x000fe40000f21670 */
[----:B------:R-:W-:Y:S02]  /*5620*/  FSEL R50, R50, -INF , !P2 ;  /* 0xff80000032327808 */ /* 0x000fe40005000000 */
[----:B------:R-:W-:Y:S02]  /*5630*/  FSEL R53, R53, -INF , !P1 ;  /* 0xff80000035357808 */ /* 0x000fe40004800000 */
[----:B------:R-:W-:-:S02]  /*5640*/  PLOP3.LUT P1, PT, PT, PT, UP1, 0x40, 0x0 ;  /* 0x000000000000781c */ /* 0x000fc40003f2e818 */
[----:B------:R-:W-:Y:S02]  /*5650*/  LEA R228, R2, R225, 0x1 ;  /* 0x000000e102e47211 */ /* 0x000fe400078e08ff */
[----:B-1----:R-:W-:Y:S02]  /*5660*/  FMNMX.FTZ R137, R137, R7, !PT ;  /* 0x0000000789897209 */ /* 0x002fe40007810000 */
[----:B------:R-:W-:Y:S01]  /*5670*/  ISETP.GT.AND P1, PT, R4, 0x28, P1 ;  /* 0x000000280400780c */ /* 0x000fe20000f24270 */
[----:B------:R-:W-:Y:S01]  /*5680*/  LDSM.16.MT88.4 R24, [R228+0x100] ;  /* 0x00010000e418783b */ /* 0x000fe20000004200 */
[----:B--2---:R-:W-:Y:S01]  /*5690*/  FMNMX.FTZ R136, R6, R136, !PT ;  /* 0x0000008806887209 */ /* 0x004fe20007810000 */
[C---:B------:R-:W-:Y:S01]  /*56a0*/  FMUL.FTZ R13, R137.reuse, c[0x0][0x2d0] ;  /* 0x0000b400890d7a20 */ /* 0x040fe20000410000 */
[----:B------:R-:W-:Y:S02]  /*56b0*/  FSETP.NEU.FTZ.AND P0, PT, R137, -INF , PT ;  /* 0xff8000008900780b */ /* 0x000fe40003f1d000 */
[----:B------:R-:W-:Y:S01]  /*56c0*/  FMNMX.FTZ R6, R55, R54, !PT ;  /* 0x0000003637067209 */ /* 0x000fe20007810000 */
[----:B------:R-:W-:Y:S01]  /*56d0*/  FMUL.FTZ R12, R136, c[0x0][0x2d0] ;  /* 0x0000b400880c7a20 */ /* 0x000fe20000410000 */
[----:B------:R-:W-:-:S02]  /*56e0*/  FSEL R13, R13, RZ, P0 ;  /* 0x000000ff0d0d7208 */ /* 0x000fc40000000000 */
[----:B------:R-:W-:Y:S02]  /*56f0*/  FSETP.NEU.FTZ.AND P0, PT, R136, -INF , PT ;  /* 0xff8000008800780b */ /* 0x000fe40003f1d000 */
[----:B------:R-:W-:Y:S01]  /*5700*/  FMNMX.FTZ R6, R57, R6, !PT ;  /* 0x0000000639067209 */ /* 0x000fe20007810000 */
[----:B------:R-:W-:Y:S01]  /*5710*/  FFMA.FTZ R7, R38, c[0x0][0x2d0], -R13 ;  /* 0x0000b40026077a23 */ /* 0x000fe2000001080d */
[----:B------:R-:W-:Y:S02]  /*5720*/  FSEL R12, R12, RZ, P0 ;  /* 0x000000ff0c0c7208 */ /* 0x000fe40000000000 */
[----:B------:R-:W-:Y:S01]  /*5730*/  PLOP3.LUT P0, PT, PT, PT, UP2, 0x40, 0x0 ;  /* 0x000000000000781c */ /* 0x000fe20003f0e828 */
[----:B------:R-:W-:Y:S01]  /*5740*/  UISETP.NE.AND UP2, UPT, UR30, URZ, UPT ;  /* 0x0000003f1e00728c */ /* 0x000fe2000bf45270 */
[----:B------:R-:W-:Y:S01]  /*5750*/  FMNMX.FTZ R6, R56, R6, !PT ;  /* 0x0000000638067209 */ /* 0x000fe20007810000 */
[----:B------:R1:W-:Y:S01]  /*5760*/  MUFU.EX2 R211, R7 ;  /* 0x0000000700d37308 */ /* 0x0003e20000000800 */
[----:B------:R-:W-:Y:S01]  /*5770*/  ISETP.GT.AND P0, PT, R4, 0x8, P0 ;  /* 0x000000080400780c */ /* 0x000fe20000704270 */
[----:B------:R-:W-:Y:S01]  /*5780*/  FFMA.FTZ R2, R21, c[0x0][0x2d0], -R12 ;  /* 0x0000b40015027a23 */ /* 0x000fe2000001080c */
[----:B------:R-:W-:-:S02]  /*5790*/  FMNMX.FTZ R6, R58, R6, !PT ;  /* 0x000000063a067209 */ /* 0x000fc40007810000 */
[----:B------:R-:W-:Y:S02]  /*57a0*/  ISETP.LT.OR P0, PT, R5, 0x9, P0 ;  /* 0x000000090500780c */ /* 0x000fe40000701670 */
[----:B------:R-:W-:Y:S01]  /*57b0*/  FMNMX.FTZ R6, R60, R6, !PT ;  /* 0x000000063c067209 */ /* 0x000fe20007810000 */
[----:B------:R-:W-:Y:S01]  /*57c0*/  MUFU.EX2 R196, R2 ;  /* 0x0000000200c47308 */ /* 0x000fe20000000800 */
[----:B------:R-:W-:Y:S02]  /*57d0*/  FSEL R48, R48, -INF , !P0 ;  /* 0xff80000030307808 */ /* 0x000fe40004000000 */
[----:B------:R-:W-:Y:S01]  /*57e0*/  PLOP3.LUT P0, PT, PT, PT, UP6, 0x40, 0x0 ;  /* 0x000000000000781c */ /* 0x000fe20003f0e868 */
[----:B------:R-:W-:Y:S01]  /*57f0*/  UISETP.NE.AND UP6, UPT, UR12, URZ, UPT ;  /* 0x0000003f0c00728c */ /* 0x000fe2000bfc5270 */
[----:B------:R-:W-:Y:S02]  /*5800*/  FMNMX.FTZ R6, R59, R6, !PT ;  /* 0x000000063b067209 */ /* 0x000fe40007810000 */
[----:B------:R-:W-:Y:S01]  /*5810*/  ISETP.GT.AND P0, PT, R4, 0x11, P0 ;  /* 0x000000110400780c */ /* 0x000fe20000704270 */
[----:B-1----:R-:W-:Y:S01]  /*5820*/  FFMA.FTZ R7, R40, c[0x0][0x2d0], -R13 ;  /* 0x0000b40028077a23 */ /* 0x002fe2000001080d */
[----:B------:R-:W-:-:S02]  /*5830*/  FMNMX.FTZ R6, R72, R6, !PT ;  /* 0x0000000648067209 */ /* 0x000fc40007810000 */
[----:B------:R-:W-:Y:S01]  /*5840*/  ISETP.LT.OR P0, PT, R5, 0x12, P0 ;  /* 0x000000120500780c */ /* 0x000fe20000701670 */
[----:B------:R1:W2:Y:S01]  /*5850*/  MUFU.EX2 R210, R7 ;  /* 0x0000000700d27308 */ /* 0x0002a20000000800 */
[----:B------:R-:W-:Y:S02]  /*5860*/  FMNMX.FTZ R8, R48, R8, !PT ;  /* 0x0000000830087209 */ /* 0x000fe40007810000 */
[----:B------:R-:W-:Y:S02]  /*5870*/  FSEL R51, R11, -INF , !P0 ;  /* 0xff8000000b337808 */ /* 0x000fe40004000000 */
[----:B------:R-:W-:Y:S02]  /*5880*/  PLOP3.LUT P0, PT, PT, PT, UP3, 0x40, 0x0 ;  /* 0x000000000000781c */ /* 0x000fe40003f0e838 */
[----:B------:R-:W-:Y:S02]  /*5890*/  FMNMX.FTZ R6, R134, R6, !PT ;  /* 0x0000000686067209 */ /* 0x000fe40007810000 */
[----:B------:R-:W-:-:S02]  /*58a0*/  ISETP.GT.AND P0, PT, R4, 0x20, P0 ;  /* 0x000000200400780c */ /* 0x000fc40000704270 */
[----:B------:R-:W-:Y:S02]  /*58b0*/  FMNMX.FTZ R8, R49, R8, !PT ;  /* 0x0000000831087209 */ /* 0x000fe40007810000 */
[----:B------:R-:W-:Y:S02]  /*58c0*/  FMNMX.FTZ R6, R132, R6, !PT ;  /* 0x0000000684067209 */ /* 0x000fe40007810000 */
[----:B------:R-:W-:Y:S01]  /*58d0*/  ISETP.LT.OR P0, PT, R5, 0x21, P0 ;  /* 0x000000210500780c */ /* 0x000fe20000701670 */
[----:B-1----:R-:W-:Y:S01]  /*58e0*/  FFMA.FTZ R7, R41, c[0x0][0x2d0], -R13 ;  /* 0x0000b40029077a23 */ /* 0x002fe2000001080d */
[----:B------:R-:W-:Y:S02]  /*58f0*/  FMNMX.FTZ R8, R52, R8, !PT ;  /* 0x0000000834087209 */ /* 0x000fe40007810000 */
[----:B------:R-:W-:Y:S01]  /*5900*/  FMNMX.FTZ R6, R133, R6, !PT ;  /* 0x0000000685067209 */ /* 0x000fe20007810000 */
[----:B------:R1:W-:Y:S01]  /*5910*/  MUFU.EX2 R195, R7 ;  /* 0x0000000700c37308 */ /* 0x0003e20000000800 */
[----:B------:R-:W-:-:S02]  /*5920*/  FSEL R87, R20, -INF , !P0 ;  /* 0xff80000014577808 */ /* 0x000fc40004000000 */
[----:B------:R-:W-:Y:S02]  /*5930*/  PLOP3.LUT P2, PT, PT, PT, UP2, 0x40, 0x0 ;  /* 0x000000000000781c */ /* 0x000fe40003f4e828 */
[----:B------:R-:W-:Y:S02]  /*5940*/  PLOP3.LUT P0, PT, PT, PT, UP0, 0x40, 0x0 ;  /* 0x000000000000781c */ /* 0x000fe40003f0e808 */
[----:B------:R-:W-:Y:S02]  /*5950*/  FMNMX.FTZ R8, R51, R8, !PT ;  /* 0x0000000833087209 */ /* 0x000fe40007810000 */
[----:B------:R-:W-:Y:S02]  /*5960*/  FMNMX.FTZ R6, R138, R6, !PT ;  /* 0x000000068a067209 */ /* 0x000fe40007810000 */
[C---:B------:R-:W-:Y:S02]  /*5970*/  ISETP.GT.AND P2, PT, R4.reuse, 0x21, P2 ;  /* 0x000000210400780c */ /* 0x040fe40001744270 */
[----:B------:R-:W-:-:S02]  /*5980*/  ISETP.GT.AND P0, PT, R4, 0x29, P0 ;  /* 0x000000290400780c */ /* 0x000fc40000704270 */
[----:B------:R-:W-:Y:S01]  /*5990*/  FMNMX.FTZ R4, R50, R8, !PT ;  /* 0x0000000832047209 */ /* 0x000fe20007810000 */
[----:B-1----:R-:W-:Y:S01]  /*59a0*/  FFMA.FTZ R7, R42, c[0x0][0x2d0], -R13 ;  /* 0x0000b4002a077a23 */ /* 0x002fe2000001080d */
[----:B------:R-:W1:Y:S01]  /*59b0*/  SHFL.BFLY PT, R8, R6, 0x2, 0x1f ;  /* 0x0c401f0006087f89 */ /* 0x000e6200000e0000 */
[----:B------:R-:W-:Y:S02]  /*59c0*/  ISETP.LT.OR P2, PT, R5, 0x22, P2 ;  /* 0x000000220500780c */ /* 0x000fe40001741670 */
[----:B------:R-:W-:Y:S01]  /*59d0*/  FMNMX.FTZ R4, R53, R4, !PT ;  /* 0x0000000435047209 */ /* 0x000fe20007810000 */
[----:B------:R-:W-:Y:S01]  /*59e0*/  LDSM.16.MT88.4 R40, [R228+0x1900] ;  /* 0x00190000e428783b */ /* 0x000fe20000004200 */
[----:B------:R-:W-:Y:S01]  /*59f0*/  ISETP.LT.OR P1, PT, R5, 0x29, P1 ;  /* 0x000000290500780c */ /* 0x000fe20000f21670 */
[----:B------:R-:W3:Y:S01]  /*5a00*/  MUFU.EX2 R192, R7 ;  /* 0x0000000700c07308 */ /* 0x000ee20000000800 */
[----:B------:R-:W-:Y:S02]  /*5a10*/  FSEL R86, R19, -INF , !P2 ;  /* 0xff80000013567808 */ /* 0x000fe40005000000 */
[----:B------:R-:W-:Y:S01]  /*5a20*/  FMNMX.FTZ R4, R87, R4, !PT ;  /* 0x0000000457047209 */ /* 0x000fe20007810000 */
[----:B------:R-:W-:Y:S01]  /*5a30*/  LDSM.16.MT88.4 R16, [R225+0x1900] ;  /* 0x00190000e110783b */ /* 0x000fe20000004200 */
[----:B------:R-:W-:Y:S01]  /*5a40*/  ISETP.LT.OR P0, PT, R5, 0x2a, P0 ;  /* 0x0000002a0500780c */ /* 0x000fe20000701670 */
[----:B------:R-:W-:Y:S01]  /*5a50*/  FFMA.FTZ R5, R36, c[0x0][0x2d0], -R12 ;  /* 0x0000b40024057a23 */ /* 0x000fe2000001080c */
[----:B------:R-:W-:-:S02]  /*5a60*/  FSEL R85, R23, -INF , !P1 ;  /* 0xff80000017557808 */ /* 0x000fc40004800000 */
[----:B------:R-:W-:Y:S01]  /*5a70*/  FMNMX.FTZ R4, R86, R4, !PT ;  /* 0x0000000456047209 */ /* 0x000fe20007810000 */
[----:B------:R4:W-:Y:S01]  /*5a80*/  MUFU.EX2 R222, R5 ;  /* 0x0000000500de7308 */ /* 0x0009e20000000800 */
[----:B------:R-:W-:Y:S01]  /*5a90*/  FSEL R84, R31, -INF , !P0 ;  /* 0xff8000001f547808 */ /* 0x000fe20004000000 */
[----:B------:R-:W-:Y:S01]  /*5aa0*/  LDSM.16.MT88.4 R20, [R227+0x100] ;  /* 0x00010000e314783b */ /* 0x000fe20000004200 */
[----:B------:R-:W-:Y:S01]  /*5ab0*/  FMNMX.FTZ R0, R85, R4, !PT ;  /* 0x0000000455007209 */ /* 0x000fe20007810000 */
[----:B------:R-:W-:Y:S02]  /*5ac0*/  FFMA.FTZ R4, R37, c[0x0][0x2d0], -R12 ;  /* 0x0000b40025047a23 */ /* 0x000fe4000001080c */
[----:B------:R-:W-:Y:S01]  /*5ad0*/  LDSM.16.MT88.4 R28, [R226+0x100] ;  /* 0x00010000e21c783b */ /* 0x000fe20000004200 */
[----:B------:R-:W-:Y:S01]  /*5ae0*/  FMNMX.FTZ R0, R84, R0, !PT ;  /* 0x0000000054007209 */ /* 0x000fe20007810000 */
[----:B------:R4:W4:Y:S01]  /*5af0*/  MUFU.EX2 R209, R4 ;  /* 0x0000000400d17308 */ /* 0x0009220000000800 */
[----:B-1----:R-:W-:-:S02]  /*5b00*/  FMNMX.FTZ R3, R6, R8, !PT ;  /* 0x0000000806037209 */ /* 0x002fc40007810000 */
[----:B--2---:R-:W-:Y:S02]  /*5b10*/  F2FP.PACK_AB R8, R210, R211 ;  /* 0x000000d3d208723e */ /* 0x004fe400000000ff */
[----:B---3--:R-:W-:Y:S01]  /*5b20*/  F2FP.PACK_AB R10, R192, R195 ;  /* 0x000000c3c00a723e */ /* 0x008fe200000000ff */
[----:B------:R-:W1:Y:S04]  /*5b30*/  SHFL.BFLY PT, R135, R3, 0x1, 0x1f ;  /* 0x0c201f0003877f89 */ /* 0x000e6800000e0000 */
[----:B----4-:R-:W2:Y:S01]  /*5b40*/  SHFL.BFLY PT, R5, R0, 0x2, 0x1f ;  /* 0x0c401f0000057f89 */ /* 0x010ea200000e0000 */
[----:B------:R-:W-:Y:S01]  /*5b50*/  FFMA.FTZ R4, R39, c[0x0][0x2d0], -R12 ;  /* 0x0000b40027047a23 */ /* 0x000fe2000001080c */
[----:B------:R-:W-:Y:S02]  /*5b60*/  F2FP.PACK_AB R9, R209, R222 ;  /* 0x000000ded109723e */ /* 0x000fe400000000ff */
[----:B------:R-:W-:Y:S01]  /*5b70*/  LDSM.16.MT88.4 R36, [R226+0x1900] ;  /* 0x00190000e224783b */ /* 0x000fe20000004200 */
[----:B------:R-:W3:Y:S01]  /*5b80*/  MUFU.EX2 R65, R4 ;  /* 0x0000000400417308 */ /* 0x000ee20000000800 */
[----:B-1----:R-:W-:-:S02]  /*5b90*/  FMNMX.FTZ R135, R3, R135, !PT ;  /* 0x0000008703877209 */ /* 0x002fc40007810000 */
[----:B--2---:R-:W-:-:S03]  /*5ba0*/  FMNMX.FTZ R0, R0, R5, !PT ;  /* 0x0000000500007209 */ /* 0x004fc60007810000 */
[C---:B------:R-:W-:Y:S01]  /*5bb0*/  FMUL.FTZ R2, R135.reuse, c[0x0][0x2d0] ;  /* 0x0000b40087027a20 */ /* 0x040fe20000410000 */
[----:B------:R-:W-:Y:S02]  /*5bc0*/  FSETP.NEU.FTZ.AND P0, PT, R135, -INF , PT ;  /* 0xff8000008700780b */ /* 0x000fe40003f1d000 */
[----:B---3--:R-:W-:Y:S01]  /*5bd0*/  F2FP.PACK_AB R11, R196, R65 ;  /* 0x00000041c40b723e */ /* 0x008fe200000000ff */
[----:B------:R-:W1:Y:S01]  /*5be0*/  SHFL.BFLY PT, R4, R0, 0x1, 0x1f ;  /* 0x0c201f0000047f89 */ /* 0x000e6200000e0000 */
[----:B------:R-:W-:-:S05]  /*5bf0*/  FSEL R2, R2, RZ, P0 ;  /* 0x000000ff02027208 */ /* 0x000fca0000000000 */
[--C-:B------:R-:W-:Y:S01]  /*5c00*/  FFMA.FTZ R3, R55, c[0x0][0x2d0], -R2.reuse ;  /* 0x0000b40037037a23 */ /* 0x100fe20000010802 */
[C---:B------:R-:W-:Y:S03]  /*5c10*/  HMMA.16816.F32 R144, R8.reuse, R32, RZ ;  /* 0x000000200890723c */ /* 0x040fe600000018ff */
[----:B------:R2:W-:Y:S05]  /*5c20*/  MUFU.EX2 R221, R3 ;  /* 0x0000000300dd7308 */ /* 0x0005ea0000000800 */
[C---:B------:R-:W-:Y:S08]  /*5c30*/  HMMA.16816.F32 R184, R8.reuse, R28, RZ ;  /* 0x0000001c08b8723c */ /* 0x040ff000000018ff */
[----:B------:R-:W-:Y:S01]  /*5c40*/  HMMA.16816.F32 R180, R8, R24, RZ ;  /* 0x0000001808b4723c */ /* 0x000fe200000018ff */
[----:B--2---:R-:W-:-:S04]  /*5c50*/  FFMA.FTZ R3, R54, c[0x0][0x2d0], -R2 ;  /* 0x0000b40036037a23 */ /* 0x004fc80000010802 */
[----:B------:R1:W-:Y:S03]  /*5c60*/  MUFU.EX2 R208, R3 ;  /* 0x0000000300d07308 */ /* 0x0003e60000000800 */
[C---:B------:R-:W-:Y:S08]  /*5c70*/  HMMA.16816.F32 R176, R8.reuse, R20, RZ ;  /* 0x0000001408b0723c */ /* 0x040ff000000018ff */
[----:B------:R-:W-:Y:S01]  /*5c80*/  HMMA.16816.F32 R172, R8, R16, RZ ;  /* 0x0000001008ac723c */ /* 0x000fe200000018ff */
[----:B-1----:R-:W-:Y:S01]  /*5c90*/  FMNMX.FTZ R3, R4, R0, !PT ;  /* 0x0000000004037209 */ /* 0x002fe20007810000 */
[----:B------:R-:W-:-:S06]  /*5ca0*/  FFMA.FTZ R0, R57, c[0x0][0x2d0], -R2 ;  /* 0x0000b40039007a23 */ /* 0x000fcc0000010802 */
[C---:B------:R-:W-:Y:S01]  /*5cb0*/  HMMA.16816.F32 R168, R8.reuse, R36, RZ ;  /* 0x0000002408a8723c */ /* 0x040fe200000018ff */
[----:B------:R-:W-:Y:S01]  /*5cc0*/  FFMA.FTZ R4, R56, c[0x0][0x2d0], -R2 ;  /* 0x0000b40038047a23 */ /* 0x000fe20000010802 */
[C---:B------:R-:W-:Y:S01]  /*5cd0*/  FSETP.NEU.FTZ.AND P0, PT, R3.reuse, -INF , PT ;  /* 0xff8000000300780b */ /* 0x040fe20003f1d000 */
[----:B------:R1:W-:Y:S05]  /*5ce0*/  MUFU.EX2 R194, R0 ;  /* 0x0000000000c27308 */ /* 0x0003ea0000000800 */
[C---:B------:R-:W-:Y:S03]  /*5cf0*/  HMMA.16816.F32 R164, R8.reuse, R40, RZ ;  /* 0x0000002808a4723c */ /* 0x040fe600000018ff */
[----:B------:R-:W2:Y:S05]  /*5d00*/  MUFU.EX2 R197, R4 ;  /* 0x0000000400c57308 */ /* 0x000eaa0000000800 */
[----:B------:R-:W-:Y:S01]  /*5d10*/  HMMA.16816.F32 R160, R8, R44, RZ ;  /* 0x0000002c08a0723c */ /* 0x000fe200000018ff */
[----:B-1----:R-:W-:-:S07]  /*5d20*/  FMUL.FTZ R0, R3, c[0x0][0x2d0] ;  /* 0x0000b40003007a20 */ /* 0x002fce0000410000 */
[----:B------:R-:W-:Y:S01]  /*5d30*/  HMMA.16816.F32 R156, R8, R34, RZ ;  /* 0x00000022089c723c */ /* 0x000fe200000018ff */
[----:B------:R-:W-:Y:S02]  /*5d40*/  FSEL R0, R0, RZ, P0 ;  /* 0x000000ff00007208 */ /* 0x000fe40000000000 */
[----:B--2---:R-:W-:-:S03]  /*5d50*/  F2FP.PACK_AB R6, R197, R194 ;  /* 0x000000c2c506723e */ /* 0x004fc600000000ff */
[--C-:B------:R-:W-:Y:S02]  /*5d60*/  FFMA.FTZ R4, R14, c[0x0][0x2d0], -R0.reuse ;  /* 0x0000b4000e047a23 */ /* 0x100fe40000010800 */
[C---:B------:R-:W-:Y:S01]  /*5d70*/  HMMA.16816.F32 R152, R8.reuse, R30, RZ ;  /* 0x0000001e0898723c */ /* 0x040fe200000018ff */
[----:B------:R-:W-:Y:S01]  /*5d80*/  IMAD.MOV.U32 R14, RZ, RZ, R65 ;  /* 0x000000ffff0e7224 */ /* 0x000fe200078e0041 */
[----:B------:R1:W-:Y:S06]  /*5d90*/  MUFU.EX2 R220, R4 ;  /* 0x0000000400dc7308 */ /* 0x0003ec0000000800 */
[C---:B------:R-:W-:Y:S08]  /*5da0*/  HMMA.16816.F32 R148, R8.reuse, R26, RZ ;  /* 0x0000001a0894723c */ /* 0x040ff000000018ff */
[----:B------:R-:W-:Y:S01]  /*5db0*/  HMMA.16816.F32 R140, R8, R22, RZ ;  /* 0x00000016088c723c */ /* 0x000fe200000018ff */
[----:B-1----:R-:W-:-:S04]  /*5dc0*/  FFMA.FTZ R4, R15, c[0x0][0x2d0], -R0 ;  /* 0x0000b4000f047a23 */ /* 0x002fc80000010800 */
[----:B------:R1:W2:Y:S03]  /*5dd0*/  MUFU.EX2 R237, R4 ;  /* 0x0000000400ed7308 */ /* 0x0002a60000000800 */
[C---:B------:R-:W-:Y:S08]  /*5de0*/  HMMA.16816.F32 R128, R8.reuse, R18, RZ ;  /* 0x000000120880723c */ /* 0x040ff000000018ff */
[----:B------:R-:W-:Y:S01]  /*5df0*/  HMMA.16816.F32 R124, R8, R38, RZ ;  /* 0x00000026087c723c */ /* 0x000fe200000018ff */
[----:B-1----:R-:W-:Y:S01]  /*5e00*/  FFMA.FTZ R4, R48, c[0x0][0x2d0], -R0 ;  /* 0x0000b40030047a23 */ /* 0x002fe20000010800 */
[----:B--2---:R-:W-:-:S06]  /*5e10*/  F2FP.PACK_AB R5, R237, R220 ;  /* 0x000000dced05723e */ /* 0x004fcc00000000ff */
[C---:B------:R-:W-:Y:S01]  /*5e20*/  HMMA.16816.F32 R120, R8.reuse, R42, RZ ;  /* 0x0000002a0878723c */ /* 0x040fe200000018ff */
[----:B------:R1:W-:Y:S07]  /*5e30*/  MUFU.EX2 R234, R4 ;  /* 0x0000000400ea7308 */ /* 0x0003ee0000000800 */
[----:B------:R-:W-:Y:S07]  /*5e40*/  HMMA.16816.F32 R112, R8, R46, RZ ;  /* 0x0000002e0870723c */ /* 0x000fee00000018ff */
[----:B------:R-:W-:-:S02]  /*5e50*/  FFMA.FTZ R8, R64, c[0x0][0x2d0], -R13 ;  /* 0x0000b40040087a23 */ /* 0x000fc4000001080d */
[----:B-1----:R-:W-:Y:S02]  /*5e60*/  FFMA.FTZ R4, R49, c[0x0][0x2d0], -R0 ;  /* 0x0000b40031047a23 */ /* 0x002fe40000010800 */
[----:B------:R1:W-:Y:S08]  /*5e70*/  MUFU.EX2 R198, R8 ;  /* 0x0000000800c67308 */ /* 0x0003f00000000800 */
[----:B------:R2:W3:Y:S01]  /*5e80*/  MUFU.EX2 R230, R4 ;  /* 0x0000000400e67308 */ /* 0x0004e20000000800 */
[----:B-1----:R-:W-:-:S07]  /*5e90*/  FFMA.FTZ R8, R70, c[0x0][0x2d0], -R13 ;  /* 0x0000b40046087a23 */ /* 0x002fce000001080d */
[----:B------:R1:W-:Y:S01]  /*5ea0*/  MUFU.EX2 R238, R8 ;  /* 0x0000000800ee7308 */ /* 0x0003e20000000800 */
[----:B--2---:R-:W-:Y:S02]  /*5eb0*/  F2FP.PACK_AB R4, R208, R221 ;  /* 0x000000ddd004723e */ /* 0x004fe400000000ff */
[----:B---3--:R-:W-:-:S07]  /*5ec0*/  F2FP.PACK_AB R7, R230, R234 ;  /* 0x000000eae607723e */ /* 0x008fce00000000ff */
[----:B------:R-:W-:Y:S01]  /*5ed0*/  HMMA.16816.F32 R92, R4, R24, RZ ;  /* 0x00000018045c723c */ /* 0x000fe200000018ff */
[----:B-1----:R-:W-:-:S04]  /*5ee0*/  FFMA.FTZ R8, R69, c[0x0][0x2d0], -R13 ;  /* 0x0000b40045087a23 */ /* 0x002fc8000001080d */
[----:B------:R1:W-:Y:S03]  /*5ef0*/  MUFU.EX2 R235, R8 ;  /* 0x0000000800eb7308 */ /* 0x0003e60000000800 */
[C---:B------:R-:W-:Y:S01]  /*5f00*/  HMMA.16816.F32 R100, R4.reuse, R26, RZ ;  /* 0x0000001a0464723c */ /* 0x040fe200000018ff */
[----:B------:R-:W2:Y:S07]  /*5f10*/  LDSM.16.MT88.4 R24, [R226+0x900] ;  /* 0x00090000e218783b */ /* 0x000eae0000004200 */
[----:B------:R-:W-:Y:S01]  /*5f20*/  HMMA.16816.F32 R88, R4, R18, RZ ;  /* 0x000000120458723c */ /* 0x000fe200000018ff */
[----:B-1----:R-:W-:-:S07]  /*5f30*/  FFMA.FTZ R8, R71, c[0x0][0x2d0], -R13 ;  /* 0x0000b40047087a23 */ /* 0x002fce000001080d */
[C---:B------:R-:W-:Y:S01]  /*5f40*/  HMMA.16816.F32 R76, R4.reuse, R38, RZ ;  /* 0x00000026044c723c */ /* 0x040fe200000018ff */
[----:B------:R1:W3:Y:S07]  /*5f50*/  MUFU.EX2 R229, R8 ;  /* 0x0000000800e57308 */ /* 0x0002ee0000000800 */
[C---:B------:R-:W-:Y:S08]  /*5f60*/  HMMA.16816.F32 R80, R4.reuse, R20, RZ ;  /* 0x000000140450723c */ /* 0x040ff000000018ff */
[----:B------:R-:W-:Y:S01]  /*5f70*/  HMMA.16816.F32 R96, R4, R22, RZ ;  /* 0x000000160460723c */ /* 0x000fe200000018ff */
[----:B------:R-:W-:Y:S01]  /*5f80*/  LDSM.16.MT88.4 R20, [R228+0x900] ;  /* 0x00090000e414783b */ /* 0x000fe20000004200 */
[----:B-1----:R-:W-:Y:S01]  /*5f90*/  FFMA.FTZ R8, R61, c[0x0][0x2d0], -R12 ;  /* 0x0000b4003d087a23 */ /* 0x002fe2000001080c */
[----:B---3--:R-:W-:-:S03]  /*5fa0*/  F2FP.PACK_AB R10, R229, R235 ;  /* 0x000000ebe50a723e */ /* 0x008fc600000000ff */
[----:B------:R1:W-:Y:S02]  /*5fb0*/  MUFU.EX2 R199, R8 ;  /* 0x0000000800c77308 */ /* 0x0003e40000000800 */
[C---:B------:R-:W-:Y:S08]  /*5fc0*/  HMMA.16816.F32 R64, R4.reuse, R32, RZ ;  /* 0x000000200440723c */ /* 0x040ff000000018ff */
[----:B------:R-:W-:Y:S01]  /*5fd0*/  HMMA.16816.F32 R116, R4, R34, RZ ;  /* 0x000000220474723c */ /* 0x000fe200000018ff */
[----:B------:R-:W-:Y:S01]  /*5fe0*/  LDSM.16.MT88.4 R32, [R225+0x900] ;  /* 0x00090000e120783b */ /* 0x000fe20000004200 */
[----:B-1----:R-:W-:-:S06]  /*5ff0*/  FFMA.FTZ R8, R63, c[0x0][0x2d0], -R12 ;  /* 0x0000b4003f087a23 */ /* 0x002fcc000001080c */
[C---:B------:R-:W-:Y:S01]  /*6000*/  HMMA.16816.F32 R104, R4.reuse, R28, RZ ;  /* 0x0000001c0468723c */ /* 0x040fe200000018ff */
[----:B------:R1:W3:Y:S07]  /*6010*/  MUFU.EX2 R236, R8 ;  /* 0x0000000800ec7308 */ /* 0x0002ee0000000800 */
[----:B------:R-:W-:Y:S01]  /*6020*/  HMMA.16816.F32 R108, R4, R30, RZ ;  /* 0x0000001e046c723c */ /* 0x000fe200000018ff */
[----:B------:R-:W-:Y:S01]  /*6030*/  LDSM.16.MT88.4 R28, [R225+0x2100] ;  /* 0x00210000e11c783b */ /* 0x000fe20000004200 */
[----:B-1----:R-:W-:Y:S01]  /*6040*/  FFMA.FTZ R8, R62, c[0x0][0x2d0], -R12 ;  /* 0x0000b4003e087a23 */ /* 0x002fe2000001080c */
[----:B---3--:R-:W-:-:S03]  /*6050*/  F2FP.PACK_AB R9, R236, R199 ;  /* 0x000000c7ec09723e */ /* 0x008fc600000000ff */
[----:B------:R1:W-:Y:S02]  /*6060*/  MUFU.EX2 R232, R8 ;  /* 0x0000000800e87308 */ /* 0x0003e40000000800 */
[----:B-1----:R-:W-:Y:S02]  /*6070*/  FFMA.FTZ R8, R68, c[0x0][0x2d0], -R12 ;  /* 0x0000b40044087a23 */ /* 0x002fe4000001080c */
[----:B------:R-:W-:Y:S01]  /*6080*/  HMMA.16816.F32 R68, R4, R16, RZ ;  /* 0x000000100444723c */ /* 0x000fe200000018ff */
[----:B------:R-:W1:Y:S03]  /*6090*/  LDSM.16.MT88.4 R16, [R227+0x900] ;  /* 0x00090000e310783b */ /* 0x000e660000004200 */
[----:B------:R3:W4:Y:S02]  /*60a0*/  MUFU.EX2 R224, R8 ;  /* 0x0000000800e07308 */ /* 0x0007240000000800 */
[----:B---3--:R-:W-:Y:S01]  /*60b0*/  FFMA.FTZ R8, R58, c[0x0][0x2d0], -R2 ;  /* 0x0000b4003a087a23 */ /* 0x008fe20000010802 */
[----:B----4-:R-:W-:-:S05]  /*60c0*/  F2FP.PACK_AB R11, R224, R232 ;  /* 0x000000e8e00b723e */ /* 0x010fca00000000ff */
[----:B------:R3:W-:Y:S02]  /*60d0*/  MUFU.EX2 R239, R8 ;  /* 0x0000000800ef7308 */ /* 0x0007e40000000800 */
[--C-:B---3--:R-:W-:Y:S02]  /*60e0*/  FFMA.FTZ R8, R60, c[0x0][0x2d0], -R2.reuse ;  /* 0x0000b4003c087a23 */ /* 0x108fe40000010802 */
[----:B------:R-:W-:Y:S01]  /*60f0*/  HMMA.16816.F32 R60, R4, R36, RZ ;  /* 0x00000024043c723c */ /* 0x000fe200000018ff */
[----:B------:R-:W3:Y:S03]  /*6100*/  LDSM.16.MT88.4 R36, [R226+0x2100] ;  /* 0x00210000e224783b */ /* 0x000ee60000004200 */
[----:B------:R4:W1:Y:S02]  /*6110*/  MUFU.EX2 R223, R8 ;  /* 0x0000000800df7308 */ /* 0x0008640000000800 */
[----:B----4-:R-:W-:-:S02]  /*6120*/  FFMA.FTZ R8, R59, c[0x0][0x2d0], -R2 ;  /* 0x0000b4003b087a23 */ /* 0x010fc40000010802 */
[C---:B------:R-:W-:Y:S04]  /*6130*/  HMMA.16816.F32 R56, R4.reuse, R40, RZ ;  /* 0x000000280438723c */ /* 0x040fe800000018ff */
[----:B------:R4:W-:Y:S02]  /*6140*/  MUFU.EX2 R231, R8 ;  /* 0x0000000800e77308 */ /* 0x0009e40000000800 */
[----:B----4-:R-:W-:Y:S02]  /*6150*/  FFMA.FTZ R8, R72, c[0x0][0x2d0], -R2 ;  /* 0x0000b40048087a23 */ /* 0x010fe40000010802 */
[----:B------:R-:W-:Y:S01]  /*6160*/  HMMA.16816.F32 R72, R4, R42, RZ ;  /* 0x0000002a0448723c */ /* 0x000fe200000018ff */
[----:B------:R-:W4:Y:S03]  /*6170*/  LDSM.16.MT88.4 R40, [R228+0x2100] ;  /* 0x00210000e428783b */ /* 0x000f260000004200 */
[----:B------:R1:W1:Y:S02]  /*6180*/  MUFU.EX2 R233, R8 ;  /* 0x0000000800e97308 */ /* 0x0002640000000800 */
[----:B-1----:R-:W-:-:S06]  /*6190*/  FFMA.FTZ R8, R52, c[0x0][0x2d0], -R0 ;  /* 0x0000b40034087a23 */ /* 0x002fcc0000010800 */
[----:B------:R1:W-:Y:S02]  /*61a0*/  MUFU.EX2 R15, R8 ;  /* 0x00000008000f7308 */ /* 0x0003e40000000800 */
[----:B-1----:R-:W-:-:S06]  /*61b0*/  FFMA.FTZ R8, R51, c[0x0][0x2d0], -R0 ;  /* 0x0000b40033087a23 */ /* 0x002fcc0000010800 */
[----:B------:R1:W1:Y:S02]  /*61c0*/  MUFU.EX2 R206, R8 ;  /* 0x0000000800ce7308 */ /* 0x0002640000000800 */
[--C-:B-1----:R-:W-:Y:S02]  /*61d0*/  FFMA.FTZ R8, R50, c[0x0][0x2d0], -R0.reuse ;  /* 0x0000b40032087a23 */ /* 0x102fe40000010800 */
[----:B------:R-:W-:Y:S04]  /*61e0*/  HMMA.16816.F32 R48, R4, R44, RZ ;  /* 0x0000002c0430723c */ /* 0x000fe800000018ff */
[----:B------:R1:W-:Y:S02]  /*61f0*/  MUFU.EX2 R205, R8 ;  /* 0x0000000800cd7308 */ /* 0x0003e40000000800 */
[----:B-1----:R-:W-:-:S02]  /*6200*/  FFMA.FTZ R8, R53, c[0x0][0x2d0], -R0 ;  /* 0x0000b40035087a23 */ /* 0x002fc40000010800 */
[----:B------:R-:W-:Y:S01]  /*6210*/  HMMA.16816.F32 R52, R4, R46, RZ ;  /* 0x0000002e0434723c */ /* 0x000fe200000018ff */
[----:B------:R-:W1:Y:S03]  /*6220*/  LDSM.16.MT88.4 R44, [R227+0x2100] ;  /* 0x00210000e32c783b */ /* 0x000e660000004200 */
[----:B------:R2:W2:Y:S03]  /*6230*/  MUFU.EX2 R204, R8 ;  /* 0x0000000800cc7308 */ /* 0x0004a60000000800 */
[----:B------:R-:W-:Y:S02]  /*6240*/  F2FP.PACK_AB R4, R223, R239 ;  /* 0x000000efdf04723e */ /* 0x000fe400000000ff */
[----:B------:R-:W-:Y:S02]  /*6250*/  F2FP.PACK_AB R6, R233, R231 ;  /* 0x000000e7e906723e */ /* 0x000fe400000000ff */
[----:B------:R-:W-:-:S02]  /*6260*/  F2FP.PACK_AB R5, R206, R15 ;  /* 0x0000000fce05723e */ /* 0x000fc400000000ff */
[----:B--2---:R-:W-:Y:S02]  /*6270*/  F2FP.PACK_AB R8, R238, R198 ;  /* 0x000000c6ee08723e */ /* 0x004fe400000000ff */
[----:B------:R-:W-:-:S05]  /*6280*/  F2FP.PACK_AB R7, R204, R205 ;  /* 0x000000cdcc07723e */ /* 0x000fca00000000ff */
[----:B------:R-:W-:Y:S08]  /*6290*/  HMMA.16816.F32 R200, R8, R24, R184 ;  /* 0x0000001808c8723c */ /* 0x000ff000000018b8 */
[C---:B------:R-:W-:Y:S08]  /*62a0*/  HMMA.16816.F32 R80, R4.reuse, R16, R80 ;  /* 0x000000100450723c */ /* 0x040ff00000001850 */
[----:B---3--:R-:W-:Y:S08]  /*62b0*/  HMMA.16816.F32 R60, R4, R36, R60 ;  /* 0x00000024043c723c */ /* 0x008ff0000000183c */
[----:B------:R-:W-:Y:S01]  /*62c0*/  HMMA.16816.F32 R244, R8, R20, R180 ;  /* 0x0000001408f4723c */ /* 0x000fe200000018b4 */
[----:B------:R-:W-:Y:S01]  /*62d0*/  IMAD.MOV.U32 R187, RZ, RZ, R200 ;  /* 0x000000ffffbb7224 */ /* 0x000fe200078e00c8 */
[----:B------:R-:W-:Y:S01]  /*62e0*/  MOV R186, R201 ;  /* 0x000000c900ba7202 */ /* 0x000fe20000000f00 */
[----:B------:R-:W-:-:S02]  /*62f0*/  IMAD.MOV.U32 R185, RZ, RZ, R202 ;  /* 0x000000ffffb97224 */ /* 0x000fc400078e00ca */
[----:B------:R-:W-:Y:S02]  /*6300*/  IMAD.MOV.U32 R184, RZ, RZ, R203 ;  /* 0x000000ffffb87224 */ /* 0x000fe400078e00cb */
[----:B------:R-:W-:Y:S01]  /*6310*/  MOV R182, R193 ;  /* 0x000000c100b67202 */ /* 0x000fe20000000f00 */
[----:B------:R-:W-:Y:S01]  /*6320*/  HMMA.16816.F32 R248, R8, R26, R152 ;  /* 0x0000001a08f8723c */ /* 0x000fe20000001898 */
[----:B------:R-:W-:-:S06]  /*6330*/  IMAD.MOV.U32 R183, RZ, RZ, R192 ;  /* 0x000000ffffb77224 */ /* 0x000fcc00078e00c0 */
[----:B------:R-:W-:Y:S01]  /*6340*/  IMAD.MOV.U32 R152, RZ, RZ, R216 ;  /* 0x000000ffff987224 */ /* 0x000fe200078e00d8 */
[----:B------:R-:W-:Y:S01]  /*6350*/  HMMA.16816.F32 R144, R8, R32, R144 ;  /* 0x000000200890723c */ /* 0x000fe20000001890 */
[----:B------:R-:W-:Y:S01]  /*6360*/  IMAD.MOV.U32 R155, RZ, RZ, R183 ;  /* 0x000000ffff9b7224 */ /* 0x000fe200078e00b7 */
[----:B------:R-:W-:Y:S01]  /*6370*/  MOV R153, R197 ;  /* 0x000000c500997202 */ /* 0x000fe20000000f00 */
[----:B------:R-:W-:-:S05]  /*6380*/  IMAD.MOV.U32 R154, RZ, RZ, R196 ;  /* 0x000000ffff9a7224 */ /* 0x000fca00078e00c4 */
[----:B------:R-:W-:Y:S07]  /*6390*/  HMMA.16816.F32 R64, R4, R32, R64 ;  /* 0x000000200440723c */ /* 0x000fee0000001840 */
[----:B------:R-:W-:Y:S01]  /*63a0*/  MOV R32, R195 ;  /* 0x000000c300207202 */ /* 0x000fe20000000f00 */
[----:B------:R-:W-:Y:S01]  /*63b0*/  HMMA.16816.F32 R200, R8, R28, R172 ;  /* 0x0000001c08c8723c */ /* 0x000fe200000018ac */
[----:B------:R-:W-:-:S07]  /*63c0*/  IMAD.MOV.U32 R33, RZ, RZ, R194 ;  /* 0x000000ffff217224 */ /* 0x000fce00078e00c2 */
[C---:B----4-:R-:W-:Y:S08]  /*63d0*/  HMMA.16816.F32 R172, R8.reuse, R40, R164 ;  /* 0x0000002808ac723c */ /* 0x050ff000000018a4 */
[C---:B------:R-:W-:Y:S07]  /*63e0*/  HMMA.16816.F32 R216, R8.reuse, R22, R148 ;  /* 0x0000001608d8723c */ /* 0x040fee0000001894 */
[----:B------:R-:W-:Y:S01]  /*63f0*/  MOV R151, R182 ;  /* 0x000000b600977202 */ /* 0x000fe20000000f00 */
[----:B------:R-:W-:Y:S01]  /*6400*/  HMMA.16816.F32 R192, R8, R36, R168 ;  /* 0x0000002408c0723c */ /* 0x000fe200000018a8 */
[----:B------:R-:W-:Y:S01]  /*6410*/  MOV R148, R32 ;  /* 0x0000002000947202 */ /* 0x000fe20000000f00 */
[----:B------:R-:W-:-:S02]  /*6420*/  IMAD.MOV.U32 R150, RZ, RZ, R154 ;  /* 0x000000ffff967224 */ /* 0x000fc400078e009a */
[----:B------:R-:W-:-:S03]  /*6430*/  IMAD.MOV.U32 R149, RZ, RZ, R155 ;  /* 0x000000ffff957224 */ /* 0x000fc600078e009b */
[----:B------:R-:W-:Y:S01]  /*6440*/  IMAD.MOV.U32 R168, RZ, RZ, R210 ;  /* 0x000000ffffa87224 */ /* 0x000fe200078e00d2 */
[----:B-1----:R-:W-:Y:S01]  /*6450*/  HMMA.16816.F32 R164, R8, R44, R160 ;  /* 0x0000002c08a4723c */ /* 0x002fe200000018a0 */
[----:B------:R-:W-:Y:S01]  /*6460*/  IMAD.MOV.U32 R169, RZ, RZ, R209 ;  /* 0x000000ffffa97224 */ /* 0x000fe200078e00d1 */
[----:B------:R-:W-:Y:S01]  /*6470*/  MOV R170, R208 ;  /* 0x000000d000aa7202 */ /* 0x000fe20000000f00 */
[----:B------:R-:W-:-:S04]  /*6480*/  IMAD.MOV.U32 R171, RZ, RZ, R220 ;  /* 0x000000ffffab7224 */ /* 0x000fc800078e00dc */
[----:B------:R-:W-:Y:S01]  /*6490*/  MOV R163, R211 ;  /* 0x000000d300a37202 */ /* 0x000fe20000000f00 */
[----:B------:R-:W-:Y:S01]  /*64a0*/  IMAD.MOV.U32 R161, RZ, RZ, R199 ;  /* 0x000000ffffa17224 */ /* 0x000fe200078e00c7 */
[----:B------:R-:W-:Y:S01]  /*64b0*/  HMMA.16816.F32 R208, R8, R18, R140 ;  /* 0x0000001208d0723c */ /* 0x000fe2000000188c */
[----:B------:R-:W-:Y:S02]  /*64c0*/  IMAD.MOV.U32 R160, RZ, RZ, R198 ;  /* 0x000000ffffa07224 */ /* 0x000fe400078e00c6 */
[----:B------:R-:W-:-:S05]  /*64d0*/  IMAD.MOV.U32 R162, RZ, RZ, R223 ;  /* 0x000000ffffa27224 */ /* 0x000fca00078e00df */
[C---:B------:R-:W-:Y:S08]  /*64e0*/  HMMA.16816.F32 R140, R8.reuse, R42, R120 ;  /* 0x0000002a088c723c */ /* 0x040ff00000001878 */
[C---:B------:R-:W-:Y:S07]  /*64f0*/  HMMA.16816.F32 R212, R8.reuse, R16, R176 ;  /* 0x0000001008d4723c */ /* 0x040fee00000018b0 */
[----:B------:R-:W-:Y:S01]  /*6500*/  MOV R178, R222 ;  /* 0x000000de00b27202 */ /* 0x000fe20000000f00 */
[----:B------:R-:W-:Y:S01]  /*6510*/  HMMA.16816.F32 R156, R8, R34, R156 ;  /* 0x00000022089c723c */ /* 0x000fe2000000189c */
[----:B------:R-:W-:-:S07]  /*6520*/  IMAD.MOV.U32 R179, RZ, RZ, R221 ;  /* 0x000000ffffb37224 */ /* 0x000fce00078e00dd */
[C---:B------:R-:W-:Y:S07]  /*6530*/  HMMA.16816.F32 R196, R8.reuse, R30, R128 ;  /* 0x0000001e08c4723c */ /* 0x040fee0000001880 */
[----:B------:R-:W-:Y:S01]  /*6540*/  IMAD.MOV.U32 R130, RZ, RZ, R14 ;  /* 0x000000ffff827224 */ /* 0x000fe200078e000e */
[----:B------:R-:W-:Y:S01]  /*6550*/  HMMA.16816.F32 R180, R8, R38, R124 ;  /* 0x0000002608b4723c */ /* 0x000fe2000000187c */
[----:B------:R-:W-:-:S07]  /*6560*/  IMAD.MOV.U32 R131, RZ, RZ, R33 ;  /* 0x000000ffff837224 */ /* 0x000fce00078e0021 */
[----:B------:R-:W-:Y:S07]  /*6570*/  HMMA.16816.F32 R120, R8, R46, R112 ;  /* 0x0000002e0878723c */ /* 0x000fee0000001870 */
[----:B------:R-:W-:Y:S01]  /*6580*/  FFMA.FTZ R8, R151, c[0x0][0x2d0], -R13 ;  /* 0x0000b40097087a23 */ /* 0x000fe2000001080d */
[----:B------:R-:W-:Y:S01]  /*6590*/  HMMA.16816.F32 R220, R4, R20, R92 ;  /* 0x0000001404dc723c */ /* 0x000fe2000000185c */
[----:B------:R-:W-:Y:S01]  /*65a0*/  IMAD.MOV.U32 R9, RZ, RZ, R80 ;  /* 0x000000ffff097224 */ /* 0x000fe200078e0050 */
[----:B------:R-:W-:Y:S01]  /*65b0*/  MOV R151, R153 ;  /* 0x0000009900977202 */ /* 0x000fe20000000f00 */
[----:B------:R-:W-:Y:S01]  /*65c0*/  IMAD.MOV.U32 R112, RZ, RZ, R63 ;  /* 0x000000ffff707224 */ /* 0x000fe200078e003f */
[----:B------:R-:W-:Y:S01]  /*65d0*/  MOV R114, R148 ;  /* 0x0000009400727202 */ /* 0x000fe20000000f00 */
[----:B------:R-:W-:-:S02]  /*65e0*/  IMAD.MOV.U32 R80, RZ, RZ, R62 ;  /* 0x000000ffff507224 */ /* 0x000fc400078e003e */
[----:B------:R-:W-:Y:S01]  /*65f0*/  IMAD.MOV.U32 R92, RZ, RZ, R83 ;  /* 0x000000ffff5c7224 */ /* 0x000fe200078e0053 */
[----:B------:R-:W-:Y:S01]  /*6600*/  MOV R93, R82 ;  /* 0x00000052005d7202 */ /* 0x000fe20000000f00 */
[----:B------:R1:W-:Y:S01]  /*6610*/  MUFU.EX2 R83, R8 ;  /* 0x0000000800537308 */ /* 0x0003e20000000800 */
[----:B------:R-:W-:Y:S01]  /*6620*/  IMAD.MOV.U32 R82, RZ, RZ, R60 ;  /* 0x000000ffff527224 */ /* 0x000fe200078e003c */
[----:B------:R-:W-:Y:S01]  /*6630*/  HMMA.16816.F32 R56, R4, R40, R56 ;  /* 0x000000280438723c */ /* 0x000fe20000001838 */
[----:B------:R-:W-:Y:S01]  /*6640*/  IMAD.MOV.U32 R94, RZ, RZ, R81 ;  /* 0x000000ffff5e7224 */ /* 0x000fe200078e0051 */
[----:B------:R-:W-:Y:S01]  /*6650*/  MOV R81, R61 ;  /* 0x0000003d00517202 */ /* 0x000fe20000000f00 */
[----:B------:R-:W-:-:S05]  /*6660*/  IMAD.MOV.U32 R115, RZ, RZ, R130 ;  /* 0x000000ffff737224 */ /* 0x000fca00078e0082 */
[----:B------:R-:W-:Y:S01]  /*6670*/  HMMA.16816.F32 R88, R4, R30, R88 ;  /* 0x0000001e0458723c */ /* 0x000fe20000001858 */
[----:B-1----:R-:W-:-:S07]  /*6680*/  FFMA.FTZ R8, R152, c[0x0][0x2d0], -R13 ;  /* 0x0000b40098087a23 */ /* 0x002fce000001080d */
[C---:B------:R-:W-:Y:S01]  /*6690*/  HMMA.16816.F32 R32, R4.reuse, R34, R116 ;  /* 0x000000220420723c */ /* 0x040fe20000001874 */
[----:B------:R-:W-:Y:S01]  /*66a0*/  LDSM.16.MT88.4 R152, [R225+0x1100] ;  /* 0x00110000e198783b */ /* 0x000fe20000004200 */
[----:B------:R1:W2:Y:S06]  /*66b0*/  MUFU.EX2 R10, R8 ;  /* 0x00000008000a7308 */ /* 0x0002ac0000000800 */
[----:B------:R-:W-:Y:S01]  /*66c0*/  MOV R37, R58 ;  /* 0x0000003a00257202 */ /* 0x000fe20000000f00 */
[----:B------:R-:W-:Y:S01]  /*66d0*/  IMAD.MOV.U32 R36, RZ, RZ, R59 ;  /* 0x000000ffff247224 */ /* 0x000fe200078e003b */
[----:B------:R-:W-:Y:S01]  /*66e0*/  HMMA.16816.F32 R20, R4, R22, R100 ;  /* 0x000000160414723c */ /* 0x000fe20000001864 */
[----:B------:R-:W-:Y:S01]  /*66f0*/  IMAD.MOV.U32 R40, RZ, RZ, R57 ;  /* 0x000000ffff287224 */ /* 0x000fe200078e0039 */
[----:B------:R-:W-:Y:S01]  /*6700*/  MOV R117, R37 ;  /* 0x0000002500757202 */ /* 0x000fe20000000f00 */
[----:B------:R-:W-:Y:S01]  /*6710*/  IMAD.MOV.U32 R118, RZ, RZ, R36 ;  /* 0x000000ffff767224 */ /* 0x000fe200078e0024 */
[----:B------:R-:W-:Y:S01]  /*6720*/  MOV R59, R92 ;  /* 0x0000005c003b7202 */ /* 0x000fe20000000f00 */
[----:B------:R-:W-:-:S02]  /*6730*/  IMAD.MOV.U32 R57, RZ, RZ, R94 ;  /* 0x000000ffff397224 */ /* 0x000fc400078e005e */
[----:B------:R-:W-:Y:S01]  /*6740*/  IMAD.MOV.U32 R100, RZ, RZ, R160 ;  /* 0x000000ffff647224 */ /* 0x000fe200078e00a0 */
[C---:B------:R-:W-:Y:S01]  /*6750*/  HMMA.16816.F32 R36, R4.reuse, R38, R76 ;  /* 0x000000260424723c */ /* 0x040fe2000000184c */
[----:B-1----:R-:W-:Y:S01]  /*6760*/  FFMA.FTZ R8, R207, c[0x0][0x2d0], -R13 ;  /* 0x0000b400cf087a23 */ /* 0x002fe2000001080d */
[----:B------:R-:W-:Y:S01]  /*6770*/  LDSM.16.MT88.4 R76, [R225+0x2900] ;  /* 0x00290000e14c783b */ /* 0x000fe20000004200 */
[----:B------:R-:W-:Y:S01]  /*6780*/  IMAD.MOV.U32 R160, RZ, RZ, R187 ;  /* 0x000000ffffa07224 */ /* 0x000fe200078e00bb */
[----:B--2---:R-:W-:Y:S01]  /*6790*/  F2FP.PACK_AB R128, R10, R83 ;  /* 0x000000530a80723e */ /* 0x004fe200000000ff */
[----:B------:R1:W2:Y:S01]  /*67a0*/  MUFU.EX2 R60, R8 ;  /* 0x00000008003c7308 */ /* 0x0002a20000000800 */
[----:B------:R-:W-:Y:S02]  /*67b0*/  IMAD.MOV.U32 R58, RZ, RZ, R93 ;  /* 0x000000ffff3a7224 */ /* 0x000fe400078e005d */
[----:B------:R-:W-:Y:S01]  /*67c0*/  HMMA.16816.F32 R104, R4, R24, R104 ;  /* 0x000000180468723c */ /* 0x000fe20000001868 */
[----:B------:R-:W-:Y:S01]  /*67d0*/  LDSM.16.MT88.4 R92, [R226+0x2900] ;  /* 0x00290000e25c783b */ /* 0x000fe20000004200 */
[----:B------:R-:W-:-:S02]  /*67e0*/  IMAD.MOV.U32 R116, RZ, RZ, R40 ;  /* 0x000000ffff747224 */ /* 0x000fc400078e0028 */
[----:B------:R-:W-:Y:S02]  /*67f0*/  IMAD.MOV.U32 R103, RZ, RZ, R118 ;  /* 0x000000ffff677224 */ /* 0x000fe400078e0076 */
[----:B------:R-:W-:Y:S01]  /*6800*/  IMAD.MOV.U32 R102, RZ, RZ, R117 ;  /* 0x000000ffff667224 */ /* 0x000fe200078e0075 */
[----:B------:R-:W-:Y:S01]  /*6810*/  MOV R101, R116 ;  /* 0x0000007400657202 */ /* 0x000fe20000000f00 */
[C---:B------:R-:W-:Y:S01]  /*6820*/  HMMA.16816.F32 R24, R4.reuse, R26, R108 ;  /* 0x0000001a0418723c */ /* 0x040fe2000000186c */
[----:B------:R-:W-:Y:S01]  /*6830*/  LDSM.16.MT88.4 R108, [R228+0x2900] ;  /* 0x00290000e46c783b */ /* 0x000fe20000004200 */
[----:B-1----:R-:W-:Y:S01]  /*6840*/  FFMA.FTZ R8, R191, c[0x0][0x2d0], -R13 ;  /* 0x0000b400bf087a23 */ /* 0x002fe2000001080d */
[----:B--2---:R-:W-:Y:S01]  /*6850*/  MOV R31, R60 ;  /* 0x0000003c001f7202 */ /* 0x004fe20000000f00 */
[----:B------:R-:W-:Y:S01]  /*6860*/  IMAD.MOV.U32 R13, RZ, RZ, R56 ;  /* 0x000000ffff0d7224 */ /* 0x000fe200078e0038 */
[----:B------:R-:W-:Y:S01]  /*6870*/  MOV R191, R162 ;  /* 0x000000a200bf7202 */ /* 0x000fe20000000f00 */
[----:B------:R1:W-:Y:S01]  /*6880*/  MUFU.EX2 R16, R8 ;  /* 0x0000000800107308 */ /* 0x0003e20000000800 */
[----:B------:R-:W2:Y:S01]  /*6890*/  LDSM.16.MT88.4 R60, [R227+0x1100] ;  /* 0x00110000e33c783b */ /* 0x000ea20000004200 */
[----:B------:R-:W-:Y:S01]  /*68a0*/  MOV R162, R185 ;  /* 0x000000b900a27202 */ /* 0x000fe20000000f00 */
[----:B------:R-:W-:Y:S01]  /*68b0*/  IMAD.MOV.U32 R56, RZ, RZ, R9 ;  /* 0x000000ffff387224 */ /* 0x000fe200078e0009 */
[----:B------:R-:W-:Y:S01]  /*68c0*/  MOV R9, R171 ;  /* 0x000000ab00097202 */ /* 0x000fe20000000f00 */
[----:B------:R-:W-:Y:S01]  /*68d0*/  HMMA.16816.F32 R68, R4, R28, R68 ;  /* 0x0000001c0444723c */ /* 0x000fe20000001844 */
[----:B------:R-:W-:-:S07]  /*68e0*/  IMAD.MOV.U32 R119, RZ, RZ, R13 ;  /* 0x000000ffff777224 */ /* 0x000fce00078e000d */
[C---:B------:R-:W-:Y:S01]  /*68f0*/  HMMA.16816.F32 R48, R4.reuse, R44, R48 ;  /* 0x0000002c0430723c */ /* 0x040fe20000001830 */
[----:B-1----:R-:W-:Y:S02]  /*6900*/  FFMA.FTZ R8, R190, c[0x0][0x2d0], -R12 ;  /* 0x0000b400be087a23 */ /* 0x002fe4000001080c */
[----:B------:R-:W-:Y:S02]  /*6910*/  IMAD.MOV.U32 R190, RZ, RZ, R163 ;  /* 0x000000ffffbe7224 */ /* 0x000fe400078e00a3 */
[----:B------:R1:W-:Y:S01]  /*6920*/  MUFU.EX2 R207, R8 ;  /* 0x0000000800cf7308 */ /* 0x0003e20000000800 */
[----:B------:R-:W-:Y:S02]  /*6930*/  IMAD.MOV.U32 R163, RZ, RZ, R184 ;  /* 0x000000ffffa37224 */ /* 0x000fe400078e00b8 */
[----:B------:R-:W-:Y:S08]  /*6940*/  HMMA.16816.F32 R44, R4, R46, R52 ;  /* 0x0000002e042c723c */ /* 0x000ff00000001834 */
[----:B------:R-:W-:Y:S01]  /*6950*/  MOV R11, R71 ;  /* 0x00000047000b7202 */ /* 0x000fe20000000f00 */
[----:B------:R-:W-:Y:S01]  /*6960*/  IMAD.MOV.U32 R71, RZ, RZ, R131 ;  /* 0x000000ffff477224 */ /* 0x000fe200078e0083 */
[----:B------:R-:W-:Y:S01]  /*6970*/  MOV R177, R68 ;  /* 0x0000004400b17202 */ /* 0x000fe20000000f00 */
[----:B------:R-:W-:Y:S01]  /*6980*/  IMAD.MOV.U32 R176, RZ, RZ, R69 ;  /* 0x000000ffffb07224 */ /* 0x000fe200078e0045 */
[----:B------:R-:W-:Y:S01]  /*6990*/  MOV R68, R151 ;  /* 0x0000009700447202 */ /* 0x000fe20000000f00 */
[----:B------:R-:W-:-:S02]  /*69a0*/  IMAD.MOV.U32 R113, RZ, RZ, R70 ;  /* 0x000000ffff717224 */ /* 0x000fc400078e0046 */
[----:B-1----:R-:W-:Y:S01]  /*69b0*/  FFMA.FTZ R8, R189, c[0x0][0x2d0], -R12 ;  /* 0x0000b400bd087a23 */ /* 0x002fe2000001080c */
[----:B------:R-:W-:Y:S01]  /*69c0*/  MOV R189, R168 ;  /* 0x000000a800bd7202 */ /* 0x000fe20000000f00 */
[----:B------:R-:W-:Y:S02]  /*69d0*/  IMAD.MOV.U32 R69, RZ, RZ, R150 ;  /* 0x000000ffff457224 */ /* 0x000fe400078e0096 */
[----:B------:R1:W3:Y:S01]  /*69e0*/  MUFU.EX2 R41, R8 ;  /* 0x0000000800297308 */ /* 0x0002e20000000800 */
[----:B------:R-:W-:Y:S01]  /*69f0*/  IMAD.MOV.U32 R70, RZ, RZ, R149 ;  /* 0x000000ffff467224 */ /* 0x000fe200078e0095 */
[----:B------:R-:W-:Y:S01]  /*6a00*/  MOV R118, R189 ;  /* 0x000000bd00767202 */ /* 0x000fe20000000f00 */
[----:B------:R-:W-:Y:S02]  /*6a10*/  IMAD.MOV.U32 R189, RZ, RZ, R176 ;  /* 0x000000ffffbd7224 */ /* 0x000fe400078e00b0 */
[----:B-1----:R-:W-:Y:S02]  /*6a20*/  FFMA.FTZ R8, R188, c[0x0][0x2d0], -R12 ;  /* 0x0000b400bc087a23 */ /* 0x002fe4000001080c */
[----:B------:R-:W-:-:S02]  /*6a30*/  IMAD.MOV.U32 R188, RZ, RZ, R169 ;  /* 0x000000ffffbc7224 */ /* 0x000fc400078e00a9 */
[----:B------:R1:W4:Y:S01]  /*6a40*/  MUFU.EX2 R14, R8 ;  /* 0x00000008000e7308 */ /* 0x0003220000000800 */
[----:B---3--:R-:W-:Y:S02]  /*6a50*/  IMAD.MOV.U32 R30, RZ, RZ, R41 ;  /* 0x000000ffff1e7224 */ /* 0x008fe400078e0029 */
[----:B------:R-:W-:Y:S01]  /*6a60*/  HMMA.16816.F32 R40, R4, R42, R72 ;  /* 0x0000002a0428723c */ /* 0x000fe20000001848 */
[----:B------:R-:W-:Y:S01]  /*6a70*/  IMAD.MOV.U32 R117, RZ, RZ, R188 ;  /* 0x000000ffff757224 */ /* 0x000fe200078e00bc */
[----:B------:R-:W-:Y:S02]  /*6a80*/  MOV R188, R177 ;  /* 0x000000b100bc7202 */ /* 0x000fe40000000f00 */
[----:B------:R-:W-:-:S03]  /*6a90*/  F2FP.PACK_AB R129, R30, R207 ;  /* 0x000000cf1e81723e */ /* 0x000fc600000000ff */
[----:B------:R-:W-:Y:S01]  /*6aa0*/  MOV R72, R188 ;  /* 0x000000bc00487202 */ /* 0x000fe20000000f00 */
[----:B------:R-:W-:Y:S02]  /*6ab0*/  IMAD.MOV.U32 R73, RZ, RZ, R189 ;  /* 0x000000ffff497224 */ /* 0x000fe400078e00bd */
[----:B-1----:R-:W-:Y:S02]  /*6ac0*/  FFMA.FTZ R8, R139, c[0x0][0x2d0], -R12 ;  /* 0x0000b4008b087a23 */ /* 0x002fe4000001080c */
[----:B------:R-:W-:Y:S02]  /*6ad0*/  IMAD.MOV.U32 R12, RZ, RZ, R170 ;  /* 0x000000ffff0c7224 */ /* 0x000fe400078e00aa */
[----:B------:R1:W-:Y:S01]  /*6ae0*/  MUFU.EX2 R139, R8 ;  /* 0x00000008008b7308 */ /* 0x0003e20000000800 */
[----:B------:R-:W3:Y:S01]  /*6af0*/  LDSM.16.MT88.4 R168, [R226+0x1100] ;  /* 0x00110000e2a8783b */ /* 0x000ee20000004200 */
[----:B------:R-:W-:Y:S02]  /*6b00*/  IMAD.MOV.U32 R116, RZ, RZ, R12 ;  /* 0x000000ffff747224 */ /* 0x000fe400078e000c */
[----:B------:R-:W-:Y:S01]  /*6b10*/  IMAD.MOV.U32 R12, RZ, RZ, R191 ;  /* 0x000000ffff0c7224 */ /* 0x000fe200078e00bf */
[----:B------:R-:W-:Y:S01]  /*6b20*/  MOV R191, R11 ;  /* 0x0000000b00bf7202 */ /* 0x000fe20000000f00 */
[----:B------:R-:W-:-:S04]  /*6b30*/  IMAD.MOV.U32 R11, RZ, RZ, R179 ;  /* 0x000000ffff0b7224 */ /* 0x000fc800078e00b3 */
[----:B------:R-:W-:Y:S02]  /*6b40*/  IMAD.MOV.U32 R75, RZ, RZ, R191 ;  /* 0x000000ffff4b7224 */ /* 0x000fe400078e00bf */
[----:B-1----:R-:W-:-:S04]  /*6b50*/  FFMA.FTZ R8, R134, c[0x0][0x2d0], -R2 ;  /* 0x0000b40086087a23 */ /* 0x002fc80000010802 */
[----:B------:R1:W-:Y:S02]  /*6b60*/  MUFU.EX2 R134, R8 ;  /* 0x0000000800867308 */ /* 0x0003e40000000800 */
[----:B-1----:R-:W-:-:S06]  /*6b70*/  FFMA.FTZ R8, R132, c[0x0][0x2d0], -R2 ;  /* 0x0000b40084087a23 */ /* 0x002fcc0000010802 */
[----:B------:R1:W1:Y:S02]  /*6b80*/  MUFU.EX2 R132, R8 ;  /* 0x0000000800847308 */ /* 0x0002640000000800 */
[--C-:B-1----:R-:W-:Y:S01]  /*6b90*/  FFMA.FTZ R8, R133, c[0x0][0x2d0], -R2.reuse ;  /* 0x0000b40085087a23 */ /* 0x102fe20000010802 */
[----:B------:R-:W-:Y:S01]  /*6ba0*/  MOV R133, R16 ;  /* 0x0000001000857202 */ /* 0x000fe20000000f00 */
[----:B------:R-:W-:Y:S01]  /*6bb0*/  FFMA.FTZ R2, R138, c[0x0][0x2d0], -R2 ;  /* 0x0000b4008a027a23 */ /* 0x000fe20000010802 */
[----:B------:R-:W-:Y:S01]  /*6bc0*/  HMMA.16816.F32 R16, R4, R18, R96 ;  /* 0x000000120410723c */ /* 0x000fe20000001860 */
[----:B----4-:R-:W-:Y:S02]  /*6bd0*/  IMAD.MOV.U32 R138, RZ, RZ, R14 ;  /* 0x000000ffff8a7224 */ /* 0x010fe400078e000e */
[----:B------:R1:W-:Y:S01]  /*6be0*/  MUFU.EX2 R29, R8 ;  /* 0x00000008001d7308 */ /* 0x0003e20000000800 */
[----:B------:R-:W-:Y:S01]  /*6bf0*/  F2FP.PACK_AB R130, R133, R31 ;  /* 0x0000001f8582723e */ /* 0x000fe200000000ff */
[----:B------:R-:W-:Y:S01]  /*6c00*/  LDSM.16.MT88.4 R4, [R227+0x2900] ;  /* 0x00290000e304783b */ /* 0x000fe20000004200 */
[----:B------:R-:W-:Y:S01]  /*6c10*/  F2FP.PACK_AB R124, R132, R134 ;  /* 0x00000086847c723e */ /* 0x000fe200000000ff */
[----:B------:R-:W-:Y:S01]  /*6c20*/  IMAD.MOV.U32 R99, RZ, RZ, R161 ;  /* 0x000000ffff637224 */ /* 0x000fe200078e00a1 */
[----:B------:R-:W-:Y:S01]  /*6c30*/  F2FP.PACK_AB R131, R139, R138 ;  /* 0x0000008a8b83723e */ /* 0x000fe200000000ff */
[----:B------:R-:W-:-:S02]  /*6c40*/  IMAD.MOV.U32 R161, RZ, RZ, R186 ;  /* 0x000000ffffa17224 */ /* 0x000fc400078e00ba */
[----:B------:R-:W4:Y:S01]  /*6c50*/  MUFU.EX2 R28, R2 ;  /* 0x00000002001c7308 */ /* 0x000f220000000800 */
[----:B------:R-:W3:Y:S03]  /*6c60*/  LDSM.16.MT88.4 R184, [R228+0x1100] ;  /* 0x00110000e4b8783b */ /* 0x000ee60000004200 */
[----:B--2---:R-:W-:Y:S01]  /*6c70*/  HMMA.16816.F32 R52, R128, R60, R212 ;  /* 0x0000003c8034723c */ /* 0x004fe200000018d4 */
[----:B-1----:R-:W-:Y:S01]  /*6c80*/  MOV R8, R119 ;  /* 0x0000007700087202 */ /* 0x002fe20000000f00 */
[----:B------:R-:W-:Y:S02]  /*6c90*/  IMAD.MOV.U32 R119, RZ, RZ, R190 ;  /* 0x000000ffff777224 */ /* 0x000fe400078e00be */
[----:B------:R-:W-:-:S03]  /*6ca0*/  IMAD.MOV.U32 R190, RZ, RZ, R113 ;  /* 0x000000ffffbe7224 */ /* 0x000fc600078e0071 */
[----:B------:R-:W-:Y:S01]  /*6cb0*/  MOV R214, R69 ;  /* 0x0000004500d67202 */ /* 0x000fe20000000f00 */
[----:B------:R-:W-:Y:S01]  /*6cc0*/  IMAD.MOV.U32 R113, RZ, RZ, R178 ;  /* 0x000000ffff717224 */ /* 0x000fe200078e00b2 */
[C---:B------:R-:W-:Y:S01]  /*6cd0*/  HMMA.16816.F32 R144, R128.reuse, R152, R144 ;  /* 0x000000988090723c */ /* 0x040fe20000001890 */
[----:B------:R-:W-:Y:S01]  /*6ce0*/  IMAD.MOV.U32 R215, RZ, RZ, R68 ;  /* 0x000000ffffd77224 */ /* 0x000fe200078e0044 */
[----:B----4-:R-:W-:Y:S01]  /*6cf0*/  F2FP.PACK_AB R126, R28, R29 ;  /* 0x0000001d1c7e723e */ /* 0x010fe200000000ff */
[----:B------:R-:W-:Y:S01]  /*6d00*/  FFMA.FTZ R2, R87, c[0x0][0x2d0], -R0 ;  /* 0x0000b40057027a23 */ /* 0x000fe20000010800 */
[----:B------:R-:W-:Y:S01]  /*6d10*/  MOV R74, R190 ;  /* 0x000000be004a7202 */ /* 0x000fe20000000f00 */
[----:B------:R-:W-:Y:S02]  /*6d20*/  IMAD.MOV.U32 R213, RZ, RZ, R70 ;  /* 0x000000ffffd57224 */ /* 0x000fe400078e0046 */
[----:B------:R1:W-:Y:S01]  /*6d30*/  MUFU.EX2 R14, R2 ;  /* 0x00000002000e7308 */ /* 0x0003e20000000800 */
[----:B------:R-:W-:Y:S01]  /*6d40*/  IMAD.MOV.U32 R212, RZ, RZ, R71 ;  /* 0x000000ffffd47224 */ /* 0x000fe200078e0047 */
[C---:B---3--:R-:W-:Y:S08]  /*6d50*/  HMMA.16816.F32 R160, R128.reuse, R168, R160 ;  /* 0x000000a880a0723c */ /* 0x048ff000000018a0 */
[----:B------:R-:W-:Y:S01]  /*6d60*/  HMMA.16816.F32 R68, R128, R76, R200 ;  /* 0x0000004c8044723c */ /* 0x000fe200000018c8 */
[----:B-1----:R-:W-:-:S06]  /*6d70*/  FFMA.FTZ R2, R86, c[0x0][0x2d0], -R0 ;  /* 0x0000b40056027a23 */ /* 0x002fcc0000010800 */
[----:B------:R-:W-:Y:S01]  /*6d80*/  MOV R201, R101 ;  /* 0x0000006500c97202 */ /* 0x000fe20000000f00 */
[----:B------:R-:W-:Y:S01]  /*6d90*/  IMAD.MOV.U32 R202, RZ, RZ, R102 ;  /* 0x000000ffffca7224 */ /* 0x000fe200078e0066 */
[----:B------:R-:W-:Y:S01]  /*6da0*/  MOV R203, R103 ;  /* 0x0000006700cb7202 */ /* 0x000fe20000000f00 */
[----:B------:R1:W2:Y:S01]  /*6db0*/  MUFU.EX2 R13, R2 ;  /* 0x00000002000d7308 */ /* 0x0002a20000000800 */
[----:B------:R-:W-:Y:S01]  /*6dc0*/  HMMA.16816.F32 R176, R128, R184, R244 ;  /* 0x000000b880b0723c */ /* 0x000fe200000018f4 */
[----:B------:R-:W-:Y:S02]  /*6dd0*/  IMAD.MOV.U32 R200, RZ, RZ, R8 ;  /* 0x000000ffffc87224 */ /* 0x000fe400078e0008 */
[----:B------:R-:W-:-:S04]  /*6de0*/  IMAD.MOV.U32 R8, RZ, RZ, R119 ;  /* 0x000000ffff087224 */ /* 0x000fc800078e0077 */
[----:B------:R-:W-:Y:S01]  /*6df0*/  IMAD.MOV.U32 R244, RZ, RZ, R100 ;  /* 0x000000fffff47224 */ /* 0x000fe200078e0064 */
[----:B------:R-:W-:Y:S01]  /*6e00*/  HMMA.16816.F32 R188, R128, R186, R216 ;  /* 0x000000ba80bc723c */ /* 0x000fe200000018d8 */
[----:B------:R-:W-:Y:S01]  /*6e10*/  IMAD.MOV.U32 R246, RZ, RZ, R83 ;  /* 0x000000fffff67224 */ /* 0x000fe200078e0053 */
[----:B------:R-:W-:Y:S01]  /*6e20*/  MOV R247, R10 ;  /* 0x0000000a00f77202 */ /* 0x000fe20000000f00 */
[----:B------:R-:W-:Y:S01]  /*6e30*/  IMAD.MOV.U32 R10, RZ, RZ, R113 ;  /* 0x000000ffff0a7224 */ /* 0x000fe200078e0071 */
[----:B------:R-:W-:Y:S01]  /*6e40*/  MOV R245, R99 ;  /* 0x0000006300f57202 */ /* 0x000fe20000000f00 */
[----:B-1----:R-:W-:-:S03]  /*6e50*/  FFMA.FTZ R2, R85, c[0x0][0x2d0], -R0 ;  /* 0x0000b40055027a23 */ /* 0x002fc60000010800 */
[C---:B------:R-:W-:Y:S01]  /*6e60*/  HMMA.16816.F32 R100, R128.reuse, R108, R172 ;  /* 0x0000006c8064723c */ /* 0x040fe200000018ac */
[----:B------:R-:W-:Y:S01]  /*6e70*/  FFMA.FTZ R0, R84, c[0x0][0x2d0], -R0 ;  /* 0x0000b40054007a23 */ /* 0x000fe20000010800 */
[----:B--2---:R-:W-:Y:S02]  /*6e80*/  F2FP.PACK_AB R125, R13, R14 ;  /* 0x0000000e0d7d723e */ /* 0x004fe400000000ff */
[----:B------:R-:W-:Y:S01]  /*6e90*/  MOV R219, R115 ;  /* 0x0000007300db7202 */ /* 0x000fe20000000f00 */
[----:B------:R-:W-:Y:S03]  /*6ea0*/  MUFU.EX2 R2, R2 ;  /* 0x0000000200027308 */ /* 0x000fe60000000800 */
[C---:B------:R-:W-:Y:S05]  /*6eb0*/  HMMA.16816.F32 R84, R128.reuse, R92, R192 ;  /* 0x0000005c8054723c */ /* 0x040fea00000018c0 */
[----:B------:R-:W1:Y:S02]  /*6ec0*/  MUFU.EX2 R0, R0 ;  /* 0x0000000000007308 */ /* 0x000e640000000800 */
[----:B------:R-:W-:Y:S01]  /*6ed0*/  MOV R193, R118 ;  /* 0x0000007600c17202 */ /* 0x000fe20000000f00 */
[----:B------:R-:W-:Y:S01]  /*6ee0*/  HMMA.16816.F32 R172, R128, R170, R248 ;  /* 0x000000aa80ac723c */ /* 0x000fe200000018f8 */
[----:B------:R-:W-:Y:S01]  /*6ef0*/  IMAD.MOV.U32 R194, RZ, RZ, R117 ;  /* 0x000000ffffc27224 */ /* 0x000fe200078e0075 */
[----:B------:R-:W-:-:S02]  /*6f00*/  MOV R195, R116 ;  /* 0x0000007400c37202 */ /* 0x000fc40000000f00 */
[----:B------:R-:W-:-:S03]  /*6f10*/  MOV R192, R112 ;  /* 0x0000007000c07202 */ /* 0x000fc60000000f00 */
[----:B------:R-:W-:Y:S01]  /*6f20*/  IMAD.MOV.U32 R249, RZ, RZ, R82 ;  /* 0x000000fffff97224 */ /* 0x000fe200078e0052 */
[----:B------:R-:W-:Y:S01]  /*6f30*/  MOV R250, R81 ;  /* 0x0000005100fa7202 */ /* 0x000fe20000000f00 */
[----:B------:R-:W-:Y:S01]  /*6f40*/  IMAD.MOV.U32 R251, RZ, RZ, R80 ;  /* 0x000000fffffb7224 */ /* 0x000fe200078e0050 */
[----:B------:R-:W-:Y:S01]  /*6f50*/  MOV R248, R114 ;  /* 0x0000007200f87202 */ /* 0x000fe20000000f00 */
[----:B------:R-:W-:Y:S01]  /*6f60*/  IMAD.MOV.U32 R217, RZ, RZ, R249 ;  /* 0x000000ffffd97224 */ /* 0x000fe200078e00f9 */
[----:B------:R-:W-:Y:S01]  /*6f70*/  MOV R218, R250 ;  /* 0x000000fa00da7202 */ /* 0x000fe20000000f00 */
[----:B------:R-:W-:Y:S01]  /*6f80*/  IMAD.MOV.U32 R249, RZ, RZ, R193 ;  /* 0x000000fffff97224 */ /* 0x000fe200078e00c1 */
[----:B-1----:R-:W-:Y:S01]  /*6f90*/  F2FP.PACK_AB R127, R0, R2 ;  /* 0x00000002007f723e */ /* 0x002fe200000000ff */
[----:B------:R-:W-:Y:S01]  /*6fa0*/  HMMA.16816.F32 R80, R128, R78, R196 ;  /* 0x0000004e8050723c */ /* 0x000fe200000018c4 */
[----:B------:R-:W-:Y:S01]  /*6fb0*/  MOV R216, R248 ;  /* 0x000000f800d87202 */ /* 0x000fe20000000f00 */
[----:B------:R-:W-:Y:S01]  /*6fc0*/  IMAD.MOV.U32 R193, RZ, RZ, R201 ;  /* 0x000000ffffc17224 */ /* 0x000fe200078e00c9 */
[----:B------:R-:W-:Y:S01]  /*6fd0*/  MOV R250, R194 ;  /* 0x000000c200fa7202 */ /* 0x000fe20000000f00 */
[----:B------:R-:W-:Y:S01]  /*6fe0*/  IMAD.MOV.U32 R201, RZ, RZ, R213 ;  /* 0x000000ffffc97224 */ /* 0x000fe200078e00d5 */
[----:B------:R-:W-:Y:S01]  /*6ff0*/  MOV R248, R192 ;  /* 0x000000c000f87202 */ /* 0x000fe20000000f00 */
[----:B------:R-:W-:Y:S01]  /*7000*/  IMAD.MOV.U32 R213, RZ, RZ, R245 ;  /* 0x000000ffffd57224 */ /* 0x000fe200078e00f5 */
[----:B------:R-:W-:Y:S01]  /*7010*/  MOV R192, R200 ;  /* 0x000000c800c07202 */ /* 0x000fe20000000f00 */
[----:B------:R-:W-:Y:S01]  /*7020*/  HMMA.16816.F32 R148, R124, R152, R64 ;  /* 0x000000987c94723c */ /* 0x000fe20000001840 */
[----:B------:R-:W-:Y:S01]  /*7030*/  IMAD.MOV.U32 R199, RZ, RZ, R249 ;  /* 0x000000ffffc77224 */ /* 0x000fe200078e00f9 */
[----:B------:R-:W-:-:S02]  /*7040*/  MOV R194, R202 ;  /* 0x000000ca00c27202 */ /* 0x000fc40000000f00 */
[----:B------:R-:W-:-:S04]  /*7050*/  MOV R200, R212 ;  /* 0x000000d400c87202 */ /* 0x000fc80000000f00 */
[----:B------:R-:W-:Y:S01]  /*7060*/  HMMA.16816.F32 R64, R128, R62, R208 ;  /* 0x0000003e8040723c */ /* 0x000fe200000018d0 */
[----:B------:R-:W-:Y:S01]  /*7070*/  FADD.FTZ R8, R8, R199 ;  /* 0x000000c708087221 */ /* 0x000fe20000010000 */
[----:B------:R-:W-:Y:S01]  /*7080*/  MOV R202, R214 ;  /* 0x000000d600ca7202 */ /* 0x000fe20000000f00 */
[----:B------:R-:W-:Y:S01]  /*7090*/  IMAD.MOV.U32 R249, RZ, RZ, R201 ;  /* 0x000000fffff97224 */ /* 0x000fe200078e00c9 */
[----:B------:R-:W-:-:S03]  /*70a0*/  MOV R212, R244 ;  /* 0x000000f400d47202 */ /* 0x000fc60000000f00 */
[----:B------:R-:W-:Y:S01]  /*70b0*/  IMAD.MOV.U32 R211, RZ, RZ, R219 ;  /* 0x000000ffffd37224 */ /* 0x000fe200078e00db */
[----:B------:R-:W-:Y:S01]  /*70c0*/  MOV R210, R216 ;  /* 0x000000d800d27202 */ /* 0x000fe20000000f00 */
[----:B------:R-:W-:Y:S01]  /*70d0*/  IMAD.MOV.U32 R219, RZ, RZ, R251 ;  /* 0x000000ffffdb7224 */ /* 0x000fe200078e00fb */
[----:B------:R-:W-:Y:S01]  /*70e0*/  MOV R208, R250 ;  /* 0x000000fa00d07202 */ /* 0x000fe20000000f00 */
[----:B------:R-:W-:Y:S01]  /*70f0*/  IMAD.MOV.U32 R251, RZ, RZ, R195 ;  /* 0x000000fffffb7224 */ /* 0x000fe200078e00c3 */
[----:B------:R-:W-:Y:S01]  /*7100*/  HMMA.16816.F32 R112, R128, R110, R140 ;  /* 0x0000006e8070723c */ /* 0x000fe2000000188c */
[----:B------:R-:W-:Y:S01]  /*7110*/  FADD.FTZ R8, R210, R8 ;  /* 0x00000008d2087221 */ /* 0x000fe20000010000 */
[----:B------:R-:W-:Y:S01]  /*7120*/  MOV R214, R239 ;  /* 0x000000ef00d67202 */ /* 0x000fe20000000f00 */
[----:B------:R-:W-:Y:S01]  /*7130*/  IMAD.MOV.U32 R209, RZ, RZ, R251 ;  /* 0x000000ffffd17224 */ /* 0x000fe200078e00fb */
[----:B------:R-:W-:Y:S01]  /*7140*/  MOV R216, R192 ;  /* 0x000000c000d87202 */ /* 0x000fe20000000f00 */
[----:B------:R-:W-:-:S02]  /*7150*/  FADD.FTZ R10, R10, R208 ;  /* 0x000000d00a0a7221 */ /* 0x000fc40000010000 */
[----:B------:R-:W-:Y:S01]  /*7160*/  MOV R143, R248 ;  /* 0x000000f8008f7202 */ /* 0x000fe20000000f00 */
[----:B------:R-:W-:Y:S01]  /*7170*/  IMAD.MOV.U32 R195, RZ, RZ, R203 ;  /* 0x000000ffffc37224 */ /* 0x000fe200078e00cb */
[----:B------:R-:W-:Y:S01]  /*7180*/  MOV R248, R200 ;  /* 0x000000c800f87202 */ /* 0x000fe20000000f00 */
[----:B------:R-:W-:Y:S01]  /*7190*/  IMAD.MOV.U32 R203, RZ, RZ, R215 ;  /* 0x000000ffffcb7224 */ /* 0x000fe200078e00d7 */
[----:B------:R-:W-:Y:S01]  /*71a0*/  MOV R250, R202 ;  /* 0x000000ca00fa7202 */ /* 0x000fe20000000f00 */
[----:B------:R-:W-:Y:S01]  /*71b0*/  FADD.FTZ R11, R11, R209 ;  /* 0x000000d10b0b7221 */ /* 0x000fe20000010000 */
[----:B------:R-:W-:Y:S01]  /*71c0*/  MOV R192, R212 ;  /* 0x000000d400c07202 */ /* 0x000fe20000000f00 */
[----:B------:R-:W-:Y:S01]  /*71d0*/  IMAD.MOV.U32 R215, RZ, RZ, R238 ;  /* 0x000000ffffd77224 */ /* 0x000fe200078e00ee */
[----:B------:R-:W-:Y:S01]  /*71e0*/  MOV R244, R237 ;  /* 0x000000ed00f47202 */ /* 0x000fe20000000f00 */
[----:B------:R-:W-:Y:S01]  /*71f0*/  FADD.FTZ R10, R211, R10 ;  /* 0x0000000ad30a7221 */ /* 0x000fe20000010000 */
[----:B------:R-:W-:Y:S01]  /*7200*/  HMMA.16816.F32 R116, R128, R4, R164 ;  /* 0x000000048074723c */ /* 0x000fe200000018a4 */
[----:B------:R-:W-:-:S02]  /*7210*/  FADD.FTZ R8, R249, R8 ;  /* 0x00000008f9087221 */ /* 0x000fc40000010000 */
[----:B------:R-:W-:Y:S02]  /*7220*/  IMAD.MOV.U32 R140, RZ, RZ, R217 ;  /* 0x000000ffff8c7224 */ /* 0x000fe400078e00d9 */
        /* <DEDUP_REMOVED lines=8> */
[----:B------:R-:W-:Y:S01]  /*72b0*/  FADD.FTZ R11, R248, R11 ;  /* 0x0000000bf80b7221 */ /* 0x000fe20000010000 */
[----:B------:R-:W-:Y:S01]  /*72c0*/  MOV R218, R194 ;  /* 0x000000c200da7202 */ /* 0x000fe20000000f00 */
[----:B------:R-:W-:-:S02]  /*72d0*/  IMAD.MOV.U32 R245, RZ, RZ, R236 ;  /* 0x000000fffff57224 */ /* 0x000fc400078e00ec */
[----:B------:R-:W-:Y:S01]  /*72e0*/  IMAD.MOV.U32 R193, RZ, RZ, R213 ;  /* 0x000000ffffc17224 */ /* 0x000fe200078e00d5 */
[----:B------:R-:W-:Y:S01]  /*72f0*/  MOV R202, R12 ;  /* 0x0000000c00ca7202 */ /* 0x000fe20000000f00 */
[----:B------:R-:W-:Y:S01]  /*7300*/  IMAD.MOV.U32 R195, RZ, RZ, R215 ;  /* 0x000000ffffc37224 */ /* 0x000fe200078e00d7 */
[----:B------:R-:W-:Y:S01]  /*7310*/  MOV R212, R232 ;  /* 0x000000e800d47202 */ /* 0x000fe20000000f00 */
[----:B------:R-:W-:Y:S01]  /*7320*/  FADD.FTZ R10, R250, R10 ;  /* 0x0000000afa0a7221 */ /* 0x000fe20000010000 */
[C---:B------:R-:W-:Y:S01]  /*7330*/  HMMA.16816.F32 R96, R128.reuse, R94, R180 ;  /* 0x0000005e8060723c */ /* 0x040fe200000018b4 */
[----:B------:R-:W-:Y:S01]  /*7340*/  FADD.FTZ R8, R192, R8 ;  /* 0x00000008c0087221 */ /* 0x000fe20000010000 */
[----:B------:R-:W-:Y:S01]  /*7350*/  MOV R194, R214 ;  /* 0x000000d600c27202 */ /* 0x000fe20000000f00 */
[----:B------:R-:W-:Y:S01]  /*7360*/  FADD.FTZ R11, R251, R11 ;  /* 0x0000000bfb0b7221 */ /* 0x000fe20000010000 */
[----:B------:R-:W-:Y:S01]  /*7370*/  MOV R203, R234 ;  /* 0x000000ea00cb7202 */ /* 0x000fe20000000f00 */
[----:B------:R-:W-:Y:S01]  /*7380*/  IMAD.MOV.U32 R201, RZ, RZ, R245 ;  /* 0x000000ffffc97224 */ /* 0x000fe200078e00f5 */
[----:B------:R-:W-:Y:S01]  /*7390*/  MOV R244, R224 ;  /* 0x000000e000f47202 */ /* 0x000fe20000000f00 */
[----:B------:R-:W-:Y:S01]  /*73a0*/  IMAD.MOV.U32 R12, RZ, RZ, R235 ;  /* 0x000000ffff0c7224 */ /* 0x000fe200078e00eb */
[----:B------:R-:W-:Y:S01]  /*73b0*/  HMMA.16816.F32 R128, R128, R6, R120 ;  /* 0x000000068080723c */ /* 0x000fe20000001878 */
[----:B------:R-:W-:Y:S01]  /*73c0*/  FADD.FTZ R10, R193, R10 ;  /* 0x0000000ac10a7221 */ /* 0x000fe20000010000 */
[----:B------:R1:W5:Y:S01]  /*73d0*/  LDL.LU R238, [R1+0x6c] ;  /* 0x00006c0001ee7983 */ /* 0x0003620000300800 */
[----:B------:R-:W-:-:S02]  /*73e0*/  FADD.FTZ R8, R195, R8 ;  /* 0x00000008c3087221 */ /* 0x000fc40000010000 */
[----:B------:R-:W-:Y:S01]  /*73f0*/  FADD.FTZ R9, R9, R200 ;  /* 0x000000c809097221 */ /* 0x000fe20000010000 */
[----:B------:R-:W-:Y:S01]  /*7400*/  MOV R214, R230 ;  /* 0x000000e600d67202 */ /* 0x000fe20000000f00 */
[----:B------:R-:W-:Y:S01]  /*7410*/  FADD.FTZ R11, R194, R11 ;  /* 0x0000000bc20b7221 */ /* 0x000fe20000010000 */
[C---:B------:R-:W-:Y:S01]  /*7420*/  HMMA.16816.F32 R120, R124.reuse, R4, R48 ;  /* 0x000000047c78723c */ /* 0x040fe20000001830 */
[----:B------:R-:W-:Y:S01]  /*7430*/  FADD.FTZ R10, R201, R10 ;  /* 0x0000000ac90a7221 */ /* 0x000fe20000010000 */
[----:B------:R1:W5:Y:S01]  /*7440*/  LDL.LU R237, [R1+0x68] ;  /* 0x0000680001ed7983 */ /* 0x0003620000300800 */
[----:B------:R-:W-:Y:S02]  /*7450*/  FADD.FTZ R12, R12, R8 ;  /* 0x000000080c0c7221 */ /* 0x000fe40000010000 */
[----:B------:R-:W-:Y:S01]  /*7460*/  FADD.FTZ R8, R203, R9 ;  /* 0x00000009cb087221 */ /* 0x000fe20000010000 */
[----:B------:R1:W5:Y:S01]  /*7470*/  LDL.LU R236, [R1+0x64] ;  /* 0x0000640001ec7983 */ /* 0x0003620000300800 */
[----:B------:R-:W-:Y:S01]  /*7480*/  IMAD.MOV.U32 R213, RZ, RZ, R231 ;  /* 0x000000ffffd57224 */ /* 0x000fe200078e00e7 */
[----:B------:R-:W-:Y:S01]  /*7490*/  HMMA.16816.F32 R72, R124, R76, R72 ;  /* 0x0000004c7c48723c */ /* 0x000fe20000001848 */
[----:B------:R-:W-:Y:S01]  /*74a0*/  FADD.FTZ R11, R202, R11 ;  /* 0x0000000bca0b7221 */ /* 0x000fe20000010000 */
[----:B------:R1:W5:Y:S01]  /*74b0*/  LDL.LU R235, [R1+0x60] ;  /* 0x0000600001eb7983 */ /* 0x0003620000300800 */
[----:B------:R-:W-:-:S02]  /*74c0*/  IMAD.MOV.U32 R215, RZ, RZ, R229 ;  /* 0x000000ffffd77224 */ /* 0x000fc400078e00e5 */
[----:B------:R-:W-:Y:S01]  /*74d0*/  FADD.FTZ R5, R212, R10 ;  /* 0x0000000ad4057221 */ /* 0x000fe20000010000 */
[----:B------:R1:W5:Y:S01]  /*74e0*/  LDL.LU R234, [R1+0x5c] ;  /* 0x00005c0001ea7983 */ /* 0x0003620000300800 */
[----:B------:R-:W-:Y:S01]  /*74f0*/  FADD.FTZ R8, R214, R8 ;  /* 0x00000008d6087221 */ /* 0x000fe20000010000 */
[C---:B------:R-:W-:Y:S01]  /*7500*/  HMMA.16816.F32 R164, R124.reuse, R168, R104 ;  /* 0x000000a87ca4723c */ /* 0x040fe20000001868 */
[----:B------:R-:W-:Y:S02]  /*7510*/  IMAD.MOV.U32 R245, RZ, RZ, R233 ;  /* 0x000000fffff57224 */ /* 0x000fe400078e00e9 */
[----:B------:R-:W-:Y:S01]  /*7520*/  FADD.FTZ R4, R213, R11 ;  /* 0x0000000bd5047221 */ /* 0x000fe20000010000 */
[----:B------:R1:W5:Y:S01]  /*7530*/  LDL.LU R233, [R1+0x58] ;  /* 0x0000580001e97983 */ /* 0x0003620000300800 */
[----:B------:R-:W-:Y:S02]  /*7540*/  FADD.FTZ R10, R215, R12 ;  /* 0x0000000cd70a7221 */ /* 0x000fe40000010000 */
[----:B------:R-:W-:Y:S01]  /*7550*/  FADD.FTZ R9, R244, R5 ;  /* 0x00000005f4097221 */ /* 0x000fe20000010000 */
[----:B------:R-:W-:Y:S01]  /*7560*/  HMMA.16816.F32 R76, R124, R78, R88 ;  /* 0x0000004e7c4c723c */ /* 0x000fe20000001858 */
[----:B------:R-:W-:Y:S01]  /*7570*/  FADD.FTZ R5, R15, R8 ;  /* 0x000000080f057221 */ /* 0x000fe20000010000 */
[----:B------:R1:W5:Y:S01]  /*7580*/  LDL.LU R232, [R1+0x54] ;  /* 0x0000540001e87983 */ /* 0x0003620000300800 */
[----:B------:R-:W-:-:S02]  /*7590*/  FADD.FTZ R11, R245, R4 ;  /* 0x00000004f50b7221 */ /* 0x000fc40000010000 */
[----:B------:R-:W-:Y:S01]  /*75a0*/  FADD.FTZ R4, R246, R10 ;  /* 0x0000000af6047221 */ /* 0x000fe20000010000 */
[----:B------:R1:W5:Y:S01]  /*75b0*/  LDL.LU R231, [R1+0x50] ;  /* 0x0000500001e77983 */ /* 0x0003620000300800 */
[----:B------:R-:W-:Y:S01]  /*75c0*/  FADD.FTZ R5, R206, R5 ;  /* 0x00000005ce057221 */ /* 0x000fe20000010000 */
[C---:B------:R-:W-:Y:S08]  /*75d0*/  HMMA.16816.F32 R180, R124.reuse, R184, R220 ;  /* 0x000000b87cb4723c */ /* 0x040ff000000018dc */
[C---:B------:R-:W-:Y:S08]  /*75e0*/  HMMA.16816.F32 R56, R124.reuse, R60, R56 ;  /* 0x0000003c7c38723c */ /* 0x040ff00000001838 */
[C---:B------:R-:W-:Y:S08]  /*75f0*/  HMMA.16816.F32 R88, R124.reuse, R92, R140 ;  /* 0x0000005c7c58723c */ /* 0x040ff0000000188c */
[C---:B------:R-:W-:Y:S08]  /*7600*/  HMMA.16816.F32 R104, R124.reuse, R108, R216 ;  /* 0x0000006c7c68723c */ /* 0x040ff000000018d8 */
[C---:B------:R-:W-:Y:S08]  /*7610*/  HMMA.16816.F32 R152, R124.reuse, R154, R32 ;  /* 0x0000009a7c98723c */ /* 0x040ff00000001820 */
[C---:B------:R-:W-:Y:S01]  /*7620*/  HMMA.16816.F32 R168, R124.reuse, R170, R24 ;  /* 0x000000aa7ca8723c */ /* 0x040fe20000001818 */
[----:B------:R-:W-:Y:S01]  /*7630*/  FADD.FTZ R8, R134, R11 ;  /* 0x0000000b86087221 */ /* 0x000fe20000010000 */
[----:B------:R1:W5:Y:S04]  /*7640*/  LDL.LU R230, [R1+0x4c] ;  /* 0x00004c0001e67983 */ /* 0x0003680000300800 */
[----:B------:R1:W5:Y:S02]  /*7650*/  LDL.LU R229, [R1+0x48] ;  /* 0x0000480001e57983 */ /* 0x0003640000300800 */
[C---:B------:R-:W-:Y:S02]  /*7660*/  HMMA.16816.F32 R184, R124.reuse, R186, R20 ;  /* 0x000000ba7cb8723c */ /* 0x040fe40000001814 */
[----:B------:R1:W5:Y:S06]  /*7670*/  LDL.LU R224, [R1+0x44] ;  /* 0x0000440001e07983 */ /* 0x00036c0000300800 */
[C---:B------:R-:W-:Y:S08]  /*7680*/  HMMA.16816.F32 R60, R124.reuse, R62, R16 ;  /* 0x0000003e7c3c723c */ /* 0x040ff00000001810 */
[C---:B------:R-:W-:Y:S08]  /*7690*/  HMMA.16816.F32 R92, R124.reuse, R94, R36 ;  /* 0x0000005e7c5c723c */ /* 0x040ff00000001824 */
[C---:B------:R-:W-:Y:S08]  /*76a0*/  HMMA.16816.F32 R108, R124.reuse, R110, R40 ;  /* 0x0000006e7c6c723c */ /* 0x040ff00000001828 */
[----:B------:R-:W-:Y:S07]  /*76b0*/  HMMA.16816.F32 R124, R124, R6, R44 ;  /* 0x000000067c7c723c */ /* 0x000fee000000182c */
[----:B------:R-:W-:-:S02]  /*76c0*/  FADD.FTZ R7, R247, R4 ;  /* 0x00000004f7077221 */ /* 0x000fc40000010000 */
[----:B------:R-:W-:-:S04]  /*76d0*/  FADD.FTZ R4, R205, R5 ;  /* 0x00000005cd047221 */ /* 0x000fc80000010000 */
        /* <DEDUP_REMOVED lines=13> */
[----:B------:R-:W-:Y:S01]  /*77b0*/  FADD.FTZ R2, R28, R6 ;  /* 0x000000061c027221 */ /* 0x000fe20000010000 */
[----:B------:R1:W-:Y:S01]  /*77c0*/  STL [R1+0x20], R7 ;  /* 0x0000200701007387 */ /* 0x0003e20000100800 */
[----:B------:R-:W-:-:S03]  /*77d0*/  UIMAD.WIDE.U32 UR28, UR26, UR4, URZ ;  /* 0x000000041a1c72a5 */ /* 0x000fc6000f8e003f */
[----:B------:R1:W-:Y:S04]  /*77e0*/  STL [R1+0x24], R5 ;  /* 0x0000240501007387 */ /* 0x0003e80000100800 */
[----:B------:R1:W-:Y:S04]  /*77f0*/  STL [R1+0x2c], R0 ;  /* 0x00002c0001007387 */ /* 0x0003e80000100800 */
[----:B------:R1:W-:Y:S01]  /*7800*/  STL [R1+0x28], R2 ;  /* 0x0000280201007387 */ /* 0x0003e20000100800 */
[----:B------:R-:W-:Y:S01]  /*7810*/  PLOP3.LUT P0, PT, PT, PT, UP6, 0x40, 0x0 ;  /* 0x000000000000781c */ /* 0x000fe20003f0e868 */
[----:B------:R-:W-:-:S02]  /*7820*/  @UP5 UMOV UR27, UR29 ;  /* 0x0000001d001b5c82 */ /* 0x000fc40008000000 */
[----:B------:R-:W-:-:S04]  /*7830*/  @UP5 USHF.R.U32.HI UR26, URZ, UR5, UR27 ;  /* 0x000000053f1a5299 */ /* 0x000fc8000801161b */
[----:B------:R-:W-:-:S03]  /*7840*/  UIADD3 UR4, UR25, UR26, URZ ;  /* 0x0000001a19047290 */ /* 0x000fc6000fffe03f */
[----:B------:R-:W-:Y:S02]  /*7850*/  ULDC UR25, c[0x0][0x328] ;  /* 0x0000ca0000197ab9 */ /* 0x000fe40000000800 */
[----:B------:R-:W-:Y:S02]  /*7860*/  UIADD3 UR24, UR24, -0x2, URZ ;  /* 0xfffffffe18187890 */ /* 0x000fe4000fffe03f */
[----:B------:R-:W-:Y:S01]  /*7870*/  UIADD3 UR25, UR4, UR25, URZ ;  /* 0x0000001904197290 */ /* 0x000fe2000fffe03f */
[----:B------:R-:W-:Y:S05]  /*7880*/  @P0 BRA `(.L_x_607) ;  /* 0x0000018000000947 */ /* 0x000fea0003800000 */
        /* <DEDUP_REMOVED lines=8> */
[----:B------:R-:W-:-:S07]  /*7910*/  UIMAD.WIDE.U32 UR28, UR26, UR4, URZ ;  /* 0x000000041a1c72a5 */ /* 0x000fce000f8e003f */
[----:B------:R-:W-:Y:S02]  /*7920*/  @UP0 UMOV UR27, UR29 ;  /* 0x0000001d001b0c82 */ /* 0x000fe40008000000 */
[----:B------:R-:W-:-:S04]  /*7930*/  @UP0 USHF.R.U32.HI UR26, URZ, UR5, UR27 ;  /* 0x000000053f1a0299 */ /* 0x000fc8000801161b */
[----:B------:R-:W-:Y:S01]  /*7940*/  ULOP3.LUT UR26, URZ, UR26, URZ, 0x33, !UPT ;  /* 0x0000001a3f1a7292 */ /* 0x000fe2000f8e333f */
[----:B------:R-:W-:Y:S05]  /*7950*/  BRA `(.L_x_609) ;  /* 0x0000007000007947 */ /* 0x000fea0003800000 */
.L_x_608:
[----:B------:R-:W-:Y:S02]  /*7960*/  UMOV UR5, 0x1 ;  /* 0x0000000100057882 */ /* 0x000fe40000000000 */
[----:B------:R-:W-:Y:S02]  /*7970*/  ULDC UR4, c[0x0][0x32c] ;  /* 0x0000cb0000047ab9 */ /* 0x000fe40000000800 */
[----:B------:R-:W-:-:S03]  /*7980*/  UISETP.NE.AND UP0, UPT, UR5, UR4, UPT ;  /* 0x000000040500728c */ /* 0x000fc6000bf05270 */
[----:B------:R-:W-:Y:S02]  /*7990*/  ULDC.64 UR4, c[0x0][0x330] ;  /* 0x0000cc0000047ab9 */ /* 0x000fe40000000a00 */
[----:B------:R-:W-:-:S07]  /*79a0*/  UIMAD.WIDE.U32 UR28, UR26, UR4, URZ ;  /* 0x000000041a1c72a5 */ /* 0x000fce000f8e003f */
[----:B------:R-:W-:Y:S02]  /*79b0*/  @UP0 UMOV UR27, UR29 ;  /* 0x0000001d001b0c82 */ /* 0x000fe40008000000 */
[----:B------:R-:W-:Y:S02]  /*79c0*/  @UP0 USHF.R.U32.HI UR26, URZ, UR5, UR27 ;  /* 0x000000053f1a0299 */ /* 0x000fe4000801161b */
.L_x_609:
[----:B------:R-:W-:Y:S02]  /*79d0*/  ULDC UR4, c[0x0][0x32c] ;  /* 0x0000cb0000047ab9 */ /* 0x000fe40000000800 */
[----:B------:R-:W-:-:S04]  /*79e0*/  UIMAD UR4, UR26, UR4, UR4 ;  /* 0x000000041a0472a4 */ /* 0x000fc8000f8e0204 */
[----:B------:R-:W-:-:S04]  /*79f0*/  UISETP.LT.AND UP0, UPT, UR25, UR4, UPT ;  /* 0x000000041900728c */ /* 0x000fc8000bf01270 */
[----:B------:R-:W-:-:S04]  /*7a00*/  USEL UR25, UR25, UR4, UP0 ;  /* 0x0000000419197287 */ /* 0x000fc80008000000 */
.L_x_607:
[----:B------:R-:W-:-:S04]  /*7a10*/  UIMAD.WIDE UR4, UR25, 0x2aaaaaab, URZ ;  /* 0x2aaaaaab190478a5 */ /* 0x000fc8000f8e023f */
[----:B------:R-:W-:-:S04]  /*7a20*/  USHF.R.U32.HI UR4, URZ, 0x1f, UR5 ;  /* 0x0000001f3f047899 */ /* 0x000fc80008011605 */
[----:B------:R-:W-:-:S04]  /*7a30*/  ULEA.HI.SX32 UR4, UR5, UR4, 0x1d ;  /* 0x0000000405047291 */ /* 0x000fc8000f8fea3f */
[----:B------:R-:W-:-:S04]  /*7a40*/  UISETP.LT.AND UP0, UPT, UR8, UR4, UPT ;  /* 0x000000040800728c */ /* 0x000fc8000bf01270 */
[----:B------:R-:W-:-:S04]  /*7a50*/  USEL UR5, UR8, UR4, !UP0 ;  /* 0x0000000408057287 */ /* 0x000fc8000c000000 */
[----:B------:R-:W-:-:S06]  /*7a60*/  UISETP.GE.AND UP0, UPT, UR24, UR5, UPT ;  /* 0x000000051800728c */ /* 0x000fcc000bf06270 */
[----:B------:R-:W-:-:S13]  /*7a70*/  PLOP3.LUT P0, PT, PT, PT, UP0, 0x80, 0x0 ;  /* 0x000000000000781c */ /* 0x000fda0003f0f008 */
[----:B------:R-:W-:Y:S05]  /*7a80*/  @!P0 BRA `(.L_x_610) ;  /* 0x0000538000008947 */ /* 0x000fea0003800000 */
[----:B------:R-:W2:Y:S04]  /*7a90*/  LDL R4, [R1+0xc] ;  /* 0x00000c0001047983 */ /* 0x000ea80000100800 */
[----:B-1----:R-:W3:Y:S04]  /*7aa0*/  LDL R2, [R1+0x3c] ;  /* 0x00003c0001027983 */ /* 0x002ee80000100800 */
[----:B------:R-:W3:Y:S04]  /*7ab0*/  LDL R0, [R1+0x34] ;  /* 0x0000340001007983 */ /* 0x000ee80000100800 */
[----:B------:R-:W4:Y:S01]  /*7ac0*/  LDL.LU R5, [R1+0x40] ;  /* 0x0000400001057983 */ /* 0x000f220000300800 */
[----:B------:R-:W-:Y:S01]  /*7ad0*/  MOV R139, R3 ;  /* 0x00000003008b7202 */ /* 0x000fe20000000f00 */
[----:B------:R-:W-:-:S02]  /*7ae0*/  IMAD.MOV.U32 R134, RZ, RZ, R136 ;  /* 0x000000ffff867224 */ /* 0x000fc400078e0088 */
[----:B------:R-:W-:Y:S02]  /*7af0*/  IMAD.MOV.U32 R132, RZ, RZ, R137 ;  /* 0x000000ffff847224 */ /* 0x000fe400078e0089 */
[----:B------:R-:W-:Y:S01]  /*7b00*/  IMAD.MOV.U32 R138, RZ, RZ, R135 ;  /* 0x000000ffff8a7224 */ /* 0x000fe200078e0087 */
[----:B--2---:R-:W-:Y:S02]  /*7b10*/  SHF.L.U32 R3, R4, 0x1, RZ ;  /* 0x0000000104037819 */ /* 0x004fe400000006ff */
[C---:B---3--:R-:W-:Y:S01]  /*7b20*/  SHF.L.U64.HI R2, R0.reuse, 0x1, R2 ;  /* 0x0000000100027819 */ /* 0x048fe20000010202 */
[----:B------:R-:W-:Y:S01]  /*7b30*/  IMAD.SHL.U32 R0, R0, 0x2, RZ ;  /* 0x0000000200007824 */ /* 0x000fe200078e00ff */
[----:B----4-:R-:W-:-:S05]  /*7b40*/  SHF.L.U64.HI R5, R4, 0x1, R5 ;  /* 0x0000000104057819 */ /* 0x010fca0000010205 */
[----:B------:R1:W-:Y:S04]  /*7b50*/  STL [R1+0x8], R5 ;  /* 0x0000080501007387 */ /* 0x0003e80000100800 */
[----:B------:R1:W-:Y:S04]  /*7b60*/  STL [R1+0x18], R3 ;  /* 0x0000180301007387 */ /* 0x0003e80000100800 */
[----:B------:R1:W-:Y:S04]  /*7b70*/  STL [R1+0x4], R2 ;  /* 0x0000040201007387 */ /* 0x0003e80000100800 */
[----:B------:R1:W-:Y:S02]  /*7b80*/  STL [R1], R0 ;  /* 0x0000000001007387 */ /* 0x0003e40000100800 */
.L_x_629:
[----:B-----5:R2:W5:Y:S01]  /*7b90*/  LDL R247, [R1+0x18] ;  /* 0x0000180001f77983 */ /* 0x0205620000100800 */
[----:B------:R-:W-:Y:S04]  /*7ba0*/  DEPBAR.LE SB0, 0x0 ;  /* 0x000080000000791a */ /* 0x000fe80000000000 */
[----:B------:R-:W-:Y:S01]  /*7bb0*/  BAR.SYNC.DEFER_BLOCKING 0x0 ;  /* 0x0000000000007b1d */ /* 0x000fe20000010000 */
[----:B------:R-:W-:Y:S01]  /*7bc0*/  UISETP.GT.AND UP0, UPT, UR8, UR24, UPT ;  /* 0x000000180800728c */ /* 0x000fe2000bf04270 */
[----:B------:R-:W-:Y:S04]  /*7bd0*/  SEL R244, RZ, 0x10, P5 ;  /* 0x00000010fff47807 */ /* 0x000fe80002800000 */
[----:B------:R2:W5:Y:S01]  /*7be0*/  LDL R246, [R1] ;  /* 0x0000000001f67983 */ /* 0x0005620000100800 */
[----:B------:R-:W-:Y:S03]  /*7bf0*/  PLOP3.LUT P0, PT, PT, PT, UP0, 0x80, 0x0 ;  /* 0x000000000000781c */ /* 0x000fe60003f0f008 */
[----:B------:R2:W5:Y:S04]  /*7c00*/  LDL R245, [R1+0x8] ;  /* 0x0000080001f57983 */ /* 0x0005680000100800 */
[----:B------:R2:W5:Y:S04]  /*7c10*/  LDL R223, [R1+0x4] ;  /* 0x0000040001df7983 */ /* 0x0005680000100800 */
[----:B------:R2:W3:Y:S04]  /*7c20*/  LDSM.16.M88.4 R48, [R231+0x6100] ;  /* 0x00610000e730783b */ /* 0x0004e80000000200 */
[----:B------:R2:W4:Y:S04]  /*7c30*/  LDSM.16.M88.4 R44, [R231+0x8100] ;  /* 0x00810000e72c783b */ /* 0x0005280000000200 */
[----:B-1----:R2:W1:Y:S04]  /*7c40*/  LDSM.16.M88.4 R16, [R224+0x3100] ;  /* 0x00310000e010783b */ /* 0x0024680000000200 */
[----:B------:R2:W1:Y:S04]  /*7c50*/  LDSM.16.M88.4 R32, [R224+0x3900] ;  /* 0x00390000e020783b */ /* 0x0004680000000200 */
[----:B------:R2:W1:Y:S04]  /*7c60*/  LDSM.16.M88.4 R140, [R224+0x4100] ;  /* 0x00410000e08c783b */ /* 0x0004680000000200 */
[----:B------:R2:W1:Y:S04]  /*7c70*/  LDSM.16.M88.4 R192, [R233+0x6100] ;  /* 0x00610000e9c0783b */ /* 0x0004680000000200 */
[----:B------:R2:W1:Y:S04]  /*7c80*/  LDSM.16.M88.4 R200, [R233+0x8100] ;  /* 0x00810000e9c8783b */ /* 0x0004680000000200 */
[----:B------:R2:W1:Y:S04]  /*7c90*/  LDSM.16.M88.4 R196, [R235] ;  /* 0x00000000ebc4783b */ /* 0x0004680000000200 */
[----:B------:R2:W1:Y:S04]  /*7ca0*/  LDSM.16.M88.4 R204, [R241] ;  /* 0x00000000f1cc783b */ /* 0x0004680000000200 */
[----:B------:R2:W1:Y:S01]  /*7cb0*/  LDSM.16.M88.4 R208, [R240] ;  /* 0x00000000f0d0783b */ /* 0x0004620000000200 */
[----:B------:R-:W-:-:S05]  /*7cc0*/  @P0 BRA `(.L_x_611) ;  /* 0x0000029000000947 */ /* 0x000fca0003800000 */
[----:B-1----:R-:W-:Y:S01]  /*7cd0*/  SHF.R.S32.HI R0, RZ, 0x1f, R243 ;  /* 0x0000001fff007819 */ /* 0x002fe200000114f3 */
[C---:B------:R-:W-:Y:S01]  /*7ce0*/  IMAD.WIDE.U32 R2, R243.reuse, c[0x0][0x208], RZ ;  /* 0x00008200f3027a25 */ /* 0x040fe200078e00ff */
[----:B------:R-:W-:Y:S02]  /*7cf0*/  SHF.R.S32.HI R4, RZ, 0x1f, R242 ;  /* 0x0000001fff047819 */ /* 0x000fe400000114f2 */
[----:B------:R-:W-:Y:S01]  /*7d00*/  IADD3 R15, R252, 0x100, RZ ;  /* 0x00000100fc0f7810 */ /* 0x000fe20007ffe0ff */
[----:B------:R-:W-:Y:S01]  /*7d10*/  IMAD R0, R0, c[0x0][0x208], RZ ;  /* 0x0000820000007a24 */ /* 0x000fe200078e02ff */
[----:B------:R-:W-:Y:S01]  /*7d20*/  IADD3 R14, -R244, 0x10, RZ ;  /* 0x00000010f40e7810 */ /* 0x000fe20007ffe1ff */
[----:B------:R-:W-:Y:S02]  /*7d30*/  IMAD R4, R4, c[0x0][0x218], RZ ;  /* 0x0000860004047a24 */ /* 0x000fe400078e02ff */
[----:B------:R-:W-:Y:S01]  /*7d40*/  IMAD R0, R243, c[0x0][0x20c], R0 ;  /* 0x00008300f3007a24 */ /* 0x000fe200078e0200 */
[----:B------:R-:W-:Y:S01]  /*7d50*/  LOP3.LUT R14, R14, 0xf, RZ, 0xc0, !PT ;  /* 0x0000000f0e0e7812 */ /* 0x000fe200078ec0ff */
[C---:B------:R-:W-:Y:S02]  /*7d60*/  IMAD R4, R242.reuse, c[0x0][0x21c], R4 ;  /* 0x00008700f2047a24 */ /* 0x040fe400078e0204 */
[----:B------:R-:W-:Y:S04]  /*7d70*/  IMAD.IADD R3, R3, 0x1, R0 ;  /* 0x0000000103037824 */ /* 0x000fe800078e0200 */
[----:B------:R-:W-:Y:S05]  /*7d80*/  IMAD.WIDE.U32 R2, R242, c[0x0][0x218], R2 ;  /* 0x00008600f2027a25 */ /* 0x000fea00078e0002 */
[----:B------:R-:W-:Y:S04]  /*7d90*/  IADD3 R0, P0, R2, UR22, RZ ;  /* 0x0000001602007c10 */ /* 0x000fe8000ff1e0ff */
[----:B------:R-:W-:Y:S02]  /*7da0*/  IADD3.X R3, R3, UR16, R4, P0, !PT ;  /* 0x0000001003037c10 */ /* 0x000fe400087fe404 */
[C---:B------:R-:W-:Y:S04]  /*7db0*/  LEA R2, P0, R0.reuse, c[0x0][0x1f8], 0x1 ;  /* 0x00007e0000027a11 */ /* 0x040fe800078008ff */
[----:B------:R-:W-:Y:S01]  /*7dc0*/  LEA.HI.X R0, R0, c[0x0][0x1fc], R3, 0x1, P0 ;  /* 0x00007f0000007a11 */ /* 0x000fe200000f0c03 */
[----:B------:R-:W1:Y:S04]  /*7dd0*/  SHFL.IDX PT, R6, R2, 0x1, 0x181f ;  /* 0x00381f0002067f89 */ /* 0x000e6800000e0000 */
[----:B------:R-:W2:Y:S04]  /*7de0*/  SHFL.IDX PT, R3, R2, RZ, 0x181f ;  /* 0x00181fff02037589 */ /* 0x000ea800000e0000 */
[----:B------:R-:W4:Y:S04]  /*7df0*/  SHFL.IDX PT, R4, R0, RZ, 0x181f ;  /* 0x00181fff00047589 */ /* 0x000f2800000e0000 */
[----:B------:R-:W3:Y:S04]  /*7e00*/  SHFL.IDX PT, R2, R2, 0x2, 0x181f ;  /* 0x00581f0002027f89 */ /* 0x000ee800000e0000 */
[----:B------:R-:W3:Y:S04]  /*7e10*/  SHFL.IDX PT, R5, R0, 0x1, 0x181f ;  /* 0x00381f0000057f89 */ /* 0x000ee800000e0000 */
[----:B------:R-:W3:Y:S01]  /*7e20*/  SHFL.IDX PT, R0, R0, 0x2, 0x181f ;  /* 0x00581f0000007f89 */ /* 0x000ee200000e0000 */
[-C--:B-1---5:R-:W-:Y:S02]  /*7e30*/  IADD3 R8, P1, R6, R247.reuse, RZ ;  /* 0x000000f706087210 */ /* 0x0a2fe40007f3e0ff */
[CC--:B--2---:R-:W-:Y:S02]  /*7e40*/  IADD3 R12, P0, R3.reuse, R247.reuse, RZ ;  /* 0x000000f7030c7210 */ /* 0x0c4fe40007f1e0ff */
[-C--:B------:R-:W-:Y:S03]  /*7e50*/  IADD3 R10, P2, R3, R246.reuse, RZ ;  /* 0x000000f6030a7210 */ /* 0x080fe60007f5e0ff */
[----:B----4-:R-:W-:Y:S01]  /*7e60*/  IMAD.X R13, R4, 0x1, R245, P0 ;  /* 0x00000001040d7824 */ /* 0x010fe200000e06f5 */
[----:B------:R-:W-:Y:S01]  /*7e70*/  IADD3 R6, P0, R6, R246, RZ ;  /* 0x000000f606067210 */ /* 0x000fe20007f1e0ff */
[----:B------:R-:W-:Y:S01]  /*7e80*/  IMAD.X R11, R4, 0x1, R223, P2 ;  /* 0x00000001040b7824 */ /* 0x000fe200010e06df */
[----:B---3--:R-:W-:Y:S02]  /*7e90*/  IADD3 R4, P2, R2, R247, RZ ;  /* 0x000000f702047210 */ /* 0x008fe40007f5e0ff */
[----:B------:R1:W-:Y:S01]  /*7ea0*/  LDGSTS.E.BYPASS.LTC128B.128 [R15], [R12.64], !P6 ;  /* 0x000000000c0f7fae */ /* 0x0003e2000f101d54 */
[C---:B------:R-:W-:Y:S03]  /*7eb0*/  IMAD.X R9, R5.reuse, 0x1, R245, P1 ;  /* 0x0000000105097824 */ /* 0x040fe600008e06f5 */
[----:B------:R1:W-:Y:S01]  /*7ec0*/  LDGSTS.E.BYPASS.LTC128B.128 [R15+0x1800], [R10.64], !P5 ;  /* 0x018000000a0f7fae */ /* 0x0003e2000e901d54 */
[----:B------:R-:W-:Y:S01]  /*7ed0*/  IMAD.X R7, R5, 0x1, R223, P0 ;  /* 0x0000000105077824 */ /* 0x000fe200000e06df */
[----:B------:R-:W-:Y:S01]  /*7ee0*/  IADD3 R2, P1, P0, R14, R2, R246 ;  /* 0x000000020e027210 */ /* 0x000fe2000783e0f6 */
[----:B------:R-:W-:Y:S01]  /*7ef0*/  IMAD.X R5, R0, 0x1, R245, P2 ;  /* 0x0000000100057824 */ /* 0x000fe200010e06f5 */
[----:B------:R1:W-:Y:S01]  /*7f00*/  LDGSTS.E.BYPASS.LTC128B.128 [R15+0x800], [R8.64], !P6 ;  /* 0x00800000080f7fae */ /* 0x0003e2000f101d54 */
[----:B------:R-:W-:Y:S02]  /*7f10*/  ISETP.NE.U32.AND P2, PT, R244, RZ, PT ;  /* 0x000000fff400720c */ /* 0x000fe40003f45070 */
[----:B------:R-:W-:Y:S01]  /*7f20*/  IADD3.X R3, RZ, R0, R223, P1, P0 ;  /* 0x00000000ff037210 */ /* 0x000fe20000fe04df */
[----:B------:R1:W-:Y:S04]  /*7f30*/  LDGSTS.E.BYPASS.LTC128B.128 [R15+0x2000], [R6.64], !P5 ;  /* 0x02000000060f7fae */ /* 0x0003e8000e901d54 */
[----:B------:R1:W-:Y:S06]  /*7f40*/  LDGSTS.E.BYPASS.LTC128B.128 [R15+0x1000], [R4.64], !P6 ;  /* 0x01000000040f7fae */ /* 0x0003ec000f101d54 */
[----:B------:R1:W-:Y:S02]  /*7f50*/  LDGSTS.E.BYPASS.LTC128B.128.ZFILL [R15+0x2800], [R2.64], P2 ;  /* 0x02800000020f7fae */ /* 0x0003e40009141d54 */
.L_x_611:
[-C--:B-1-3--:R-:W-:Y:S01]  /*7f60*/  HMMA.16816.F32 R4, R48, R16.reuse, RZ ;  /* 0x000000103004723c */ /* 0x08afe200000018ff */
[----:B------:R-:W-:Y:S01]  /*7f70*/  LDSM.16.M88.4 R212, [R230+0x3100] ;  /* 0x00310000e6d4783b */ /* 0x000fe20000000200 */
[----:B------:R-:W-:Y:S06]  /*7f80*/  UISETP.GT.AND UP0, UPT, UR24, UR8, UPT ;  /* 0x000000081800728c */ /* 0x000fec000bf04270 */
[C---:B----4-:R-:W-:Y:S01]  /*7f90*/  HMMA.16816.F32 R8, R44.reuse, R16, RZ ;  /* 0x000000102c08723c */ /* 0x050fe200000018ff */
[----:B------:R-:W0:Y:S01]  /*7fa0*/  LDGDEPBAR ;  /* 0x00000000000079af */ /* 0x000e220000000000 */
[----:B------:R-:W-:Y:S06]  /*7fb0*/  PLOP3.LUT P0, PT, PT, PT, UP0, 0x80, 0x0 ;  /* 0x000000000000781c */ /* 0x000fec0003f0f008 */
[-C--:B------:R-:W-:Y:S01]  /*7fc0*/  HMMA.16816.F32 R12, R44, R18.reuse, RZ ;  /* 0x000000122c0c723c */ /* 0x080fe200000018ff */
[----:B------:R-:W-:Y:S07]  /*7fd0*/  LDSM.16.M88.4 R216, [R232+0x8100] ;  /* 0x00810000e8d8783b */ /* 0x000fee0000000200 */
[C---:B------:R-:W-:Y:S08]  /*7fe0*/  HMMA.16816.F32 R16, R48.reuse, R18, RZ ;  /* 0x000000123010723c */ /* 0x040ff000000018ff */
[-C--:B------:R-:W-:Y:S08]  /*7ff0*/  HMMA.16816.F32 R20, R48, R32.reuse, RZ ;  /* 0x000000203014723c */ /* 0x080ff000000018ff */
[C---:B------:R-:W-:Y:S08]  /*8000*/  HMMA.16816.F32 R24, R44.reuse, R32, RZ ;  /* 0x000000202c18723c */ /* 0x040ff000000018ff */
[-C--:B------:R-:W-:Y:S08]  /*8010*/  HMMA.16816.F32 R28, R44, R34.reuse, RZ ;  /* 0x000000222c1c723c */ /* 0x080ff000000018ff */
[C---:B------:R-:W-:Y:S08]  /*8020*/  HMMA.16816.F32 R32, R48.reuse, R34, RZ ;  /* 0x000000223020723c */ /* 0x040ff000000018ff */
[-C--:B------:R-:W-:Y:S08]  /*8030*/  HMMA.16816.F32 R36, R48, R140.reuse, RZ ;  /* 0x0000008c3024723c */ /* 0x080ff000000018ff */
[C---:B------:R-:W-:Y:S08]  /*8040*/  HMMA.16816.F32 R40, R44.reuse, R140, RZ ;  /* 0x0000008c2c28723c */ /* 0x040ff000000018ff */
[-C--:B------:R-:W-:Y:S08]  /*8050*/  HMMA.16816.F32 R44, R44, R142.reuse, RZ ;  /* 0x0000008e2c2c723c */ /* 0x080ff000000018ff */
[----:B------:R-:W-:Y:S01]  /*8060*/  HMMA.16816.F32 R48, R48, R142, RZ ;  /* 0x0000008e3030723c */ /* 0x000fe200000018ff */
[----:B------:R-:W1:Y:S07]  /*8070*/  LDSM.16.M88.4 R140, [R232+0x6100] ;  /* 0x00610000e88c783b */ /* 0x000e6e0000000200 */
[-C--:B------:R-:W-:Y:S08]  /*8080*/  HMMA.16816.F32 R4, R192, R196.reuse, R4 ;  /* 0x000000c4c004723c */ /* 0x080ff00000001804 */
[C---:B------:R-:W-:Y:S08]  /*8090*/  HMMA.16816.F32 R8, R200.reuse, R196, R8 ;  /* 0x000000c4c808723c */ /* 0x040ff00000001808 */
[-C--:B------:R-:W-:Y:S08]  /*80a0*/  HMMA.16816.F32 R12, R200, R198.reuse, R12 ;  /* 0x000000c6c80c723c */ /* 0x080ff0000000180c */
[C---:B------:R-:W-:Y:S01]  /*80b0*/  HMMA.16816.F32 R16, R192.reuse, R198, R16 ;  /* 0x000000c6c010723c */ /* 0x040fe20000001810 */
[----:B------:R-:W3:Y:S07]  /*80c0*/  LDSM.16.M88.4 R196, [R230+0x3900] ;  /* 0x00390000e6c4783b */ /* 0x000eee0000000200 */
[-C--:B------:R-:W-:Y:S08]  /*80d0*/  HMMA.16816.F32 R20, R192, R204.reuse, R20 ;  /* 0x000000ccc014723c */ /* 0x080ff00000001814 */
[C---:B------:R-:W-:Y:S08]  /*80e0*/  HMMA.16816.F32 R24, R200.reuse, R204, R24 ;  /* 0x000000ccc818723c */ /* 0x040ff00000001818 */
[-C--:B------:R-:W-:Y:S08]  /*80f0*/  HMMA.16816.F32 R28, R200, R206.reuse, R28 ;  /* 0x000000cec81c723c */ /* 0x080ff0000000181c */
[C---:B------:R-:W-:Y:S01]  /*8100*/  HMMA.16816.F32 R32, R192.reuse, R206, R32 ;  /* 0x000000cec020723c */ /* 0x040fe20000001820 */
[----:B------:R-:W4:Y:S07]  /*8110*/  LDSM.16.M88.4 R204, [R230+0x4100] ;  /* 0x00410000e6cc783b */ /* 0x000f2e0000000200 */
[-C--:B------:R-:W-:Y:S08]  /*8120*/  HMMA.16816.F32 R36, R192, R208.reuse, R36 ;  /* 0x000000d0c024723c */ /* 0x080ff00000001824 */
[C---:B------:R-:W-:Y:S08]  /*8130*/  HMMA.16816.F32 R40, R200.reuse, R208, R40 ;  /* 0x000000d0c828723c */ /* 0x040ff00000001828 */
[-C--:B------:R-:W-:Y:S01]  /*8140*/  HMMA.16816.F32 R44, R200, R210.reuse, R44 ;  /* 0x000000d2c82c723c */ /* 0x080fe2000000182c */
[----:B------:R-:W-:Y:S07]  /*8150*/  LDSM.16.M88.4 R200, [R229] ;  /* 0x00000000e5c8783b */ /* 0x000fee0000000200 */
[----:B------:R-:W-:Y:S01]  /*8160*/  HMMA.16816.F32 R48, R192, R210, R48 ;  /* 0x000000d2c030723c */ /* 0x000fe20000001830 */
[----:B------:R-:W2:Y:S07]  /*8170*/  LDSM.16.M88.4 R192, [R234+0x6100] ;  /* 0x00610000eac0783b */ /* 0x000eae0000000200 */
[-C--:B-1----:R-:W-:Y:S01]  /*8180*/  HMMA.16816.F32 R4, R140, R212.reuse, R4 ;  /* 0x000000d48c04723c */ /* 0x082fe20000001804 */
[----:B------:R-:W1:Y:S07]  /*8190*/  LDSM.16.M88.4 R208, [R234+0x8100] ;  /* 0x00810000ead0783b */ /* 0x000e6e0000000200 */
[C---:B------:R-:W-:Y:S08]  /*81a0*/  HMMA.16816.F32 R8, R216.reuse, R212, R8 ;  /* 0x000000d4d808723c */ /* 0x040ff00000001808 */
[-C--:B------:R-:W-:Y:S08]  /*81b0*/  HMMA.16816.F32 R12, R216, R214.reuse, R12 ;  /* 0x000000d6d80c723c */ /* 0x080ff0000000180c */
[C---:B------:R-:W-:Y:S01]  /*81c0*/  HMMA.16816.F32 R16, R140.reuse, R214, R16 ;  /* 0x000000d68c10723c */ /* 0x040fe20000001810 */
[----:B------:R-:W-:Y:S07]  /*81d0*/  LDSM.16.M88.4 R212, [R229+0x1000] ;  /* 0x00100000e5d4783b */ /* 0x000fee0000000200 */
[-C--:B---3--:R-:W-:Y:S08]  /*81e0*/  HMMA.16816.F32 R20, R140, R196.reuse, R20 ;  /* 0x000000c48c14723c */ /* 0x088ff00000001814 */
[C---:B------:R-:W-:Y:S08]  /*81f0*/  HMMA.16816.F32 R24, R216.reuse, R196, R24 ;  /* 0x000000c4d818723c */ /* 0x040ff00000001818 */
[-C--:B------:R-:W-:Y:S08]  /*8200*/  HMMA.16816.F32 R28, R216, R198.reuse, R28 ;  /* 0x000000c6d81c723c */ /* 0x080ff0000000181c */
[C---:B------:R-:W-:Y:S01]  /*8210*/  HMMA.16816.F32 R32, R140.reuse, R198, R32 ;  /* 0x000000c68c20723c */ /* 0x040fe20000001820 */
[----:B------:R-:W3:Y:S07]  /*8220*/  LDSM.16.M88.4 R196, [R229+0x800] ;  /* 0x00080000e5c4783b */ /* 0x000eee0000000200 */
[-C--:B----4-:R-:W-:Y:S08]  /*8230*/  HMMA.16816.F32 R36, R140, R204.reuse, R36 ;  /* 0x000000cc8c24723c */ /* 0x090ff00000001824 */
[C---:B------:R-:W-:Y:S08]  /*8240*/  HMMA.16816.F32 R40, R216.reuse, R204, R40 ;  /* 0x000000ccd828723c */ /* 0x040ff00000001828 */
[-C--:B------:R-:W-:Y:S01]  /*8250*/  HMMA.16816.F32 R44, R216, R206.reuse, R44 ;  /* 0x000000ced82c723c */ /* 0x080fe2000000182c */
[----:B------:R-:W-:Y:S07]  /*8260*/  LDSM.16.M88.4 R216, [R231+0xc100] ;  /* 0x00c10000e7d8783b */ /* 0x000fee0000000200 */
[----:B------:R-:W-:Y:S01]  /*8270*/  HMMA.16816.F32 R48, R140, R206, R48 ;  /* 0x000000ce8c30723c */ /* 0x000fe20000001830 */
[----:B------:R-:W-:Y:S07]  /*8280*/  LDSM.16.M88.4 R140, [R231+0xa100] ;  /* 0x00a10000e78c783b */ /* 0x000fee0000000200 */
[-C--:B--2---:R-:W-:Y:S01]  /*8290*/  HMMA.16816.F32 R4, R192, R200.reuse, R4 ;  /* 0x000000c8c004723c */ /* 0x084fe20000001804 */
[----:B------:R-:W2:Y:S07]  /*82a0*/  LDSM.16.M88.4 R204, [R224+0x4900] ;  /* 0x00490000e0cc783b */ /* 0x000eae0000000200 */
[C---:B-1----:R-:W-:Y:S08]  /*82b0*/  HMMA.16816.F32 R8, R208.reuse, R200, R8 ;  /* 0x000000c8d008723c */ /* 0x042ff00000001808 */
[-C--:B------:R-:W-:Y:S08]  /*82c0*/  HMMA.16816.F32 R12, R208, R202.reuse, R12 ;  /* 0x000000cad00c723c */ /* 0x080ff0000000180c */
[C---:B------:R-:W-:Y:S01]  /*82d0*/  HMMA.16816.F32 R16, R192.reuse, R202, R16 ;  /* 0x000000cac010723c */ /* 0x040fe20000001810 */
[----:B------:R-:W1:Y:S07]  /*82e0*/  LDSM.16.M88.4 R200, [R224+0x5100] ;  /* 0x00510000e0c8783b */ /* 0x000e6e0000000200 */
[-C--:B---3--:R-:W-:Y:S08]  /*82f0*/  HMMA.16816.F32 R20, R192, R196.reuse, R20 ;  /* 0x000000c4c014723c */ /* 0x088ff00000001814 */
        /* <DEDUP_REMOVED lines=10> */
[-C--:B--2---:R-:W-:Y:S01]  /*83a0*/  HMMA.16816.F32 R4, R140, R204.reuse, R4 ;  /* 0x000000cc8c04723c */ /* 0x084fe20000001804 */
[----:B------:R-:W-:Y:S07]  /*83b0*/  LDSM.16.M88.4 R212, [R238] ;  /* 0x00000000eed4783b */ /* 0x000fee0000000200 */
[C---:B------:R-:W-:Y:S08]  /*83c0*/  HMMA.16816.F32 R8, R216.reuse, R204, R8 ;  /* 0x000000ccd808723c */ /* 0x040ff00000001808 */
[-C--:B------:R-:W-:Y:S08]  /*83d0*/  HMMA.16816.F32 R12, R216, R206.reuse, R12 ;  /* 0x000000ced80c723c */ /* 0x080ff0000000180c */
[C---:B------:R-:W-:Y:S01]  /*83e0*/  HMMA.16816.F32 R16, R140.reuse, R206, R16 ;  /* 0x000000ce8c10723c */ /* 0x040fe20000001810 */
[----:B------:R-:W2:Y:S07]  /*83f0*/  LDSM.16.M88.4 R204, [R239] ;  /* 0x00000000efcc783b */ /* 0x000eae0000000200 */
[-C--:B-1----:R-:W-:Y:S08]  /*8400*/  HMMA.16816.F32 R20, R140, R200.reuse, R20 ;  /* 0x000000c88c14723c */ /* 0x082ff00000001814 */
[C---:B------:R-:W-:Y:S08]  /*8410*/  HMMA.16816.F32 R24, R216.reuse, R200, R24 ;  /* 0x000000c8d818723c */ /* 0x040ff00000001818 */
[-C--:B------:R-:W-:Y:S08]  /*8420*/  HMMA.16816.F32 R28, R216, R202.reuse, R28 ;  /* 0x000000cad81c723c */ /* 0x080ff0000000181c */
[C---:B------:R-:W-:Y:S01]  /*8430*/  HMMA.16816.F32 R32, R140.reuse, R202, R32 ;  /* 0x000000ca8c20723c */ /* 0x040fe20000001820 */
[----:B------:R-:W1:Y:S07]  /*8440*/  LDSM.16.M88.4 R200, [R237] ;  /* 0x00000000edc8783b */ /* 0x000e6e0000000200 */
[-C--:B---3--:R-:W-:Y:S08]  /*8450*/  HMMA.16816.F32 R36, R140, R192.reuse, R36 ;  /* 0x000000c08c24723c */ /* 0x088ff00000001824 */
[C---:B------:R-:W-:Y:S08]  /*8460*/  HMMA.16816.F32 R40, R216.reuse, R192, R40 ;  /* 0x000000c0d828723c */ /* 0x040ff00000001828 */
[-C--:B------:R-:W-:Y:S01]  /*8470*/  HMMA.16816.F32 R44, R216, R194.reuse, R44 ;  /* 0x000000c2d82c723c */ /* 0x080fe2000000182c */
[----:B------:R-:W-:Y:S07]  /*8480*/  LDSM.16.M88.4 R216, [R236+0xc100] ;  /* 0x00c10000ecd8783b */ /* 0x000fee0000000200 */
[----:B------:R-:W-:Y:S01]  /*8490*/  HMMA.16816.F32 R48, R140, R194, R48 ;  /* 0x000000c28c30723c */ /* 0x000fe20000001830 */
[----:B------:R-:W-:Y:S07]  /*84a0*/  LDSM.16.M88.4 R140, [R232+0xa100] ;  /* 0x00a10000e88c783b */ /* 0x000fee0000000200 */
[-C--:B--2---:R-:W-:Y:S01]  /*84b0*/  HMMA.16816.F32 R4, R196, R204.reuse, R4 ;  /* 0x000000ccc404723c */ /* 0x084fe20000001804 */
[----:B------:R-:W2:Y:S07]  /*84c0*/  LDSM.16.M88.4 R192, [R230+0x4900] ;  /* 0x00490000e6c0783b */ /* 0x000eae0000000200 */
        /* <DEDUP_REMOVED lines=8> */
[----:B------:R-:W-:Y:S07]  /*8550*/  LDSM.16.M88.4 R212, [R230+0x5900] ;  /* 0x00590000e6d4783b */ /* 0x000fee0000000200 */
[-C--:B-1----:R-:W-:Y:S08]  /*8560*/  HMMA.16816.F32 R36, R196, R200.reuse, R36 ;  /* 0x000000c8c424723c */ /* 0x082ff00000001824 */
[C---:B------:R-:W-:Y:S08]  /*8570*/  HMMA.16816.F32 R40, R208.reuse, R200, R40 ;  /* 0x000000c8d028723c */ /* 0x040ff00000001828 */
[-C--:B------:R-:W-:Y:S01]  /*8580*/  HMMA.16816.F32 R44, R208, R202.reuse, R44 ;  /* 0x000000cad02c723c */ /* 0x080fe2000000182c */
[----:B------:R-:W1:Y:S07]  /*8590*/  LDSM.16.M88.4 R208, [R230+0x5100] ;  /* 0x00510000e6d0783b */ /* 0x000e6e0000000200 */
[----:B------:R-:W-:Y:S01]  /*85a0*/  HMMA.16816.F32 R48, R196, R202, R48 ;  /* 0x000000cac430723c */ /* 0x000fe20000001830 */
[----:B------:R-:W-:Y:S07]  /*85b0*/  LDSM.16.M88.4 R196, [R234+0xa100] ;  /* 0x00a10000eac4783b */ /* 0x000fee0000000200 */
[-C--:B--2---:R-:W-:Y:S01]  /*85c0*/  HMMA.16816.F32 R4, R140, R192.reuse, R4 ;  /* 0x000000c08c04723c */ /* 0x084fe20000001804 */
[----:B------:R-:W2:Y:S07]  /*85d0*/  LDSM.16.M88.4 R200, [R229+0x1800] ;  /* 0x00180000e5c8783b */ /* 0x000eae0000000200 */
[C---:B---3--:R-:W-:Y:S08]  /*85e0*/  HMMA.16816.F32 R8, R204.reuse, R192, R8 ;  /* 0x000000c0cc08723c */ /* 0x048ff00000001808 */
[-C--:B------:R-:W-:Y:S08]  /*85f0*/  HMMA.16816.F32 R12, R204, R194.reuse, R12 ;  /* 0x000000c2cc0c723c */ /* 0x080ff0000000180c */
[C---:B------:R-:W-:Y:S08]  /*8600*/  HMMA.16816.F32 R16, R140.reuse, R194, R16 ;  /* 0x000000c28c10723c */ /* 0x040ff00000001810 */
[-C--:B-1----:R-:W-:Y:S08]  /*8610*/  HMMA.16816.F32 R20, R140, R208.reuse, R20 ;  /* 0x000000d08c14723c */ /* 0x082ff00000001814 */
[C---:B------:R-:W-:Y:S08]  /*8620*/  HMMA.16816.F32 R24, R204.reuse, R208, R24 ;  /* 0x000000d0cc18723c */ /* 0x040ff00000001818 */
[-C--:B------:R-:W-:Y:S08]  /*8630*/  HMMA.16816.F32 R28, R204, R210.reuse, R28 ;  /* 0x000000d2cc1c723c */ /* 0x080ff0000000181c */
[C---:B------:R-:W-:Y:S08]  /*8640*/  HMMA.16816.F32 R32, R140.reuse, R210, R32 ;  /* 0x000000d28c20723c */ /* 0x040ff00000001820 */
[-C--:B------:R-:W-:Y:S08]  /*8650*/  HMMA.16816.F32 R36, R140, R212.reuse, R36 ;  /* 0x000000d48c24723c */ /* 0x080ff00000001824 */
[C---:B------:R-:W-:Y:S08]  /*8660*/  HMMA.16816.F32 R40, R204.reuse, R212, R40 ;  /* 0x000000d4cc28723c */ /* 0x040ff00000001828 */
[-C--:B------:R-:W-:Y:S08]  /*8670*/  HMMA.16816.F32 R44, R204, R214.reuse, R44 ;  /* 0x000000d6cc2c723c */ /* 0x080ff0000000182c */
[----:B------:R-:W-:Y:S08]  /*8680*/  HMMA.16816.F32 R48, R140, R214, R48 ;  /* 0x000000d68c30723c */ /* 0x000ff00000001830 */
[-C--:B--2---:R-:W-:Y:S08]  /*8690*/  HMMA.16816.F32 R4, R196, R200.reuse, R4 ;  /* 0x000000c8c404723c */ /* 0x084ff00000001804 */
[C---:B------:R-:W-:Y:S08]  /*86a0*/  HMMA.16816.F32 R8, R216.reuse, R200, R8 ;  /* 0x000000c8d808723c */ /* 0x040ff00000001808 */
[-C--:B------:R-:W-:Y:S08]  /*86b0*/  HMMA.16816.F32 R12, R216, R202.reuse, R12 ;  /* 0x000000cad80c723c */ /* 0x080ff0000000180c */
        /* <DEDUP_REMOVED lines=26> */
[----:B------:R-:W2:Y:S10]  /*8860*/  MUFU.TANH R143, R18 ;  /* 0x00000012008f7308 */ /* 0x000eb40000002400 */
[----:B------:R2:W2:Y:S01]  /*8870*/  MUFU.TANH R142, R19 ;  /* 0x00000013008e7308 */ /* 0x0004a20000002400 */
[----:B-1----:R-:W1:Y:S01]  /*8880*/  LDSM.16.M88.4 R8, [R229+0x2800] ;  /* 0x00280000e508783b */ /* 0x002e620000000200 */
[----:B------:R-:W-:Y:S04]  /*8890*/  DEPBAR.LE SB0, 0x0 ;  /* 0x000080000000791a */ /* 0x000fe80000000000 */
[-C--:B----4-:R-:W-:Y:S04]  /*88a0*/  HMMA.16816.F32 R20, R196, R4.reuse, R20 ;  /* 0x00000004c414723c */ /* 0x090fe80000001814 */
[----:B------:R-:W4:Y:S01]  /*88b0*/  MUFU.TANH R195, R12 ;  /* 0x0000000c00c37308 */ /* 0x000f220000002400 */
[----:B------:R-:W-:Y:S03]  /*88c0*/  BAR.SYNC.DEFER_BLOCKING 0x0 ;  /* 0x0000000000007b1d */ /* 0x000fe60000010000 */
[C---:B------:R-:W-:Y:S06]  /*88d0*/  HMMA.16816.F32 R24, R216.reuse, R4, R24 ;  /* 0x00000004d818723c */ /* 0x040fec0000001818 */
[----:B------:R-:W1:Y:S02]  /*88e0*/  MUFU.TANH R194, R13 ;  /* 0x0000000d00c27308 */ /* 0x000e640000002400 */
[-C--:B------:R-:W-:Y:S08]  /*88f0*/  HMMA.16816.F32 R28, R216, R6.reuse, R28 ;  /* 0x00000006d81c723c */ /* 0x080ff0000000181c */
[----:B------:R-:W2:Y:S01]  /*8900*/  MUFU.TANH R214, R14 ;  /* 0x0000000e00d67308 */ /* 0x000ea20000002400 */
[C---:B------:R-:W-:Y:S04]  /*8910*/  HMMA.16816.F32 R32, R196.reuse, R6, R32 ;  /* 0x00000006c420723c */ /* 0x040fe80000001820 */
[----:B------:R-:W-:Y:S02]  /*8920*/  FMUL.FTZ R20, R20, c[0x0][0x320] ;  /* 0x0000c80014147a20 */ /* 0x000fe40000410000 */
[----:B------:R-:W-:Y:S03]  /*8930*/  FMUL.FTZ R21, R21, c[0x0][0x320] ;  /* 0x0000c80015157a20 */ /* 0x000fe60000410000 */
[----:B------:R-:W2:Y:S03]  /*8940*/  MUFU.TANH R213, R15 ;  /* 0x0000000f00d57308 */ /* 0x000ea60000002400 */
[----:B------:R-:W-:Y:S01]  /*8950*/  FMUL.FTZ R22, R22, c[0x0][0x320] ;  /* 0x0000c80016167a20 */ /* 0x000fe20000410000 */
[-C--:B-1----:R-:W-:Y:S03]  /*8960*/  HMMA.16816.F32 R36, R196, R8.reuse, R36 ;  /* 0x00000008c424723c */ /* 0x082fe60000001824 */
[----:B------:R-:W-:Y:S02]  /*8970*/  FMUL.FTZ R23, R23, c[0x0][0x320] ;  /* 0x0000c80017177a20 */ /* 0x000fe40000410000 */
[----:B------:R-:W-:Y:S01]  /*8980*/  FMUL.FTZ R24, R24, c[0x0][0x320] ;  /* 0x0000c80018187a20 */ /* 0x000fe20000410000 */
[----:B------:R-:W1:Y:S01]  /*8990*/  MUFU.TANH R135, R20 ;  /* 0x0000001400877308 */ /* 0x000e620000002400 */
[----:B------:R-:W-:Y:S01]  /*89a0*/  FMUL.FTZ R25, R25, c[0x0][0x320] ;  /* 0x0000c80019197a20 */ /* 0x000fe20000410000 */
[C---:B------:R-:W-:Y:S04]  /*89b0*/  HMMA.16816.F32 R40, R216.reuse, R8, R40 ;  /* 0x00000008d828723c */ /* 0x040fe80000001828 */
[----:B------:R-:W-:Y:S02]  /*89c0*/  FMUL.FTZ R26, R26, c[0x0][0x320] ;  /* 0x0000c8001a1a7a20 */ /* 0x000fe40000410000 */
[----:B------:R-:W-:Y:S02]  /*89d0*/  FMUL.FTZ R27, R27, c[0x0][0x320] ;  /* 0x0000c8001b1b7a20 */ /* 0x000fe40000410000 */
[----:B------:R-:W1:Y:S01]  /*89e0*/  MUFU.TANH R133, R21 ;  /* 0x0000001500857308 */ /* 0x000e620000002400 */
[-C--:B------:R-:W-:Y:S03]  /*89f0*/  HMMA.16816.F32 R44, R216, R10.reuse, R44 ;  /* 0x0000000ad82c723c */ /* 0x080fe6000000182c */
[----:B------:R-:W-:Y:S02]  /*8a00*/  FMUL.FTZ R28, R28, c[0x0][0x320] ;  /* 0x0000c8001c1c7a20 */ /* 0x000fe40000410000 */
[----:B------:R-:W-:Y:S02]  /*8a10*/  FMUL.FTZ R29, R29, c[0x0][0x320] ;  /* 0x0000c8001d1d7a20 */ /* 0x000fe40000410000 */
[----:B------:R-:W-:Y:S01]  /*8a20*/  FMUL.FTZ R30, R30, c[0x0][0x320] ;  /* 0x0000c8001e1e7a20 */ /* 0x000fe20000410000 */
[----:B------:R-:W-:Y:S01]  /*8a30*/  HMMA.16816.F32 R48, R196, R10, R48 ;  /* 0x0000000ac430723c */ /* 0x000fe20000001830 */
[----:B------:R1:W1:Y:S03]  /*8a40*/  MUFU.TANH R140, R22 ;  /* 0x00000016008c7308 */ /* 0x0002660000002400 */
[----:B------:R-:W-:Y:S03]  /*8a50*/  FMUL.FTZ R31, R31, c[0x0][0x320] ;  /* 0x0000c8001f1f7a20 */ /* 0x000fe60000410000 */
[----:B------:R-:W-:Y:S02]  /*8a60*/  FMUL.FTZ R42, R42, c[0x0][0x320] ;  /* 0x0000c8002a2a7a20 */ /* 0x000fe40000410000 */
[----:B------:R-:W-:Y:S02]  /*8a70*/  FMUL.FTZ R43, R43, c[0x0][0x320] ;  /* 0x0000c8002b2b7a20 */ /* 0x000fe40000410000 */
[----:B------:R3:W3:Y:S05]  /*8a80*/  MUFU.TANH R137, R23 ;  /* 0x0000001700897308 */ /* 0x0006ea0000002400 */
[----:B------:R-:W-:Y:S02]  /*8a90*/  FMUL.FTZ R46, R46, c[0x0][0x320] ;  /* 0x0000c8002e2e7a20 */ /* 0x000fe40000410000 */
[----:B------:R-:W-:Y:S03]  /*8aa0*/  FMUL.FTZ R47, R47, c[0x0][0x320] ;  /* 0x0000c8002f2f7a20 */ /* 0x000fe60000410000 */
[----:B------:R4:W4:Y:S03]  /*8ab0*/  MUFU.TANH R205, R24 ;  /* 0x0000001800cd7308 */ /* 0x0009260000002400 */
[----:B--2---:R-:W-:Y:S02]  /*8ac0*/  FMUL.FTZ R19, R48, c[0x0][0x320] ;  /* 0x0000c80030137a20 */ /* 0x004fe40000410000 */
[----:B-1----:R-:W-:Y:S02]  /*8ad0*/  FMUL.FTZ R22, R37, c[0x0][0x320] ;  /* 0x0000c80025167a20 */ /* 0x002fe40000410000 */
[----:B------:R-:W-:Y:S02]  /*8ae0*/  FMUL.FTZ R18, R49, c[0x0][0x320] ;  /* 0x0000c80031127a20 */ /* 0x000fe40000410000 */
[----:B------:R-:W-:Y:S01]  /*8af0*/  FMUL.FTZ R21, R50, c[0x0][0x320] ;  /* 0x0000c80032157a20 */ /* 0x000fe20000410000 */
[----:B------:R1:W2:Y:S01]  /*8b00*/  MUFU.TANH R208, R25 ;  /* 0x0000001900d07308 */ /* 0x0002a20000002400 */
[----:B------:R-:W-:Y:S02]  /*8b10*/  FMUL.FTZ R20, R51, c[0x0][0x320] ;  /* 0x0000c80033147a20 */ /* 0x000fe40000410000 */
[----:B---3--:R-:W-:Y:S07]  /*8b20*/  FMUL.FTZ R23, R45, c[0x0][0x320] ;  /* 0x0000c8002d177a20 */ /* 0x008fee0000410000 */
[----:B------:R3:W2:Y:S01]  /*8b30*/  MUFU.TANH R220, R26 ;  /* 0x0000001a00dc7308 */ /* 0x0006a20000002400 */
[----:B----4-:R-:W-:Y:S09]  /*8b40*/  FMUL.FTZ R24, R36, c[0x0][0x320] ;  /* 0x0000c80024187a20 */ /* 0x010ff20000410000 */
[----:B------:R4:W2:Y:S01]  /*8b50*/  MUFU.TANH R215, R27 ;  /* 0x0000001b00d77308 */ /* 0x0008a20000002400 */
[----:B-1----:R-:W-:Y:S02]  /*8b60*/  FMUL.FTZ R25, R33, c[0x0][0x320] ;  /* 0x0000c80021197a20 */ /* 0x002fe40000410000 */
[----:B------:R-:W-:Y:S07]  /*8b70*/  FMUL.FTZ R33, R34, c[0x0][0x320] ;  /* 0x0000c80022217a20 */ /* 0x000fee0000410000 */
[----:B------:R1:W1:Y:S01]  /*8b80*/  MUFU.TANH R141, R28 ;  /* 0x0000001c008d7308 */ /* 0x0002620000002400 */
[----:B---3--:R-:W-:Y:S02]  /*8b90*/  FMUL.FTZ R26, R32, c[0x0][0x320] ;  /* 0x0000c800201a7a20 */ /* 0x008fe40000410000 */
[----:B------:R-:W-:Y:S07]  /*8ba0*/  FMUL.FTZ R32, R35, c[0x0][0x320] ;  /* 0x0000c80023207a20 */ /* 0x000fee0000410000 */
[----:B------:R3:W2:Y:S01]  /*8bb0*/  MUFU.TANH R136, R29 ;  /* 0x0000001d00887308 */ /* 0x0006a20000002400 */
[----:B----4-:R-:W-:Y:S09]  /*8bc0*/  FMUL.FTZ R27, R39, c[0x0][0x320] ;  /* 0x0000c800271b7a20 */ /* 0x010ff20000410000 */
[----:B------:R4:W2:Y:S01]  /*8bd0*/  MUFU.TANH R212, R30 ;  /* 0x0000001e00d47308 */ /* 0x0008a20000002400 */
[----:B-1----:R-:W-:Y:S09]  /*8be0*/  FMUL.FTZ R28, R38, c[0x0][0x320] ;  /* 0x0000c800261c7a20 */ /* 0x002ff20000410000 */
[----:B------:R1:W1:Y:S01]  /*8bf0*/  MUFU.TANH R209, R31 ;  /* 0x0000001f00d17308 */ /* 0x0002620000002400 */
[----:B---3--:R-:W-:Y:S09]  /*8c00*/  FMUL.FTZ R29, R44, c[0x0][0x320] ;  /* 0x0000c8002c1d7a20 */ /* 0x008ff20000410000 */
[----:B------:R-:W3:Y:S01]  /*8c10*/  MUFU.TANH R16, R16 ;  /* 0x0000001000107308 */ /* 0x000ee20000002400 */
[----:B----4-:R-:W-:Y:S09]  /*8c20*/  FMUL.FTZ R30, R41, c[0x0][0x320] ;  /* 0x0000c800291e7a20 */ /* 0x010ff20000410000 */
[----:B------:R-:W4:Y:S01]  /*8c30*/  MUFU.TANH R17, R17 ;  /* 0x0000001100117308 */ /* 0x000f220000002400 */
[----:B-1----:R-:W-:Y:S09]  /*8c40*/  FMUL.FTZ R31, R40, c[0x0][0x320] ;  /* 0x0000c800281f7a20 */ /* 0x002ff20000410000 */
        /* <DEDUP_REMOVED lines=21> */
[----:B--234-:R-:W2:Y:S01]  /*8da0*/  LDL R0, [R1+0x14] ;  /* 0x0000140001007983 */ /* 0x01cea20000100800 */
[----:B------:R-:W-:Y:S01]  /*8db0*/  UIMAD UR4, UR24, 0x30, UR10 ;  /* 0x00000030180478a4 */ /* 0x000fe2000f8e020a */
[----:B------:R-:W-:Y:S01]  /*8dc0*/  IMAD.MOV.U32 R242, RZ, RZ, RZ ;  /* 0x000000fffff27224 */ /* 0x000fe200078e00ff */
[----:B------:R-:W-:Y:S04]  /*8dd0*/  IADD3 R14, -R244, 0x10, RZ ;  /* 0x00000010f40e7810 */ /* 0x000fe80007ffe1ff */
[----:B------:R-:W-:Y:S01]  /*8de0*/  IMAD.U32 R2, RZ, RZ, UR4 ;  /* 0x00000004ff027e24 */ /* 0x000fe2000f8e00ff */
[----:B------:R-:W-:Y:S04]  /*8df0*/  LOP3.LUT R14, R14, 0xf, RZ, 0xc0, !PT ;  /* 0x0000000f0e0e7812 */ /* 0x000fe800078ec0ff */
        /* <DEDUP_REMOVED lines=24> */
[----:B------:R-:W2:Y:S04]  /*8f80*/  SHFL.IDX PT, R6, R2, 0x1, 0x181f ;  /* 0x00381f0002067f89 */ /* 0x000ea800000e0000 */
[----:B------:R-:W3:Y:S04]  /*8f90*/  SHFL.IDX PT, R3, R2, RZ, 0x181f ;  /* 0x00181fff02037589 */ /* 0x000ee800000e0000 */
[----:B------:R-:W4:Y:S04]  /*8fa0*/  SHFL.IDX PT, R4, R0, RZ, 0x181f ;  /* 0x00181fff00047589 */ /* 0x000f2800000e0000 */
[----:B------:R-:W1:Y:S04]  /*8fb0*/  SHFL.IDX PT, R2, R2, 0x2, 0x181f ;  /* 0x00581f0002027f89 */ /* 0x000e6800000e0000 */
[----:B------:R-:W1:Y:S04]  /*8fc0*/  SHFL.IDX PT, R5, R0, 0x1, 0x181f ;  /* 0x00381f0000057f89 */ /* 0x000e6800000e0000 */
[----:B------:R-:W1:Y:S01]  /*8fd0*/  SHFL.IDX PT, R0, R0, 0x2, 0x181f ;  /* 0x00581f0000007f89 */ /* 0x000e6200000e0000 */
[-C--:B--2--5:R-:W-:Y:S02]  /*8fe0*/  IADD3 R8, P1, R6, R247.reuse, RZ ;  /* 0x000000f706087210 */ /* 0x0a4fe40007f3e0ff */
[CC--:B---3--:R-:W-:Y:S02]  /*8ff0*/  IADD3 R12, P0, R3.reuse, R247.reuse, RZ ;  /* 0x000000f7030c7210 */ /* 0x0c8fe40007f1e0ff */
[-C--:B------:R-:W-:Y:S03]  /*9000*/  IADD3 R10, P2, R3, R246.reuse, RZ ;  /* 0x000000f6030a7210 */ /* 0x080fe60007f5e0ff */
[----:B----4-:R-:W-:Y:S01]  /*9010*/  IMAD.X R13, R4, 0x1, R245, P0 ;  /* 0x00000001040d7824 */ /* 0x010fe200000e06f5 */
[----:B------:R-:W-:Y:S01]  /*9020*/  IADD3 R6, P0, R6, R246, RZ ;  /* 0x000000f606067210 */ /* 0x000fe20007f1e0ff */
[----:B------:R-:W-:Y:S01]  /*9030*/  IMAD.X R11, R4, 0x1, R223, P2 ;  /* 0x00000001040b7824 */ /* 0x000fe200010e06df */
[----:B-1----:R-:W-:Y:S02]  /*9040*/  IADD3 R4, P2, R2, R247, RZ ;  /* 0x000000f702047210 */ /* 0x002fe40007f5e0ff */
[----:B------:R1:W-:Y:S01]  /*9050*/  LDGSTS.E.BYPASS.LTC128B.128 [R252+0x3100], [R12.64], !P6 ;  /* 0x031000000cfc7fae */ /* 0x0003e2000f101d54 */
        /* <DEDUP_REMOVED lines=11> */
.L_x_612:
[----:B-1234-:R-:W2:Y:S01]  /*9110*/  LDL R2, [R1+0x30] ;  /* 0x0000300001027983 */ /* 0x01eea20000100800 */
[----:B------:R-:W-:Y:S02]  /*9120*/  UISETP.NE.AND UP1, UPT, UR13, URZ, UPT ;  /* 0x0000003f0d00728c */ /* 0x000fe4000bf25270 */
[----:B------:R-:W-:Y:S01]  /*9130*/  UIMAD UR4, UR24, -0x30, URZ ;  /* 0xffffffd0180478a4 */ /* 0x000fe2000f8e023f */
[----:B------:R-:W3:Y:S01]  /*9140*/  LDL R35, [R1+0x1c] ;  /* 0x00001c0001237983 */ /* 0x000ee20000100800 */
[----:B------:R-:W-:Y:S02]  /*9150*/  UISETP.NE.AND UP0, UPT, UR12, URZ, UPT ;  /* 0x0000003f0c00728c */ /* 0x000fe4000bf05270 */
[----:B------:R-:W-:Y:S01]  /*9160*/  PLOP3.LUT P1, PT, PT, PT, UP1, 0x80, 0x0 ;  /* 0x000000000000781c */ /* 0x000fe20003f2f018 */
[----:B------:R-:W0:Y:S01]  /*9170*/  LDGDEPBAR ;  /* 0x00000000000079af */ /* 0x000e220000000000 */
[----:B------:R-:W-:Y:S11]  /*9180*/  PLOP3.LUT P0, PT, PT, PT, UP1, 0x80, 0x0 ;  /* 0x000000000000781c */ /* 0x000ff60003f0f018 */
[----:B--2---:R-:W-:Y:S04]  /*9190*/  @P1 IMAD.HI.U32 R0, R2, c[0x0][0x2c8], RZ ;  /* 0x0000b20002001a27 */ /* 0x004fe800078e00ff */
[----:B------:R-:W-:Y:S01]  /*91a0*/  IMAD.MOV.U32 R4, RZ, RZ, R2 ;  /* 0x000000ffff047224 */ /* 0x000fe200078e0002 */
[----:B------:R-:W-:Y:S01]  /*91b0*/  @P0 SHF.R.U32.HI R4, RZ, c[0x0][0x2cc], R0 ;  /* 0x0000b300ff040a19 */ /* 0x000fe20000011600 */
[----:B------:R-:W-:Y:S01]  /*91c0*/  IMAD.U32 R0, RZ, RZ, UR4 ;  /* 0x00000004ff007e24 */ /* 0x000fe2000f8e00ff */
[----:B------:R-:W-:Y:S01]  /*91d0*/  PLOP3.LUT P0, PT, PT, PT, UP0, 0x40, 0x0 ;  /* 0x000000000000781c */ /* 0x000fe20003f0e808 */
[----:B------:R-:W-:Y:S02]  /*91e0*/  IMAD.MOV.U32 R2, RZ, RZ, c[0x0][0x2ac] ;  /* 0x0000ab00ff027624 */ /* 0x000fe400078e00ff */
[----:B------:R-:W1:Y:S01]  /*91f0*/  SHFL.IDX PT, R3, R4, RZ, 0x1c1f ;  /* 0x001c1fff04037589 */ /* 0x000e6200000e0000 */
[----:B---3--:R-:W-:Y:S05]  /*9200*/  IADD3 R6, -R35, 0x1, R0 ;  /* 0x0000000123067810 */ /* 0x008fea0007ffe100 */
[----:B------:R-:W-:Y:S05]  /*9210*/  IMAD R6, R2, c[0x0][0x1d0], R6 ;  /* 0x0000740002067a24 */ /* 0x000fea00078e0206 */
[----:B------:R-:W-:Y:S04]  /*9220*/  IADD3 R6, R6, -c[0x0][0x168], RZ ;  /* 0x80005a0006067a10 */ /* 0x000fe80007ffe0ff */
[C---:B------:R-:W-:Y:S02]  /*9230*/  IADD3 R5, R6.reuse, c[0x0][0x328], RZ ;  /* 0x0000ca0006057a10 */ /* 0x040fe40007ffe0ff */
[----:B------:R-:W-:Y:S03]  /*9240*/  IADD3 R6, R6, UR17, RZ ;  /* 0x0000001106067c10 */ /* 0x000fe6000fffe0ff */
[--C-:B-1----:R-:W-:Y:S02]  /*9250*/  IMAD.IADD R2, R5, 0x1, R3.reuse ;  /* 0x0000000105027824 */ /* 0x102fe400078e0203 */
        /* <DEDUP_REMOVED lines=17> */
.L_x_615:
[----:B------:R-:W-:Y:S04]  /*9370*/  MOV R7, c[0x0][0x32c] ;  /* 0x0000cb0000077a02 */ /* 0x000fe80000000f00 */
[----:B------:R-:W-:Y:S11]  /*9380*/  ISETP.NE.AND P0, PT, R7, 0x1, PT ;  /* 0x000000010700780c */ /* 0x000ff60003f05270 */
[----:B------:R-:W-:Y:S02]  /*9390*/  @!UPT UIADD3 URZ, URZ, URZ, URZ ;  /* 0x0000003f3f3ff290 */ /* 0x000fe4000fffe03f */
[----:B------:R-:W-:Y:S05]  /*93a0*/  @P0 IMAD.HI.U32 R7, R3, c[0x0][0x330], RZ ;  /* 0x0000cc0003070a27 */ /* 0x000fea00078e00ff */
[----:B------:R-:W-:Y:S02]  /*93b0*/  @P0 SHF.R.U32.HI R3, RZ, c[0x0][0x334], R7 ;  /* 0x0000cd00ff030a19 */ /* 0x000fe40000011607 */
.L_x_616:
[----:B------:R-:W-:Y:S05]  /*93c0*/  BSYNC B0 ;  /* 0x0000000000007941 */ /* 0x000fea0003800000 */
.L_x_614:
[----:B------:R-:W-:Y:S05]  /*93d0*/  IADD3 R7, -R35, UR4, RZ ;  /* 0x0000000423077c10 */ /* 0x000fea000fffe1ff */
[----:B------:R-:W-:Y:S05]  /*93e0*/  IMAD R3, R3, c[0x0][0x32c], R7 ;  /* 0x0000cb0003037a24 */ /* 0x000fea00078e0207 */
[----:B------:R-:W-:Y:S02]  /*93f0*/  IADD3 R7, R3, c[0x0][0x32c], RZ ;  /* 0x0000cb0003077a10 */ /* 0x000fe40007ffe0ff */
[----:B------:R-:W-:Y:S02]  /*9400*/  IMNMX R0, R0, R3, !PT ;  /* 0x0000000300007217 */ /* 0x000fe40007800200 */
[----:B------:R-:W-:Y:S02]  /*9410*/  IMNMX R2, R2, R7, PT ;  /* 0x0000000702027217 */ /* 0x000fe40003800200 */
.L_x_613:
[----:B------:R-:W-:Y:S01]  /*9420*/  UISETP.GE.AND UP2, UPT, UR4, 0x1, UPT ;  /* 0x000000010400788c */ /* 0x000fe2000bf46270 */
[----:B------:R-:W1:Y:S01]  /*9430*/  SHFL.IDX PT, R3, R4, 0x1, 0x1c1f ;  /* 0x003c1f0004037f89 */ /* 0x000e6200000e0000 */
[----:B------:R-:W-:Y:S02]  /*9440*/  UISETP.GE.AND UP1, UPT, UR4, 0x2, UPT ;  /* 0x000000020400788c */ /* 0x000fe4000bf26270 */
[----:B------:R-:W-:Y:S02]  /*9450*/  UISETP.GE.AND UP0, UPT, UR4, 0x9, UPT ;  /* 0x000000090400788c */ /* 0x000fe4000bf06270 */
[----:B------:R-:W-:Y:S01]  /*9460*/  PLOP3.LUT P0, PT, PT, PT, UP2, 0x40, 0x0 ;  /* 0x000000000000781c */ /* 0x000fe20003f0e828 */
[----:B------:R-:W-:Y:S01]  /*9470*/  UP2UR UR28, UPR, URZ, 0x2 ;  /* 0x000000023f1c7883 */ /* 0x000fe20008000000 */
[----:B------:R-:W-:Y:S01]  /*9480*/  PLOP3.LUT P2, PT, PT, PT, UP1, 0x40, 0x0 ;  /* 0x000000000000781c */ /* 0x000fe20003f4e818 */
[----:B------:R-:W-:Y:S01]  /*9490*/  UISETP.GE.AND UP1, UPT, UR4, 0xa, UPT ;  /* 0x0000000a0400788c */ /* 0x000fe2000bf26270 */
[----:B------:R-:W-:Y:S01]  /*94a0*/  ISETP.GT.AND P0, PT, R0, RZ, P0 ;  /* 0x000000ff0000720c */ /* 0x000fe20000704270 */
[----:B------:R-:W-:Y:S01]  /*94b0*/  UISETP.GE.AND UP5, UPT, UR4, 0x19, UPT ;  /* 0x000000190400788c */ /* 0x000fe2000bfa6270 */
[----:B------:R-:W-:Y:S01]  /*94c0*/  PLOP3.LUT P1, PT, PT, PT, UP0, 0x40, 0x0 ;  /* 0x000000000000781c */ /* 0x000fe20003f2e808 */
[----:B------:R-:W-:Y:S01]  /*94d0*/  UP2UR UR27, UPR, URZ, 0x1 ;  /* 0x000000013f1b7883 */ /* 0x000fe20008000000 */
[----:B------:R-:W-:Y:S01]  /*94e0*/  ISETP.LT.OR P0, PT, R2, 0x1, P0 ;  /* 0x000000010200780c */ /* 0x000fe20000701670 */
[----:B------:R-:W-:Y:S01]  /*94f0*/  UISETP.GE.AND UP0, UPT, UR4, 0x11, UPT ;  /* 0x000000110400788c */ /* 0x000fe2000bf06270 */
[C---:B------:R-:W-:Y:S01]  /*9500*/  ISETP.GT.AND P2, PT, R0.reuse, 0x1, P2 ;  /* 0x000000010000780c */ /* 0x040fe20001744270 */
[----:B------:R-:W-:Y:S01]  /*9510*/  UISETP.GE.AND UP6, UPT, UR4, 0x12, UPT ;  /* 0x000000120400788c */ /* 0x000fe2000bfc6270 */
[----:B------:R-:W-:Y:S01]  /*9520*/  FSEL R9, R193, -INF , !P0 ;  /* 0xff800000c1097808 */ /* 0x000fe20004000000 */
[----:B------:R-:W-:Y:S01]  /*9530*/  UP2UR UR29, UPR, URZ, 0x4 ;  /* 0x000000043f1d7883 */ /* 0x000fe20008000000 */
[----:B------:R-:W-:Y:S01]  /*9540*/  PLOP3.LUT P0, PT, PT, PT, UP1, 0x40, 0x0 ;  /* 0x000000000000781c */ /* 0x000fe20003f0e818 */
[----:B------:R-:W-:Y:S01]  /*9550*/  UISETP.GE.AND UP2, UPT, UR4, 0x22, UPT ;  /* 0x000000220400788c */ /* 0x000fe2000bf46270 */
[C---:B------:R-:W-:Y:S01]  /*9560*/  ISETP.GT.AND P1, PT, R0.reuse, 0x8, P1 ;  /* 0x000000080000780c */ /* 0x040fe20000f24270 */
[----:B------:R-:W-:Y:S01]  /*9570*/  UISETP.GE.AND UP4, UPT, UR4, 0x1a, UPT ;  /* 0x0000001a0400788c */ /* 0x000fe2000bf86270 */
[----:B------:R-:W-:Y:S01]  /*9580*/  ISETP.GT.AND P0, PT, R0, 0x9, P0 ;  /* 0x000000090000780c */ /* 0x000fe20000704270 */
[----:B------:R-:W-:Y:S01]  /*9590*/  UISETP.GE.AND UP3, UPT, UR4, 0x21, UPT ;  /* 0x000000210400788c */ /* 0x000fe2000bf66270 */
[C---:B------:R-:W-:Y:S01]  /*95a0*/  ISETP.LT.OR P2, PT, R2.reuse, 0x2, P2 ;  /* 0x000000020200780c */ /* 0x040fe20001741670 */
[----:B------:R-:W-:Y:S01]  /*95b0*/  UP2UR UR30, UPR, URZ, 0x40 ;  /* 0x000000403f1e7883 */ /* 0x000fe20008000000 */
[C---:B------:R-:W-:Y:S01]  /*95c0*/  ISETP.LT.OR P0, PT, R2.reuse, 0xa, P0 ;  /* 0x0000000a0200780c */ /* 0x040fe20000701670 */
[----:B------:R-:W-:Y:S01]  /*95d0*/  UP2UR UR26, UPR, URZ, 0x2 ;  /* 0x000000023f1a7883 */ /* 0x000fe20008000000 */
[----:B------:R-:W-:Y:S01]  /*95e0*/  ISETP.LT.OR P1, PT, R2, 0x9, P1 ;  /* 0x000000090200780c */ /* 0x000fe20000f21670 */
[----:B------:R-:W-:Y:S01]  /*95f0*/  UP2UR UR25, UPR, URZ, 0x1 ;  /* 0x000000013f197883 */ /* 0x000fe20008000000 */
[----:B------:R-:W-:Y:S01]  /*9600*/  FSEL R17, R17, -INF , !P0 ;  /* 0xff80000011117808 */ /* 0x000fe20004000000 */
[----:B------:R-:W-:Y:S01]  /*9610*/  UISETP.GE.AND UP1, UPT, UR4, 0x29, UPT ;  /* 0x000000290400788c */ /* 0x000fe2000bf26270 */
[----:B------:R-:W-:Y:S02]  /*9620*/  PLOP3.LUT P0, PT, PT, PT, UP5, 0x40, 0x0 ;  /* 0x000000000000781c */ /* 0x000fe40003f0e858 */
[----:B------:R-:W-:Y:S02]  /*9630*/  FSEL R15, R192, -INF , !P2 ;  /* 0xff800000c00f7808 */ /* 0x000fe40005000000 */
[----:B------:R-:W-:Y:S01]  /*9640*/  PLOP3.LUT P2, PT, PT, PT, UP0, 0x40, 0x0 ;  /* 0x000000000000781c */ /* 0x000fe20003f4e808 */
[----:B------:R-:W-:Y:S01]  /*9650*/  UISETP.GE.AND UP0, UPT, UR4, 0x2a, UPT ;  /* 0x0000002a0400788c */ /* 0x000fe2000bf06270 */
[----:B------:R-:W-:Y:S02]  /*9660*/  FSEL R16, R16, -INF , !P1 ;  /* 0xff80000010107808 */ /* 0x000fe40004800000 */
[----:B------:R-:W-:Y:S01]  /*9670*/  PLOP3.LUT P1, PT, PT, PT, UP6, 0x40, 0x0 ;  /* 0x000000000000781c */ /* 0x000fe20003f2e868 */
[----:B------:R-:W-:Y:S01]  /*9680*/  UISETP.NE.AND UP6, UPT, UR12, URZ, UPT ;  /* 0x0000003f0c00728c */ /* 0x000fe2000bfc5270 */
[C---:B------:R-:W-:Y:S02]  /*9690*/  ISETP.GT.AND P0, PT, R0.reuse, 0x18, P0 ;  /* 0x000000180000780c */ /* 0x040fe40000704270 */
[C---:B------:R-:W-:Y:S02]  /*96a0*/  ISETP.GT.AND P2, PT, R0.reuse, 0x10, P2 ;  /* 0x000000100000780c */ /* 0x040fe40001744270 */
[----:B------:R-:W-:Y:S02]  /*96b0*/  ISETP.GT.AND P1, PT, R0, 0x11, P1 ;  /* 0x000000110000780c */ /* 0x000fe40000f24270 */
[C---:B------:R-:W-:Y:S02]  /*96c0*/  ISETP.LT.OR P0, PT, R2.reuse, 0x19, P0 ;  /* 0x000000190200780c */ /* 0x040fe40000701670 */
[C---:B------:R-:W-:Y:S02]  /*96d0*/  ISETP.LT.OR P2, PT, R2.reuse, 0x11, P2 ;  /* 0x000000110200780c */ /* 0x040fe40001741670 */
[----:B------:R-:W-:Y:S02]  /*96e0*/  ISETP.LT.OR P1, PT, R2, 0x12, P1 ;  /* 0x000000120200780c */ /* 0x000fe40000f21670 */
[----:B------:R-:W-:Y:S02]  /*96f0*/  FSEL R202, R26, -INF , !P0 ;  /* 0xff8000001aca7808 */ /* 0x000fe40004000000 */
[----:B------:R-:W-:Y:S02]  /*9700*/  PLOP3.LUT P0, PT, PT, PT, UP2, 0x40, 0x0 ;  /* 0x000000000000781c */ /* 0x000fe40003f0e828 */
[----:B------:R-:W-:Y:S02]  /*9710*/  FSEL R196, R135, -INF , !P2 ;  /* 0xff80000087c47808 */ /* 0x000fe40005000000 */
[----:B------:R-:W-:Y:S02]  /*9720*/  PLOP3.LUT P2, PT, PT, PT, UP4, 0x40, 0x0 ;  /* 0x000000000000781c */ /* 0x000fe40003f4e848 */
[----:B------:R-:W-:Y:S02]  /*9730*/  FSEL R198, R133, -INF , !P1 ;  /* 0xff80000085c67808 */ /* 0x000fe40004800000 */
[----:B------:R-:W-:Y:S02]  /*9740*/  PLOP3.LUT P1, PT, PT, PT, UP3, 0x40, 0x0 ;  /* 0x000000000000781c */ /* 0x000fe40003f2e838 */
[C---:B------:R-:W-:Y:S02]  /*9750*/  ISETP.GT.AND P0, PT, R0.reuse, 0x21, P0 ;  /* 0x000000210000780c */ /* 0x040fe40000704270 */
[C---:B------:R-:W-:Y:S02]  /*9760*/  ISETP.GT.AND P2, PT, R0.reuse, 0x19, P2 ;  /* 0x000000190000780c */ /* 0x040fe40001744270 */
[----:B------:R-:W-:Y:S02]  /*9770*/  ISETP.GT.AND P1, PT, R0, 0x20, P1 ;  /* 0x000000200000780c */ /* 0x000fe40000f24270 */
[C---:B------:R-:W-:Y:S02]  /*9780*/  ISETP.LT.OR P0, PT, R2.reuse, 0x22, P0 ;  /* 0x000000220200780c */ /* 0x040fe40000701670 */
[C---:B------:R-:W-:Y:S02]  /*9790*/  ISETP.LT.OR P2, PT, R2.reuse, 0x1a, P2 ;  /* 0x0000001a0200780c */ /* 0x040fe40001741670 */
[----:B------:R-:W-:Y:S02]  /*97a0*/  ISETP.LT.OR P1, PT, R2, 0x21, P1 ;  /* 0x000000210200780c */ /* 0x000fe40000f21670 */
[----:B-----5:R-:W-:Y:S02]  /*97b0*/  FSEL R246, R22, -INF , !P0 ;  /* 0xff80000016f67808 */ /* 0x020fe40004000000 */
[----:B------:R-:W-:Y:S01]  /*97c0*/  PLOP3.LUT P0, PT, PT, PT, UP6, 0x40, 0x0 ;  /* 0x000000000000781c */ /* 0x000fe20003f0e868 */
[----:B------:R-:W-:Y:S01]  /*97d0*/  UISETP.NE.AND UP6, UPT, UR30, URZ, UPT ;  /* 0x0000003f1e00728c */ /* 0x000fe2000bfc5270 */
[----:B------:R-:W-:Y:S02]  /*97e0*/  FSEL R204, R25, -INF , !P2 ;  /* 0xff80000019cc7808 */ /* 0x000fe40005000000 */
[----:B------:R-:W-:Y:S02]  /*97f0*/  PLOP3.LUT P2, PT, PT, PT, UP1, 0x40, 0x0 ;  /* 0x000000000000781c */ /* 0x000fe40003f4e818 */
[----:B------:R-:W-:Y:S02]  /*9800*/  FSEL R244, R24, -INF , !P1 ;  /* 0xff80000018f47808 */ /* 0x000fe40004800000 */
[----:B------:R-:W-:Y:S02]  /*9810*/  PLOP3.LUT P1, PT, PT, PT, UP0, 0x40, 0x0 ;  /* 0x000000000000781c */ /* 0x000fe40003f2e808 */
[C---:B------:R-:W-:Y:S02]  /*9820*/  ISETP.GT.AND P2, PT, R0.reuse, 0x28, P2 ;  /* 0x000000280000780c */ /* 0x040fe40001744270 */
[----:B------:R-:W-:Y:S01]  /*9830*/  ISETP.GT.AND P1, PT, R0, 0x29, P1 ;  /* 0x000000290000780c */ /* 0x000fe20000f24270 */
[--C-:B-1----:R-:W-:Y:S01]  /*9840*/  IMAD.IADD R0, R6, 0x1, R3.reuse ;  /* 0x0000000106007824 */ /* 0x102fe200078e0203 */
[C---:B------:R-:W-:Y:S02]  /*9850*/  ISETP.LT.OR P2, PT, R2.reuse, 0x29, P2 ;  /* 0x000000290200780c */ /* 0x040fe40001741670 */
[----:B------:R-:W-:Y:S01]  /*9860*/  ISETP.LT.OR P1, PT, R2, 0x2a, P1 ;  /* 0x0000002a0200780c */ /* 0x000fe20000f21670 */
[----:B------:R-:W-:Y:S01]  /*9870*/  IMAD.IADD R2, R5, 0x1, R3 ;  /* 0x0000000105027824 */ /* 0x000fe200078e0203 */
[----:B------:R-:W-:Y:S02]  /*9880*/  FSEL R51, R19, -INF , !P2 ;  /* 0xff80000013337808 */ /* 0x000fe40005000000 */
[----:B------:R-:W-:Y:S01]  /*9890*/  FSEL R34, R18, -INF , !P1 ;  /* 0xff80000012227808 */ /* 0x000fe20004800000 */
        /* <DEDUP_REMOVED lines=16> */
.L_x_619:
[----:B------:R-:W-:Y:S04]  /*99a0*/  MOV R7, 0x1 ;  /* 0x0000000100077802 */ /* 0x000fe80000000f00 */
[----:B------:R-:W-:Y:S11]  /*99b0*/  ISETP.NE.AND P0, PT, R7, c[0x0][0x32c], PT ;  /* 0x0000cb0007007a0c */ /* 0x000ff60003f05270 */
[----:B------:R-:W-:Y:S02]  /*99c0*/  @!UPT UIADD3 URZ, URZ, URZ, URZ ;  /* 0x0000003f3f3ff290 */ /* 0x000fe4000fffe03f */
[----:B------:R-:W-:Y:S05]  /*99d0*/  @P0 IMAD.HI.U32 R7, R3, c[0x0][0x330], RZ ;  /* 0x0000cc0003070a27 */ /* 0x000fea00078e00ff */
[----:B------:R-:W-:Y:S02]  /*99e0*/  @P0 SHF.R.U32.HI R3, RZ, c[0x0][0x334], R7 ;  /* 0x0000cd00ff030a19 */ /* 0x000fe40000011607 */
.L_x_620:
[----:B------:R-:W-:Y:S05]  /*99f0*/  BSYNC B0 ;  /* 0x0000000000007941 */ /* 0x000fea0003800000 */
.L_x_618:
[----:B------:R-:W-:Y:S05]  /*9a00*/  IADD3 R7, -R35, UR4, RZ ;  /* 0x0000000423077c10 */ /* 0x000fea000fffe1ff */
[----:B------:R-:W-:Y:S05]  /*9a10*/  IMAD R3, R3, c[0x0][0x32c], R7 ;  /* 0x0000cb0003037a24 */ /* 0x000fea00078e0207 */
[----:B------:R-:W-:Y:S02]  /*9a20*/  IADD3 R7, R3, c[0x0][0x32c], RZ ;  /* 0x0000cb0003077a10 */ /* 0x000fe40007ffe0ff */
[----:B------:R-:W-:Y:S02]  /*9a30*/  IMNMX R0, R0, R3, !PT ;  /* 0x0000000300007217 */ /* 0x000fe40007800200 */
[----:B------:R-:W-:Y:S02]  /*9a40*/  IMNMX R2, R2, R7, PT ;  /* 0x0000000702027217 */ /* 0x000fe40003800200 */
.L_x_617:
[----:B------:R-:W-:Y:S01]  /*9a50*/  UP2UR UR34, UPR, URZ, 0x10 ;  /* 0x000000103f227883 */ /* 0x000fe20008000000 */
[----:B------:R-:W1:Y:S01]  /*9a60*/  SHFL.IDX PT, R3, R4, 0x2, 0x1c1f ;  /* 0x005c1f0004037f89 */ /* 0x000e6200000e0000 */
[----:B------:R-:W-:Y:S02]  /*9a70*/  UISETP.NE.AND UP4, UPT, UR29, URZ, UPT ;  /* 0x0000003f1d00728c */ /* 0x000fe4000bf85270 */
[----:B------:R-:W-:Y:S02]  /*9a80*/  UP2UR UR31, UPR, URZ, 0x2 ;  /* 0x000000023f1f7883 */ /* 0x000fe40008000000 */
[----:B------:R-:W-:Y:S02]  /*9a90*/  UISETP.NE.AND UP1, UPT, UR26, URZ, UPT ;  /* 0x0000003f1a00728c */ /* 0x000fe4000bf25270 */
[----:B------:R-:W-:Y:S01]  /*9aa0*/  PLOP3.LUT P0, PT, PT, PT, UP4, 0x40, 0x0 ;  /* 0x000000000000781c */ /* 0x000fe20003f0e848 */
[----:B------:R-:W-:Y:S02]  /*9ab0*/  UP2UR UR33, UPR, URZ, 0x8 ;  /* 0x000000083f217883 */ /* 0x000fe40008000000 */
[----:B------:R-:W-:Y:S01]  /*9ac0*/  UISETP.NE.AND UP3, UPT, UR28, URZ, UPT ;  /* 0x0000003f1c00728c */ /* 0x000fe2000bf65270 */
[----:B------:R-:W-:Y:S01]  /*9ad0*/  ISETP.GT.AND P0, PT, R0, RZ, P0 ;  /* 0x000000ff0000720c */ /* 0x000fe20000704270 */
[----:B------:R-:W-:Y:S02]  /*9ae0*/  UP2UR UR32, UPR, URZ, 0x4 ;  /* 0x000000043f207883 */ /* 0x000fe40008000000 */
[----:B------:R-:W-:Y:S01]  /*9af0*/  UISETP.NE.AND UP2, UPT, UR27, URZ, UPT ;  /* 0x0000003f1b00728c */ /* 0x000fe2000bf45270 */
[----:B------:R-:W-:Y:S01]  /*9b00*/  ISETP.LT.OR P0, PT, R2, 0x1, P0 ;  /* 0x000000010200780c */ /* 0x000fe20000701670 */
[----:B------:R-:W-:Y:S01]  /*9b10*/  UP2UR UR30, UPR, URZ, 0x1 ;  /* 0x000000013f1e7883 */ /* 0x000fe20008000000 */
[----:B------:R-:W-:Y:S01]  /*9b20*/  PLOP3.LUT P2, PT, PT, PT, UP3, 0x40, 0x0 ;  /* 0x000000000000781c */ /* 0x000fe20003f4e838 */
[----:B------:R-:W-:Y:S01]  /*9b30*/  UISETP.NE.AND UP0, UPT, UR25, URZ, UPT ;  /* 0x0000003f1900728c */ /* 0x000fe2000bf05270 */
[----:B------:R-:W-:Y:S01]  /*9b40*/  FSEL R8, R201, -INF , !P0 ;  /* 0xff800000c9087808 */ /* 0x000fe20004000000 */
[----:B------:R-:W-:Y:S01]  /*9b50*/  UISETP.NE.AND UP4, UPT, UR34, URZ, UPT ;  /* 0x0000003f2200728c */ /* 0x000fe2000bf85270 */
[----:B------:R-:W-:Y:S01]  /*9b60*/  PLOP3.LUT P0, PT, PT, PT, UP1, 0x40, 0x0 ;  /* 0x000000000000781c */ /* 0x000fe20003f0e818 */
[----:B------:R-:W-:Y:S01]  /*9b70*/  UISETP.NE.AND UP3, UPT, UR33, URZ, UPT ;  /* 0x0000003f2100728c */ /* 0x000fe2000bf65270 */
[----:B------:R-:W-:Y:S01]  /*9b80*/  PLOP3.LUT P1, PT, PT, PT, UP2, 0x40, 0x0 ;  /* 0x000000000000781c */ /* 0x000fe20003f2e828 */
[----:B------:R-:W-:Y:S01]  /*9b90*/  UISETP.NE.AND UP2, UPT, UR32, URZ, UPT ;  /* 0x0000003f2000728c */ /* 0x000fe2000bf45270 */
[C---:B------:R-:W-:Y:S01]  /*9ba0*/  ISETP.GT.AND P0, PT, R0.reuse, 0x9, P0 ;  /* 0x000000090000780c */ /* 0x040fe20000704270 */
[----:B------:R-:W-:Y:S01]  /*9bb0*/  UISETP.NE.AND UP1, UPT, UR31, URZ, UPT ;  /* 0x0000003f1f00728c */ /* 0x000fe2000bf25270 */
        /* <DEDUP_REMOVED lines=8> */
[----:B------:R-:W-:Y:S01]  /*9c40*/  PLOP3.LUT P2, PT, PT, PT, UP0, 0x40, 0x0 ;  /* 0x000000000000781c */ /* 0x000fe20003f4e808 */
[----:B------:R-:W-:Y:S01]  /*9c50*/  UISETP.NE.AND UP0, UPT, UR30, URZ, UPT ;  /* 0x0000003f1e00728c */ /* 0x000fe2000bf05270 */
[----:B------:R-:W-:Y:S01]  /*9c60*/  FSEL R14, R143, -INF , !P1 ;  /* 0xff8000008f0e7808 */ /* 0x000fe20004800000 */
[----:B------:R-:W-:Y:S01]  /*9c70*/  UP2UR UR30, UPR, URZ, 0x40 ;  /* 0x000000403f1e7883 */ /* 0x000fe20008000000 */
        /* <DEDUP_REMOVED lines=20> */
[----:B------:R-:W-:Y:S02]  /*9dc0*/  FSEL R223, R27, -INF , !P0 ;  /* 0xff8000001bdf7808 */ /* 0x000fe40004000000 */
        /* <DEDUP_REMOVED lines=30> */
.L_x_623:
[----:B------:R-:W-:Y:S04]  /*9fb0*/  MOV R7, c[0x0][0x32c] ;  /* 0x0000cb0000077a02 */ /* 0x000fe80000000f00 */
[----:B------:R-:W-:Y:S11]  /*9fc0*/  ISETP.NE.AND P0, PT, R7, 0x1, PT ;  /* 0x000000010700780c */ /* 0x000ff60003f05270 */
[----:B------:R-:W-:Y:S02]  /*9fd0*/  @!UPT UIADD3 URZ, URZ, URZ, URZ ;  /* 0x0000003f3f3ff290 */ /* 0x000fe4000fffe03f */
[----:B------:R-:W-:Y:S05]  /*9fe0*/  @P0 IMAD.HI.U32 R7, R3, c[0x0][0x330], RZ ;  /* 0x0000cc0003070a27 */ /* 0x000fea00078e00ff */
[----:B------:R-:W-:Y:S02]  /*9ff0*/  @P0 SHF.R.U32.HI R3, RZ, c[0x0][0x334], R7 ;  /* 0x0000cd00ff030a19 */ /* 0x000fe40000011607 */
.L_x_624:
[----:B------:R-:W-:Y:S05]  /*a000*/  BSYNC B0 ;  /* 0x0000000000007941 */ /* 0x000fea0003800000 */
.L_x_622:
[----:B------:R-:W-:Y:S05]  /*a010*/  IADD3 R7, -R35, UR4, RZ ;  /* 0x0000000423077c10 */ /* 0x000fea000fffe1ff */
[----:B------:R-:W-:Y:S05]  /*a020*/  IMAD R3, R3, c[0x0][0x32c], R7 ;  /* 0x0000cb0003037a24 */ /* 0x000fea00078e0207 */
[----:B------:R-:W-:Y:S02]  /*a030*/  IADD3 R7, R3, c[0x0][0x32c], RZ ;  /* 0x0000cb0003077a10 */ /* 0x000fe40007ffe0ff */
[----:B------:R-:W-:Y:S02]  /*a040*/  IMNMX R0, R0, R3, !PT ;  /* 0x0000000300007217 */ /* 0x000fe40007800200 */
[----:B------:R-:W-:Y:S02]  /*a050*/  IMNMX R2, R2, R7, PT ;  /* 0x0000000702027217 */ /* 0x000fe40003800200 */
.L_x_621:
        /* <DEDUP_REMOVED lines=86> */
.L_x_627:
[----:B------:R-:W-:Y:S04]  /*a5c0*/  MOV R4, c[0x0][0x32c] ;  /* 0x0000cb0000047a02 */ /* 0x000fe80000000f00 */
[----:B------:R-:W-:Y:S11]  /*a5d0*/  ISETP.NE.AND P0, PT, R4, 0x1, PT ;  /* 0x000000010400780c */ /* 0x000ff60003f05270 */
[----:B------:R-:W-:Y:S02]  /*a5e0*/  @!UPT UIADD3 URZ, URZ, URZ, URZ ;  /* 0x0000003f3f3ff290 */ /* 0x000fe4000fffe03f */
[----:B------:R-:W-:Y:S05]  /*a5f0*/  @P0 IMAD.HI.U32 R4, R3, c[0x0][0x330], RZ ;  /* 0x0000cc0003040a27 */ /* 0x000fea00078e00ff */
[----:B------:R-:W-:Y:S02]  /*a600*/  @P0 SHF.R.U32.HI R3, RZ, c[0x0][0x334], R4 ;  /* 0x0000cd00ff030a19 */ /* 0x000fe40000011604 */
.L_x_628:
[----:B------:R-:W-:Y:S05]  /*a610*/  BSYNC B0 ;  /* 0x0000000000007941 */ /* 0x000fea0003800000 */
.L_x_626:
[----:B------:R-:W-:Y:S05]  /*a620*/  IADD3 R4, -R35, UR4, RZ ;  /* 0x0000000423047c10 */ /* 0x000fea000fffe1ff */
[----:B------:R-:W-:Y:S05]  /*a630*/  IMAD R3, R3, c[0x0][0x32c], R4 ;  /* 0x0000cb0003037a24 */ /* 0x000fea00078e0204 */
[----:B------:R-:W-:Y:S02]  /*a640*/  IADD3 R4, R3, c[0x0][0x32c], RZ ;  /* 0x0000cb0003047a10 */ /* 0x000fe40007ffe0ff */
[----:B------:R-:W-:Y:S02]  /*a650*/  IMNMX R0, R0, R3, !PT ;  /* 0x0000000300007217 */ /* 0x000fe40007800200 */
[----:B------:R-:W-:Y:S02]  /*a660*/  IMNMX R2, R2, R4, PT ;  /* 0x0000000402027217 */ /* 0x000fe40003800200 */
.L_x_625:
        /* <DEDUP_REMOVED lines=21> */
[----:B------:R-:W-:Y:S01]  /*a7c0*/  LDSM.16.MT88.4 R36, [R226+0x100] ;  /* 0x00010000e224783b */ /* 0x000fe20000004200 */
        /* <DEDUP_REMOVED lines=13> */
[----:B------:R-:W-:Y:S01]  /*a8a0*/  PLOP3.LUT P0, PT, PT, PT, UP4, 0x40, 0x0 ;  /* 0x000000000000781c */ /* 0x000fe20003f0e848 */
[----:B------:R-:W1:Y:S01]  /*a8b0*/  SHFL.BFLY PT, R6, R137, 0x2, 0x1f ;  /* 0x0c401f0089067f89 */ /* 0x000e6200000e0000 */
[----:B------:R-:W-:Y:S01]  /*a8c0*/  PLOP3.LUT P1, PT, PT, PT, UP2, 0x40, 0x0 ;  /* 0x000000000000781c */ /* 0x000fe20003f2e828 */
[----:B------:R-:W-:Y:S01]  /*a8d0*/  UISETP.NE.AND UP4, UPT, UR4, URZ, UPT ;  /* 0x0000003f0400728c */ /* 0x000fe2000bf85270 */
[C---:B------:R-:W-:Y:S01]  /*a8e0*/  ISETP.GT.AND P0, PT, R0.reuse, RZ, P0 ;  /* 0x000000ff0000720c */ /* 0x040fe20000704270 */
[----:B------:R-:W-:Y:S01]  /*a8f0*/  UISETP.NE.AND UP2, UPT, UR28, URZ, UPT ;  /* 0x0000003f1c00728c */ /* 0x000fe2000bf45270 */
[----:B------:R-:W-:Y:S02]  /*a900*/  ISETP.GT.AND P1, PT, R0, 0x8, P1 ;  /* 0x000000080000780c */ /* 0x000fe40000f24270 */
[----:B------:R-:W-:Y:S01]  /*a910*/  ISETP.LT.OR P0, PT, R2, 0x1, P0 ;  /* 0x000000010200780c */ /* 0x000fe20000701670 */
[----:B------:R-:W2:Y:S01]  /*a920*/  SHFL.BFLY PT, R20, R3, 0x2, 0x1f ;  /* 0x0c401f0003147f89 */ /* 0x000ea200000e0000 */
[----:B------:R-:W-:Y:S01]  /*a930*/  PLOP3.LUT P2, PT, PT, PT, UP3, 0x40, 0x0 ;  /* 0x000000000000781c */ /* 0x000fe20003f4e838 */
[----:B------:R-:W-:Y:S01]  /*a940*/  UISETP.NE.AND UP3, UPT, UR29, URZ, UPT ;  /* 0x0000003f1d00728c */ /* 0x000fe2000bf65270 */
[----:B------:R-:W-:Y:S02]  /*a950*/  FSEL R5, R222, -INF , !P0 ;  /* 0xff800000de057808 */ /* 0x000fe40004000000 */
[----:B------:R-:W-:Y:S01]  /*a960*/  PLOP3.LUT P0, PT, PT, PT, UP1, 0x40, 0x0 ;  /* 0x000000000000781c */ /* 0x000fe20003f0e818 */
[----:B------:R-:W-:Y:S01]  /*a970*/  UISETP.NE.AND UP1, UPT, UR27, URZ, UPT ;  /* 0x0000003f1b00728c */ /* 0x000fe2000bf25270 */
[----:B------:R-:W-:Y:S02]  /*a980*/  ISETP.LT.OR P1, PT, R2, 0x9, P1 ;  /* 0x000000090200780c */ /* 0x000fe40000f21670 */
[C---:B------:R-:W-:Y:S02]  /*a990*/  ISETP.GT.AND P0, PT, R0.reuse, 0x9, P0 ;  /* 0x000000090000780c */ /* 0x040fe40000704270 */
[----:B------:R-:W-:Y:S02]  /*a9a0*/  ISETP.GT.AND P2, PT, R0, 0x1, P2 ;  /* 0x000000010000780c */ /* 0x000fe40001744270 */
[----:B------:R-:W-:Y:S02]  /*a9b0*/  ISETP.LT.OR P0, PT, R2, 0xa, P0 ;  /* 0x0000000a0200780c */ /* 0x000fe40000701670 */
[----:B------:R-:W-:Y:S02]  /*a9c0*/  FSEL R24, R214, -INF , !P1 ;  /* 0xff800000d6187808 */ /* 0x000fe40004800000 */
[----:B------:R-:W-:Y:S02]  /*a9d0*/  FSEL R25, R213, -INF , !P0 ;  /* 0xff800000d5197808 */ /* 0x000fe40004000000 */
[----:B------:R-:W-:Y:S02]  /*a9e0*/  PLOP3.LUT P0, PT, PT, PT, UP5, 0x40, 0x0 ;  /* 0x000000000000781c */ /* 0x000fe40003f0e858 */
[----:B------:R-:W-:Y:S02]  /*a9f0*/  ISETP.LT.OR P2, PT, R2, 0x2, P2 ;  /* 0x000000020200780c */ /* 0x000fe40001741670 */
[C---:B------:R-:W-:Y:S02]  /*aa00*/  ISETP.GT.AND P0, PT, R0.reuse, 0x18, P0 ;  /* 0x000000180000780c */ /* 0x040fe40000704270 */
[----:B-1----:R-:W-:Y:S02]  /*aa10*/  FMNMX.FTZ R137, R137, R6, !PT ;  /* 0x0000000689897209 */ /* 0x002fe40007810000 */
[----:B--2---:R-:W-:Y:S02]  /*aa20*/  FMNMX.FTZ R3, R3, R20, !PT ;  /* 0x0000001403037209 */ /* 0x004fe40007810000 */
[----:B------:R-:W-:Y:S01]  /*aa30*/  PLOP3.LUT P1, PT, PT, PT, UP6, 0x40, 0x0 ;  /* 0x000000000000781c */ /* 0x000fe20003f2e868 */
[----:B------:R-:W1:Y:S01]  /*aa40*/  SHFL.BFLY PT, R6, R137, 0x1, 0x1f ;  /* 0x0c201f0089067f89 */ /* 0x000e6200000e0000 */
[----:B------:R-:W-:Y:S02]  /*aa50*/  FMNMX.FTZ R4, R7, R138, !PT ;  /* 0x0000008a07047209 */ /* 0x000fe40007810000 */
[----:B------:R-:W-:Y:S02]  /*aa60*/  FSEL R19, R221, -INF , !P2 ;  /* 0xff800000dd137808 */ /* 0x000fe40005000000 */
[----:B------:R-:W-:Y:S02]  /*aa70*/  ISETP.GT.AND P1, PT, R0, 0x11, P1 ;  /* 0x000000110000780c */ /* 0x000fe40000f24270 */
[C---:B------:R-:W-:Y:S01]  /*aa80*/  ISETP.LT.OR P0, PT, R2.reuse, 0x19, P0 ;  /* 0x000000190200780c */ /* 0x040fe20000701670 */
[----:B------:R-:W2:Y:S01]  /*aa90*/  SHFL.BFLY PT, R136, R3, 0x1, 0x1f ;  /* 0x0c201f0003887f89 */ /* 0x000ea200000e0000 */
[----:B------:R-:W-:Y:S01]  /*aaa0*/  PLOP3.LUT P2, PT, PT, PT, UP0, 0x40, 0x0 ;  /* 0x000000000000781c */ /* 0x000fe20003f4e808 */
[----:B------:R-:W-:Y:S01]  /*aab0*/  UISETP.NE.AND UP0, UPT, UR26, URZ, UPT ;  /* 0x0000003f1a00728c */ /* 0x000fe2000bf05270 */
[----:B------:R-:W-:Y:S02]  /*aac0*/  FMNMX.FTZ R4, R11, R4, !PT ;  /* 0x000000040b047209 */ /* 0x000fe40007810000 */
[----:B------:R-:W-:Y:S02]  /*aad0*/  ISETP.LT.OR P1, PT, R2, 0x12, P1 ;  /* 0x000000120200780c */ /* 0x000fe40000f21670 */
[----:B------:R-:W-:Y:S02]  /*aae0*/  FSEL R206, R212, -INF , !P0 ;  /* 0xff800000d4ce7808 */ /* 0x000fe40004000000 */
[----:B------:R-:W-:Y:S02]  /*aaf0*/  ISETP.GT.AND P2, PT, R0, 0x10, P2 ;  /* 0x000000100000780c */ /* 0x000fe40001744270 */
[----:B------:R-:W-:Y:S02]  /*ab00*/  PLOP3.LUT P0, PT, PT, PT, UP3, 0x40, 0x0 ;  /* 0x000000000000781c */ /* 0x000fe40003f0e838 */
[----:B------:R-:W-:Y:S02]  /*ab10*/  FMNMX.FTZ R4, R10, R4, !PT ;  /* 0x000000040a047209 */ /* 0x000fe40007810000 */
[----:B------:R-:W-:Y:S02]  /*ab20*/  FSEL R201, R215, -INF , !P1 ;  /* 0xff800000d7c97808 */ /* 0x000fe40004800000 */
[----:B-1----:R-:W-:Y:S02]  /*ab30*/  FMNMX.FTZ R137, R137, R6, !PT ;  /* 0x0000000689897209 */ /* 0x002fe40007810000 */
[----:B------:R-:W-:Y:S02]  /*ab40*/  FMNMX.FTZ R6, R5, R139, !PT ;  /* 0x0000008b05067209 */ /* 0x000fe40007810000 */
[----:B------:R-:W-:Y:S01]  /*ab50*/  ISETP.LT.OR P2, PT, R2, 0x11, P2 ;  /* 0x000000110200780c */ /* 0x000fe20001741670 */
[----:B------:R-:W-:Y:S01]  /*ab60*/  FMUL.FTZ R141, R137, c[0x0][0x2d0] ;  /* 0x0000b400898d7a20 */ /* 0x000fe20000410000 */
[----:B------:R-:W-:Y:S02]  /*ab70*/  FMNMX.FTZ R6, R19, R6, !PT ;  /* 0x0000000613067209 */ /* 0x000fe40007810000 */
[----:B--2---:R-:W-:Y:S02]  /*ab80*/  FMNMX.FTZ R136, R3, R136, !PT ;  /* 0x0000008803887209 */ /* 0x004fe40007810000 */
[----:B------:R-:W-:Y:S02]  /*ab90*/  FMNMX.FTZ R3, R24, R6, !PT ;  /* 0x0000000618037209 */ /* 0x000fe40007810000 */
[----:B------:R-:W-:Y:S01]  /*aba0*/  ISETP.GT.AND P0, PT, R0, 0x20, P0 ;  /* 0x000000200000780c */ /* 0x000fe20000704270 */
[----:B------:R-:W-:Y:S01]  /*abb0*/  FMUL.FTZ R142, R136, c[0x0][0x2d0] ;  /* 0x0000b400888e7a20 */ /* 0x000fe20000410000 */
[----:B------:R-:W-:Y:S02]  /*abc0*/  PLOP3.LUT P1, PT, PT, PT, UP4, 0x40, 0x0 ;  /* 0x000000000000781c */ /* 0x000fe40003f2e848 */
[----:B------:R-:W-:Y:S02]  /*abd0*/  FMNMX.FTZ R3, R25, R3, !PT ;  /* 0x0000000319037209 */ /* 0x000fe40007810000 */
[----:B------:R-:W-:Y:S02]  /*abe0*/  FMNMX.FTZ R4, R13, R4, !PT ;  /* 0x000000040d047209 */ /* 0x000fe40007810000 */
[----:B------:R-:W-:Y:S02]  /*abf0*/  FSEL R200, R220, -INF , !P2 ;  /* 0xff800000dcc87808 */ /* 0x000fe40005000000 */
[----:B------:R-:W-:Y:S02]  /*ac00*/  ISETP.LT.OR P0, PT, R2, 0x21, P0 ;  /* 0x000000210200780c */ /* 0x000fe40000701670 */
[----:B------:R-:W-:Y:S02]  /*ac10*/  ISETP.GT.AND P1, PT, R0, 0x19, P1 ;  /* 0x000000190000780c */ /* 0x000fe40000f24270 */
[----:B------:R-:W-:Y:S02]  /*ac20*/  FMNMX.FTZ R4, R205, R4, !PT ;  /* 0x00000004cd047209 */ /* 0x000fe40007810000 */
[----:B------:R-:W-:Y:S02]  /*ac30*/  FSEL R212, R42, -INF , !P0 ;  /* 0xff8000002ad47808 */ /* 0x000fe40004000000 */
[----:B------:R-:W-:Y:S02]  /*ac40*/  ISETP.LT.OR P1, PT, R2, 0x1a, P1 ;  /* 0x0000001a0200780c */ /* 0x000fe40000f21670 */
[----:B------:R-:W-:Y:S02]  /*ac50*/  FMNMX.FTZ R3, R200, R3, !PT ;  /* 0x00000003c8037209 */ /* 0x000fe40007810000 */
[----:B------:R-:W-:Y:S02]  /*ac60*/  PLOP3.LUT P0, PT, PT, PT, UP1, 0x40, 0x0 ;  /* 0x000000000000781c */ /* 0x000fe40003f0e818 */
[----:B------:R-:W-:Y:S02]  /*ac70*/  FSEL R209, R209, -INF , !P1 ;  /* 0xff800000d1d17808 */ /* 0x000fe40004800000 */
[----:B------:R-:W-:Y:S02]  /*ac80*/  FMNMX.FTZ R3, R201, R3, !PT ;  /* 0x00000003c9037209 */ /* 0x000fe40007810000 */
[----:B------:R-:W-:Y:S02]  /*ac90*/  FMNMX.FTZ R4, R208, R4, !PT ;  /* 0x00000004d0047209 */ /* 0x000fe40007810000 */
[----:B------:R-:W-:Y:S02]  /*aca0*/  ISETP.GT.AND P0, PT, R0, 0x28, P0 ;  /* 0x000000280000780c */ /* 0x000fe40000704270 */
[----:B------:R-:W-:Y:S02]  /*acb0*/  PLOP3.LUT P1, PT, PT, PT, UP2, 0x40, 0x0 ;  /* 0x000000000000781c */ /* 0x000fe40003f2e828 */
[----:B------:R-:W-:Y:S02]  /*acc0*/  FMNMX.FTZ R4, R210, R4, !PT ;  /* 0x00000004d2047209 */ /* 0x000fe40007810000 */
[----:B------:R-:W-:Y:S02]  /*acd0*/  ISETP.LT.OR P0, PT, R2, 0x29, P0 ;  /* 0x000000290200780c */ /* 0x000fe40000701670 */
[----:B------:R-:W-:Y:S02]  /*ace0*/  FMNMX.FTZ R3, R206, R3, !PT ;  /* 0x00000003ce037209 */ /* 0x000fe40007810000 */
[----:B------:R-:W-:Y:S02]  /*acf0*/  ISETP.GT.AND P1, PT, R0, 0x21, P1 ;  /* 0x000000210000780c */ /* 0x000fe40000f24270 */
[----:B------:R-:W-:Y:S02]  /*ad00*/  FSEL R213, R46, -INF , !P0 ;  /* 0xff8000002ed57808 */ /* 0x000fe40004000000 */
[----:B------:R-:W-:Y:S02]  /*ad10*/  FMNMX.FTZ R3, R209, R3, !PT ;  /* 0x00000003d1037209 */ /* 0x000fe40007810000 */
[----:B------:R-:W-:Y:S02]  /*ad20*/  FMNMX.FTZ R4, R211, R4, !PT ;  /* 0x00000004d3047209 */ /* 0x000fe40007810000 */
[----:B------:R-:W-:Y:S02]  /*ad30*/  ISETP.LT.OR P1, PT, R2, 0x22, P1 ;  /* 0x000000220200780c */ /* 0x000fe40000f21670 */
[----:B------:R-:W-:Y:S01]  /*ad40*/  PLOP3.LUT P0, PT, PT, PT, UP0, 0x40, 0x0 ;  /* 0x000000000000781c */ /* 0x000fe20003f0e808 */
[----:B------:R-:W-:Y:S01]  /*ad50*/  UISETP.GT.AND UP0, UPT, UR24, UR5, UPT ;  /* 0x000000051800728c */ /* 0x000fe2000bf04270 */
[----:B------:R-:W-:Y:S01]  /*ad60*/  FSEL R214, R43, -INF , !P1 ;  /* 0xff8000002bd67808 */ /* 0x000fe20004800000 */
[----:B------:R-:W-:Y:S01]  /*ad70*/  UIADD3 UR24, UR24, -0x1, URZ ;  /* 0xffffffff18187890 */ /* 0x000fe2000fffe03f */
[----:B------:R-:W-:Y:S02]  /*ad80*/  FMNMX.FTZ R4, R245, R4, !PT ;  /* 0x00000004f5047209 */ /* 0x000fe40007810000 */
[----:B------:R-:W-:Y:S02]  /*ad90*/  ISETP.GT.AND P0, PT, R0, 0x29, P0 ;  /* 0x000000290000780c */ /* 0x000fe40000704270 */
[----:B------:R-:W-:Y:S02]  /*ada0*/  FMNMX.FTZ R0, R212, R3, !PT ;  /* 0x00000003d4007209 */ /* 0x000fe40007810000 */
[----:B------:R-:W-:Y:S02]  /*adb0*/  FMNMX.FTZ R4, R247, R4, !PT ;  /* 0x00000004f7047209 */ /* 0x000fe40007810000 */
[----:B------:R-:W-:Y:S02]  /*adc0*/  FMNMX.FTZ R0, R214, R0, !PT ;  /* 0x00000000d6007209 */ /* 0x000fe40007810000 */
[----:B------:R-:W-:Y:S02]  /*add0*/  FSETP.NEU.FTZ.AND P1, PT, R136, -INF , PT ;  /* 0xff8000008800780b */ /* 0x000fe40003f3d000 */
[----:B------:R-:W-:Y:S02]  /*ade0*/  ISETP.LT.OR P0, PT, R2, 0x2a, P0 ;  /* 0x0000002a0200780c */ /* 0x000fe40000701670 */
[----:B------:R-:W-:Y:S02]  /*adf0*/  FMNMX.FTZ R4, R248, R4, !PT ;  /* 0x00000004f8047209 */ /* 0x000fe40007810000 */
[----:B------:R-:W-:Y:S02]  /*ae00*/  FSEL R142, R142, RZ, P1 ;  /* 0x000000ff8e8e7208 */ /* 0x000fe40000800000 */
[----:B------:R-:W-:Y:S02]  /*ae10*/  FSEL R140, R47, -INF , !P0 ;  /* 0xff8000002f8c7808 */ /* 0x000fe40004000000 */
[----:B------:R-:W-:Y:S01]  /*ae20*/  FMNMX.FTZ R0, R213, R0, !PT ;  /* 0x00000000d5007209 */ /* 0x000fe20007810000 */
[--C-:B------:R-:W-:Y:S01]  /*ae30*/  FFMA.FTZ R3, R18, c[0x0][0x2d0], -R142.reuse ;  /* 0x0000b40012037a23 */ /* 0x100fe2000001088e */
[----:B------:R-:W-:Y:S01]  /*ae40*/  FMNMX.FTZ R4, R250, R4, !PT ;  /* 0x00000004fa047209 */ /* 0x000fe20007810000 */
[--C-:B------:R-:W-:Y:S01]  /*ae50*/  FFMA.FTZ R8, R8, c[0x0][0x2d0], -R142.reuse ;  /* 0x0000b40008087a23 */ /* 0x100fe2000001088e */
[----:B------:R-:W-:Y:S01]  /*ae60*/  FMNMX.FTZ R0, R140, R0, !PT ;  /* 0x000000008c007209 */ /* 0x000fe20007810000 */
[----:B------:R1:W-:Y:S01]  /*ae70*/  MUFU.EX2 R41, R3 ;  /* 0x0000000300297308 */ /* 0x0003e20000000800 */
[----:B------:R-:W-:Y:S01]  /*ae80*/  FSETP.NEU.FTZ.AND P2, PT, R137, -INF , PT ;  /* 0xff8000008900780b */ /* 0x000fe20003f5d000 */
[----:B------:R-:W2:Y:S01]  /*ae90*/  SHFL.BFLY PT, R20, R4, 0x2, 0x1f ;  /* 0x0c401f0004147f89 */ /* 0x000ea200000e0000 */
[--C-:B------:R-:W-:Y:S02]  /*aea0*/  FFMA.FTZ R12, R12, c[0x0][0x2d0], -R142.reuse ;  /* 0x0000b4000c0c7a23 */ /* 0x100fe4000001088e */
[----:B------:R-:W-:Y:S01]  /*aeb0*/  FSEL R141, R141, RZ, P2 ;  /* 0x000000ff8d8d7208 */ /* 0x000fe20001000000 */
[----:B------:R-:W-:Y:S04]  /*aec0*/  FFMA.FTZ R14, R14, c[0x0][0x2d0], -R142 ;  /* 0x0000b4000e0e7a23 */ /* 0x000fe8000001088e */
[----:B------:R-:W1:Y:S01]  /*aed0*/  SHFL.BFLY PT, R2, R0, 0x2, 0x1f ;  /* 0x0c401f0000027f89 */ /* 0x000e6200000e0000 */
[--C-:B------:R-:W-:Y:S01]  /*aee0*/  FFMA.FTZ R9, R9, c[0x0][0x2d0], -R141.reuse ;  /* 0x0000b40009097a23 */ /* 0x100fe2000001088d */
[----:B------:R-:W-:Y:S01]  /*aef0*/  MUFU.EX2 R30, R8 ;  /* 0x00000008001e7308 */ /* 0x000fe20000000800 */
[--C-:B------:R-:W-:Y:S02]  /*af00*/  FFMA.FTZ R15, R15, c[0x0][0x2d0], -R141.reuse ;  /* 0x0000b4000f0f7a23 */ /* 0x100fe4000001088d */
[--C-:B------:R-:W-:Y:S02]  /*af10*/  FFMA.FTZ R16, R16, c[0x0][0x2d0], -R141.reuse ;  /* 0x0000b40010107a23 */ /* 0x100fe4000001088d */
[----:B------:R-:W-:Y:S05]  /*af20*/  FFMA.FTZ R17, R17, c[0x0][0x2d0], -R141 ;  /* 0x0000b40011117a23 */ /* 0x000fea000001088d */
[----:B------:R-:W-:Y:S01]  /*af30*/  MUFU.EX2 R220, R9 ;  /* 0x0000000900dc7308 */ /* 0x000fe20000000800 */
[----:B--2---:R-:W-:Y:S05]  /*af40*/  FMNMX.FTZ R4, R4, R20, !PT ;  /* 0x0000001404047209 */ /* 0x004fea0007810000 */
[----:B------:R-:W2:Y:S04]  /*af50*/  SHFL.BFLY PT, R135, R4, 0x1, 0x1f ;  /* 0x0c201f0004877f89 */ /* 0x000ea800000e0000 */
[----:B------:R-:W3:Y:S01]  /*af60*/  MUFU.EX2 R222, R15 ;  /* 0x0000000f00de7308 */ /* 0x000ee20000000800 */
[----:B-1----:R-:W-:Y:S02]  /*af70*/  FMNMX.FTZ R3, R0, R2, !PT ;  /* 0x0000000200037209 */ /* 0x002fe40007810000 */
[----:B------:R-:W-:Y:S02]  /*af80*/  FSEL R0, R137, RZ, P2 ;  /* 0x000000ff89007208 */ /* 0x000fe40001000000 */
[----:B------:R-:W-:Y:S03]  /*af90*/  FSEL R2, R136, RZ, P1 ;  /* 0x000000ff88027208 */ /* 0x000fe60000800000 */
[----:B------:R-:W-:Y:S02]  /*afa0*/  FADD.FTZ R0, -R0, R132 ;  /* 0x0000008400007221 */ /* 0x000fe40000010100 */
[----:B------:R-:W-:Y:S01]  /*afb0*/  MUFU.EX2 R27, R16 ;  /* 0x00000010001b7308 */ /* 0x000fe20000000800 */
[----:B------:R-:W-:Y:S02]  /*afc0*/  FADD.FTZ R2, -R2, R134 ;  /* 0x0000008602027221 */ /* 0x000fe40000010100 */
[----:B------:R-:W-:Y:S02]  /*afd0*/  FMUL.FTZ R0, R0, c[0x0][0x2d0] ;  /* 0x0000b40000007a20 */ /* 0x000fe40000410000 */
[----:B------:R-:W-:Y:S05]  /*afe0*/  FMUL.FTZ R2, R2, c[0x0][0x2d0] ;  /* 0x0000b40002027a20 */ /* 0x000fea0000410000 */
[----:B------:R1:W4:Y:S01]  /*aff0*/  MUFU.EX2 R133, R0 ;  /* 0x0000000000857308 */ /* 0x0003220000000800 */
[----:B--2---:R-:W-:Y:S02]  /*b000*/  FMNMX.FTZ R135, R4, R135, !PT ;  /* 0x0000008704877209 */ /* 0x004fe40007810000 */
[----:B------:R-:W2:Y:S01]  /*b010*/  SHFL.BFLY PT, R4, R3, 0x1, 0x1f ;  /* 0x0c201f0003047f89 */ /* 0x000ea200000e0000 */
[----:B---3--:R-:W-:Y:S02]  /*b020*/  F2FP.PACK_AB R192, R222, R220 ;  /* 0x000000dcdec0723e */ /* 0x008fe400000000ff */
[C---:B------:R-:W-:Y:S01]  /*b030*/  FSETP.NEU.FTZ.AND P0, PT, R135.reuse, -INF , PT ;  /* 0xff8000008700780b */ /* 0x040fe20003f1d000 */
[----:B------:R-:W-:Y:S03]  /*b040*/  FMUL.FTZ R143, R135, c[0x0][0x2d0] ;  /* 0x0000b400878f7a20 */ /* 0x000fe60000410000 */
[----:B------:R-:W3:Y:S02]  /*b050*/  MUFU.EX2 R132, R2 ;  /* 0x0000000200847308 */ /* 0x000ee40000000800 */
[----:B------:R-:W-:Y:S05]  /*b060*/  FSEL R143, R143, RZ, P0 ;  /* 0x000000ff8f8f7208 */ /* 0x000fea0000000000 */
[--C-:B------:R-:W-:Y:S03]  /*b070*/  FFMA.FTZ R7, R7, c[0x0][0x2d0], -R143.reuse ;  /* 0x0000b40007077a23 */ /* 0x100fe6000001088f */
[----:B------:R-:W5:Y:S01]  /*b080*/  MUFU.EX2 R26, R12 ;  /* 0x0000000c001a7308 */ /* 0x000f620000000800 */
[--C-:B------:R-:W-:Y:S02]  /*b090*/  FFMA.FTZ R13, R13, c[0x0][0x2d0], -R143.reuse ;  /* 0x0000b4000d0d7a23 */ /* 0x100fe4000001088f */
[--C-:B------:R-:W-:Y:S01]  /*b0a0*/  FFMA.FTZ R11, R11, c[0x0][0x2d0], -R143.reuse ;  /* 0x0000b4000b0b7a23 */ /* 0x100fe2000001088f */
[----:B-1----:R-:W-:Y:S01]  /*b0b0*/  FSEL R0, R135, RZ, P0 ;  /* 0x000000ff87007208 */ /* 0x002fe20000000000 */
[----:B------:R-:W-:Y:S02]  /*b0c0*/  FFMA.FTZ R10, R10, c[0x0][0x2d0], -R143 ;  /* 0x0000b4000a0a7a23 */ /* 0x000fe4000001088f */
[C---:B----4-:R-:W-:Y:S01]  /*b0d0*/  FMUL.FTZ R16, R133.reuse, R156 ;  /* 0x0000009c85107220 */ /* 0x050fe20000410000 */
[----:B------:R-:W-:Y:S01]  /*b0e0*/  MOV R156, R30 ;  /* 0x0000001e009c7202 */ /* 0x000fe20000000f00 */
[----:B------:R-:W-:Y:S01]  /*b0f0*/  FADD.FTZ R0, -R0, R138 ;  /* 0x0000008a00007221 */ /* 0x000fe20000010100 */
[----:B--2---:R-:W-:Y:S01]  /*b100*/  FMNMX.FTZ R3, R4, R3, !PT ;  /* 0x0000000304037209 */ /* 0x004fe20007810000 */
[----:B------:R-:W1:Y:S01]  /*b110*/  MUFU.EX2 R21, R7 ;  /* 0x0000000700157308 */ /* 0x000e620000000800 */
[----:B------:R-:W-:Y:S02]  /*b120*/  FMUL.FTZ R48, R133, R188 ;  /* 0x000000bc85307220 */ /* 0x000fe40000410000 */
[----:B------:R-:W-:Y:S01]  /*b130*/  FMUL.FTZ R0, R0, c[0x0][0x2d0] ;  /* 0x0000b40000007a20 */ /* 0x000fe20000410000 */
[C---:B------:R-:W-:Y:S01]  /*b140*/  FSETP.NEU.FTZ.AND P0, PT, R3.reuse, -INF , PT ;  /* 0xff8000000300780b */ /* 0x040fe20003f1d000 */
[----:B------:R-:W-:Y:S02]  /*b150*/  FMUL.FTZ R134, R3, c[0x0][0x2d0] ;  /* 0x0000b40003867a20 */ /* 0x000fe40000410000 */
[C---:B---3--:R-:W-:Y:S02]  /*b160*/  FMUL.FTZ R6, R132.reuse, R146 ;  /* 0x0000009284067220 */ /* 0x048fe40000410000 */
[----:B------:R-:W-:Y:S01]  /*b170*/  FMUL.FTZ R18, R132, R158 ;  /* 0x0000009e84127220 */ /* 0x000fe20000410000 */
[----:B------:R2:W3:Y:S01]  /*b180*/  MUFU.EX2 R2, R0 ;  /* 0x0000000000027308 */ /* 0x0004e20000000800 */
[----:B------:R-:W-:Y:S01]  /*b190*/  FSEL R134, R134, RZ, P0 ;  /* 0x000000ff86867208 */ /* 0x000fe20000000000 */
[C---:B------:R-:W-:Y:S01]  /*b1a0*/  FMUL.FTZ R32, R133.reuse, R172 ;  /* 0x000000ac85207220 */ /* 0x040fe20000410000 */
[----:B-----5:R-:W-:Y:S01]  /*b1b0*/  F2FP.PACK_AB R193, R26, R30 ;  /* 0x0000001e1ac1723e */ /* 0x020fe200000000ff */
[----:B------:R-:W-:Y:S02]  /*b1c0*/  FMUL.FTZ R33, R133, R173 ;  /* 0x000000ad85217220 */ /* 0x000fe40000410000 */
[--C-:B------:R-:W-:Y:S02]  /*b1d0*/  FFMA.FTZ R4, R25, c[0x0][0x2d0], -R134.reuse ;  /* 0x0000b40019047a23 */ /* 0x100fe40000010886 */
[--C-:B------:R-:W-:Y:S02]  /*b1e0*/  FFMA.FTZ R5, R5, c[0x0][0x2d0], -R134.reuse ;  /* 0x0000b40005057a23 */ /* 0x100fe40000010886 */
[----:B------:R-:W4:Y:S01]  /*b1f0*/  MUFU.EX2 R28, R14 ;  /* 0x0000000e001c7308 */ /* 0x000f220000000800 */
[C---:B------:R-:W-:Y:S02]  /*b200*/  FMUL.FTZ R35, R132.reuse, R175 ;  /* 0x000000af84237220 */ /* 0x040fe40000410000 */
[C---:B------:R-:W-:Y:S01]  /*b210*/  FMUL.FTZ R49, R133.reuse, R189 ;  /* 0x000000bd85317220 */ /* 0x040fe20000410000 */
[----:B-1----:R-:W-:Y:S01]  /*b220*/  MOV R138, R21 ;  /* 0x00000015008a7202 */ /* 0x002fe20000000f00 */
[C---:B------:R-:W-:Y:S01]  /*b230*/  FMUL.FTZ R7, R132.reuse, R147 ;  /* 0x0000009384077220 */ /* 0x040fe20000410000 */
[----:B------:R-:W1:Y:S01]  /*b240*/  LDSM.16.MT88.4 R20, [R225+0x100] ;  /* 0x00010000e114783b */ /* 0x000e620000004200 */
[C---:B------:R-:W-:Y:S02]  /*b250*/  FMUL.FTZ R52, R133.reuse, R52 ;  /* 0x0000003485347220 */ /* 0x040fe40000410000 */
[----:B------:R-:W-:Y:S01]  /*b260*/  FMUL.FTZ R53, R133, R53 ;  /* 0x0000003585357220 */ /* 0x000fe20000410000 */
[----:B------:R-:W5:Y:S01]  /*b270*/  MUFU.EX2 R221, R17 ;  /* 0x0000001100dd7308 */ /* 0x000f620000000800 */
[C---:B------:R-:W-:Y:S02]  /*b280*/  FMUL.FTZ R54, R132.reuse, R54 ;  /* 0x0000003684367220 */ /* 0x040fe40000410000 */
[----:B------:R-:W-:Y:S02]  /*b290*/  FMUL.FTZ R55, R132, R55 ;  /* 0x0000003784377220 */ /* 0x000fe40000410000 */
[--C-:B--2---:R-:W-:Y:S02]  /*b2a0*/  FFMA.FTZ R0, R19, c[0x0][0x2d0], -R134.reuse ;  /* 0x0000b40013007a23 */ /* 0x104fe40000010886 */
[C---:B---3--:R-:W-:Y:S02]  /*b2b0*/  FMUL.FTZ R8, R2.reuse, R148 ;  /* 0x0000009402087220 */ /* 0x048fe40000410000 */
[C---:B------:R-:W-:Y:S01]  /*b2c0*/  FMUL.FTZ R9, R2.reuse, R149 ;  /* 0x0000009502097220 */ /* 0x040fe20000410000 */
[----:B------:R2:W-:Y:S01]  /*b2d0*/  MUFU.EX2 R216, R0 ;  /* 0x0000000000d87308 */ /* 0x0005e20000000800 */
[----:B------:R-:W-:Y:S02]  /*b2e0*/  FMUL.FTZ R12, R2, R152 ;  /* 0x00000098020c7220 */ /* 0x000fe40000410000 */
[----:B------:R-:W-:Y:S01]  /*b2f0*/  FMUL.FTZ R19, R132, R159 ;  /* 0x0000009f84137220 */ /* 0x000fe20000410000 */
[----:B----4-:R-:W-:Y:S01]  /*b300*/  F2FP.PACK_AB R195, R41, R28 ;  /* 0x0000001c29c3723e */ /* 0x010fe200000000ff */
[C---:B------:R-:W-:Y:S01]  /*b310*/  FMUL.FTZ R25, R2.reuse, R165 ;  /* 0x000000a502197220 */ /* 0x040fe20000410000 */
[----:B------:R-:W-:Y:S01]  /*b320*/  MOV R159, R27 ;  /* 0x0000001b009f7202 */ /* 0x000fe20000000f00 */
[C---:B------:R-:W-:Y:S01]  /*b330*/  FMUL.FTZ R40, R2.reuse, R180 ;  /* 0x000000b402287220 */ /* 0x040fe20000410000 */
[----:B------:R-:W-:Y:S01]  /*b340*/  MOV R180, R41 ;  /* 0x0000002900b47202 */ /* 0x000fe20000000f00 */
[C---:B------:R-:W-:Y:S01]  /*b350*/  FMUL.FTZ R41, R2.reuse, R181 ;  /* 0x000000b502297220 */ /* 0x040fe20000410000 */
[----:B------:R3:W4:Y:S01]  /*b360*/  MUFU.EX2 R215, R5 ;  /* 0x0000000500d77308 */ /* 0x0007220000000800 */
[C---:B------:R-:W-:Y:S01]  /*b370*/  FMUL.FTZ R44, R2.reuse, R184 ;  /* 0x000000b8022c7220 */ /* 0x040fe20000410000 */
[----:B------:R-:W-:Y:S01]  /*b380*/  MOV R158, R28 ;  /* 0x0000001c009e7202 */ /* 0x000fe20000000f00 */
[C---:B------:R-:W-:Y:S01]  /*b390*/  FMUL.FTZ R45, R2.reuse, R185 ;  /* 0x000000b9022d7220 */ /* 0x040fe20000410000 */
[----:B-----5:R-:W-:Y:S01]  /*b3a0*/  F2FP.PACK_AB R194, R221, R27 ;  /* 0x0000001bddc2723e */ /* 0x020fe200000000ff */
[C---:B------:R-:W-:Y:S01]  /*b3b0*/  FMUL.FTZ R17, R133.reuse, R157 ;  /* 0x0000009d85117220 */ /* 0x040fe20000410000 */
[----:B------:R-:W-:Y:S01]  /*b3c0*/  MOV R173, R159 ;  /* 0x0000009f00ad7202 */ /* 0x000fe20000000f00 */
[C---:B------:R-:W-:Y:S02]  /*b3d0*/  FMUL.FTZ R28, R2.reuse, R168 ;  /* 0x000000a8021c7220 */ /* 0x040fe40000410000 */
[C---:B------:R-:W-:Y:S01]  /*b3e0*/  FMUL.FTZ R56, R2.reuse, R56 ;  /* 0x0000003802387220 */ /* 0x040fe20000410000 */
[----:B------:R5:W-:Y:S01]  /*b3f0*/  MUFU.EX2 R218, R4 ;  /* 0x0000000400da7308 */ /* 0x000be20000000800 */
[C---:B------:R-:W-:Y:S02]  /*b400*/  FMUL.FTZ R57, R2.reuse, R57 ;  /* 0x0000003902397220 */ /* 0x040fe40000410000 */
[----:B------:R-:W-:Y:S02]  /*b410*/  FMUL.FTZ R60, R2, R60 ;  /* 0x0000003c023c7220 */ /* 0x000fe40000410000 */
[----:B--2---:R-:W-:Y:S02]  /*b420*/  FFMA.FTZ R0, R24, c[0x0][0x2d0], -R134 ;  /* 0x0000b40018007a23 */ /* 0x004fe40000010886 */
[C---:B------:R-:W-:Y:S02]  /*b430*/  FMUL.FTZ R24, R2.reuse, R164 ;  /* 0x000000a402187220 */ /* 0x040fe40000410000 */
[----:B------:R-:W-:Y:S01]  /*b440*/  FMUL.FTZ R61, R2, R61 ;  /* 0x0000003d023d7220 */ /* 0x000fe20000410000 */
[----:B------:R2:W2:Y:S01]  /*b450*/  MUFU.EX2 R217, R0 ;  /* 0x0000000000d97308 */ /* 0x0004a20000000800 */
[C---:B------:R-:W-:Y:S02]  /*b460*/  FMUL.FTZ R64, R133.reuse, R64 ;  /* 0x0000004085407220 */ /* 0x040fe40000410000 */
[C---:B------:R-:W-:Y:S02]  /*b470*/  FMUL.FTZ R65, R133.reuse, R65 ;  /* 0x0000004185417220 */ /* 0x040fe40000410000 */
[C---:B---3--:R-:W-:Y:S01]  /*b480*/  FMUL.FTZ R5, R133.reuse, R145 ;  /* 0x0000009185057220 */ /* 0x048fe20000410000 */
[----:B----4-:R-:W-:Y:S01]  /*b490*/  F2FP.PACK_AB R145, R216, R215 ;  /* 0x000000d7d891723e */ /* 0x010fe200000000ff */
[C---:B------:R-:W-:Y:S02]  /*b4a0*/  FMUL.FTZ R66, R132.reuse, R66 ;  /* 0x0000004284427220 */ /* 0x040fe40000410000 */
[C---:B------:R-:W-:Y:S01]  /*b4b0*/  FMUL.FTZ R67, R132.reuse, R67 ;  /* 0x0000004384437220 */ /* 0x040fe20000410000 */
[----:B------:R-:W3:Y:S01]  /*b4c0*/  MUFU.EX2 R31, R13 ;  /* 0x0000000d001f7308 */ /* 0x000ee20000000800 */
[C---:B------:R-:W-:Y:S02]  /*b4d0*/  FMUL.FTZ R68, R133.reuse, R68 ;  /* 0x0000004485447220 */ /* 0x040fe40000410000 */
[C---:B------:R-:W-:Y:S02]  /*b4e0*/  FMUL.FTZ R69, R133.reuse, R69 ;  /* 0x0000004585457220 */ /* 0x040fe40000410000 */
[----:B-----5:R-:W-:Y:S02]  /*b4f0*/  FMUL.FTZ R4, R133, R144 ;  /* 0x0000009085047220 */ /* 0x020fe40000410000 */
[C---:B------:R-:W-:Y:S02]  /*b500*/  FMUL.FTZ R70, R132.reuse, R70 ;  /* 0x0000004684467220 */ /* 0x040fe40000410000 */
[----:B------:R-:W-:Y:S01]  /*b510*/  FMUL.FTZ R71, R132, R71 ;  /* 0x0000004784477220 */ /* 0x000fe20000410000 */
[----:B------:R-:W4:Y:S01]  /*b520*/  MUFU.EX2 R50, R11 ;  /* 0x0000000b00327308 */ /* 0x000f220000000800 */
[C---:B------:R-:W-:Y:S01]  /*b530*/  FMUL.FTZ R72, R2.reuse, R72 ;  /* 0x0000004802487220 */ /* 0x040fe20000410000 */
[-C--:B-1----:R-:W-:Y:S01]  /*b540*/  HMMA.16816.F32 R4, R192, R20.reuse, R4 ;  /* 0x00000014c004723c */ /* 0x082fe20000001804 */
[C---:B------:R-:W-:Y:S01]  /*b550*/  FMUL.FTZ R73, R2.reuse, R73 ;  /* 0x0000004902497220 */ /* 0x040fe20000410000 */
[----:B--2---:R-:W-:Y:S01]  /*b560*/  FSEL R0, R3, RZ, P0 ;  /* 0x000000ff03007208 */ /* 0x004fe20000000000 */
[----:B------:R-:W-:Y:S01]  /*b570*/  FMUL.FTZ R76, R2, R76 ;  /* 0x0000004c024c7220 */ /* 0x000fe20000410000 */
[----:B------:R-:W-:Y:S01]  /*b580*/  F2FP.PACK_AB R147, R218, R217 ;  /* 0x000000d9da93723e */ /* 0x000fe200000000ff */
[----:B------:R-:W-:Y:S01]  /*b590*/  FMUL.FTZ R77, R2, R77 ;  /* 0x0000004d024d7220 */ /* 0x000fe20000410000 */
[----:B------:R-:W-:Y:S01]  /*b5a0*/  PLOP3.LUT P0, PT, PT, PT, UP0, 0x80, 0x0 ;  /* 0x000000000000781c */ /* 0x000fe20003f0f008 */
[----:B------:R-:W-:Y:S01]  /*b5b0*/  FADD.FTZ R0, -R0, R139 ;  /* 0x0000008b00007221 */ /* 0x000fe20000010100 */
[----:B------:R-:W1:Y:S01]  /*b5c0*/  MUFU.EX2 R29, R10 ;  /* 0x0000000a001d7308 */ /* 0x000e620000000800 */
[C---:B------:R-:W-:Y:S03]  /*b5d0*/  FMUL.FTZ R80, R133.reuse, R80 ;  /* 0x0000005085507220 */ /* 0x040fe60000410000 */
[----:B------:R-:W-:Y:S01]  /*b5e0*/  FMUL.FTZ R0, R0, c[0x0][0x2d0] ;  /* 0x0000b40000007a20 */ /* 0x000fe20000410000 */
[----:B---3--:R-:W-:Y:S01]  /*b5f0*/  MOV R139, R31 ;  /* 0x0000001f008b7202 */ /* 0x008fe20000000f00 */
[----:B------:R-:W-:Y:S02]  /*b600*/  FMUL.FTZ R13, R2, R153 ;  /* 0x00000099020d7220 */ /* 0x000fe40000410000 */
[C---:B------:R-:W-:Y:S02]  /*b610*/  FMUL.FTZ R81, R133.reuse, R81 ;  /* 0x0000005185517220 */ /* 0x040fe40000410000 */
[----:B------:R-:W2:Y:S01]  /*b620*/  MUFU.EX2 R0, R0 ;  /* 0x0000000000007308 */ /* 0x000ea20000000800 */
[C---:B------:R-:W-:Y:S02]  /*b630*/  FMUL.FTZ R82, R132.reuse, R82 ;  /* 0x0000005284527220 */ /* 0x040fe40000410000 */
[----:B------:R-:W-:Y:S01]  /*b640*/  FMUL.FTZ R83, R132, R83 ;  /* 0x0000005384537220 */ /* 0x000fe20000410000 */
[----:B----4-:R-:W-:Y:S01]  /*b650*/  F2FP.PACK_AB R144, R50, R138 ;  /* 0x0000008a3290723e */ /* 0x010fe200000000ff */
[C---:B------:R-:W-:Y:S01]  /*b660*/  FMUL.FTZ R84, R133.reuse, R84 ;  /* 0x0000005485547220 */ /* 0x040fe20000410000 */
[----:B------:R-:W-:Y:S01]  /*b670*/  MOV R172, R50 ;  /* 0x0000003200ac7202 */ /* 0x000fe20000000f00 */
[C---:B------:R-:W-:Y:S01]  /*b680*/  FMUL.FTZ R50, R132.reuse, R190 ;  /* 0x000000be84327220 */ /* 0x040fe20000410000 */
[----:B------:R-:W-:Y:S01]  /*b690*/  MOV R190, R51 ;  /* 0x0000003300be7202 */ /* 0x000fe20000000f00 */
[C---:B------:R-:W-:Y:S02]  /*b6a0*/  FMUL.FTZ R51, R132.reuse, R191 ;  /* 0x000000bf84337220 */ /* 0x040fe40000410000 */
[----:B------:R-:W-:Y:S02]  /*b6b0*/  FMUL.FTZ R85, R133, R85 ;  /* 0x0000005585557220 */ /* 0x000fe40000410000 */
[C---:B------:R-:W-:Y:S01]  /*b6c0*/  FMUL.FTZ R86, R132.reuse, R86 ;  /* 0x0000005684567220 */ /* 0x040fe20000410000 */
[----:B-1----:R-:W-:Y:S01]  /*b6d0*/  F2FP.PACK_AB R146, R139, R29 ;  /* 0x0000001d8b92723e */ /* 0x002fe200000000ff */
[----:B------:R-:W-:Y:S01]  /*b6e0*/  FMUL.FTZ R87, R132, R87 ;  /* 0x0000005784577220 */ /* 0x000fe20000410000 */
[----:B------:R-:W-:Y:S01]  /*b6f0*/  MOV R157, R29 ;  /* 0x0000001d009d7202 */ /* 0x000fe20000000f00 */
[C---:B------:R-:W-:Y:S02]  /*b700*/  FMUL.FTZ R29, R2.reuse, R169 ;  /* 0x000000a9021d7220 */ /* 0x040fe40000410000 */
[C---:B------:R-:W-:Y:S01]  /*b710*/  FMUL.FTZ R88, R2.reuse, R88 ;  /* 0x0000005802587220 */ /* 0x040fe20000410000 */
[----:B------:R-:W-:Y:S01]  /*b720*/  MOV R175, R157 ;  /* 0x0000009d00af7202 */ /* 0x000fe20000000f00 */
[C---:B------:R-:W-:Y:S02]  /*b730*/  FMUL.FTZ R89, R2.reuse, R89 ;  /* 0x0000005902597220 */ /* 0x040fe40000410000 */
[----:B------:R-:W-:Y:S02]  /*b740*/  FMUL.FTZ R92, R2, R92 ;  /* 0x0000005c025c7220 */ /* 0x000fe40000410000 */
[C---:B--2---:R-:W-:Y:S02]  /*b750*/  FMUL.FTZ R10, R0.reuse, R150 ;  /* 0x00000096000a7220 */ /* 0x044fe40000410000 */
[C---:B------:R-:W-:Y:S02]  /*b760*/  FMUL.FTZ R11, R0.reuse, R151 ;  /* 0x00000097000b7220 */ /* 0x040fe40000410000 */
[----:B------:R-:W1:Y:S01]  /*b770*/  LDSM.16.MT88.4 R148, [R228+0x100] ;  /* 0x00010000e494783b */ /* 0x000e620000004200 */
[C---:B------:R-:W-:Y:S02]  /*b780*/  FMUL.FTZ R14, R0.reuse, R154 ;  /* 0x0000009a000e7220 */ /* 0x040fe40000410000 */
[C---:B------:R-:W-:Y:S02]  /*b790*/  FMUL.FTZ R15, R0.reuse, R155 ;  /* 0x0000009b000f7220 */ /* 0x040fe40000410000 */
[C---:B------:R-:W-:Y:S01]  /*b7a0*/  HMMA.16816.F32 R8, R144.reuse, R20, R8 ;  /* 0x000000149008723c */ /* 0x040fe20000001808 */
[C---:B------:R-:W-:Y:S02]  /*b7b0*/  FMUL.FTZ R27, R0.reuse, R167 ;  /* 0x000000a7001b7220 */ /* 0x040fe40000410000 */
[----:B------:R-:W2:Y:S01]  /*b7c0*/  LDSM.16.MT88.4 R152, [R227+0x100] ;  /* 0x00010000e398783b */ /* 0x000ea20000004200 */
[C---:B------:R-:W-:Y:S02]  /*b7d0*/  FMUL.FTZ R42, R0.reuse, R182 ;  /* 0x000000b6002a7220 */ /* 0x040fe40000410000 */
[C---:B------:R-:W-:Y:S02]  /*b7e0*/  FMUL.FTZ R47, R0.reuse, R187 ;  /* 0x000000bb002f7220 */ /* 0x040fe40000410000 */
[-C--:B------:R-:W-:Y:S01]  /*b7f0*/  HMMA.16816.F32 R12, R144, R22.reuse, R12 ;  /* 0x00000016900c723c */ /* 0x080fe2000000180c */
[C---:B------:R-:W-:Y:S03]  /*b800*/  FMUL.FTZ R20, R133.reuse, R160 ;  /* 0x000000a085147220 */ /* 0x040fe60000410000 */
[----:B------:R-:W-:Y:S01]  /*b810*/  MOV R160, R26 ;  /* 0x0000001a00a07202 */ /* 0x000fe20000000f00 */
[C---:B------:R-:W-:Y:S02]  /*b820*/  FMUL.FTZ R26, R0.reuse, R166 ;  /* 0x000000a6001a7220 */ /* 0x040fe40000410000 */
[----:B------:R-:W-:Y:S01]  /*b830*/  LDSM.16.MT88.4 R164, [R227+0x900] ;  /* 0x00090000e3a4783b */ /* 0x000fe20000004200 */
[C---:B------:R-:W-:Y:S01]  /*b840*/  HMMA.16816.F32 R16, R192.reuse, R22, R16 ;  /* 0x00000016c010723c */ /* 0x040fe20000001810 */
[C---:B------:R-:W-:Y:S03]  /*b850*/  FMUL.FTZ R21, R133.reuse, R161 ;  /* 0x000000a185157220 */ /* 0x040fe60000410000 */
[C---:B------:R-:W-:Y:S01]  /*b860*/  FMUL.FTZ R30, R0.reuse, R170 ;  /* 0x000000aa001e7220 */ /* 0x040fe20000410000 */
[----:B------:R-:W-:Y:S01]  /*b870*/  MOV R161, R34 ;  /* 0x0000002200a17202 */ /* 0x000fe20000000f00 */
[----:B------:R-:W-:Y:S01]  /*b880*/  FMUL.FTZ R43, R0, R183 ;  /* 0x000000b7002b7220 */ /* 0x000fe20000410000 */
[----:B------:R-:W-:Y:S01]  /*b890*/  MOV R168, R160 ;  /* 0x000000a000a87202 */ /* 0x000fe20000000f00 */
[C---:B------:R-:W-:Y:S01]  /*b8a0*/  FMUL.FTZ R22, R132.reuse, R162 ;  /* 0x000000a284167220 */ /* 0x040fe20000410000 */
[----:B------:R-:W-:Y:S03]  /*b8b0*/  MOV R189, R161 ;  /* 0x000000a100bd7202 */ /* 0x000fe60000000f00 */
[----:B------:R-:W-:Y:S02]  /*b8c0*/  FMUL.FTZ R23, R132, R163 ;  /* 0x000000a384177220 */ /* 0x000fe40000410000 */
[----:B------:R-:W-:Y:S01]  /*b8d0*/  LDSM.16.MT88.4 R160, [R228+0x900] ;  /* 0x00090000e4a0783b */ /* 0x000fe20000004200 */
[----:B------:R-:W-:Y:S02]  /*b8e0*/  FMUL.FTZ R46, R0, R186 ;  /* 0x000000ba002e7220 */ /* 0x000fe40000410000 */
[----:B------:R-:W-:Y:S01]  /*b8f0*/  FMUL.FTZ R34, R132, R174 ;  /* 0x000000ae84227220 */ /* 0x000fe20000410000 */
[----:B------:R-:W-:Y:S01]  /*b900*/  MOV R174, R158 ;  /* 0x0000009e00ae7202 */ /* 0x000fe20000000f00 */
[-C--:B------:R-:W-:Y:S01]  /*b910*/  HMMA.16816.F32 R20, R192, R36.reuse, R20 ;  /* 0x00000024c014723c */ /* 0x080fe20000001814 */
[C---:B------:R-:W-:Y:S02]  /*b920*/  FMUL.FTZ R58, R0.reuse, R58 ;  /* 0x0000003a003a7220 */ /* 0x040fe40000410000 */
[C---:B------:R-:W-:Y:S02]  /*b930*/  FMUL.FTZ R59, R0.reuse, R59 ;  /* 0x0000003b003b7220 */ /* 0x040fe40000410000 */
[C---:B------:R-:W-:Y:S02]  /*b940*/  FMUL.FTZ R62, R0.reuse, R62 ;  /* 0x0000003e003e7220 */ /* 0x040fe40000410000 */
[C---:B------:R-:W-:Y:S01]  /*b950*/  FMUL.FTZ R63, R0.reuse, R63 ;  /* 0x0000003f003f7220 */ /* 0x040fe20000410000 */
[C---:B------:R-:W-:Y:S01]  /*b960*/  HMMA.16816.F32 R24, R144.reuse, R36, R24 ;  /* 0x000000249018723c */ /* 0x040fe20000001818 */
[C---:B------:R-:W-:Y:S03]  /*b970*/  FMUL.FTZ R31, R0.reuse, R171 ;  /* 0x000000ab001f7220 */ /* 0x040fe60000410000 */
[----:B------:R-:W-:Y:S01]  /*b980*/  MOV R171, R222 ;  /* 0x000000de00ab7202 */ /* 0x000fe20000000f00 */
[----:B------:R-:W-:Y:S02]  /*b990*/  FMUL.FTZ R74, R0, R74 ;  /* 0x0000004a004a7220 */ /* 0x000fe40000410000 */
[C---:B------:R-:W-:Y:S01]  /*b9a0*/  FMUL.FTZ R37, R133.reuse, R177 ;  /* 0x000000b185257220 */ /* 0x040fe20000410000 */
[-C--:B------:R-:W-:Y:S01]  /*b9b0*/  HMMA.16816.F32 R28, R144, R38.reuse, R28 ;  /* 0x00000026901c723c */ /* 0x080fe2000000181c */
[----:B------:R-:W-:Y:S03]  /*b9c0*/  MOV R177, R138 ;  /* 0x0000008a00b17202 */ /* 0x000fe60000000f00 */
[--C-:B------:R-:W-:Y:S02]  /*b9d0*/  FFMA.FTZ R138, R196, c[0x0][0x2d0], -R141.reuse ;  /* 0x0000b400c48a7a23 */ /* 0x100fe4000001088d */
[C---:B------:R-:W-:Y:S01]  /*b9e0*/  FMUL.FTZ R36, R133.reuse, R176 ;  /* 0x000000b085247220 */ /* 0x040fe20000410000 */
[----:B------:R-:W-:Y:S01]  /*b9f0*/  MOV R176, R220 ;  /* 0x000000dc00b07202 */ /* 0x000fe20000000f00 */
[C---:B------:R-:W-:Y:S01]  /*ba00*/  HMMA.16816.F32 R32, R192.reuse, R38, R32 ;  /* 0x00000026c020723c */ /* 0x040fe20000001820 */
[----:B------:R3:W-:Y:S03]  /*ba10*/  MUFU.EX2 R181, R138 ;  /* 0x0000008a00b57308 */ /* 0x0007e60000000800 */
[C---:B------:R-:W-:Y:S02]  /*ba20*/  FMUL.FTZ R75, R0.reuse, R75 ;  /* 0x0000004b004b7220 */ /* 0x040fe40000410000 */
[----:B------:R-:W-:Y:S02]  /*ba30*/  FMUL.FTZ R78, R0, R78 ;  /* 0x0000004e004e7220 */ /* 0x000fe40000410000 */
[C---:B------:R-:W-:Y:S01]  /*ba40*/  FMUL.FTZ R39, R132.reuse, R179 ;  /* 0x000000b384277220 */ /* 0x040fe20000410000 */
[----:B------:R-:W-:Y:S03]  /*ba50*/  MOV R179, R221 ;  /* 0x000000dd00b37202 */ /* 0x000fe60000000f00 */
[----:B------:R-:W-:Y:S01]  /*ba60*/  FMUL.FTZ R38, R132, R178 ;  /* 0x000000b284267220 */ /* 0x000fe20000410000 */
[----:B------:R-:W-:Y:S01]  /*ba70*/  MOV R178, R156 ;  /* 0x0000009c00b27202 */ /* 0x000fe20000000f00 */
[C---:B------:R-:W-:Y:S01]  /*ba80*/  FMUL.FTZ R79, R0.reuse, R79 ;  /* 0x0000004f004f7220 */ /* 0x040fe20000410000 */
[----:B------:R-:W-:Y:S01]  /*ba90*/  LDSM.16.MT88.4 R156, [R226+0x900] ;  /* 0x00090000e29c783b */ /* 0x000fe20000004200 */
[C---:B------:R-:W-:Y:S02]  /*baa0*/  FMUL.FTZ R90, R0.reuse, R90 ;  /* 0x0000005a005a7220 */ /* 0x040fe40000410000 */
[----:B------:R-:W-:Y:S01]  /*bab0*/  FMUL.FTZ R91, R0, R91 ;  /* 0x0000005b005b7220 */ /* 0x000fe20000410000 */
[-C--:B-1----:R-:W-:Y:S01]  /*bac0*/  HMMA.16816.F32 R36, R192, R148.reuse, R36 ;  /* 0x00000094c024723c */ /* 0x082fe20000001824 */
[----:B------:R-:W-:Y:S02]  /*bad0*/  FMUL.FTZ R93, R2, R93 ;  /* 0x0000005d025d7220 */ /* 0x000fe40000410000 */
[C---:B------:R-:W-:Y:S02]  /*bae0*/  FMUL.FTZ R94, R0.reuse, R94 ;  /* 0x0000005e005e7220 */ /* 0x040fe40000410000 */
[----:B------:R-:W-:Y:S02]  /*baf0*/  FMUL.FTZ R95, R0, R95 ;  /* 0x0000005f005f7220 */ /* 0x000fe40000410000 */
[--C-:B---3--:R-:W-:Y:S01]  /*bb00*/  FFMA.FTZ R138, R198, c[0x0][0x2d0], -R141.reuse ;  /* 0x0000b400c68a7a23 */ /* 0x108fe2000001088d */
[C---:B------:R-:W-:Y:S01]  /*bb10*/  HMMA.16816.F32 R40, R144.reuse, R148, R40 ;  /* 0x000000949028723c */ /* 0x040fe20000001828 */
[C---:B------:R-:W-:Y:S02]  /*bb20*/  FMUL.FTZ R96, R133.reuse, R96 ;  /* 0x0000006085607220 */ /* 0x040fe40000410000 */
[----:B------:R1:W3:Y:S01]  /*bb30*/  MUFU.EX2 R184, R138 ;  /* 0x0000008a00b87308 */ /* 0x0002e20000000800 */
[C---:B------:R-:W-:Y:S02]  /*bb40*/  FMUL.FTZ R97, R133.reuse, R97 ;  /* 0x0000006185617220 */ /* 0x040fe40000410000 */
[C---:B------:R-:W-:Y:S02]  /*bb50*/  FMUL.FTZ R98, R132.reuse, R98 ;  /* 0x0000006284627220 */ /* 0x040fe40000410000 */
[-C--:B------:R-:W-:Y:S01]  /*bb60*/  HMMA.16816.F32 R44, R144, R150.reuse, R44 ;  /* 0x00000096902c723c */ /* 0x080fe2000000182c */
[C---:B------:R-:W-:Y:S03]  /*bb70*/  FMUL.FTZ R99, R132.reuse, R99 ;  /* 0x0000006384637220 */ /* 0x040fe60000410000 */
[C---:B------:R-:W-:Y:S02]  /*bb80*/  FMUL.FTZ R100, R133.reuse, R100 ;  /* 0x0000006485647220 */ /* 0x040fe40000410000 */
[----:B------:R-:W-:Y:S02]  /*bb90*/  FMUL.FTZ R101, R133, R101 ;  /* 0x0000006585657220 */ /* 0x000fe40000410000 */
[C---:B------:R-:W-:Y:S01]  /*bba0*/  HMMA.16816.F32 R48, R192.reuse, R150, R48 ;  /* 0x00000096c030723c */ /* 0x040fe20000001830 */
[----:B------:R-:W4:Y:S03]  /*bbb0*/  LDSM.16.MT88.4 R148, [R225+0x1900] ;  /* 0x00190000e194783b */ /* 0x000f260000004200 */
[C---:B------:R-:W-:Y:S02]  /*bbc0*/  FMUL.FTZ R102, R132.reuse, R102 ;  /* 0x0000006684667220 */ /* 0x040fe40000410000 */
[----:B------:R-:W-:Y:S02]  /*bbd0*/  FMUL.FTZ R103, R132, R103 ;  /* 0x0000006784677220 */ /* 0x000fe40000410000 */
[-C--:B--2---:R-:W-:Y:S01]  /*bbe0*/  HMMA.16816.F32 R52, R192, R152.reuse, R52 ;  /* 0x00000098c034723c */ /* 0x084fe20000001834 */
[C---:B------:R-:W-:Y:S03]  /*bbf0*/  FMUL.FTZ R104, R2.reuse, R104 ;  /* 0x0000006802687220 */ /* 0x040fe60000410000 */
[--C-:B-1----:R-:W-:Y:S02]  /*bc00*/  FFMA.FTZ R138, R197, c[0x0][0x2d0], -R142.reuse ;  /* 0x0000b400c58a7a23 */ /* 0x102fe4000001088e */
[----:B------:R-:W-:Y:S02]  /*bc10*/  FMUL.FTZ R105, R2, R105 ;  /* 0x0000006902697220 */ /* 0x000fe40000410000 */
[C---:B------:R-:W-:Y:S01]  /*bc20*/  HMMA.16816.F32 R56, R144.reuse, R152, R56 ;  /* 0x000000989038723c */ /* 0x040fe20000001838 */
[----:B------:R1:W-:Y:S03]  /*bc30*/  MUFU.EX2 R182, R138 ;  /* 0x0000008a00b67308 */ /* 0x0003e60000000800 */
[C---:B------:R-:W-:Y:S02]  /*bc40*/  FMUL.FTZ R106, R0.reuse, R106 ;  /* 0x0000006a006a7220 */ /* 0x040fe40000410000 */
[----:B------:R-:W-:Y:S02]  /*bc50*/  FMUL.FTZ R107, R0, R107 ;  /* 0x0000006b006b7220 */ /* 0x000fe40000410000 */
[-C--:B------:R-:W-:Y:S01]  /*bc60*/  HMMA.16816.F32 R60, R144, R154.reuse, R60 ;  /* 0x0000009a903c723c */ /* 0x080fe2000000183c */
[C---:B------:R-:W-:Y:S03]  /*bc70*/  FMUL.FTZ R108, R2.reuse, R108 ;  /* 0x0000006c026c7220 */ /* 0x040fe60000410000 */
[----:B------:R-:W-:Y:S02]  /*bc80*/  FMUL.FTZ R109, R2, R109 ;  /* 0x0000006d026d7220 */ /* 0x000fe40000410000 */
[C---:B------:R-:W-:Y:S02]  /*bc90*/  FMUL.FTZ R110, R0.reuse, R110 ;  /* 0x0000006e006e7220 */ /* 0x040fe40000410000 */
[C---:B------:R-:W-:Y:S01]  /*bca0*/  HMMA.16816.F32 R64, R192.reuse, R154, R64 ;  /* 0x0000009ac040723c */ /* 0x040fe20000001840 */
[----:B------:R-:W2:Y:S03]  /*bcb0*/  LDSM.16.MT88.4 R152, [R226+0x1900] ;  /* 0x00190000e298783b */ /* 0x000ea60000004200 */
[----:B------:R-:W-:Y:S02]  /*bcc0*/  FMUL.FTZ R111, R0, R111 ;  /* 0x0000006f006f7220 */ /* 0x000fe40000410000 */
[C---:B------:R-:W-:Y:S02]  /*bcd0*/  FMUL.FTZ R112, R133.reuse, R112 ;  /* 0x0000007085707220 */ /* 0x040fe40000410000 */
[----:B------:R-:W-:Y:S01]  /*bce0*/  FMUL.FTZ R113, R133, R113 ;  /* 0x0000007185717220 */ /* 0x000fe20000410000 */
[-C--:B----4-:R-:W-:Y:S03]  /*bcf0*/  HMMA.16816.F32 R68, R192, R148.reuse, R68 ;  /* 0x00000094c044723c */ /* 0x090fe60000001844 */
[--C-:B-1----:R-:W-:Y:S02]  /*bd00*/  FFMA.FTZ R138, R199, c[0x0][0x2d0], -R142.reuse ;  /* 0x0000b400c78a7a23 */ /* 0x102fe4000001088e */
[C---:B------:R-:W-:Y:S02]  /*bd10*/  FMUL.FTZ R114, R132.reuse, R114 ;  /* 0x0000007284727220 */ /* 0x040fe40000410000 */
[----:B------:R1:W4:Y:S01]  /*bd20*/  MUFU.EX2 R185, R138 ;  /* 0x0000008a00b97308 */ /* 0x0003220000000800 */
[C---:B------:R-:W-:Y:S01]  /*bd30*/  HMMA.16816.F32 R72, R144.reuse, R148, R72 ;  /* 0x000000949048723c */ /* 0x040fe20000001848 */
[----:B------:R-:W-:Y:S03]  /*bd40*/  FMUL.FTZ R115, R132, R115 ;  /* 0x0000007384737220 */ /* 0x000fe60000410000 */
[C---:B------:R-:W-:Y:S02]  /*bd50*/  FMUL.FTZ R120, R2.reuse, R120 ;  /* 0x0000007802787220 */ /* 0x040fe40000410000 */
[----:B------:R-:W-:Y:S02]  /*bd60*/  FMUL.FTZ R121, R2, R121 ;  /* 0x0000007902797220 */ /* 0x000fe40000410000 */
[-C--:B------:R-:W-:Y:S01]  /*bd70*/  HMMA.16816.F32 R76, R144, R150.reuse, R76 ;  /* 0x00000096904c723c */ /* 0x080fe2000000184c */
[C---:B------:R-:W-:Y:S03]  /*bd80*/  FMUL.FTZ R122, R0.reuse, R122 ;  /* 0x0000007a007a7220 */ /* 0x040fe60000410000 */
[----:B------:R-:W-:Y:S02]  /*bd90*/  FMUL.FTZ R123, R0, R123 ;  /* 0x0000007b007b7220 */ /* 0x000fe40000410000 */
[C---:B------:R-:W-:Y:S02]  /*bda0*/  FMUL.FTZ R124, R2.reuse, R124 ;  /* 0x0000007c027c7220 */ /* 0x040fe40000410000 */
[C---:B------:R-:W-:Y:S01]  /*bdb0*/  HMMA.16816.F32 R80, R192.reuse, R150, R80 ;  /* 0x00000096c050723c */ /* 0x040fe20000001850 */
[----:B------:R-:W5:Y:S03]  /*bdc0*/  LDSM.16.MT88.4 R148, [R228+0x1900] ;  /* 0x00190000e494783b */ /* 0x000f660000004200 */
[----:B------:R-:W-:Y:S02]  /*bdd0*/  FMUL.FTZ R125, R2, R125 ;  /* 0x0000007d027d7220 */ /* 0x000fe40000410000 */
[----:B------:R-:W-:Y:S02]  /*bde0*/  FMUL.FTZ R126, R0, R126 ;  /* 0x0000007e007e7220 */ /* 0x000fe40000410000 */
[-C--:B--2---:R-:W-:Y:S01]  /*bdf0*/  HMMA.16816.F32 R84, R192, R152.reuse, R84 ;  /* 0x00000098c054723c */ /* 0x084fe20000001854 */
[--C-:B-1----:R-:W-:Y:S03]  /*be00*/  FFMA.FTZ R138, R202, c[0x0][0x2d0], -R141.reuse ;  /* 0x0000b400ca8a7a23 */ /* 0x102fe6000001088d */
[----:B------:R-:W-:Y:S01]  /*be10*/  FMUL.FTZ R127, R0, R127 ;  /* 0x0000007f007f7220 */ /* 0x000fe20000410000 */
[----:B------:R1:W-:Y:S01]  /*be20*/  MUFU.EX2 R187, R138 ;  /* 0x0000008a00bb7308 */ /* 0x0003e20000000800 */
[C---:B------:R-:W-:Y:S02]  /*be30*/  FMUL.FTZ R128, R133.reuse, R128 ;  /* 0x0000008085807220 */ /* 0x040fe40000410000 */
[C---:B------:R-:W-:Y:S01]  /*be40*/  HMMA.16816.F32 R88, R144.reuse, R152, R88 ;  /* 0x000000989058723c */ /* 0x040fe20000001858 */
[C---:B------:R-:W-:Y:S03]  /*be50*/  FMUL.FTZ R129, R133.reuse, R129 ;  /* 0x0000008185817220 */ /* 0x040fe60000410000 */
[C---:B------:R-:W-:Y:S02]  /*be60*/  FMUL.FTZ R130, R132.reuse, R130 ;  /* 0x0000008284827220 */ /* 0x040fe40000410000 */
[C---:B------:R-:W-:Y:S02]  /*be70*/  FMUL.FTZ R131, R132.reuse, R131 ;  /* 0x0000008384837220 */ /* 0x040fe40000410000 */
[-C--:B------:R-:W-:Y:S01]  /*be80*/  HMMA.16816.F32 R92, R144, R154.reuse, R92 ;  /* 0x0000009a905c723c */ /* 0x080fe2000000185c */
[C---:B------:R-:W-:Y:S03]  /*be90*/  FMUL.FTZ R116, R133.reuse, R116 ;  /* 0x0000007485747220 */ /* 0x040fe60000410000 */
[----:B------:R-:W-:Y:S02]  /*bea0*/  FMUL.FTZ R117, R133, R117 ;  /* 0x0000007585757220 */ /* 0x000fe40000410000 */
[C---:B------:R-:W-:Y:S02]  /*beb0*/  FMUL.FTZ R118, R132.reuse, R118 ;  /* 0x0000007684767220 */ /* 0x040fe40000410000 */
[C---:B------:R-:W-:Y:S01]  /*bec0*/  HMMA.16816.F32 R96, R192.reuse, R154, R96 ;  /* 0x0000009ac060723c */ /* 0x040fe20000001860 */
[----:B------:R-:W2:Y:S03]  /*bed0*/  LDSM.16.MT88.4 R152, [R227+0x1900] ;  /* 0x00190000e398783b */ /* 0x000ea60000004200 */
[----:B------:R-:W-:Y:S02]  /*bee0*/  FMUL.FTZ R119, R132, R119 ;  /* 0x0000007784777220 */ /* 0x000fe40000410000 */
[----:B-1----:R-:W-:Y:S02]  /*bef0*/  FFMA.FTZ R138, R204, c[0x0][0x2d0], -R141 ;  /* 0x0000b400cc8a7a23 */ /* 0x002fe4000001088d */
[-C--:B-----5:R-:W-:Y:S02]  /*bf00*/  HMMA.16816.F32 R100, R192, R148.reuse, R100 ;  /* 0x00000094c064723c */ /* 0x0a0fe40000001864 */
[----:B------:R1:W5:Y:S06]  /*bf10*/  MUFU.EX2 R170, R138 ;  /* 0x0000008a00aa7308 */ /* 0x00036c0000000800 */
[C---:B------:R-:W-:Y:S08]  /*bf20*/  HMMA.16816.F32 R104, R144.reuse, R148, R104 ;  /* 0x000000949068723c */ /* 0x040ff00000001868 */
[-C--:B------:R-:W-:Y:S08]  /*bf30*/  HMMA.16816.F32 R108, R144, R150.reuse, R108 ;  /* 0x00000096906c723c */ /* 0x080ff0000000186c */
[C---:B------:R-:W-:Y:S01]  /*bf40*/  HMMA.16816.F32 R112, R192.reuse, R150, R112 ;  /* 0x00000096c070723c */ /* 0x040fe20000001870 */
[--C-:B-1----:R-:W-:Y:S01]  /*bf50*/  FFMA.FTZ R138, R203, c[0x0][0x2d0], -R142.reuse ;  /* 0x0000b400cb8a7a23 */ /* 0x102fe2000001088e */
[----:B------:R-:W1:Y:S03]  /*bf60*/  LDSM.16.MT88.4 R148, [R225+0x900] ;  /* 0x00090000e194783b */ /* 0x000e660000004200 */
[----:B------:R3:W-:Y:S03]  /*bf70*/  MUFU.EX2 R188, R138 ;  /* 0x0000008a00bc7308 */ /* 0x0007e60000000800 */
[-C--:B--2---:R-:W-:Y:S08]  /*bf80*/  HMMA.16816.F32 R116, R192, R152.reuse, R116 ;  /* 0x00000098c074723c */ /* 0x084ff00000001874 */
[C---:B------:R-:W-:Y:S08]  /*bf90*/  HMMA.16816.F32 R120, R144.reuse, R152, R120 ;  /* 0x000000989078723c */ /* 0x040ff00000001878 */
[-C--:B------:R-:W-:Y:S01]  /*bfa0*/  HMMA.16816.F32 R124, R144, R154.reuse, R124 ;  /* 0x0000009a907c723c */ /* 0x080fe2000000187c */
[----:B---3--:R-:W-:Y:S06]  /*bfb0*/  FFMA.FTZ R138, R207, c[0x0][0x2d0], -R142 ;  /* 0x0000b400cf8a7a23 */ /* 0x008fec000001088e */
[----:B------:R-:W-:Y:S01]  /*bfc0*/  F2FP.PACK_AB R144, R184, R181 ;  /* 0x000000b5b890723e */ /* 0x000fe200000000ff */
[----:B------:R-:W-:Y:S01]  /*bfd0*/  HMMA.16816.F32 R128, R192, R154, R128 ;  /* 0x0000009ac080723c */ /* 0x000fe20000001880 */
[----:B------:R2:W3:Y:S03]  /*bfe0*/  MUFU.EX2 R169, R138 ;  /* 0x0000008a00a97308 */ /* 0x0004e60000000800 */
[----:B----4-:R-:W-:Y:S02]  /*bff0*/  F2FP.PACK_AB R145, R185, R182 ;  /* 0x000000b6b991723e */ /* 0x010fe400000000ff */
[----:B-----5:R-:W-:Y:S01]  /*c000*/  F2FP.PACK_AB R146, R170, R187 ;  /* 0x000000bbaa92723e */ /* 0x020fe200000000ff */
[--C-:B--2---:R-:W-:Y:S01]  /*c010*/  FFMA.FTZ R138, R205, c[0x0][0x2d0], -R143.reuse ;  /* 0x0000b400cd8a7a23 */ /* 0x104fe2000001088f */
[----:B---3--:R-:W-:Y:S03]  /*c020*/  F2FP.PACK_AB R147, R169, R188 ;  /* 0x000000bca993723e */ /* 0x008fe600000000ff */
[----:B------:R2:W-:Y:S04]  /*c030*/  MUFU.EX2 R183, R138 ;  /* 0x0000008a00b77308 */ /* 0x0005e80000000800 */
[-C--:B-1----:R-:W-:Y:S01]  /*c040*/  HMMA.16816.F32 R4, R144, R148.reuse, R4 ;  /* 0x000000949004723c */ /* 0x082fe20000001804 */
[--C-:B--2---:R-:W-:Y:S05]  /*c050*/  FFMA.FTZ R138, R208, c[0x0][0x2d0], -R143.reuse ;  /* 0x0000b400d08a7a23 */ /* 0x104fea000001088f */
[----:B------:R1:W2:Y:S02]  /*c060*/  MUFU.EX2 R186, R138 ;  /* 0x0000008a00ba7308 */ /* 0x0002a40000000800 */
[--C-:B-1----:R-:W-:Y:S01]  /*c070*/  FFMA.FTZ R138, R210, c[0x0][0x2d0], -R143.reuse ;  /* 0x0000b400d28a7a23 */ /* 0x102fe2000001088f */
[----:B--2---:R-:W-:Y:S07]  /*c080*/  F2FP.PACK_AB R152, R186, R183 ;  /* 0x000000b7ba98723e */ /* 0x004fee00000000ff */
[----:B------:R1:W-:Y:S02]  /*c090*/  MUFU.EX2 R222, R138 ;  /* 0x0000008a00de7308 */ /* 0x0003e40000000800 */
[----:B-1----:R-:W-:Y:S08]  /*c0a0*/  FFMA.FTZ R138, R211, c[0x0][0x2d0], -R143 ;  /* 0x0000b400d38a7a23 */ /* 0x002ff0000001088f */
[----:B------:R1:W2:Y:S02]  /*c0b0*/  MUFU.EX2 R221, R138 ;  /* 0x0000008a00dd7308 */ /* 0x0002a40000000800 */
[--C-:B-1----:R-:W-:Y:S01]  /*c0c0*/  FFMA.FTZ R138, R200, c[0x0][0x2d0], -R134.reuse ;  /* 0x0000b400c88a7a23 */ /* 0x102fe20000010886 */
[----:B--2---:R-:W-:Y:S07]  /*c0d0*/  F2FP.PACK_AB R154, R221, R222 ;  /* 0x000000dedd9a723e */ /* 0x004fee00000000ff */
[----:B------:R1:W-:Y:S02]  /*c0e0*/  MUFU.EX2 R200, R138 ;  /* 0x0000008a00c87308 */ /* 0x0003e40000000800 */
[--C-:B-1----:R-:W-:Y:S08]  /*c0f0*/  FFMA.FTZ R138, R201, c[0x0][0x2d0], -R134.reuse ;  /* 0x0000b400c98a7a23 */ /* 0x102ff00000010886 */
[----:B------:R1:W2:Y:S02]  /*c100*/  MUFU.EX2 R199, R138 ;  /* 0x0000008a00c77308 */ /* 0x0002a40000000800 */
[--C-:B-1----:R-:W-:Y:S01]  /*c110*/  FFMA.FTZ R138, R206, c[0x0][0x2d0], -R134.reuse ;  /* 0x0000b400ce8a7a23 */ /* 0x102fe20000010886 */
[----:B--2---:R-:W-:Y:S07]  /*c120*/  F2FP.PACK_AB R153, R199, R200 ;  /* 0x000000c8c799723e */ /* 0x004fee00000000ff */
[----:B------:R1:W-:Y:S02]  /*c130*/  MUFU.EX2 R198, R138 ;  /* 0x0000008a00c67308 */ /* 0x0003e40000000800 */
[----:B-1----:R-:W-:Y:S08]  /*c140*/  FFMA.FTZ R138, R209, c[0x0][0x2d0], -R134 ;  /* 0x0000b400d18a7a23 */ /* 0x002ff00000010886 */
[----:B------:R1:W2:Y:S02]  /*c150*/  MUFU.EX2 R197, R138 ;  /* 0x0000008a00c57308 */ /* 0x0002a40000000800 */
[--C-:B-1----:R-:W-:Y:S01]  /*c160*/  FFMA.FTZ R138, R244, c[0x0][0x2d0], -R141.reuse ;  /* 0x0000b400f48a7a23 */ /* 0x102fe2000001088d */
[----:B--2---:R-:W-:Y:S02]  /*c170*/  F2FP.PACK_AB R155, R197, R198 ;  /* 0x000000c6c59b723e */ /* 0x004fe400000000ff */
[----:B------:R-:W-:Y:S05]  /*c180*/  MOV R244, R169 ;  /* 0x000000a900f47202 */ /* 0x000fea0000000f00 */
[----:B------:R1:W-:Y:S01]  /*c190*/  MUFU.EX2 R211, R138 ;  /* 0x0000008a00d37308 */ /* 0x0003e20000000800 */
[C---:B------:R-:W-:Y:S08]  /*c1a0*/  HMMA.16816.F32 R8, R152.reuse, R148, R8 ;  /* 0x000000949808723c */ /* 0x040ff00000001808 */
[-C--:B------:R-:W-:Y:S08]  /*c1b0*/  HMMA.16816.F32 R12, R152, R150.reuse, R12 ;  /* 0x00000096980c723c */ /* 0x080ff0000000180c */
[C---:B------:R-:W-:Y:S01]  /*c1c0*/  HMMA.16816.F32 R16, R144.reuse, R150, R16 ;  /* 0x000000969010723c */ /* 0x040fe20000001810 */
[----:B------:R-:W2:Y:S03]  /*c1d0*/  LDSM.16.MT88.4 R148, [R225+0x2100] ;  /* 0x00210000e194783b */ /* 0x000ea60000004200 */
[--C-:B-1----:R-:W-:Y:S01]  /*c1e0*/  FFMA.FTZ R138, R246, c[0x0][0x2d0], -R141.reuse ;  /* 0x0000b400f68a7a23 */ /* 0x102fe2000001088d */
[----:B------:R-:W-:Y:S03]  /*c1f0*/  MOV R246, R170 ;  /* 0x000000aa00f67202 */ /* 0x000fe60000000f00 */
[-C--:B------:R-:W-:Y:S01]  /*c200*/  HMMA.16816.F32 R20, R144, R156.reuse, R20 ;  /* 0x0000009c9014723c */ /* 0x080fe20000001814 */
[----:B------:R1:W-:Y:S07]  /*c210*/  MUFU.EX2 R220, R138 ;  /* 0x0000008a00dc7308 */ /* 0x0003ee0000000800 */
[C---:B------:R-:W-:Y:S08]  /*c220*/  HMMA.16816.F32 R24, R152.reuse, R156, R24 ;  /* 0x0000009c9818723c */ /* 0x040ff00000001818 */
[-C--:B------:R-:W-:Y:S08]  /*c230*/  HMMA.16816.F32 R28, R152, R158.reuse, R28 ;  /* 0x0000009e981c723c */ /* 0x080ff0000000181c */
[C---:B------:R-:W-:Y:S01]  /*c240*/  HMMA.16816.F32 R32, R144.reuse, R158, R32 ;  /* 0x0000009e9020723c */ /* 0x040fe20000001820 */
[--C-:B-1----:R-:W-:Y:S01]  /*c250*/  FFMA.FTZ R138, R219, c[0x0][0x2d0], -R142.reuse ;  /* 0x0000b400db8a7a23 */ /* 0x102fe2000001088e */
[----:B------:R-:W1:Y:S02]  /*c260*/  LDSM.16.MT88.4 R156, [R226+0x2100] ;  /* 0x00210000e29c783b */ /* 0x000e640000004200 */
[----:B------:R-:W-:Y:S01]  /*c270*/  MOV R219, R188 ;  /* 0x000000bc00db7202 */ /* 0x000fe20000000f00 */
[----:B------:R3:W-:Y:S03]  /*c280*/  MUFU.EX2 R210, R138 ;  /* 0x0000008a00d27308 */ /* 0x0007e60000000800 */
[-C--:B------:R-:W-:Y:S08]  /*c290*/  HMMA.16816.F32 R36, R144, R160.reuse, R36 ;  /* 0x000000a09024723c */ /* 0x080ff00000001824 */
[C---:B------:R-:W-:Y:S08]  /*c2a0*/  HMMA.16816.F32 R40, R152.reuse, R160, R40 ;  /* 0x000000a09828723c */ /* 0x040ff00000001828 */
[-C--:B------:R-:W-:Y:S01]  /*c2b0*/  HMMA.16816.F32 R44, R152, R162.reuse, R44 ;  /* 0x000000a2982c723c */ /* 0x080fe2000000182c */
[--C-:B---3--:R-:W-:Y:S03]  /*c2c0*/  FFMA.FTZ R138, R223, c[0x0][0x2d0], -R142.reuse ;  /* 0x0000b400df8a7a23 */ /* 0x108fe6000001088e */
[----:B------:R-:W-:Y:S04]  /*c2d0*/  MOV R223, R187 ;  /* 0x000000bb00df7202 */ /* 0x000fe80000000f00 */
[C---:B------:R-:W-:Y:S01]  /*c2e0*/  HMMA.16816.F32 R48, R144.reuse, R162, R48 ;  /* 0x000000a29030723c */ /* 0x040fe20000001830 */
[----:B------:R3:W4:Y:S01]  /*c2f0*/  MUFU.EX2 R209, R138 ;  /* 0x0000008a00d17308 */ /* 0x0007220000000800 */
[----:B------:R-:W5:Y:S06]  /*c300*/  LDSM.16.MT88.4 R160, [R228+0x2100] ;  /* 0x00210000e4a0783b */ /* 0x000f6c0000004200 */
[-C--:B------:R-:W-:Y:S08]  /*c310*/  HMMA.16816.F32 R52, R144, R164.reuse, R52 ;  /* 0x000000a49034723c */ /* 0x080ff00000001834 */
[C---:B------:R-:W-:Y:S08]  /*c320*/  HMMA.16816.F32 R56, R152.reuse, R164, R56 ;  /* 0x000000a49838723c */ /* 0x040ff00000001838 */
[-C--:B------:R-:W-:Y:S01]  /*c330*/  HMMA.16816.F32 R60, R152, R166.reuse, R60 ;  /* 0x000000a6983c723c */ /* 0x080fe2000000183c */
[--C-:B---3--:R-:W-:Y:S03]  /*c340*/  FFMA.FTZ R138, R190, c[0x0][0x2d0], -R141.reuse ;  /* 0x0000b400be8a7a23 */ /* 0x108fe6000001088d */
[----:B------:R-:W-:Y:S01]  /*c350*/  FFMA.FTZ R141, R189, c[0x0][0x2d0], -R141 ;  /* 0x0000b400bd8d7a23 */ /* 0x000fe2000001088d */
[----:B------:R3:W-:Y:S01]  /*c360*/  MUFU.EX2 R208, R138 ;  /* 0x0000008a00d07308 */ /* 0x0007e20000000800 */
[----:B------:R-:W-:Y:S02]  /*c370*/  LDSM.16.MT88.4 R188, [R228+0x1100] ;  /* 0x00110000e4bc783b */ /* 0x000fe40000004200 */
[C---:B------:R-:W-:Y:S07]  /*c380*/  HMMA.16816.F32 R64, R144.reuse, R166, R64 ;  /* 0x000000a69040723c */ /* 0x040fee0000001840 */
[----:B------:R4:W1:Y:S01]  /*c390*/  MUFU.EX2 R207, R141 ;  /* 0x0000008d00cf7308 */ /* 0x0008620000000800 */
[-C--:B--2---:R-:W-:Y:S08]  /*c3a0*/  HMMA.16816.F32 R68, R144, R148.reuse, R68 ;  /* 0x000000949044723c */ /* 0x084ff00000001844 */
[C---:B------:R-:W-:Y:S01]  /*c3b0*/  HMMA.16816.F32 R72, R152.reuse, R148, R72 ;  /* 0x000000949848723c */ /* 0x040fe20000001848 */
[--C-:B---3--:R-:W-:Y:S03]  /*c3c0*/  FFMA.FTZ R138, R249, c[0x0][0x2d0], -R142.reuse ;  /* 0x0000b400f98a7a23 */ /* 0x108fe6000001088e */
[----:B------:R-:W-:Y:S01]  /*c3d0*/  MOV R249, R186 ;  /* 0x000000ba00f97202 */ /* 0x000fe20000000f00 */
[----:B------:R-:W-:Y:S03]  /*c3e0*/  FFMA.FTZ R142, R251, c[0x0][0x2d0], -R142 ;  /* 0x0000b400fb8e7a23 */ /* 0x000fe6000001088e */
[-C--:B------:R-:W-:Y:S01]  /*c3f0*/  HMMA.16816.F32 R76, R152, R150.reuse, R76 ;  /* 0x00000096984c723c */ /* 0x080fe2000000184c */
[----:B------:R2:W-:Y:S03]  /*c400*/  MUFU.EX2 R206, R138 ;  /* 0x0000008a00ce7308 */ /* 0x0005e60000000800 */
[----:B------:R-:W-:Y:S02]  /*c410*/  MOV R251, R185 ;  /* 0x000000b900fb7202 */ /* 0x000fe40000000f00 */
[----:B----4-:R-:W-:Y:S02]  /*c420*/  F2FP.PACK_AB R141, R209, R210 ;  /* 0x000000d2d18d723e */ /* 0x010fe400000000ff */
[C---:B------:R-:W-:Y:S01]  /*c430*/  HMMA.16816.F32 R80, R144.reuse, R150, R80 ;  /* 0x000000969050723c */ /* 0x040fe20000001850 */
[----:B------:R-:W3:Y:S02]  /*c440*/  LDSM.16.MT88.4 R148, [R227+0x2100] ;  /* 0x00210000e394783b */ /* 0x000ee40000004200 */
[----:B------:R4:W-:Y:S05]  /*c450*/  MUFU.EX2 R205, R142 ;  /* 0x0000008e00cd7308 */ /* 0x0009ea0000000800 */
[-C--:B-1----:R-:W-:Y:S08]  /*c460*/  HMMA.16816.F32 R84, R144, R156.reuse, R84 ;  /* 0x0000009c9054723c */ /* 0x082ff00000001854 */
[C---:B------:R-:W-:Y:S01]  /*c470*/  HMMA.16816.F32 R88, R152.reuse, R156, R88 ;  /* 0x0000009c9858723c */ /* 0x040fe20000001858 */
[--C-:B--2---:R-:W-:Y:S03]  /*c480*/  FFMA.FTZ R138, R245, c[0x0][0x2d0], -R143.reuse ;  /* 0x0000b400f58a7a23 */ /* 0x104fe6000001088f */
[----:B------:R-:W-:Y:S01]  /*c490*/  MOV R245, R184 ;  /* 0x000000b800f57202 */ /* 0x000fe20000000f00 */
[----:B------:R1:W-:Y:S03]  /*c4a0*/  MUFU.EX2 R204, R138 ;  /* 0x0000008a00cc7308 */ /* 0x0003e60000000800 */
[-C--:B------:R-:W-:Y:S01]  /*c4b0*/  HMMA.16816.F32 R92, R152, R158.reuse, R92 ;  /* 0x0000009e985c723c */ /* 0x080fe2000000185c */
[----:B----4-:R-:W-:Y:S07]  /*c4c0*/  F2FP.PACK_AB R142, R207, R208 ;  /* 0x000000d0cf8e723e */ /* 0x010fee00000000ff */
[C---:B------:R-:W-:Y:S01]  /*c4d0*/  HMMA.16816.F32 R96, R144.reuse, R158, R96 ;  /* 0x0000009e9060723c */ /* 0x040fe20000001860 */
[----:B------:R-:W2:Y:S07]  /*c4e0*/  LDSM.16.MT88.4 R156, [R225+0x1100] ;  /* 0x00110000e19c783b */ /* 0x000eae0000004200 */
[-C--:B-----5:R-:W-:Y:S01]  /*c4f0*/  HMMA.16816.F32 R100, R144, R160.reuse, R100 ;  /* 0x000000a09064723c */ /* 0x0a0fe20000001864 */
[--C-:B-1----:R-:W-:Y:S03]  /*c500*/  FFMA.FTZ R138, R247, c[0x0][0x2d0], -R143.reuse ;  /* 0x0000b400f78a7a23 */ /* 0x102fe6000001088f */
[----:B------:R-:W-:Y:S04]  /*c510*/  MOV R247, R183 ;  /* 0x000000b700f77202 */ /* 0x000fe80000000f00 */
[C---:B------:R-:W-:Y:S01]  /*c520*/  HMMA.16816.F32 R104, R152.reuse, R160, R104 ;  /* 0x000000a09868723c */ /* 0x040fe20000001868 */
[----:B------:R1:W4:Y:S07]  /*c530*/  MUFU.EX2 R203, R138 ;  /* 0x0000008a00cb7308 */ /* 0x00032e0000000800 */
[-C--:B------:R-:W-:Y:S08]  /*c540*/  HMMA.16816.F32 R108, R152, R162.reuse, R108 ;  /* 0x000000a2986c723c */ /* 0x080ff0000000186c */
[C---:B------:R-:W-:Y:S08]  /*c550*/  HMMA.16816.F32 R112, R144.reuse, R162, R112 ;  /* 0x000000a29070723c */ /* 0x040ff00000001870 */
[-C--:B---3--:R-:W-:Y:S01]  /*c560*/  HMMA.16816.F32 R116, R144, R148.reuse, R116 ;  /* 0x000000949074723c */ /* 0x088fe20000001874 */
[--C-:B-1----:R-:W-:Y:S03]  /*c570*/  FFMA.FTZ R138, R248, c[0x0][0x2d0], -R143.reuse ;  /* 0x0000b400f88a7a23 */ /* 0x102fe6000001088f */
[----:B------:R-:W-:Y:S01]  /*c580*/  FFMA.FTZ R143, R250, c[0x0][0x2d0], -R143 ;  /* 0x0000b400fa8f7a23 */ /* 0x000fe2000001088f */
[----:B------:R1:W-:Y:S01]  /*c590*/  MUFU.EX2 R202, R138 ;  /* 0x0000008a00ca7308 */ /* 0x0003e20000000800 */
[----:B------:R-:W-:Y:S02]  /*c5a0*/  MOV R248, R182 ;  /* 0x000000b600f87202 */ /* 0x000fe40000000f00 */
[C---:B------:R-:W-:Y:S01]  /*c5b0*/  HMMA.16816.F32 R120, R152.reuse, R148, R120 ;  /* 0x000000949878723c */ /* 0x040fe20000001878 */
[----:B------:R-:W-:Y:S03]  /*c5c0*/  MOV R182, R175 ;  /* 0x000000af00b67202 */ /* 0x000fe60000000f00 */
[----:B------:R-:W-:Y:S02]  /*c5d0*/  MOV R250, R181 ;  /* 0x000000b500fa7202 */ /* 0x000fe40000000f00 */
[----:B------:R-:W-:Y:S01]  /*c5e0*/  MOV R181, R174 ;  /* 0x000000ae00b57202 */ /* 0x000fe20000000f00 */
[----:B------:R3:W5:Y:S01]  /*c5f0*/  MUFU.EX2 R201, R143 ;  /* 0x0000008f00c97308 */ /* 0x0007620000000800 */
[-C--:B------:R-:W-:Y:S01]  /*c600*/  HMMA.16816.F32 R124, R152, R150.reuse, R124 ;  /* 0x00000096987c723c */ /* 0x080fe2000000187c */
[----:B----4-:R-:W-:Y:S07]  /*c610*/  F2FP.PACK_AB R192, R203, R204 ;  /* 0x000000cccbc0723e */ /* 0x010fee00000000ff */
[----:B------:R-:W-:Y:S01]  /*c620*/  HMMA.16816.F32 R128, R144, R150, R128 ;  /* 0x000000969080723c */ /* 0x000fe20000001880 */
[--C-:B-1----:R-:W-:Y:S03]  /*c630*/  FFMA.FTZ R138, R212, c[0x0][0x2d0], -R134.reuse ;  /* 0x0000b400d48a7a23 */ /* 0x102fe60000010886 */
[----:B------:R-:W-:Y:S02]  /*c640*/  MOV R212, R139 ;  /* 0x0000008b00d47202 */ /* 0x000fe40000000f00 */
[----:B------:R1:W-:Y:S01]  /*c650*/  MUFU.EX2 R139, R138 ;  /* 0x0000008a008b7308 */ /* 0x0003e20000000800 */
[----:B---3--:R-:W-:Y:S02]  /*c660*/  F2FP.PACK_AB R143, R205, R206 ;  /* 0x000000cecd8f723e */ /* 0x008fe400000000ff */
[----:B-----5:R-:W-:Y:S03]  /*c670*/  F2FP.PACK_AB R194, R201, R202 ;  /* 0x000000cac9c2723e */ /* 0x020fe600000000ff */
[--C-:B-1----:R-:W-:Y:S01]  /*c680*/  FFMA.FTZ R138, R214, c[0x0][0x2d0], -R134.reuse ;  /* 0x0000b400d68a7a23 */ /* 0x102fe20000010886 */
[----:B------:R-:W-:Y:S02]  /*c690*/  MOV R214, R180 ;  /* 0x000000b400d67202 */ /* 0x000fe40000000f00 */
[----:B------:R-:W-:Y:S01]  /*c6a0*/  MOV R180, R173 ;  /* 0x000000ad00b47202 */ /* 0x000fe20000000f00 */
[----:B------:R1:W3:Y:S02]  /*c6b0*/  MUFU.EX2 R196, R138 ;  /* 0x0000008a00c47308 */ /* 0x0002e40000000800 */
[--C-:B-1----:R-:W-:Y:S01]  /*c6c0*/  FFMA.FTZ R138, R213, c[0x0][0x2d0], -R134.reuse ;  /* 0x0000b400d58a7a23 */ /* 0x102fe20000010886 */
[----:B------:R-:W-:Y:S01]  /*c6d0*/  MOV R213, R179 ;  /* 0x000000b300d57202 */ /* 0x000fe20000000f00 */
[----:B------:R-:W-:Y:S01]  /*c6e0*/  FFMA.FTZ R134, R140, c[0x0][0x2d0], -R134 ;  /* 0x0000b4008c867a23 */ /* 0x000fe20000010886 */
[----:B------:R-:W-:Y:S02]  /*c6f0*/  MOV R179, R172 ;  /* 0x000000ac00b37202 */ /* 0x000fe40000000f00 */
[----:B------:R-:W1:Y:S03]  /*c700*/  LDSM.16.MT88.4 R172, [R226+0x1100] ;  /* 0x00110000e2ac783b */ /* 0x000e660000004200 */
[----:B------:R-:W-:Y:S01]  /*c710*/  MUFU.EX2 R138, R138 ;  /* 0x0000008a008a7308 */ /* 0x000fe20000000800 */
[----:B------:R-:W-:Y:S02]  /*c720*/  F2FP.PACK_AB R140, R220, R211 ;  /* 0x000000d3dc8c723e */ /* 0x000fe400000000ff */
[----:B---3--:R-:W-:Y:S05]  /*c730*/  F2FP.PACK_AB R193, R196, R139 ;  /* 0x0000008bc4c1723e */ /* 0x008fea00000000ff */
[-C--:B--2---:R-:W-:Y:S01]  /*c740*/  HMMA.16816.F32 R144, R140, R156.reuse, R4 ;  /* 0x0000009c8c90723c */ /* 0x084fe20000001804 */
[----:B------:R-:W2:Y:S01]  /*c750*/  LDSM.16.MT88.4 R4, [R227+0x1100] ;  /* 0x00110000e304783b */ /* 0x000ea20000004200 */
[----:B------:R-:W3:Y:S02]  /*c760*/  MUFU.EX2 R134, R134 ;  /* 0x0000008600867308 */ /* 0x000ee40000000800 */
[----:B---3--:R-:W-:Y:S07]  /*c770*/  F2FP.PACK_AB R195, R134, R138 ;  /* 0x0000008a86c3723e */ /* 0x008fee00000000ff */
[C---:B------:R-:W-:Y:S01]  /*c780*/  HMMA.16816.F32 R148, R192.reuse, R156, R8 ;  /* 0x0000009cc094723c */ /* 0x040fe20000001808 */
[----:B------:R-:W3:Y:S07]  /*c790*/  LDSM.16.MT88.4 R8, [R225+0x2900] ;  /* 0x00290000e108783b */ /* 0x000eee0000004200 */
[-C--:B------:R-:W-:Y:S01]  /*c7a0*/  HMMA.16816.F32 R152, R192, R158.reuse, R12 ;  /* 0x0000009ec098723c */ /* 0x080fe2000000180c */
[----:B------:R-:W4:Y:S07]  /*c7b0*/  LDSM.16.MT88.4 R12, [R226+0x2900] ;  /* 0x00290000e20c783b */ /* 0x000f2e0000004200 */
[C---:B------:R-:W-:Y:S01]  /*c7c0*/  HMMA.16816.F32 R156, R140.reuse, R158, R16 ;  /* 0x0000009e8c9c723c */ /* 0x040fe20000001810 */
[----:B------:R-:W2:Y:S07]  /*c7d0*/  LDSM.16.MT88.4 R16, [R228+0x2900] ;  /* 0x00290000e410783b */ /* 0x000eae0000004200 */
[-C--:B-1----:R-:W-:Y:S01]  /*c7e0*/  HMMA.16816.F32 R160, R140, R172.reuse, R20 ;  /* 0x000000ac8ca0723c */ /* 0x082fe20000001814 */
[----:B------:R-:W5:Y:S06]  /*c7f0*/  LDL.LU R23, [R1+0x2c] ;  /* 0x00002c0001177983 */ /* 0x000f6c0000300800 */
[----:B------:R-:W-:Y:S01]  /*c800*/  MOV R22, R182 ;  /* 0x000000b600167202 */ /* 0x000fe20000000f00 */
[C---:B------:R-:W-:Y:S01]  /*c810*/  HMMA.16816.F32 R164, R192.reuse, R172, R24 ;  /* 0x000000acc0a4723c */ /* 0x040fe20000001818 */
[----:B------:R-:W5:Y:S03]  /*c820*/  LDL.LU R24, [R1+0x28] ;  /* 0x0000280001187983 */ /* 0x000f660000300800 */
[----:B------:R-:W-:Y:S02]  /*c830*/  MOV R21, R181 ;  /* 0x000000b500157202 */ /* 0x000fe40000000f00 */
[----:B------:R-:W-:Y:S02]  /*c840*/  MOV R20, R180 ;  /* 0x000000b400147202 */ /* 0x000fe40000000f00 */
[----:B------:R-:W-:Y:S04]  /*c850*/  MOV R25, R171 ;  /* 0x000000ab00197202 */ /* 0x000fe80000000f00 */
[----:B------:R-:W-:Y:S02]  /*c860*/  MOV R26, R168 ;  /* 0x000000a8001a7202 */ /* 0x000fe40000000f00 */
[-C--:B------:R-:W-:Y:S01]  /*c870*/  HMMA.16816.F32 R168, R192, R174.reuse, R28 ;  /* 0x000000aec0a8723c */ /* 0x080fe2000000181c */
[----:B------:R-:W5:Y:S01]  /*c880*/  LDL.LU R29, [R1+0x20] ;  /* 0x00002000011d7983 */ /* 0x000f620000300800 */
[----:B------:R-:W-:Y:S03]  /*c890*/  MOV R27, R179 ;  /* 0x000000b3001b7202 */ /* 0x000fe60000000f00 */
[----:B------:R-:W5:Y:S02]  /*c8a0*/  LDL.LU R28, [R1+0x24] ;  /* 0x00002400011c7983 */ /* 0x000f640000300800 */
[----:B------:R-:W-:Y:S01]  /*c8b0*/  MOV R30, R178 ;  /* 0x000000b2001e7202 */ /* 0x000fe20000000f00 */
[C---:B------:R-:W-:Y:S01]  /*c8c0*/  HMMA.16816.F32 R172, R140.reuse, R174, R32 ;  /* 0x000000ae8cac723c */ /* 0x040fe20000001820 */
[----:B------:R-:W-:Y:S06]  /*c8d0*/  MOV R31, R177 ;  /* 0x000000b1001f7202 */ /* 0x000fec0000000f00 */
[----:B------:R-:W-:Y:S02]  /*c8e0*/  MOV R35, R176 ;  /* 0x000000b000237202 */ /* 0x000fe40000000f00 */
[-C--:B------:R-:W-:Y:S08]  /*c8f0*/  HMMA.16816.F32 R176, R140, R188.reuse, R36 ;  /* 0x000000bc8cb0723c */ /* 0x080ff00000001824 */
[C---:B------:R-:W-:Y:S08]  /*c900*/  HMMA.16816.F32 R180, R192.reuse, R188, R40 ;  /* 0x000000bcc0b4723c */ /* 0x040ff00000001828 */
[-C--:B------:R-:W-:Y:S08]  /*c910*/  HMMA.16816.F32 R184, R192, R190.reuse, R44 ;  /* 0x000000bec0b8723c */ /* 0x080ff0000000182c */
[C---:B------:R-:W-:Y:S08]  /*c920*/  HMMA.16816.F32 R188, R140.reuse, R190, R48 ;  /* 0x000000be8cbc723c */ /* 0x040ff00000001830 */
[-C--:B--2---:R-:W-:Y:S08]  /*c930*/  HMMA.16816.F32 R52, R140, R4.reuse, R52 ;  /* 0x000000048c34723c */ /* 0x084ff00000001834 */
[C---:B------:R-:W-:Y:S08]  /*c940*/  HMMA.16816.F32 R56, R192.reuse, R4, R56 ;  /* 0x00000004c038723c */ /* 0x040ff00000001838 */
[-C--:B------:R-:W-:Y:S08]  /*c950*/  HMMA.16816.F32 R60, R192, R6.reuse, R60 ;  /* 0x00000006c03c723c */ /* 0x080ff0000000183c */
[C---:B------:R-:W-:Y:S01]  /*c960*/  HMMA.16816.F32 R64, R140.reuse, R6, R64 ;  /* 0x000000068c40723c */ /* 0x040fe20000001840 */
[----:B------:R-:W1:Y:S07]  /*c970*/  LDSM.16.MT88.4 R4, [R227+0x2900] ;  /* 0x00290000e304783b */ /* 0x000e6e0000004200 */
[-C--:B---3--:R-:W-:Y:S08]  /*c980*/  HMMA.16816.F32 R68, R140, R8.reuse, R68 ;  /* 0x000000088c44723c */ /* 0x088ff00000001844 */
[C---:B------:R-:W-:Y:S08]  /*c990*/  HMMA.16816.F32 R72, R192.reuse, R8, R72 ;  /* 0x00000008c048723c */ /* 0x040ff00000001848 */
[-C--:B------:R-:W-:Y:S08]  /*c9a0*/  HMMA.16816.F32 R76, R192, R10.reuse, R76 ;  /* 0x0000000ac04c723c */ /* 0x080ff0000000184c */
[C---:B------:R-:W-:Y:S08]  /*c9b0*/  HMMA.16816.F32 R80, R140.reuse, R10, R80 ;  /* 0x0000000a8c50723c */ /* 0x040ff00000001850 */
[-C--:B----4-:R-:W-:Y:S08]  /*c9c0*/  HMMA.16816.F32 R84, R140, R12.reuse, R84 ;  /* 0x0000000c8c54723c */ /* 0x090ff00000001854 */
[C---:B------:R-:W-:Y:S08]  /*c9d0*/  HMMA.16816.F32 R88, R192.reuse, R12, R88 ;  /* 0x0000000cc058723c */ /* 0x040ff00000001858 */
[-C--:B------:R-:W-:Y:S08]  /*c9e0*/  HMMA.16816.F32 R92, R192, R14.reuse, R92 ;  /* 0x0000000ec05c723c */ /* 0x080ff0000000185c */
[C---:B------:R-:W-:Y:S08]  /*c9f0*/  HMMA.16816.F32 R96, R140.reuse, R14, R96 ;  /* 0x0000000e8c60723c */ /* 0x040ff00000001860 */
[-C--:B------:R-:W-:Y:S08]  /*ca00*/  HMMA.16816.F32 R100, R140, R16.reuse, R100 ;  /* 0x000000108c64723c */ /* 0x080ff00000001864 */
[C---:B------:R-:W-:Y:S08]  /*ca10*/  HMMA.16816.F32 R104, R192.reuse, R16, R104 ;  /* 0x00000010c068723c */ /* 0x040ff00000001868 */
[-C--:B------:R-:W-:Y:S08]  /*ca20*/  HMMA.16816.F32 R108, R192, R18.reuse, R108 ;  /* 0x00000012c06c723c */ /* 0x080ff0000000186c */
[C---:B------:R-:W-:Y:S08]  /*ca30*/  HMMA.16816.F32 R112, R140.reuse, R18, R112 ;  /* 0x000000128c70723c */ /* 0x040ff00000001870 */
[-C--:B-1----:R-:W-:Y:S08]  /*ca40*/  HMMA.16816.F32 R116, R140, R4.reuse, R116 ;  /* 0x000000048c74723c */ /* 0x082ff00000001874 */
[C---:B------:R-:W-:Y:S08]  /*ca50*/  HMMA.16816.F32 R120, R192.reuse, R4, R120 ;  /* 0x00000004c078723c */ /* 0x040ff00000001878 */
[-C--:B------:R-:W-:Y:S08]  /*ca60*/  HMMA.16816.F32 R124, R192, R6.reuse, R124 ;  /* 0x00000006c07c723c */ /* 0x080ff0000000187c */
[----:B------:R-:W-:Y:S01]  /*ca70*/  HMMA.16816.F32 R128, R140, R6, R128 ;  /* 0x000000068c80723c */ /* 0x000fe20000001880 */
[----:B-----5:R-:W-:Y:S04]  /*ca80*/  FFMA.FTZ R8, R2, R24, R31 ;  /* 0x0000001802087223 */ /* 0x020fe8000001001f */
[----:B------:R-:W-:Y:S04]  /*ca90*/  FADD.FTZ R8, R27, R8 ;  /* 0x000000081b087221 */ /* 0x000fe80000010000 */
[----:B------:R-:W-:Y:S03]  /*caa0*/  FADD.FTZ R9, R22, R8 ;  /* 0x0000000816097221 */ /* 0x000fe60000010000 */
[----:B------:R-:W-:Y:S02]  /*cab0*/  FFMA.FTZ R8, R0, R23, R215 ;  /* 0x0000001700087223 */ /* 0x000fe400000100d7 */
[----:B------:R-:W-:Y:S02]  /*cac0*/  FADD.FTZ R0, R212, R9 ;  /* 0x00000009d4007221 */ /* 0x000fe40000010000 */
[----:B------:R-:W-:Y:S02]  /*cad0*/  FFMA.FTZ R133, R133, R29, R35 ;  /* 0x0000001d85857223 */ /* 0x000fe40000010023 */
[----:B------:R-:W-:Y:S02]  /*cae0*/  FADD.FTZ R8, R216, R8 ;  /* 0x00000008d8087221 */ /* 0x000fe40000010000 */
[----:B------:R-:W-:Y:S02]  /*caf0*/  FFMA.FTZ R132, R132, R28, R30 ;  /* 0x0000001c84847223 */ /* 0x000fe4000001001e */
[----:B------:R-:W-:Y:S02]  /*cb00*/  FADD.FTZ R2, R25, R133 ;  /* 0x0000008519027221 */ /* 0x000fe40000010000 */
[----:B------:R-:W-:Y:S02]  /*cb10*/  FADD.FTZ R132, R26, R132 ;  /* 0x000000841a847221 */ /* 0x000fe40000010000 */
[----:B------:R-:W-:Y:S02]  /*cb20*/  FADD.FTZ R2, R20, R2 ;  /* 0x0000000214027221 */ /* 0x000fe40000010000 */
[----:B------:R-:W-:Y:S02]  /*cb30*/  FADD.FTZ R132, R21, R132 ;  /* 0x0000008415847221 */ /* 0x000fe40000010000 */
[----:B------:R-:W-:Y:S02]  /*cb40*/  FADD.FTZ R10, R213, R2 ;  /* 0x00000002d50a7221 */ /* 0x000fe40000010000 */
[----:B------:R-:W-:Y:S01]  /*cb50*/  FADD.FTZ R2, R214, R132 ;  /* 0x00000084d6027221 */ /* 0x000fe20000010000 */
[----:B------:R-:W-:Y:S01]  /*cb60*/  MOV R132, R137 ;  /* 0x0000008900847202 */ /* 0x000fe20000000f00 */
        /* <DEDUP_REMOVED lines=29> */
[----:B------:R-:W-:Y:S01]  /*cd40*/  FADD.FTZ R4, R206, R8 ;  /* 0x00000008ce047221 */ /* 0x000fe20000010000 */
[----:B------:R1:W-:Y:S01]  /*cd50*/  STL [R1+0x20], R5 ;  /* 0x0000200501007387 */ /* 0x0003e20000100800 */
[----:B------:R-:W-:Y:S02]  /*cd60*/  FADD.FTZ R2, R202, R2 ;  /* 0x00000002ca027221 */ /* 0x000fe40000010000 */
[----:B------:R-:W-:Y:S02]  /*cd70*/  FADD.FTZ R4, R205, R4 ;  /* 0x00000004cd047221 */ /* 0x000fe40000010000 */
[----:B------:R-:W-:Y:S02]  /*cd80*/  FADD.FTZ R2, R201, R2 ;  /* 0x00000002c9027221 */ /* 0x000fe40000010000 */
[----:B------:R-:W-:Y:S01]  /*cd90*/  FADD.FTZ R0, R138, R0 ;  /* 0x000000008a007221 */ /* 0x000fe20000010000 */
[----:B------:R1:W-:Y:S01]  /*cda0*/  STL [R1+0x24], R4 ;  /* 0x0000240401007387 */ /* 0x0003e20000100800 */
[----:B------:R-:W-:Y:S02]  /*cdb0*/  MOV R138, R135 ;  /* 0x00000087008a7202 */ /* 0x000fe40000000f00 */
[----:B------:R-:W-:Y:S01]  /*cdc0*/  FADD.FTZ R0, R134, R0 ;  /* 0x0000000086007221 */ /* 0x000fe20000010000 */
[----:B------:R1:W-:Y:S01]  /*cdd0*/  STL [R1+0x28], R2 ;  /* 0x0000280201007387 */ /* 0x0003e20000100800 */
[----:B------:R-:W-:Y:S03]  /*cde0*/  MOV R134, R136 ;  /* 0x0000008800867202 */ /* 0x000fe60000000f00 */
[----:B------:R1:W-:Y:S01]  /*cdf0*/  STL [R1+0x2c], R0 ;  /* 0x00002c0001007387 */ /* 0x0003e20000100800 */
[----:B------:R-:W-:-:S05]  /*ce00*/  @P0 BRA `(.L_x_629) ;  /* 0xffffad8000000947 */ /* 0x000fca000383ffff */
.L_x_610:
[----:B------:R-:W2:Y:S01]  /*ce10*/  S2UR UR28, SR_CTAID.X ;  /* 0x00000000001c79c3 */ /* 0x000ea20000002500 */
[----:B------:R-:W-:-:S02]  /*ce20*/  UISETP.NE.AND UP1, UPT, UR13, URZ, UPT ;  /* 0x0000003f0d00728c */ /* 0x000fc4000bf25270 */
[----:B------:R-:W-:Y:S02]  /*ce30*/  UISETP.NE.AND UP0, UPT, UR12, URZ, UPT ;  /* 0x0000003f0c00728c */ /* 0x000fe4000bf05270 */
[----:B------:R-:W-:Y:S02]  /*ce40*/  UMOV UR27, 0x1 ;  /* 0x00000001001b7882 */ /* 0x000fe40000000000 */
[----:B------:R-:W-:Y:S02]  /*ce50*/  ULDC UR25, c[0x0][0x168] ;  /* 0x00005a0000197ab9 */ /* 0x000fe40000000800 */
[----:B------:R-:W-:Y:S01]  /*ce60*/  ULDC.64 UR4, c[0x0][0x2c8] ;  /* 0x0000b20000047ab9 */ /* 0x000fe20000000a00 */
[----:B------:R-:W-:Y:S01]  /*ce70*/  PLOP3.LUT P0, PT, PT, PT, UP0, 0x40, 0x0 ;  /* 0x000000000000781c */ /* 0x000fe20003f0e808 */
[----:B------:R-:W-:Y:S02]  /*ce80*/  UIADD3 UR25, UR27, -UR25, URZ ;  /* 0x800000191b197290 */ /* 0x000fe4000fffe03f */
[----:B------:R-:W-:-:S02]  /*ce90*/  ULDC UR26, c[0x0][0x2ac] ;  /* 0x0000ab00001a7ab9 */ /* 0x000fc40000000800 */
[----:B--2---:R-:W-:-:S04]  /*cea0*/  ULEA UR28, UR28, 0x7f, 0x7 ;  /* 0x0000007f1c1c7891 */ /* 0x004fc8000f8e383f */
[----:B------:R-:W-:-:S03]  /*ceb0*/  UIMAD.WIDE.U32 UR30, UR28, UR4, URZ ;  /* 0x000000041c1e72a5 */ /* 0x000fc6000f8e003f */
[----:B------:R-:W-:Y:S02]  /*cec0*/  ULDC UR4, c[0x0][0x1d0] ;  /* 0x0000740000047ab9 */ /* 0x000fe40000000800 */
[----:B------:R-:W-:Y:S02]  /*ced0*/  UIMAD UR4, UR26, UR4, UR25 ;  /* 0x000000041a0472a4 */ /* 0x000fe4000f8e0219 */
[----:B------:R-:W-:Y:S02]  /*cee0*/  @UP1 USHF.R.U32.HI UR28, URZ, UR5, UR31 ;  /* 0x000000053f1c1299 */ /* 0x000fe4000801161f */
[----:B------:R-:W-:Y:S02]  /*cef0*/  ULDC UR25, c[0x0][0x324] ;  /* 0x0000c90000197ab9 */ /* 0x000fe40000000800 */
[----:B------:R-:W-:-:S04]  /*cf00*/  UIADD3 UR26, UR4, UR28, URZ ;  /* 0x0000001c041a7290 */ /* 0x000fc8000fffe03f */
[----:B------:R-:W-:Y:S01]  /*cf10*/  UIADD3 UR25, UR26, -UR25, URZ ;  /* 0x800000191a197290 */ /* 0x000fe2000fffe03f */
[----:B------:R-:W-:Y:S05]  /*cf20*/  @P0 BRA `(.L_x_630) ;  /* 0x0000016000000947 */ /* 0x000fea0003800000 */
[----:B------:R-:W-:-:S06]  /*cf30*/  UISETP.GT.AND UP0, UPT, UR26, -0x1, UPT ;  /* 0xffffffff1a00788c */ /* 0x000fcc000bf04270 */
[----:B------:R-:W-:-:S13]  /*cf40*/  PLOP3.LUT P0, PT, PT, PT, UP0, 0x80, 0x0 ;  /* 0x000000000000781c */ /* 0x000fda0003f0f008 */
[----:B------:R-:W-:Y:S05]  /*cf50*/  @P0 BRA `(.L_x_631) ;  /* 0x0000009000000947 */ /* 0x000fea0003800000 */
[----:B------:R-:W-:Y:S02]  /*cf60*/  ULDC UR4, c[0x0][0x32c] ;  /* 0x0000cb0000047ab9 */ /* 0x000fe40000000800 */
[----:B------:R-:W-:Y:S02]  /*cf70*/  UISETP.NE.AND UP0, UPT, UR27, UR4, UPT ;  /* 0x000000041b00728c */ /* 0x000fe4000bf05270 */
[----:B------:R-:W-:Y:S02]  /*cf80*/  ULOP3.LUT UR26, URZ, UR26, URZ, 0x33, !UPT ;  /* 0x0000001a3f1a7292 */ /* 0x000fe4000f8e333f */
[----:B------:R-:W-:Y:S02]  /*cf90*/  ULDC.64 UR4, c[0x0][0x330] ;  /* 0x0000cc0000047ab9 */ /* 0x000fe40000000a00 */
[----:B------:R-:W-:-:S07]  /*cfa0*/  UIMAD.WIDE.U32 UR28, UR26, UR4, URZ ;  /* 0x000000041a1c72a5 */ /* 0x000fce000f8e003f */
[----:B------:R-:W-:Y:S02]  /*cfb0*/  @UP0 UMOV UR27, UR29 ;  /* 0x0000001d001b0c82 */ /* 0x000fe40008000000 */
[----:B------:R-:W-:-:S04]  /*cfc0*/  @UP0 USHF.R.U32.HI UR26, URZ, UR5, UR27 ;  /* 0x000000053f1a0299 */ /* 0x000fc8000801161b */
[----:B------:R-:W-:Y:S01]  /*cfd0*/  ULOP3.LUT UR26, URZ, UR26, URZ, 0x33, !UPT ;  /* 0x0000001a3f1a7292 */ /* 0x000fe2000f8e333f */
[----:B------:R-:W-:Y:S05]  /*cfe0*/  BRA `(.L_x_632) ;  /* 0x0000006000007947 */ /* 0x000fea0003800000 */
.L_x_631:
[----:B------:R-:W-:Y:S02]  /*cff0*/  ULDC UR4, c[0x0][0x32c] ;  /* 0x0000cb0000047ab9 */ /* 0x000fe40000000800 */
[----:B------:R-:W-:-:S03]  /*d000*/  UISETP.NE.AND UP0, UPT, UR27, UR4, UPT ;  /* 0x000000041b00728c */ /* 0x000fc6000bf05270 */
[----:B------:R-:W-:Y:S02]  /*d010*/  ULDC.64 UR4, c[0x0][0x330] ;  /* 0x0000cc0000047ab9 */ /* 0x000fe40000000a00 */
[----:B------:R-:W-:-:S07]  /*d020*/  UIMAD.WIDE.U32 UR28, UR26, UR4, URZ ;  /* 0x000000041a1c72a5 */ /* 0x000fce000f8e003f */
[----:B------:R-:W-:Y:S02]  /*d030*/  @UP0 UMOV UR27, UR29 ;  /* 0x0000001d001b0c82 */ /* 0x000fe40008000000 */
[----:B------:R-:W-:Y:S02]  /*d040*/  @UP0 USHF.R.U32.HI UR26, URZ, UR5, UR27 ;  /* 0x000000053f1a0299 */ /* 0x000fe4000801161b */
.L_x_632:
[----:B------:R-:W-:Y:S02]  /*d050*/  ULDC UR4, c[0x0][0x32c] ;  /* 0x0000cb0000047ab9 */ /* 0x000fe40000000800 */
[----:B------:R-:W-:-:S04]  /*d060*/  UIMAD UR4, UR26, UR4, URZ ;  /* 0x000000041a0472a4 */ /* 0x000fc8000f8e023f */
[----:B------:R-:W-:-:S04]  /*d070*/  UISETP.LT.AND UP0, UPT, UR25, UR4, UPT ;  /* 0x000000041900728c */ /* 0x000fc8000bf01270 */
[----:B------:R-:W-:-:S04]  /*d080*/  USEL UR25, UR25, UR4, !UP0 ;  /* 0x0000000419197287 */ /* 0x000fc8000c000000 */
.L_x_630:
[----:B------:R-:W-:-:S04]  /*d090*/  UIADD3 UR25, UR25, 0x2f, URZ ;  /* 0x0000002f19197890 */ /* 0x000fc8000fffe03f */
        /* <DEDUP_REMOVED lines=8> */
[----:B-1----:R-:W2:Y:S04]  /*d120*/  LDL R0, [R1+0xc] ;  /* 0x00000c0001007983 */ /* 0x002ea80000100800 */
[----:B------:R-:W3:Y:S04]  /*d130*/  LDL R5, [R1+0x3c] ;  /* 0x00003c0001057983 */ /* 0x000ee80000100800 */
[----:B------:R-:W3:Y:S01]  /*d140*/  LDL R4, [R1+0x34] ;  /* 0x0000340001047983 */ /* 0x000ee20000100800 */
[----:B------:R-:W-:Y:S01]  /*d150*/  MOV R139, R3 ;  /* 0x00000003008b7202 */ /* 0x000fe20000000f00 */
[----:B------:R-:W-:-:S02]  /*d160*/  IMAD.MOV.U32 R132, RZ, RZ, R136 ;  /* 0x000000ffff847224 */ /* 0x000fc400078e0088 */
[----:B------:R-:W-:Y:S02]  /*d170*/  IMAD.MOV.U32 R2, RZ, RZ, R137 ;  /* 0x000000ffff027224 */ /* 0x000fe400078e0089 */
[----:B------:R-:W-:Y:S01]  /*d180*/  IMAD.MOV.U32 R138, RZ, RZ, R135 ;  /* 0x000000ffff8a7224 */ /* 0x000fe200078e0087 */
[----:B--2---:R-:W-:-:S05]  /*d190*/  SHF.L.U32 R3, R0, 0x1, RZ ;  /* 0x0000000100037819 */ /* 0x004fca00000006ff */
[----:B------:R1:W-:Y:S01]  /*d1a0*/  STL [R1+0x38], R3 ;  /* 0x0000380301007387 */ /* 0x0003e20000100800 */
[----:B------:R-:W-:Y:S02]  /*d1b0*/  SHF.R.S32.HI R249, RZ, 0x1f, R0 ;  /* 0x0000001ffff97819 */ /* 0x000fe40000011400 */
[C---:B---3--:R-:W-:Y:S01]  /*d1c0*/  SHF.L.U64.HI R248, R4.reuse, 0x1, R5 ;  /* 0x0000000104f87819 */ /* 0x048fe20000010205 */
[----:B------:R-:W-:Y:S01]  /*d1d0*/  IMAD.SHL.U32 R247, R4, 0x2, RZ ;  /* 0x0000000204f77824 */ /* 0x000fe200078e00ff */
[----:B------:R-:W-:Y:S02]  /*d1e0*/  SHF.L.U64.HI R249, R0, 0x1, R249 ;  /* 0x0000000100f97819 */ /* 0x000fe400000102f9 */
.L_x_636:
[----:B--2--5:R2:W5:Y:S01]  /*d1f0*/  LDL R134, [R1+0x38] ;  /* 0x0000380001867983 */ /* 0x0245620000100800 */
[----:B------:R-:W-:Y:S04]  /*d200*/  DEPBAR.LE SB0, 0x0 ;  /* 0x000080000000791a */ /* 0x000fe80000000000 */
[----:B------:R-:W-:Y:S01]  /*d210*/  BAR.SYNC.DEFER_BLOCKING 0x0 ;  /* 0x0000000000007b1d */ /* 0x000fe20000010000 */
[----:B------:R-:W-:Y:S01]  /*d220*/  UISETP.GT.AND UP0, UPT, UR8, UR24, UPT ;  /* 0x000000180800728c */ /* 0x000fe2000bf04270 */
[----:B------:R-:W-:Y:S05]  /*d230*/  SEL R133, RZ, 0x10, P5 ;  /* 0x00000010ff857807 */ /* 0x000fea0002800000 */
[----:B------:R-:W-:Y:S01]  /*d240*/  PLOP3.LUT P0, PT, PT, PT, UP0, 0x80, 0x0 ;  /* 0x000000000000781c */ /* 0x000fe20003f0f008 */
[----:B------:R2:W3:Y:S04]  /*d250*/  LDSM.16.M88.4 R48, [R231+0x6100] ;  /* 0x00610000e730783b */ /* 0x0004e80000000200 */
[----:B------:R2:W4:Y:S04]  /*d260*/  LDSM.16.M88.4 R44, [R231+0x8100] ;  /* 0x00810000e72c783b */ /* 0x0005280000000200 */
[----:B------:R2:W1:Y:S04]  /*d270*/  LDSM.16.M88.4 R16, [R224+0x3100] ;  /* 0x00310000e010783b */ /* 0x0004680000000200 */
        /* <DEDUP_REMOVED lines=8> */
[----:B------:R-:W-:Y:S01]  /*d300*/  SHF.R.S32.HI R0, RZ, 0x1f, R243 ;  /* 0x0000001fff007819 */ /* 0x000fe200000114f3 */
[----:B------:R-:W-:Y:S01]  /*d310*/  IMAD.WIDE.U32 R4, R243, c[0x0][0x208], RZ ;  /* 0x00008200f3047a25 */ /* 0x000fe200078e00ff */
[----:B-1----:R-:W-:Y:S02]  /*d320*/  SHF.R.S32.HI R3, RZ, 0x1f, R242 ;  /* 0x0000001fff037819 */ /* 0x002fe400000114f2 */
        /* <DEDUP_REMOVED lines=22> */
[C-C-:B----4-:R-:W-:Y:S01]  /*d490*/  IMAD.X R15, R5.reuse, 0x1, R249.reuse, P0 ;  /* 0x00000001050f7824 */ /* 0x150fe200000e06f9 */
[----:B------:R-:W-:Y:S01]  /*d4a0*/  IADD3 R8, P0, R8, R247, RZ ;  /* 0x000000f708087210 */ /* 0x000fe20007f1e0ff */
[--C-:B------:R-:W-:Y:S01]  /*d4b0*/  IMAD.X R13, R5, 0x1, R248.reuse, P2 ;  /* 0x00000001050d7824 */ /* 0x100fe200010e06f8 */
[----:B---3--:R-:W-:Y:S02]  /*d4c0*/  IADD3 R6, P2, R3, R134, RZ ;  /* 0x0000008603067210 */ /* 0x008fe40007f5e0ff */
[----:B------:R1:W-:Y:S01]  /*d4d0*/  LDGSTS.E.BYPASS.LTC128B.128 [R21], [R14.64], !P6 ;  /* 0x000000000e157fae */ /* 0x0003e2000f101d54 */
[C---:B------:R-:W-:Y:S03]  /*d4e0*/  IMAD.X R11, R7.reuse, 0x1, R249, P1 ;  /* 0x00000001070b7824 */ /* 0x040fe600008e06f9 */
[----:B------:R1:W-:Y:S01]  /*d4f0*/  LDGSTS.E.BYPASS.LTC128B.128 [R21+0x1800], [R12.64], !P5 ;  /* 0x018000000c157fae */ /* 0x0003e2000e901d54 */
[--C-:B------:R-:W-:Y:S01]  /*d500*/  IMAD.X R9, R7, 0x1, R248.reuse, P0 ;  /* 0x0000000107097824 */ /* 0x100fe200000e06f8 */
        /* <DEDUP_REMOVED lines=8> */
.L_x_634:
        /* <DEDUP_REMOVED lines=144> */
[----:B------:R2:W2:Y:S10]  /*de90*/  MUFU.TANH R194, R12 ;  /* 0x0000000c00c27308 */ /* 0x0004b40000002400 */
[----:B------:R2:W2:Y:S01]  /*dea0*/  MUFU.TANH R193, R13 ;  /* 0x0000000d00c17308 */ /* 0x0004a20000002400 */
[----:B-1----:R-:W1:Y:S01]  /*deb0*/  LDSM.16.M88.4 R8, [R229+0x2800] ;  /* 0x00280000e508783b */ /* 0x002e620000000200 */
[----:B------:R-:W-:Y:S04]  /*dec0*/  DEPBAR.LE SB0, 0x0 ;  /* 0x000080000000791a */ /* 0x000fe80000000000 */
[-C--:B----4-:R-:W-:Y:S04]  /*ded0*/  HMMA.16816.F32 R20, R196, R4.reuse, R20 ;  /* 0x00000004c414723c */ /* 0x090fe80000001814 */
[----:B------:R4:W1:Y:S01]  /*dee0*/  MUFU.TANH R203, R14 ;  /* 0x0000000e00cb7308 */ /* 0x0008620000002400 */
[----:B------:R-:W-:Y:S03]  /*def0*/  BAR.SYNC.DEFER_BLOCKING 0x0 ;  /* 0x0000000000007b1d */ /* 0x000fe60000010000 */
[C---:B------:R-:W-:Y:S06]  /*df00*/  HMMA.16816.F32 R24, R216.reuse, R4, R24 ;  /* 0x00000004d818723c */ /* 0x040fec0000001818 */
[----:B------:R4:W1:Y:S02]  /*df10*/  MUFU.TANH R202, R15 ;  /* 0x0000000f00ca7308 */ /* 0x0008640000002400 */
[-C--:B------:R-:W-:Y:S08]  /*df20*/  HMMA.16816.F32 R28, R216, R6.reuse, R28 ;  /* 0x00000006d81c723c */ /* 0x080ff0000000181c */
[----:B------:R4:W2:Y:S01]  /*df30*/  MUFU.TANH R142, R16 ;  /* 0x00000010008e7308 */ /* 0x0008a20000002400 */
        /* <DEDUP_REMOVED lines=20> */
[----:B------:R-:W-:Y:S02]  /*e080*/  FMUL.FTZ R29, R29, c[0x0][0x320] ;  /* 0x0000c8001d1d7a20 */ /* 0x000fe40000410000 */
[----:B------:R-:W-:Y:S02]  /*e090*/  FMUL.FTZ R30, R30, c[0x0][0x320] ;  /* 0x0000c8001e1e7a20 */ /* 0x000fe40000410000 */
[----:B------:R-:W-:Y:S03]  /*e0a0*/  FMUL.FTZ R40, R40, c[0x0][0x320] ;  /* 0x0000c80028287a20 */ /* 0x000fe60000410000 */
        /* <DEDUP_REMOVED lines=48> */
[----:B------:R4:W1:Y:S01]  /*e3b0*/  MUFU.TANH R216, R51 ;  /* 0x0000003300d87308 */ /* 0x0008620000002400 */
[----:B------:R-:W-:-:S05]  /*e3c0*/  @!P0 BRA `(.L_x_635) ;  /* 0x0000037000008947 */ /* 0x000fca0003800000 */
[----:B--23--:R-:W2:Y:S01]  /*e3d0*/  LDL R135, [R1+0x14] ;  /* 0x0000140001877983 */ /* 0x00cea20000100800 */
[----:B------:R-:W-:Y:S01]  /*e3e0*/  UIMAD UR5, UR24, 0x30, UR10 ;  /* 0x00000030180578a4 */ /* 0x000fe2000f8e020a */
[----:B------:R-:W-:Y:S01]  /*e3f0*/  IMAD.MOV.U32 R242, RZ, RZ, RZ ;  /* 0x000000fffff27224 */ /* 0x000fe200078e00ff */
[----:B----4-:R-:W-:Y:S04]  /*e400*/  IADD3 R16, -R133, 0x10, RZ ;  /* 0x0000001085107810 */ /* 0x010fe80007ffe1ff */
[----:B------:R-:W-:Y:S01]  /*e410*/  IMAD.U32 R3, RZ, RZ, UR5 ;  /* 0x00000005ff037e24 */ /* 0x000fe2000f8e00ff */
[----:B------:R-:W-:Y:S04]  /*e420*/  LOP3.LUT R16, R16, 0xf, RZ, 0xc0, !PT ;  /* 0x0000000f10107812 */ /* 0x000fe800078ec0ff */
[----:B--2---:R-:W-:Y:S05]  /*e430*/  IADD3 R3, R3, -0x30, R135 ;  /* 0xffffffd003037810 */ /* 0x004fea0007ffe087 */
[----:B------:R-:W-:Y:S04]  /*e440*/  @P4 IMAD.HI.U32 R4, R3, c[0x0][0x2bc], RZ ;  /* 0x0000af0003044a27 */ /* 0x000fe800078e00ff */
[--C-:B------:R-:W-:Y:S01]  /*e450*/  IMAD.MOV.U32 R0, RZ, RZ, R3.reuse ;  /* 0x000000ffff007224 */ /* 0x100fe200078e0003 */
[----:B------:R-:W-:Y:S04]  /*e460*/  @P4 SHF.R.U32.HI R0, RZ, c[0x0][0x2c0], R4 ;  /* 0x0000b000ff004a19 */ /* 0x000fe80000011604 */
[C---:B------:R-:W-:Y:S04]  /*e470*/  @!P3 IADD3 R5, P0, R0.reuse, UR18, RZ ;  /* 0x000000120005bc10 */ /* 0x040fe8000ff1e0ff */
[----:B------:R-:W-:Y:S01]  /*e480*/  @!P3 LEA.HI.X.SX32 R6, R0, UR7, 0x1, P0 ;  /* 0x000000070006bc11 */ /* 0x000fe200080f0eff */
[----:B------:R-:W-:Y:S01]  /*e490*/  IMAD.MOV R0, RZ, RZ, -R0 ;  /* 0x000000ffff007224 */ /* 0x000fe200078e0a00 */
[C---:B------:R-:W-:Y:S03]  /*e4a0*/  @!P3 LEA R4, P0, R5.reuse, c[0x0][0x2a0], 0x2 ;  /* 0x0000a8000504ba11 */ /* 0x040fe600078010ff */
        /* <DEDUP_REMOVED lines=25> */
[C-C-:B----4-:R-:W-:Y:S01]  /*e640*/  IMAD.X R15, R5.reuse, 0x1, R249.reuse, P0 ;  /* 0x00000001050f7824 */ /* 0x150fe200000e06f9 */
[----:B------:R-:W-:Y:S01]  /*e650*/  IADD3 R8, P0, R8, R247, RZ ;  /* 0x000000f708087210 */ /* 0x000fe20007f1e0ff */
[--C-:B------:R-:W-:Y:S01]  /*e660*/  IMAD.X R13, R5, 0x1, R248.reuse, P2 ;  /* 0x00000001050d7824 */ /* 0x100fe200010e06f8 */
[----:B-1----:R-:W-:Y:S02]  /*e670*/  IADD3 R6, P2, R3, R134, RZ ;  /* 0x0000008603067210 */ /* 0x002fe40007f5e0ff */
[----:B------:R1:W-:Y:S01]  /*e680*/  LDGSTS.E.BYPASS.LTC128B.128 [R252+0x3100], [R14.64], !P6 ;  /* 0x031000000efc7fae */ /* 0x0003e2000f101d54 */
        /* <DEDUP_REMOVED lines=11> */
.L_x_635:
[----:B--23--:R-:W-:Y:S01]  /*e740*/  FMNMX.FTZ R137, R143, R2, !PT ;  /* 0x000000028f897209 */ /* 0x00cfe20007810000 */
[----:B----4-:R-:W-:Y:S01]  /*e750*/  LDSM.16.MT88.4 R20, [R225+0x100] ;  /* 0x00010000e114783b */ /* 0x010fe20000004200 */
[----:B------:R-:W-:Y:S01]  /*e760*/  FMNMX.FTZ R0, R201, R138, !PT ;  /* 0x0000008ac9007209 */ /* 0x000fe20007810000 */
[----:B------:R-:W-:Y:S01]  /*e770*/  UISETP.GT.AND UP0, UPT, UR24, UR4, UPT ;  /* 0x000000041800728c */ /* 0x000fe2000bf04270 */
[----:B------:R-:W-:Y:S01]  /*e780*/  FMNMX.FTZ R137, R195, R137, !PT ;  /* 0x00000089c3897209 */ /* 0x000fe20007810000 */
[----:B------:R-:W-:Y:S01]  /*e790*/  UIADD3 UR24, UR24, -0x1, URZ ;  /* 0xffffffff18187890 */ /* 0x000fe2000fffe03f */
[----:B------:R-:W-:Y:S02]  /*e7a0*/  FMNMX.FTZ R0, R205, R0, !PT ;  /* 0x00000000cd007209 */ /* 0x000fe40007810000 */
[----:B------:R-:W-:Y:S01]  /*e7b0*/  FMNMX.FTZ R137, R142, R137, !PT ;  /* 0x000000898e897209 */ /* 0x000fe20007810000 */
[----:B------:R-:W-:Y:S01]  /*e7c0*/  LDSM.16.MT88.4 R36, [R226+0x100] ;  /* 0x00010000e224783b */ /* 0x000fe20000004200 */
[----:B------:R-:W-:Y:S02]  /*e7d0*/  FMNMX.FTZ R3, R192, R132, !PT ;  /* 0x00000084c0037209 */ /* 0x000fe40007810000 */
[----:B------:R-:W-:Y:S02]  /*e7e0*/  FMNMX.FTZ R137, R17, R137, !PT ;  /* 0x0000008911897209 */ /* 0x000fe40007810000 */
[----:B------:R-:W-:Y:S02]  /*e7f0*/  FMNMX.FTZ R0, R194, R0, !PT ;  /* 0x00000000c2007209 */ /* 0x000fe40007810000 */
        /* <DEDUP_REMOVED lines=18> */
[----:B------:R-:W-:Y:S01]  /*e920*/  SHFL.BFLY PT, R4, R137, 0x2, 0x1f ;  /* 0x0c401f0089047f89 */ /* 0x000fe200000e0000 */
        /* <DEDUP_REMOVED lines=11> */
[----:B------:R-:W-:Y:S01]  /*e9e0*/  SHFL.BFLY PT, R135, R0, 0x2, 0x1f ;  /* 0x0c401f0000877f89 */ /* 0x000fe200000e0000 */
[----:B------:R-:W-:Y:S07]  /*e9f0*/  FMNMX.FTZ R3, R216, R3, !PT ;  /* 0x00000003d8037209 */ /* 0x000fee0007810000 */
[----:B------:R-:W1:Y:S02]  /*ea00*/  SHFL.BFLY PT, R5, R3, 0x2, 0x1f ;  /* 0x0c401f0003057f89 */ /* 0x000e6400000e0000 */
[----:B-1----:R-:W-:Y:S02]  /*ea10*/  FMNMX.FTZ R3, R3, R5, !PT ;  /* 0x0000000503037209 */ /* 0x002fe40007810000 */
[----:B------:R-:W-:Y:S02]  /*ea20*/  FMNMX.FTZ R137, R137, R4, !PT ;  /* 0x0000000489897209 */ /* 0x000fe40007810000 */
[----:B------:R-:W-:Y:S02]  /*ea30*/  FMNMX.FTZ R4, R200, R139, !PT ;  /* 0x0000008bc8047209 */ /* 0x000fe40007810000 */
[----:B------:R-:W1:Y:S01]  /*ea40*/  SHFL.BFLY PT, R136, R3, 0x1, 0x1f ;  /* 0x0c201f0003887f89 */ /* 0x000e6200000e0000 */
[----:B------:R-:W-:Y:S02]  /*ea50*/  FMNMX.FTZ R135, R0, R135, !PT ;  /* 0x0000008700877209 */ /* 0x000fe40007810000 */
[----:B------:R-:W-:Y:S04]  /*ea60*/  FMNMX.FTZ R4, R206, R4, !PT ;  /* 0x00000004ce047209 */ /* 0x000fe80007810000 */
[----:B------:R-:W-:Y:S01]  /*ea70*/  FMNMX.FTZ R4, R203, R4, !PT ;  /* 0x00000004cb047209 */ /* 0x000fe20007810000 */
[----:B------:R-:W2:Y:S03]  /*ea80*/  SHFL.BFLY PT, R6, R137, 0x1, 0x1f ;  /* 0x0c201f0089067f89 */ /* 0x000ea600000e0000 */
[----:B------:R-:W-:Y:S04]  /*ea90*/  FMNMX.FTZ R4, R202, R4, !PT ;  /* 0x00000004ca047209 */ /* 0x000fe80007810000 */
[----:B------:R-:W-:Y:S01]  /*eaa0*/  FMNMX.FTZ R4, R221, R4, !PT ;  /* 0x00000004dd047209 */ /* 0x000fe20007810000 */
[----:B------:R-:W3:Y:S03]  /*eab0*/  SHFL.BFLY PT, R5, R135, 0x1, 0x1f ;  /* 0x0c201f0087057f89 */ /* 0x000ee600000e0000 */
[----:B------:R-:W-:Y:S04]  /*eac0*/  FMNMX.FTZ R0, R222, R4, !PT ;  /* 0x00000004de007209 */ /* 0x000fe80007810000 */
[----:B------:R-:W-:Y:S02]  /*ead0*/  FMNMX.FTZ R0, R245, R0, !PT ;  /* 0x00000000f5007209 */ /* 0x000fe40007810000 */
[----:B-1----:R-:W-:Y:S02]  /*eae0*/  FMNMX.FTZ R136, R3, R136, !PT ;  /* 0x0000008803887209 */ /* 0x002fe40007810000 */
[----:B------:R-:W-:Y:S04]  /*eaf0*/  FMNMX.FTZ R4, R246, R0, !PT ;  /* 0x00000000f6047209 */ /* 0x000fe80007810000 */
[----:B------:R-:W-:Y:S02]  /*eb00*/  FMNMX.FTZ R4, R219, R4, !PT ;  /* 0x00000004db047209 */ /* 0x000fe40007810000 */
[----:B--2---:R-:W-:Y:S05]  /*eb10*/  FMNMX.FTZ R137, R137, R6, !PT ;  /* 0x0000000689897209 */ /* 0x004fea0007810000 */
[----:B------:R-:W-:Y:S01]  /*eb20*/  FADD.FTZ R0, -R137, R2 ;  /* 0x0000000289007221 */ /* 0x000fe20000010100 */
[----:B---3--:R-:W-:Y:S01]  /*eb30*/  FMNMX.FTZ R135, R135, R5, !PT ;  /* 0x0000000587877209 */ /* 0x008fe20007810000 */
[----:B------:R-:W-:Y:S02]  /*eb40*/  FMUL.FTZ R196, R137, c[0x0][0x2d0] ;  /* 0x0000b40089c47a20 */ /* 0x000fe40000410000 */
[----:B------:R-:W-:Y:S01]  /*eb50*/  FMUL.FTZ R2, R0, c[0x0][0x2d0] ;  /* 0x0000b40000027a20 */ /* 0x000fe20000410000 */
[----:B------:R-:W-:Y:S01]  /*eb60*/  FMNMX.FTZ R0, R42, R4, !PT ;  /* 0x000000042a007209 */ /* 0x000fe20007810000 */
[----:B------:R-:W-:Y:S02]  /*eb70*/  FFMA.FTZ R4, R143, c[0x0][0x2d0], -R196 ;  /* 0x0000b4008f047a23 */ /* 0x000fe400000108c4 */
[----:B-----5:R1:W2:Y:S01]  /*eb80*/  MUFU.EX2 R134, R2 ;  /* 0x0000000200867308 */ /* 0x0202a20000000800 */
[----:B------:R-:W-:Y:S01]  /*eb90*/  FMNMX.FTZ R0, R140, R0, !PT ;  /* 0x000000008c007209 */ /* 0x000fe20007810000 */
[----:B------:R-:W-:Y:S03]  /*eba0*/  FMUL.FTZ R143, R135, c[0x0][0x2d0] ;  /* 0x0000b400878f7a20 */ /* 0x000fe60000410000 */
[----:B------:R-:W-:Y:S05]  /*ebb0*/  FMNMX.FTZ R0, R141, R0, !PT ;  /* 0x000000008d007209 */ /* 0x000fea0007810000 */
[----:B------:R-:W3:Y:S01]  /*ebc0*/  SHFL.BFLY PT, R3, R0, 0x2, 0x1f ;  /* 0x0c401f0000037f89 */ /* 0x000ee200000e0000 */
[----:B------:R-:W-:Y:S01]  /*ebd0*/  MUFU.EX2 R29, R4 ;  /* 0x00000004001d7308 */ /* 0x000fe20000000800 */
[----:B-1----:R-:W-:Y:S02]  /*ebe0*/  FADD.FTZ R2, -R136, R132 ;  /* 0x0000008488027221 */ /* 0x002fe40000010100 */
[----:B--2---:R-:W-:Y:S02]  /*ebf0*/  FMUL.FTZ R16, R134, R156 ;  /* 0x0000009c86107220 */ /* 0x004fe40000410000 */
[----:B------:R-:W-:Y:S02]  /*ec00*/  FMUL.FTZ R2, R2, c[0x0][0x2d0] ;  /* 0x0000b40002027a20 */ /* 0x000fe40000410000 */
[C---:B------:R-:W-:Y:S03]  /*ec10*/  FMUL.FTZ R48, R134.reuse, R188 ;  /* 0x000000bc86307220 */ /* 0x040fe60000410000 */
[----:B------:R1:W2:Y:S01]  /*ec20*/  MUFU.EX2 R133, R2 ;  /* 0x0000000200857308 */ /* 0x0002a20000000800 */
[----:B------:R-:W-:Y:S01]  /*ec30*/  FMUL.FTZ R49, R134, R189 ;  /* 0x000000bd86317220 */ /* 0x000fe20000410000 */
[----:B---3--:R-:W-:Y:S01]  /*ec40*/  FMNMX.FTZ R0, R0, R3, !PT ;  /* 0x0000000300007209 */ /* 0x008fe20007810000 */
[----:B------:R-:W-:Y:S02]  /*ec50*/  FFMA.FTZ R3, R17, c[0x0][0x2d0], -R196 ;  /* 0x0000b40011037a23 */ /* 0x000fe400000108c4 */
[C---:B------:R-:W-:Y:S02]  /*ec60*/  FMUL.FTZ R17, R134.reuse, R157 ;  /* 0x0000009d86117220 */ /* 0x040fe40000410000 */
[C---:B------:R-:W-:Y:S02]  /*ec70*/  FMUL.FTZ R52, R134.reuse, R52 ;  /* 0x0000003486347220 */ /* 0x040fe40000410000 */
[C---:B------:R-:W-:Y:S01]  /*ec80*/  FMUL.FTZ R53, R134.reuse, R53 ;  /* 0x0000003586357220 */ /* 0x040fe20000410000 */
[----:B------:R-:W-:Y:S01]  /*ec90*/  MUFU.EX2 R7, R3 ;  /* 0x0000000300077308 */ /* 0x000fe20000000800 */
[C---:B------:R-:W-:Y:S02]  /*eca0*/  FMUL.FTZ R64, R134.reuse, R64 ;  /* 0x0000004086407220 */ /* 0x040fe40000410000 */
[C---:B------:R-:W-:Y:S02]  /*ecb0*/  FMUL.FTZ R65, R134.reuse, R65 ;  /* 0x0000004186417220 */ /* 0x040fe40000410000 */
[C---:B------:R-:W-:Y:S02]  /*ecc0*/  FMUL.FTZ R68, R134.reuse, R68 ;  /* 0x0000004486447220 */ /* 0x040fe40000410000 */
[C---:B------:R-:W-:Y:S02]  /*ecd0*/  FMUL.FTZ R69, R134.reuse, R69 ;  /* 0x0000004586457220 */ /* 0x040fe40000410000 */
[C---:B------:R-:W-:Y:S02]  /*ece0*/  FMUL.FTZ R80, R134.reuse, R80 ;  /* 0x0000005086507220 */ /* 0x040fe40000410000 */
[C---:B------:R-:W-:Y:S02]  /*ecf0*/  FMUL.FTZ R81, R134.reuse, R81 ;  /* 0x0000005186517220 */ /* 0x040fe40000410000 */
[----:B------:R-:W-:Y:S02]  /*ed00*/  FMUL.FTZ R84, R134, R84 ;  /* 0x0000005486547220 */ /* 0x000fe40000410000 */
[----:B-1----:R-:W-:Y:S02]  /*ed10*/  FADD.FTZ R2, -R135, R138 ;  /* 0x0000008a87027221 */ /* 0x002fe40000010100 */
[--C-:B------:R-:W-:Y:S02]  /*ed20*/  FFMA.FTZ R138, R207, c[0x0][0x2d0], -R196.reuse ;  /* 0x0000b400cf8a7a23 */ /* 0x100fe400000108c4 */
[----:B------:R-:W-:Y:S02]  /*ed30*/  FMUL.FTZ R2, R2, c[0x0][0x2d0] ;  /* 0x0000b40002027a20 */ /* 0x000fe40000410000 */
[C---:B--2---:R-:W-:Y:S02]  /*ed40*/  FMUL.FTZ R6, R133.reuse, R146 ;  /* 0x0000009285067220 */ /* 0x044fe40000410000 */
[----:B------:R1:W2:Y:S01]  /*ed50*/  MUFU.EX2 R132, R2 ;  /* 0x0000000200847308 */ /* 0x0002a20000000800 */
[C---:B------:R-:W-:Y:S02]  /*ed60*/  FMUL.FTZ R50, R133.reuse, R190 ;  /* 0x000000be85327220 */ /* 0x040fe40000410000 */
[C---:B------:R-:W-:Y:S02]  /*ed70*/  FMUL.FTZ R51, R133.reuse, R191 ;  /* 0x000000bf85337220 */ /* 0x040fe40000410000 */
[C---:B------:R-:W-:Y:S01]  /*ed80*/  FMUL.FTZ R54, R133.reuse, R54 ;  /* 0x0000003685367220 */ /* 0x040fe20000410000 */
[----:B------:R-:W-:Y:S01]  /*ed90*/  LDSM.16.MT88.4 R188, [R228+0x1100] ;  /* 0x00110000e4bc783b */ /* 0x000fe20000004200 */
        /* <DEDUP_REMOVED lines=8> */
[----:B------:R-:W-:Y:S02]  /*ee20*/  FMUL.FTZ R86, R133, R86 ;  /* 0x0000005685567220 */ /* 0x000fe40000410000 */
[--C-:B-1----:R-:W-:Y:S02]  /*ee30*/  FFMA.FTZ R2, R195, c[0x0][0x2d0], -R196.reuse ;  /* 0x0000b400c3027a23 */ /* 0x102fe400000108c4 */
[C---:B--2---:R-:W-:Y:S02]  /*ee40*/  FMUL.FTZ R12, R132.reuse, R152 ;  /* 0x00000098840c7220 */ /* 0x044fe40000410000 */
[----:B------:R1:W-:Y:S01]  /*ee50*/  MUFU.EX2 R9, R2 ;  /* 0x0000000200097308 */ /* 0x0003e20000000800 */
        /* <DEDUP_REMOVED lines=12> */
[----:B-1----:R-:W-:Y:S02]  /*ef20*/  FFMA.FTZ R2, R142, c[0x0][0x2d0], -R196 ;  /* 0x0000b4008e027a23 */ /* 0x002fe400000108c4 */
[----:B------:R-:W-:Y:S02]  /*ef30*/  FMUL.FTZ R142, R136, c[0x0][0x2d0] ;  /* 0x0000b400888e7a20 */ /* 0x000fe40000410000 */
[----:B------:R1:W-:Y:S01]  /*ef40*/  MUFU.EX2 R30, R2 ;  /* 0x00000002001e7308 */ /* 0x0003e20000000800 */
[C---:B------:R-:W-:Y:S02]  /*ef50*/  FMUL.FTZ R87, R133.reuse, R87 ;  /* 0x0000005785577220 */ /* 0x040fe40000410000 */
[--C-:B------:R-:W-:Y:S02]  /*ef60*/  FFMA.FTZ R3, R192, c[0x0][0x2d0], -R142.reuse ;  /* 0x0000b400c0037a23 */ /* 0x100fe4000001088e */
[C---:B------:R-:W-:Y:S02]  /*ef70*/  FMUL.FTZ R88, R132.reuse, R88 ;  /* 0x0000005884587220 */ /* 0x040fe40000410000 */
[C---:B------:R-:W-:Y:S02]  /*ef80*/  FMUL.FTZ R89, R132.reuse, R89 ;  /* 0x0000005984597220 */ /* 0x040fe40000410000 */
[C---:B------:R-:W-:Y:S01]  /*ef90*/  FMUL.FTZ R92, R132.reuse, R92 ;  /* 0x0000005c845c7220 */ /* 0x040fe20000410000 */
[----:B------:R2:W-:Y:S01]  /*efa0*/  MUFU.EX2 R43, R3 ;  /* 0x00000003002b7308 */ /* 0x0005e20000000800 */
[----:B------:R-:W-:Y:S02]  /*efb0*/  FMUL.FTZ R93, R132, R93 ;  /* 0x0000005d845d7220 */ /* 0x000fe40000410000 */
[C---:B------:R-:W-:Y:S02]  /*efc0*/  FMUL.FTZ R96, R134.reuse, R96 ;  /* 0x0000006086607220 */ /* 0x040fe40000410000 */
[C---:B------:R-:W-:Y:S02]  /*efd0*/  FMUL.FTZ R97, R134.reuse, R97 ;  /* 0x0000006186617220 */ /* 0x040fe40000410000 */
[C---:B------:R-:W-:Y:S02]  /*efe0*/  FMUL.FTZ R98, R133.reuse, R98 ;  /* 0x0000006285627220 */ /* 0x040fe40000410000 */
[C---:B------:R-:W-:Y:S02]  /*eff0*/  FMUL.FTZ R99, R133.reuse, R99 ;  /* 0x0000006385637220 */ /* 0x040fe40000410000 */
[C---:B------:R-:W-:Y:S02]  /*f000*/  FMUL.FTZ R100, R134.reuse, R100 ;  /* 0x0000006486647220 */ /* 0x040fe40000410000 */
[----:B------:R-:W-:Y:S01]  /*f010*/  FMUL.FTZ R101, R134, R101 ;  /* 0x0000006586657220 */ /* 0x000fe20000410000 */
[----:B-1----:R-:W1:Y:S01]  /*f020*/  SHFL.BFLY PT, R2, R0, 0x1, 0x1f ;  /* 0x0c201f0000027f89 */ /* 0x002e6200000e0000 */
[C---:B------:R-:W-:Y:S02]  /*f030*/  FMUL.FTZ R102, R133.reuse, R102 ;  /* 0x0000006685667220 */ /* 0x040fe40000410000 */
[C---:B------:R-:W-:Y:S02]  /*f040*/  FMUL.FTZ R103, R133.reuse, R103 ;  /* 0x0000006785677220 */ /* 0x040fe40000410000 */
[C---:B------:R-:W-:Y:S02]  /*f050*/  FMUL.FTZ R104, R132.reuse, R104 ;  /* 0x0000006884687220 */ /* 0x040fe40000410000 */
[C---:B------:R-:W-:Y:S02]  /*f060*/  FMUL.FTZ R105, R132.reuse, R105 ;  /* 0x0000006984697220 */ /* 0x040fe40000410000 */
[----:B------:R-:W-:Y:S02]  /*f070*/  FMUL.FTZ R108, R132, R108 ;  /* 0x0000006c846c7220 */ /* 0x000fe40000410000 */
[--C-:B--2---:R-:W-:Y:S01]  /*f080*/  FFMA.FTZ R3, R204, c[0x0][0x2d0], -R142.reuse ;  /* 0x0000b400cc037a23 */ /* 0x104fe2000001088e */
[----:B------:R-:W-:Y:S01]  /*f090*/  MOV R204, R40 ;  /* 0x0000002800cc7202 */ /* 0x000fe20000000f00 */
[C---:B------:R-:W-:Y:S02]  /*f0a0*/  FMUL.FTZ R40, R132.reuse, R180 ;  /* 0x000000b484287220 */ /* 0x040fe40000410000 */
[----:B------:R2:W3:Y:S01]  /*f0b0*/  MUFU.EX2 R10, R3 ;  /* 0x00000003000a7308 */ /* 0x0004e20000000800 */
[----:B------:R-:W-:Y:S02]  /*f0c0*/  FMUL.FTZ R109, R132, R109 ;  /* 0x0000006d846d7220 */ /* 0x000fe40000410000 */
[C---:B------:R-:W-:Y:S02]  /*f0d0*/  FMUL.FTZ R112, R134.reuse, R112 ;  /* 0x0000007086707220 */ /* 0x040fe40000410000 */
[C---:B------:R-:W-:Y:S02]  /*f0e0*/  FMUL.FTZ R113, R134.reuse, R113 ;  /* 0x0000007186717220 */ /* 0x040fe40000410000 */
[C---:B------:R-:W-:Y:S02]  /*f0f0*/  FMUL.FTZ R114, R133.reuse, R114 ;  /* 0x0000007285727220 */ /* 0x040fe40000410000 */
[C---:B------:R-:W-:Y:S01]  /*f100*/  FMUL.FTZ R115, R133.reuse, R115 ;  /* 0x0000007385737220 */ /* 0x040fe20000410000 */
[----:B------:R4:W-:Y:S01]  /*f110*/  MUFU.EX2 R180, R138 ;  /* 0x0000008a00b47308 */ /* 0x0009e20000000800 */
[C---:B------:R-:W-:Y:S02]  /*f120*/  FMUL.FTZ R116, R134.reuse, R116 ;  /* 0x0000007486747220 */ /* 0x040fe40000410000 */
[----:B------:R-:W-:Y:S02]  /*f130*/  FMUL.FTZ R117, R134, R117 ;  /* 0x0000007586757220 */ /* 0x000fe40000410000 */
[C---:B------:R-:W-:Y:S02]  /*f140*/  FMUL.FTZ R118, R133.reuse, R118 ;  /* 0x0000007685767220 */ /* 0x040fe40000410000 */
[C---:B------:R-:W-:Y:S02]  /*f150*/  FMUL.FTZ R119, R133.reuse, R119 ;  /* 0x0000007785777220 */ /* 0x040fe40000410000 */
[C---:B------:R-:W-:Y:S02]  /*f160*/  FMUL.FTZ R120, R132.reuse, R120 ;  /* 0x0000007884787220 */ /* 0x040fe40000410000 */
[C---:B------:R-:W-:Y:S02]  /*f170*/  FMUL.FTZ R121, R132.reuse, R121 ;  /* 0x0000007984797220 */ /* 0x040fe40000410000 */
[----:B------:R-:W-:Y:S02]  /*f180*/  FMUL.FTZ R124, R132, R124 ;  /* 0x0000007c847c7220 */ /* 0x000fe40000410000 */
[----:B--2---:R-:W-:Y:S02]  /*f190*/  FFMA.FTZ R3, R18, c[0x0][0x2d0], -R142 ;  /* 0x0000b40012037a23 */ /* 0x004fe4000001088e */
[----:B------:R-:W-:Y:S02]  /*f1a0*/  FMUL.FTZ R18, R133, R158 ;  /* 0x0000009e85127220 */ /* 0x000fe40000410000 */
[----:B------:R1:W-:Y:S01]  /*f1b0*/  MUFU.EX2 R31, R3 ;  /* 0x00000003001f7308 */ /* 0x0003e20000000800 */
[----:B------:R-:W-:Y:S02]  /*f1c0*/  FMUL.FTZ R125, R132, R125 ;  /* 0x0000007d847d7220 */ /* 0x000fe40000410000 */
[C---:B------:R-:W-:Y:S02]  /*f1d0*/  FMUL.FTZ R128, R134.reuse, R128 ;  /* 0x0000008086807220 */ /* 0x040fe40000410000 */
[----:B----4-:R-:W-:Y:S02]  /*f1e0*/  FFMA.FTZ R138, R209, c[0x0][0x2d0], -R196 ;  /* 0x0000b400d18a7a23 */ /* 0x010fe400000108c4 */
[----:B------:R-:W-:Y:S02]  /*f1f0*/  FMUL.FTZ R129, R134, R129 ;  /* 0x0000008186817220 */ /* 0x000fe40000410000 */
[C---:B------:R-:W-:Y:S02]  /*f200*/  FMUL.FTZ R130, R133.reuse, R130 ;  /* 0x0000008285827220 */ /* 0x040fe40000410000 */
[----:B------:R-:W-:Y:S01]  /*f210*/  FMUL.FTZ R131, R133, R131 ;  /* 0x0000008385837220 */ /* 0x000fe20000410000 */
[----:B-1----:R-:W-:Y:S01]  /*f220*/  FMNMX.FTZ R3, R2, R0, !PT ;  /* 0x0000000002037209 */ /* 0x002fe20007810000 */
[--C-:B------:R-:W-:Y:S02]  /*f230*/  FFMA.FTZ R2, R201, c[0x0][0x2d0], -R143.reuse ;  /* 0x0000b400c9027a23 */ /* 0x100fe4000001088f */
[--C-:B------:R-:W-:Y:S02]  /*f240*/  FFMA.FTZ R0, R19, c[0x0][0x2d0], -R142.reuse ;  /* 0x0000b40013007a23 */ /* 0x100fe4000001088e */
[----:B------:R1:W-:Y:S01]  /*f250*/  MUFU.EX2 R195, R2 ;  /* 0x0000000200c37308 */ /* 0x0003e20000000800 */
[----:B------:R-:W-:Y:S02]  /*f260*/  FMUL.FTZ R19, R133, R159 ;  /* 0x0000009f85137220 */ /* 0x000fe40000410000 */
[----:B------:R-:W-:Y:S07]  /*f270*/  LDSM.16.MT88.4 R156, [R227+0x100] ;  /* 0x00010000e39c783b */ /* 0x000fee0000004200 */
[----:B------:R2:W-:Y:S01]  /*f280*/  MUFU.EX2 R8, R0 ;  /* 0x0000000000087308 */ /* 0x0005e20000000800 */
[----:B-1----:R-:W-:Y:S01]  /*f290*/  FFMA.FTZ R2, R205, c[0x0][0x2d0], -R143 ;  /* 0x0000b400cd027a23 */ /* 0x002fe2000001088f */
[----:B------:R-:W-:Y:S01]  /*f2a0*/  MOV R205, R41 ;  /* 0x0000002900cd7202 */ /* 0x000fe20000000f00 */
[----:B------:R-:W-:Y:S07]  /*f2b0*/  FMUL.FTZ R41, R132, R181 ;  /* 0x000000b584297220 */ /* 0x000fee0000410000 */
[----:B------:R1:W-:Y:S01]  /*f2c0*/  MUFU.EX2 R192, R2 ;  /* 0x0000000200c07308 */ /* 0x0003e20000000800 */
[----:B------:R-:W-:Y:S01]  /*f2d0*/  MOV R184, R205 ;  /* 0x000000cd00b87202 */ /* 0x000fe20000000f00 */
[----:B--2---:R-:W-:Y:S01]  /*f2e0*/  FADD.FTZ R0, -R3, R139 ;  /* 0x0000008b03007221 */ /* 0x004fe20000010100 */
[----:B------:R-:W-:Y:S01]  /*f2f0*/  MOV R139, R33 ;  /* 0x00000021008b7202 */ /* 0x000fe20000000f00 */
[----:B------:R-:W-:Y:S06]  /*f300*/  FMUL.FTZ R33, R134, R173 ;  /* 0x000000ad86217220 */ /* 0x000fec0000410000 */
[----:B------:R2:W-:Y:S01]  /*f310*/  MUFU.EX2 R173, R138 ;  /* 0x0000008a00ad7308 */ /* 0x0005e20000000800 */
[----:B------:R-:W-:Y:S02]  /*f320*/  FMUL.FTZ R0, R0, c[0x0][0x2d0] ;  /* 0x0000b40000007a20 */ /* 0x000fe40000410000 */
[--C-:B------:R-:W-:Y:S07]  /*f330*/  FFMA.FTZ R139, R139, c[0x0][0x2d0], -R142.reuse ;  /* 0x0000b4008b8b7a23 */ /* 0x100fee000001088e */
[----:B------:R-:W4:Y:S01]  /*f340*/  MUFU.EX2 R0, R0 ;  /* 0x0000000000007308 */ /* 0x000f220000000800 */
[--C-:B-1----:R-:W-:Y:S01]  /*f350*/  FFMA.FTZ R2, R194, c[0x0][0x2d0], -R143.reuse ;  /* 0x0000b400c2027a23 */ /* 0x102fe2000001088f */
[----:B---3--:R-:W-:Y:S08]  /*f360*/  MOV R194, R10 ;  /* 0x0000000a00c27202 */ /* 0x008ff00000000f00 */
[----:B------:R1:W-:Y:S01]  /*f370*/  MUFU.EX2 R24, R2 ;  /* 0x0000000200187308 */ /* 0x0003e20000000800 */
[--C-:B--2---:R-:W-:Y:S09]  /*f380*/  FFMA.FTZ R138, R211, c[0x0][0x2d0], -R142.reuse ;  /* 0x0000b400d38a7a23 */ /* 0x104ff2000001088e */
[----:B------:R2:W-:Y:S01]  /*f390*/  MUFU.EX2 R181, R138 ;  /* 0x0000008a00b57308 */ /* 0x0005e20000000800 */
[C---:B----4-:R-:W-:Y:S02]  /*f3a0*/  FMUL.FTZ R10, R0.reuse, R150 ;  /* 0x00000096000a7220 */ /* 0x050fe40000410000 */
[C---:B------:R-:W-:Y:S02]  /*f3b0*/  FMUL.FTZ R11, R0.reuse, R151 ;  /* 0x00000097000b7220 */ /* 0x040fe40000410000 */
[C---:B------:R-:W-:Y:S02]  /*f3c0*/  FMUL.FTZ R14, R0.reuse, R154 ;  /* 0x0000009a000e7220 */ /* 0x040fe40000410000 */
[C---:B------:R-:W-:Y:S02]  /*f3d0*/  FMUL.FTZ R15, R0.reuse, R155 ;  /* 0x0000009b000f7220 */ /* 0x040fe40000410000 */
[----:B------:R-:W3:Y:S01]  /*f3e0*/  LDSM.16.MT88.4 R152, [R228+0x100] ;  /* 0x00010000e498783b */ /* 0x000ee20000004200 */
[----:B------:R-:W-:Y:S02]  /*f3f0*/  FMUL.FTZ R26, R0, R166 ;  /* 0x000000a6001a7220 */ /* 0x000fe40000410000 */
[--C-:B-1----:R-:W-:Y:S01]  /*f400*/  FFMA.FTZ R2, R193, c[0x0][0x2d0], -R143.reuse ;  /* 0x0000b400c1027a23 */ /* 0x102fe2000001088f */
[----:B------:R-:W-:Y:S01]  /*f410*/  MOV R193, R9 ;  /* 0x0000000900c17202 */ /* 0x000fe20000000f00 */
[----:B------:R-:W-:Y:S02]  /*f420*/  FMUL.FTZ R9, R132, R149 ;  /* 0x0000009584097220 */ /* 0x000fe40000410000 */
[----:B------:R1:W4:Y:S01]  /*f430*/  MUFU.EX2 R5, R2 ;  /* 0x0000000200057308 */ /* 0x0003220000000800 */
[C---:B------:R-:W-:Y:S02]  /*f440*/  FMUL.FTZ R27, R0.reuse, R167 ;  /* 0x000000a7001b7220 */ /* 0x040fe40000410000 */
[C---:B------:R-:W-:Y:S02]  /*f450*/  FMUL.FTZ R46, R0.reuse, R186 ;  /* 0x000000ba002e7220 */ /* 0x040fe40000410000 */
[----:B--2---:R-:W-:Y:S02]  /*f460*/  FFMA.FTZ R138, R213, c[0x0][0x2d0], -R142 ;  /* 0x0000b400d58a7a23 */ /* 0x004fe4000001088e */
        /* <DEDUP_REMOVED lines=9> */
[----:B-1----:R-:W-:Y:S02]  /*f500*/  FMUL.FTZ R2, R3, c[0x0][0x2d0] ;  /* 0x0000b40003027a20 */ /* 0x002fe40000410000 */
[----:B------:R-:W-:Y:S02]  /*f510*/  FMUL.FTZ R90, R0, R90 ;  /* 0x0000005a005a7220 */ /* 0x000fe40000410000 */
[--C-:B------:R-:W-:Y:S01]  /*f520*/  FFMA.FTZ R4, R200, c[0x0][0x2d0], -R2.reuse ;  /* 0x0000b400c8047a23 */ /* 0x100fe20000010802 */
[----:B----4-:R-:W-:Y:S01]  /*f530*/  MOV R200, R5 ;  /* 0x0000000500c87202 */ /* 0x010fe20000000f00 */
        /* <DEDUP_REMOVED lines=19> */
[----:B------:R1:W4:Y:S01]  /*f670*/  MUFU.EX2 R34, R4 ;  /* 0x0000000400227308 */ /* 0x0003220000000800 */
[-C--:B--2---:R-:W-:Y:S01]  /*f680*/  MOV R166, R35.reuse ;  /* 0x0000002300a67202 */ /* 0x084fe20000000f00 */
[--C-:B------:R-:W-:Y:S02]  /*f690*/  FFMA.FTZ R140, R140, c[0x0][0x2d0], -R2.reuse ;  /* 0x0000b4008c8c7a23 */ /* 0x100fe40000010802 */
[--C-:B-1----:R-:W-:Y:S01]  /*f6a0*/  FFMA.FTZ R4, R203, c[0x0][0x2d0], -R2.reuse ;  /* 0x0000b400cb047a23 */ /* 0x102fe20000010802 */
[----:B----4-:R-:W-:Y:S01]  /*f6b0*/  F2FP.PACK_AB R149, R34, R35 ;  /* 0x000000232295723e */ /* 0x010fe200000000ff */
[C---:B------:R-:W-:Y:S01]  /*f6c0*/  FMUL.FTZ R35, R133.reuse, R175 ;  /* 0x000000af85237220 */ /* 0x040fe20000410000 */
[----:B------:R-:W-:Y:S03]  /*f6d0*/  MOV R165, R34 ;  /* 0x0000002200a57202 */ /* 0x000fe60000000f00 */
[----:B------:R1:W2:Y:S01]  /*f6e0*/  MUFU.EX2 R28, R4 ;  /* 0x00000004001c7308 */ /* 0x0002a20000000800 */
[C---:B------:R-:W-:Y:S01]  /*f6f0*/  FMUL.FTZ R34, R133.reuse, R174 ;  /* 0x000000ae85227220 */ /* 0x040fe20000410000 */
[----:B------:R-:W-:Y:S01]  /*f700*/  MOV R203, R42 ;  /* 0x0000002a00cb7202 */ /* 0x000fe20000000f00 */
[----:B------:R-:W-:Y:S03]  /*f710*/  FMUL.FTZ R42, R0, R182 ;  /* 0x000000b6002a7220 */ /* 0x000fe60000410000 */
[----:B------:R-:W-:Y:S01]  /*f720*/  MOV R185, R203 ;  /* 0x000000cb00b97202 */ /* 0x000fe20000000f00 */
[----:B-1----:R-:W-:Y:S01]  /*f730*/  FFMA.FTZ R4, R202, c[0x0][0x2d0], -R2 ;  /* 0x0000b400ca047a23 */ /* 0x002fe20000010802 */
[----:B------:R-:W-:Y:S01]  /*f740*/  MOV R202, R7 ;  /* 0x0000000700ca7202 */ /* 0x000fe20000000f00 */
[----:B------:R-:W-:Y:S01]  /*f750*/  FMUL.FTZ R7, R133, R147 ;  /* 0x0000009385077220 */ /* 0x000fe20000410000 */
[----:B------:R-:W-:Y:S01]  /*f760*/  F2FP.PACK_AB R147, R206, R31 ;  /* 0x0000001fce93723e */ /* 0x000fe200000000ff */
[----:B------:R1:W4:Y:S01]  /*f770*/  MUFU.EX2 R201, R4 ;  /* 0x0000000400c97308 */ /* 0x0003220000000800 */
[----:B------:R-:W-:Y:S02]  /*f780*/  F2FP.PACK_AB R146, R202, R30 ;  /* 0x0000001eca92723e */ /* 0x000fe400000000ff */
[----:B--2---:R-:W-:Y:S01]  /*f790*/  MOV R167, R28 ;  /* 0x0000001c00a77202 */ /* 0x004fe20000000f00 */
[----:B-1----:R-:W-:Y:S01]  /*f7a0*/  FMUL.FTZ R4, R134, R144 ;  /* 0x0000009086047220 */ /* 0x002fe20000410000 */
[-C--:B------:R-:W-:Y:S02]  /*f7b0*/  F2FP.PACK_AB R144, R193, R29.reuse ;  /* 0x0000001dc190723e */ /* 0x080fe400000000ff */
[----:B----4-:R-:W-:Y:S01]  /*f7c0*/  F2FP.PACK_AB R151, R201, R28 ;  /* 0x0000001cc997723e */ /* 0x010fe200000000ff */
[C---:B------:R-:W-:Y:S01]  /*f7d0*/  FMUL.FTZ R28, R132.reuse, R168 ;  /* 0x000000a8841c7220 */ /* 0x040fe20000410000 */
[----:B------:R-:W-:Y:S01]  /*f7e0*/  MOV R168, R29 ;  /* 0x0000001d00a87202 */ /* 0x000fe20000000f00 */
[----:B------:R-:W-:Y:S01]  /*f7f0*/  FMUL.FTZ R29, R132, R169 ;  /* 0x000000a9841d7220 */ /* 0x000fe20000410000 */
[----:B------:R-:W-:Y:S01]  /*f800*/  MOV R169, R43 ;  /* 0x0000002b00a97202 */ /* 0x000fe20000000f00 */
[-C--:B------:R-:W-:Y:S05]  /*f810*/  HMMA.16816.F32 R4, R144, R20.reuse, R4 ;  /* 0x000000149004723c */ /* 0x080fea0000001804 */
[----:B------:R-:W-:Y:S01]  /*f820*/  FMUL.FTZ R43, R0, R183 ;  /* 0x000000b7002b7220 */ /* 0x000fe20000410000 */
[----:B------:R-:W-:Y:S02]  /*f830*/  MOV R183, R204 ;  /* 0x000000cc00b77202 */ /* 0x000fe40000000f00 */
[C---:B------:R-:W-:Y:S07]  /*f840*/  HMMA.16816.F32 R8, R148.reuse, R20, R8 ;  /* 0x000000149408723c */ /* 0x040fee0000001808 */
[C---:B------:R-:W-:Y:S01]  /*f850*/  FMUL.FTZ R20, R134.reuse, R160 ;  /* 0x000000a086147220 */ /* 0x040fe20000410000 */
[-C--:B------:R-:W-:Y:S01]  /*f860*/  HMMA.16816.F32 R12, R148, R22.reuse, R12 ;  /* 0x00000016940c723c */ /* 0x080fe2000000180c */
[----:B------:R1:W-:Y:S03]  /*f870*/  MUFU.EX2 R160, R138 ;  /* 0x0000008a00a07308 */ /* 0x0003e60000000800 */
[----:B------:R-:W-:Y:S01]  /*f880*/  FMUL.FTZ R21, R134, R161 ;  /* 0x000000a186157220 */ /* 0x000fe20000410000 */
[----:B------:R-:W-:Y:S01]  /*f890*/  MOV R161, R30 ;  /* 0x0000001e00a17202 */ /* 0x000fe20000000f00 */
[----:B------:R-:W-:Y:S02]  /*f8a0*/  FMUL.FTZ R30, R0, R170 ;  /* 0x000000aa001e7220 */ /* 0x000fe40000410000 */
[C---:B------:R-:W-:Y:S07]  /*f8b0*/  HMMA.16816.F32 R16, R144.reuse, R22, R16 ;  /* 0x000000169010723c */ /* 0x040fee0000001810 */
[C---:B------:R-:W-:Y:S01]  /*f8c0*/  FMUL.FTZ R23, R133.reuse, R163 ;  /* 0x000000a385177220 */ /* 0x040fe20000410000 */
[----:B------:R-:W-:Y:S01]  /*f8d0*/  MOV R163, R24 ;  /* 0x0000001800a37202 */ /* 0x000fe20000000f00 */
[----:B------:R-:W-:Y:S03]  /*f8e0*/  FMUL.FTZ R24, R132, R164 ;  /* 0x000000a484187220 */ /* 0x000fe60000410000 */
[----:B------:R-:W-:Y:S01]  /*f8f0*/  MOV R164, R32 ;  /* 0x0000002000a47202 */ /* 0x000fe20000000f00 */
[----:B------:R-:W-:Y:S02]  /*f900*/  FMUL.FTZ R32, R134, R172 ;  /* 0x000000ac86207220 */ /* 0x000fe40000410000 */
[C---:B------:R-:W-:Y:S01]  /*f910*/  FMUL.FTZ R22, R133.reuse, R162 ;  /* 0x000000a285167220 */ /* 0x040fe20000410000 */
[----:B------:R-:W-:Y:S01]  /*f920*/  MOV R162, R31 ;  /* 0x0000001f00a27202 */ /* 0x000fe20000000f00 */
[--C-:B-1----:R-:W-:Y:S02]  /*f930*/  FFMA.FTZ R138, R208, c[0x0][0x2d0], -R196.reuse ;  /* 0x0000b400d08a7a23 */ /* 0x102fe400000108c4 */
[----:B------:R-:W-:Y:S02]  /*f940*/  FMUL.FTZ R31, R0, R171 ;  /* 0x000000ab001f7220 */ /* 0x000fe40000410000 */
[----:B------:R1:W-:Y:S01]  /*f950*/  MUFU.EX2 R170, R138 ;  /* 0x0000008a00aa7308 */ /* 0x0003e20000000800 */
[-C--:B------:R-:W-:Y:S08]  /*f960*/  HMMA.16816.F32 R20, R144, R36.reuse, R20 ;  /* 0x000000249014723c */ /* 0x080ff00000001814 */
[C---:B------:R-:W-:Y:S07]  /*f970*/  HMMA.16816.F32 R24, R148.reuse, R36, R24 ;  /* 0x000000249418723c */ /* 0x040fee0000001818 */
[C---:B------:R-:W-:Y:S01]  /*f980*/  FMUL.FTZ R36, R134.reuse, R176 ;  /* 0x000000b086247220 */ /* 0x040fe20000410000 */
[-C--:B------:R-:W-:Y:S04]  /*f990*/  HMMA.16816.F32 R28, R148, R38.reuse, R28 ;  /* 0x00000026941c723c */ /* 0x080fe8000000181c */
[----:B------:R-:W-:Y:S01]  /*f9a0*/  MOV R176, R164 ;  /* 0x000000a400b07202 */ /* 0x000fe20000000f00 */
[----:B------:R-:W-:Y:S01]  /*f9b0*/  FMUL.FTZ R37, R134, R177 ;  /* 0x000000b186257220 */ /* 0x000fe20000410000 */
[----:B------:R-:W-:Y:S01]  /*f9c0*/  MOV R177, R206 ;  /* 0x000000ce00b17202 */ /* 0x000fe20000000f00 */
[----:B-1----:R-:W-:Y:S01]  /*f9d0*/  FFMA.FTZ R138, R210, c[0x0][0x2d0], -R196 ;  /* 0x0000b400d28a7a23 */ /* 0x002fe200000108c4 */
[C---:B------:R-:W-:Y:S01]  /*f9e0*/  HMMA.16816.F32 R32, R144.reuse, R38, R32 ;  /* 0x000000269020723c */ /* 0x040fe20000001820 */
[----:B------:R1:W-:Y:S06]  /*f9f0*/  MUFU.EX2 R206, R139 ;  /* 0x0000008b00ce7308 */ /* 0x0003ec0000000800 */
[C---:B------:R-:W-:Y:S01]  /*fa00*/  FMUL.FTZ R38, R133.reuse, R178 ;  /* 0x000000b285267220 */ /* 0x040fe20000410000 */
[----:B------:R-:W-:Y:S01]  /*fa10*/  MOV R178, R200 ;  /* 0x000000c800b27202 */ /* 0x000fe20000000f00 */
[----:B------:R-:W-:Y:S02]  /*fa20*/  FMUL.FTZ R39, R133, R179 ;  /* 0x000000b385277220 */ /* 0x000fe40000410000 */
[----:B------:R2:W-:Y:S01]  /*fa30*/  MUFU.EX2 R172, R138 ;  /* 0x0000008a00ac7308 */ /* 0x0005e20000000800 */
[----:B------:R-:W-:Y:S04]  /*fa40*/  MOV R179, R201 ;  /* 0x000000c900b37202 */ /* 0x000fe80000000f00 */
[-C--:B---3--:R-:W-:Y:S08]  /*fa50*/  HMMA.16816.F32 R36, R144, R152.reuse, R36 ;  /* 0x000000989024723c */ /* 0x088ff00000001824 */
[C---:B------:R-:W-:Y:S04]  /*fa60*/  HMMA.16816.F32 R40, R148.reuse, R152, R40 ;  /* 0x000000989428723c */ /* 0x040fe80000001828 */
[--C-:B-1----:R-:W-:Y:S01]  /*fa70*/  FFMA.FTZ R139, R216, c[0x0][0x2d0], -R142.reuse ;  /* 0x0000b400d88b7a23 */ /* 0x102fe2000001088e */
[----:B------:R-:W-:Y:S03]  /*fa80*/  MOV R216, R180 ;  /* 0x000000b400d87202 */ /* 0x000fe60000000f00 */
[-C--:B------:R-:W-:Y:S04]  /*fa90*/  HMMA.16816.F32 R44, R148, R154.reuse, R44 ;  /* 0x0000009a942c723c */ /* 0x080fe8000000182c */
[--C-:B--2---:R-:W-:Y:S04]  /*faa0*/  FFMA.FTZ R138, R212, c[0x0][0x2d0], -R142.reuse ;  /* 0x0000b400d48a7a23 */ /* 0x104fe8000001088e */
[C---:B------:R-:W-:Y:S01]  /*fab0*/  HMMA.16816.F32 R48, R144.reuse, R154, R48 ;  /* 0x0000009a9030723c */ /* 0x040fe20000001830 */
[----:B------:R1:W-:Y:S01]  /*fac0*/  MUFU.EX2 R171, R138 ;  /* 0x0000008a00ab7308 */ /* 0x0003e20000000800 */
[----:B------:R-:W2:Y:S06]  /*fad0*/  LDSM.16.MT88.4 R152, [R225+0x1900] ;  /* 0x00190000e198783b */ /* 0x000eac0000004200 */
[-C--:B------:R-:W-:Y:S08]  /*fae0*/  HMMA.16816.F32 R52, R144, R156.reuse, R52 ;  /* 0x0000009c9034723c */ /* 0x080ff00000001834 */
[C---:B------:R-:W-:Y:S08]  /*faf0*/  HMMA.16816.F32 R56, R148.reuse, R156, R56 ;  /* 0x0000009c9438723c */ /* 0x040ff00000001838 */
[-C--:B------:R-:W-:Y:S04]  /*fb00*/  HMMA.16816.F32 R60, R148, R158.reuse, R60 ;  /* 0x0000009e943c723c */ /* 0x080fe8000000183c */
[----:B-1----:R-:W-:Y:S04]  /*fb10*/  FFMA.FTZ R138, R214, c[0x0][0x2d0], -R142 ;  /* 0x0000b400d68a7a23 */ /* 0x002fe8000001088e */
[C---:B------:R-:W-:Y:S01]  /*fb20*/  HMMA.16816.F32 R64, R144.reuse, R158, R64 ;  /* 0x0000009e9040723c */ /* 0x040fe20000001840 */
[----:B------:R1:W3:Y:S01]  /*fb30*/  MUFU.EX2 R174, R138 ;  /* 0x0000008a00ae7308 */ /* 0x0002e20000000800 */
[----:B------:R-:W4:Y:S06]  /*fb40*/  LDSM.16.MT88.4 R156, [R226+0x1900] ;  /* 0x00190000e29c783b */ /* 0x000f2c0000004200 */
[-C--:B--2---:R-:W-:Y:S08]  /*fb50*/  HMMA.16816.F32 R68, R144, R152.reuse, R68 ;  /* 0x000000989044723c */ /* 0x084ff00000001844 */
[C---:B------:R-:W-:Y:S04]  /*fb60*/  HMMA.16816.F32 R72, R148.reuse, R152, R72 ;  /* 0x000000989448723c */ /* 0x040fe80000001848 */
[--C-:B-1----:R-:W-:Y:S04]  /*fb70*/  FFMA.FTZ R138, R220, c[0x0][0x2d0], -R143.reuse ;  /* 0x0000b400dc8a7a23 */ /* 0x102fe8000001088f */
[-C--:B------:R-:W-:Y:S01]  /*fb80*/  HMMA.16816.F32 R76, R148, R154.reuse, R76 ;  /* 0x0000009a944c723c */ /* 0x080fe2000000184c */
[----:B------:R1:W-:Y:S07]  /*fb90*/  MUFU.EX2 R182, R138 ;  /* 0x0000008a00b67308 */ /* 0x0003ee0000000800 */
[C---:B------:R-:W-:Y:S01]  /*fba0*/  HMMA.16816.F32 R80, R144.reuse, R154, R80 ;  /* 0x0000009a9050723c */ /* 0x040fe20000001850 */
[----:B------:R-:W2:Y:S07]  /*fbb0*/  LDSM.16.MT88.4 R152, [R228+0x1900] ;  /* 0x00190000e498783b */ /* 0x000eae0000004200 */
[-C--:B----4-:R-:W-:Y:S08]  /*fbc0*/  HMMA.16816.F32 R84, R144, R156.reuse, R84 ;  /* 0x0000009c9054723c */ /* 0x090ff00000001854 */
[C---:B------:R-:W-:Y:S04]  /*fbd0*/  HMMA.16816.F32 R88, R148.reuse, R156, R88 ;  /* 0x0000009c9458723c */ /* 0x040fe80000001858 */
[--C-:B-1----:R-:W-:Y:S04]  /*fbe0*/  FFMA.FTZ R138, R215, c[0x0][0x2d0], -R143.reuse ;  /* 0x0000b400d78a7a23 */ /* 0x102fe8000001088f */
[-C--:B------:R-:W-:Y:S01]  /*fbf0*/  HMMA.16816.F32 R92, R148, R158.reuse, R92 ;  /* 0x0000009e945c723c */ /* 0x080fe2000000185c */
[----:B------:R1:W4:Y:S07]  /*fc00*/  MUFU.EX2 R220, R138 ;  /* 0x0000008a00dc7308 */ /* 0x00032e0000000800 */
[C---:B------:R-:W-:Y:S01]  /*fc10*/  HMMA.16816.F32 R96, R144.reuse, R158, R96 ;  /* 0x0000009e9060723c */ /* 0x040fe20000001860 */
[----:B------:R-:W4:Y:S07]  /*fc20*/  LDSM.16.MT88.4 R156, [R227+0x1900] ;  /* 0x00190000e39c783b */ /* 0x000f2e0000004200 */
[-C--:B--2---:R-:W-:Y:S08]  /*fc30*/  HMMA.16816.F32 R100, R144, R152.reuse, R100 ;  /* 0x000000989064723c */ /* 0x084ff00000001864 */
[C---:B------:R-:W-:Y:S04]  /*fc40*/  HMMA.16816.F32 R104, R148.reuse, R152, R104 ;  /* 0x000000989468723c */ /* 0x040fe80000001868 */
[--C-:B-1----:R-:W-:Y:S01]  /*fc50*/  FFMA.FTZ R138, R221, c[0x0][0x2d0], -R2.reuse ;  /* 0x0000b400dd8a7a23 */ /* 0x102fe20000010802 */
[----:B---3--:R-:W-:Y:S03]  /*fc60*/  MOV R221, R174 ;  /* 0x000000ae00dd7202 */ /* 0x008fe60000000f00 */
[-C--:B------:R-:W-:Y:S01]  /*fc70*/  HMMA.16816.F32 R108, R148, R154.reuse, R108 ;  /* 0x0000009a946c723c */ /* 0x080fe2000000186c */
[----:B------:R1:W-:Y:S07]  /*fc80*/  MUFU.EX2 R215, R138 ;  /* 0x0000008a00d77308 */ /* 0x0003ee0000000800 */
[C---:B------:R-:W-:Y:S01]  /*fc90*/  HMMA.16816.F32 R112, R144.reuse, R154, R112 ;  /* 0x0000009a9070723c */ /* 0x040fe20000001870 */
[----:B------:R-:W2:Y:S07]  /*fca0*/  LDSM.16.MT88.4 R152, [R225+0x900] ;  /* 0x00090000e198783b */ /* 0x000eae0000004200 */
[-C--:B----4-:R-:W-:Y:S08]  /*fcb0*/  HMMA.16816.F32 R116, R144, R156.reuse, R116 ;  /* 0x0000009c9074723c */ /* 0x090ff00000001874 */
[C---:B------:R-:W-:Y:S04]  /*fcc0*/  HMMA.16816.F32 R120, R148.reuse, R156, R120 ;  /* 0x0000009c9478723c */ /* 0x040fe80000001878 */
[--C-:B-1----:R-:W-:Y:S01]  /*fcd0*/  FFMA.FTZ R138, R222, c[0x0][0x2d0], -R2.reuse ;  /* 0x0000b400de8a7a23 */ /* 0x102fe20000010802 */
[----:B------:R-:W-:Y:S02]  /*fce0*/  MOV R222, R172 ;  /* 0x000000ac00de7202 */ /* 0x000fe40000000f00 */
[----:B------:R-:W-:Y:S01]  /*fcf0*/  MOV R172, R169 ;  /* 0x000000a900ac7202 */ /* 0x000fe20000000f00 */
[-C--:B------:R-:W-:Y:S01]  /*fd00*/  HMMA.16816.F32 R124, R148, R158.reuse, R124 ;  /* 0x0000009e947c723c */ /* 0x080fe2000000187c */
[----:B------:R1:W3:Y:S03]  /*fd10*/  MUFU.EX2 R214, R138 ;  /* 0x0000008a00d67308 */ /* 0x0002e60000000800 */
[----:B------:R-:W-:Y:S02]  /*fd20*/  MOV R169, R163 ;  /* 0x000000a300a97202 */ /* 0x000fe40000000f00 */
[----:B------:R-:W-:Y:S02]  /*fd30*/  MOV R175, R172 ;  /* 0x000000ac00af7202 */ /* 0x000fe40000000f00 */
[----:B------:R-:W-:Y:S01]  /*fd40*/  HMMA.16816.F32 R128, R144, R158, R128 ;  /* 0x0000009e9080723c */ /* 0x000fe20000001880 */
[----:B------:R-:W-:Y:S03]  /*fd50*/  LDSM.16.MT88.4 R156, [R227+0x900] ;  /* 0x00090000e39c783b */ /* 0x000fe60000004200 */
[----:B------:R-:W-:Y:S02]  /*fd60*/  F2FP.PACK_AB R148, R220, R182 ;  /* 0x000000b6dc94723e */ /* 0x000fe400000000ff */
[----:B------:R-:W-:Y:S01]  /*fd70*/  MOV R172, R165 ;  /* 0x000000a500ac7202 */ /* 0x000fe20000000f00 */
[--C-:B-1----:R-:W-:Y:S01]  /*fd80*/  FFMA.FTZ R138, R244, c[0x0][0x2d0], -R143.reuse ;  /* 0x0000b400f48a7a23 */ /* 0x102fe2000001088f */
[----:B------:R-:W-:Y:S04]  /*fd90*/  MOV R244, R171 ;  /* 0x000000ab00f47202 */ /* 0x000fe80000000f00 */
[----:B------:R-:W-:Y:S01]  /*fda0*/  MOV R171, R168 ;  /* 0x000000a800ab7202 */ /* 0x000fe20000000f00 */
[----:B------:R1:W-:Y:S01]  /*fdb0*/  MUFU.EX2 R213, R138 ;  /* 0x0000008a00d57308 */ /* 0x0003e20000000800 */
[----:B------:R-:W-:Y:S02]  /*fdc0*/  MOV R168, R162 ;  /* 0x000000a200a87202 */ /* 0x000fe40000000f00 */
[----:B------:R-:W-:Y:S02]  /*fdd0*/  F2FP.PACK_AB R147, R221, R244 ;  /* 0x000000f4dd93723e */ /* 0x000fe400000000ff */
[----:B---3--:R-:W-:Y:S02]  /*fde0*/  F2FP.PACK_AB R149, R214, R215 ;  /* 0x000000d7d695723e */ /* 0x008fe400000000ff */
[----:B------:R-:W-:Y:S01]  /*fdf0*/  MOV R174, R171 ;  /* 0x000000ab00ae7202 */ /* 0x000fe20000000f00 */
[--C-:B-1----:R-:W-:Y:S01]  /*fe00*/  FFMA.FTZ R138, R223, c[0x0][0x2d0], -R143.reuse ;  /* 0x0000b400df8a7a23 */ /* 0x102fe2000001088f */
[----:B------:R-:W-:Y:S02]  /*fe10*/  MOV R223, R170 ;  /* 0x000000aa00df7202 */ /* 0x000fe40000000f00 */
[----:B------:R-:W-:Y:S01]  /*fe20*/  MOV R170, R167 ;  /* 0x000000a700aa7202 */ /* 0x000fe20000000f00 */
[----:B------:R1:W3:Y:S01]  /*fe30*/  MUFU.EX2 R212, R138 ;  /* 0x0000008a00d47308 */ /* 0x0002e20000000800 */
[----:B------:R-:W-:Y:S02]  /*fe40*/  MOV R167, R161 ;  /* 0x000000a100a77202 */ /* 0x000fe40000000f00 */
[----:B------:R-:W-:Y:S02]  /*fe50*/  F2FP.PACK_AB R146, R222, R223 ;  /* 0x000000dfde92723e */ /* 0x000fe400000000ff */
[----:B------:R-:W-:Y:S02]  /*fe60*/  MOV R171, R170 ;  /* 0x000000aa00ab7202 */ /* 0x000fe40000000f00 */
[----:B------:R-:W-:Y:S02]  /*fe70*/  MOV R170, R169 ;  /* 0x000000a900aa7202 */ /* 0x000fe40000000f00 */
[----:B------:R-:W-:Y:S02]  /*fe80*/  MOV R169, R168 ;  /* 0x000000a800a97202 */ /* 0x000fe40000000f00 */
[----:B------:R-:W-:Y:S01]  /*fe90*/  MOV R168, R167 ;  /* 0x000000a700a87202 */ /* 0x000fe20000000f00 */
[--C-:B-1----:R-:W-:Y:S01]  /*fea0*/  FFMA.FTZ R138, R245, c[0x0][0x2d0], -R2.reuse ;  /* 0x0000b400f58a7a23 */ /* 0x102fe20000010802 */
[----:B------:R-:W-:Y:S02]  /*feb0*/  MOV R245, R160 ;  /* 0x000000a000f57202 */ /* 0x000fe40000000f00 */
[----:B------:R-:W1:Y:S01]  /*fec0*/  LDSM.16.MT88.4 R160, [R226+0x900] ;  /* 0x00090000e2a0783b */ /* 0x000e620000004200 */
[----:B------:R4:W-:Y:S01]  /*fed0*/  MUFU.EX2 R211, R138 ;  /* 0x0000008a00d37308 */ /* 0x0009e20000000800 */
[----:B------:R-:W-:Y:S02]  /*fee0*/  F2FP.PACK_AB R145, R245, R181 ;  /* 0x000000b5f591723e */ /* 0x000fe400000000ff */
[----:B---3--:R-:W-:Y:S01]  /*fef0*/  F2FP.PACK_AB R150, R212, R213 ;  /* 0x000000d5d496723e */ /* 0x008fe200000000ff */
[----:B----4-:R-:W-:Y:S01]  /*ff00*/  FFMA.FTZ R138, R246, c[0x0][0x2d0], -R2 ;  /* 0x0000b400f68a7a23 */ /* 0x010fe20000010802 */
[----:B------:R-:W-:Y:S02]  /*ff10*/  MOV R246, R173 ;  /* 0x000000ad00f67202 */ /* 0x000fe40000000f00 */
[----:B------:R-:W-:Y:S03]  /*ff20*/  MOV R173, R166 ;  /* 0x000000a600ad7202 */ /* 0x000fe60000000f00 */
[----:B------:R3:W4:Y:S01]  /*ff30*/  MUFU.EX2 R210, R138 ;  /* 0x0000008a00d27308 */ /* 0x0007220000000800 */
[----:B------:R-:W-:Y:S01]  /*ff40*/  F2FP.PACK_AB R144, R246, R180 ;  /* 0x000000b4f690723e */ /* 0x000fe200000000ff */
[----:B------:R-:W1:Y:S01]  /*ff50*/  LDSM.16.MT88.4 R164, [R228+0x900] ;  /* 0x00090000e4a4783b */ /* 0x000e620000004200 */
[----:B------:R-:W-:Y:S05]  /*ff60*/  MOV R180, R175 ;  /* 0x000000af00b47202 */ /* 0x000fea0000000f00 */
[-C--:B--2---:R-:W-:Y:S03]  /*ff70*/  HMMA.16816.F32 R4, R144, R152.reuse, R4 ;  /* 0x000000989004723c */ /* 0x084fe60000001804 */
[--C-:B---3--:R-:W-:Y:S01]  /*ff80*/  FFMA.FTZ R138, R176, c[0x0][0x2d0], -R196.reuse ;  /* 0x0000b400b08a7a23 */ /* 0x108fe200000108c4 */
[----:B----4-:R-:W-:Y:S02]  /*ff90*/  F2FP.PACK_AB R151, R210, R211 ;  /* 0x000000d3d297723e */ /* 0x010fe400000000ff */
[----:B------:R-:W-:Y:S01]  /*ffa0*/  MOV R176, R202 ;  /* 0x000000ca00b07202 */ /* 0x000fe20000000f00 */
[----:B------:R2:W-:Y:S04]  /*ffb0*/  MUFU.EX2 R209, R138 ;  /* 0x0000008a00d17308 */ /* 0x0005e80000000800 */
[C---:B------:R-:W-:Y:S06]  /*ffc0*/  HMMA.16816.F32 R8, R148.reuse, R152, R8 ;  /* 0x000000989408723c */ /* 0x040fec0000001808 */
[----:B------:R-:W-:Y:S02]  /*ffd0*/  MUFU.EX2 R202, R139 ;  /* 0x0000008b00ca7308 */ /* 0x000fe40000000800 */
[-C--:B------:R-:W-:Y:S08]  /*ffe0*/  HMMA.16816.F32 R12, R148, R154.reuse, R12 ;  /* 0x0000009a940c723c */ /* 0x080ff0000000180c */
[C---:B------:R-:W-:Y:S01]  /*fff0*/  HMMA.16816.F32 R16, R144.reuse, R154, R16 ;  /* 0x0000009a9010723c */ /* 0x040fe20000001810 */
[----:B------:R-:W3:Y:S01]  /*10000*/  LDSM.16.MT88.4 R152, [R225+0x2100] ;  /* 0x00210000e198783b */ /* 0x000ee20000004200 */
[----:B------:R-:W-:Y:S02]  /*10010*/  MUFU.EX2 R139, R140 ;  /* 0x0000008c008b7308 */ /* 0x000fe40000000800 */
[----:B--2---:R-:W-:Y:S01]  /*10020*/  FFMA.FTZ R138, R250, c[0x0][0x2d0], -R196 ;  /* 0x0000b400fa8a7a23 */ /* 0x004fe200000108c4 */
[----:B------:R-:W-:Y:S02]  /*10030*/  MOV R250, R182 ;  /* 0x000000b600fa7202 */ /* 0x000fe40000000f00 */
[----:B------:R-:W-:Y:S01]  /*10040*/  MOV R182, R193 ;  /* 0x000000c100b67202 */ /* 0x000fe20000000f00 */
[-C--:B-1----:R-:W-:Y:S04]  /*10050*/  HMMA.16816.F32 R20, R144, R160.reuse, R20 ;  /* 0x000000a09014723c */ /* 0x082fe80000001814 */
[----:B------:R1:W2:Y:S04]  /*10060*/  MUFU.EX2 R208, R138 ;  /* 0x0000008a00d07308 */ /* 0x0002a80000000800 */
[C---:B------:R-:W-:Y:S08]  /*10070*/  HMMA.16816.F32 R24, R148.reuse, R160, R24 ;  /* 0x000000a09418723c */ /* 0x040ff00000001818 */
[-C--:B------:R-:W-:Y:S08]  /*10080*/  HMMA.16816.F32 R28, R148, R162.reuse, R28 ;  /* 0x000000a2941c723c */ /* 0x080ff0000000181c */
[C---:B------:R-:W-:Y:S01]  /*10090*/  HMMA.16816.F32 R32, R144.reuse, R162, R32 ;  /* 0x000000a29020723c */ /* 0x040fe20000001820 */
[----:B------:R-:W4:Y:S03]  /*100a0*/  LDSM.16.MT88.4 R160, [R226+0x2100] ;  /* 0x00210000e2a0783b */ /* 0x000f260000004200 */
[----:B-1----:R-:W-:Y:S01]  /*100b0*/  FFMA.FTZ R138, R251, c[0x0][0x2d0], -R142 ;  /* 0x0000b400fb8a7a23 */ /* 0x002fe2000001088e */
[----:B------:R-:W-:Y:S02]  /*100c0*/  MOV R251, R181 ;  /* 0x000000b500fb7202 */ /* 0x000fe40000000f00 */
[----:B------:R-:W-:Y:S01]  /*100d0*/  MOV R181, R174 ;  /* 0x000000ae00b57202 */ /* 0x000fe20000000f00 */
[-C--:B------:R-:W-:Y:S01]  /*100e0*/  HMMA.16816.F32 R36, R144, R164.reuse, R36 ;  /* 0x000000a49024723c */ /* 0x080fe20000001824 */
[----:B------:R1:W-:Y:S03]  /*100f0*/  MUFU.EX2 R207, R138 ;  /* 0x0000008a00cf7308 */ /* 0x0003e60000000800 */
[----:B--2---:R-:W-:Y:S04]  /*10100*/  F2FP.PACK_AB R140, R208, R209 ;  /* 0x000000d1d08c723e */ /* 0x004fe800000000ff */
[C---:B------:R-:W-:Y:S08]  /*10110*/  HMMA.16816.F32 R40, R148.reuse, R164, R40 ;  /* 0x000000a49428723c */ /* 0x040ff00000001828 */
[-C--:B------:R-:W-:Y:S08]  /*10120*/  HMMA.16816.F32 R44, R148, R166.reuse, R44 ;  /* 0x000000a6942c723c */ /* 0x080ff0000000182c */
[C---:B------:R-:W-:Y:S04]  /*10130*/  HMMA.16816.F32 R48, R144.reuse, R166, R48 ;  /* 0x000000a69030723c */ /* 0x040fe80000001830 */
[--C-:B-1----:R-:W-:Y:S04]  /*10140*/  FFMA.FTZ R138, R197, c[0x0][0x2d0], -R196.reuse ;  /* 0x0000b400c58a7a23 */ /* 0x102fe800000108c4 */
[-C--:B------:R-:W-:Y:S01]  /*10150*/  HMMA.16816.F32 R52, R144, R156.reuse, R52 ;  /* 0x0000009c9034723c */ /* 0x080fe20000001834 */
[----:B------:R1:W-:Y:S07]  /*10160*/  MUFU.EX2 R205, R138 ;  /* 0x0000008a00cd7308 */ /* 0x0003ee0000000800 */
[C---:B------:R-:W-:Y:S08]  /*10170*/  HMMA.16816.F32 R56, R148.reuse, R156, R56 ;  /* 0x0000009c9438723c */ /* 0x040ff00000001838 */
[-C--:B------:R-:W-:Y:S08]  /*10180*/  HMMA.16816.F32 R60, R148, R158.reuse, R60 ;  /* 0x0000009e943c723c */ /* 0x080ff0000000183c */
[C---:B------:R-:W-:Y:S01]  /*10190*/  HMMA.16816.F32 R64, R144.reuse, R158, R64 ;  /* 0x0000009e9040723c */ /* 0x040fe20000001840 */
[----:B------:R-:W2:Y:S03]  /*101a0*/  LDSM.16.MT88.4 R156, [R228+0x2100] ;  /* 0x00210000e49c783b */ /* 0x000ea60000004200 */
[----:B-1----:R-:W-:Y:S04]  /*101b0*/  FFMA.FTZ R138, R198, c[0x0][0x2d0], -R196 ;  /* 0x0000b400c68a7a23 */ /* 0x002fe800000108c4 */
[-C--:B---3--:R-:W-:Y:S01]  /*101c0*/  HMMA.16816.F32 R68, R144, R152.reuse, R68 ;  /* 0x000000989044723c */ /* 0x088fe20000001844 */
[----:B------:R1:W3:Y:S07]  /*101d0*/  MUFU.EX2 R204, R138 ;  /* 0x0000008a00cc7308 */ /* 0x0002ee0000000800 */
[C---:B------:R-:W-:Y:S08]  /*101e0*/  HMMA.16816.F32 R72, R148.reuse, R152, R72 ;  /* 0x000000989448723c */ /* 0x040ff00000001848 */
[-C--:B------:R-:W-:Y:S08]  /*101f0*/  HMMA.16816.F32 R76, R148, R154.reuse, R76 ;  /* 0x0000009a944c723c */ /* 0x080ff0000000184c */
[C---:B------:R-:W-:Y:S01]  /*10200*/  HMMA.16816.F32 R80, R144.reuse, R154, R80 ;  /* 0x0000009a9050723c */ /* 0x040fe20000001850 */
[----:B------:R-:W2:Y:S03]  /*10210*/  LDSM.16.MT88.4 R152, [R227+0x2100] ;  /* 0x00210000e398783b */ /* 0x000ea60000004200 */
[----:B-1----:R-:W-:Y:S01]  /*10220*/  FFMA.FTZ R138, R199, c[0x0][0x2d0], -R142 ;  /* 0x0000b400c78a7a23 */ /* 0x002fe2000001088e */
[----:B---3--:R-:W-:Y:S03]  /*10230*/  F2FP.PACK_AB R142, R204, R205 ;  /* 0x000000cdcc8e723e */ /* 0x008fe600000000ff */
[-C--:B----4-:R-:W-:Y:S01]  /*10240*/  HMMA.16816.F32 R84, R144, R160.reuse, R84 ;  /* 0x000000a09054723c */ /* 0x090fe20000001854 */
[----:B------:R1:W-:Y:S07]  /*10250*/  MUFU.EX2 R203, R138 ;  /* 0x0000008a00cb7308 */ /* 0x0003ee0000000800 */
[C---:B------:R-:W-:Y:S08]  /*10260*/  HMMA.16816.F32 R88, R148.reuse, R160, R88 ;  /* 0x000000a09458723c */ /* 0x040ff00000001858 */
[-C--:B------:R-:W-:Y:S08]  /*10270*/  HMMA.16816.F32 R92, R148, R162.reuse, R92 ;  /* 0x000000a2945c723c */ /* 0x080ff0000000185c */
[C---:B------:R-:W-:Y:S01]  /*10280*/  HMMA.16816.F32 R96, R144.reuse, R162, R96 ;  /* 0x000000a29060723c */ /* 0x040fe20000001860 */
[----:B------:R-:W3:Y:S03]  /*10290*/  LDSM.16.MT88.4 R160, [R225+0x1100] ;  /* 0x00110000e1a0783b */ /* 0x000ee60000004200 */
[--C-:B-1----:R-:W-:Y:S01]  /*102a0*/  FFMA.FTZ R138, R217, c[0x0][0x2d0], -R143.reuse ;  /* 0x0000b400d98a7a23 */ /* 0x102fe2000001088f */
[----:B------:R-:W-:Y:S02]  /*102b0*/  MOV R217, R179 ;  /* 0x000000b300d97202 */ /* 0x000fe40000000f00 */
[----:B------:R-:W-:Y:S01]  /*102c0*/  MOV R179, R194 ;  /* 0x000000c200b37202 */ /* 0x000fe20000000f00 */
[-C--:B--2---:R-:W-:Y:S01]  /*102d0*/  HMMA.16816.F32 R100, R144, R156.reuse, R100 ;  /* 0x0000009c9064723c */ /* 0x084fe20000001864 */
[----:B------:R1:W-:Y:S07]  /*102e0*/  MUFU.EX2 R201, R138 ;  /* 0x0000008a00c97308 */ /* 0x0003ee0000000800 */
[C---:B------:R-:W-:Y:S08]  /*102f0*/  HMMA.16816.F32 R104, R148.reuse, R156, R104 ;  /* 0x0000009c9468723c */ /* 0x040ff00000001868 */
[-C--:B------:R-:W-:Y:S08]  /*10300*/  HMMA.16816.F32 R108, R148, R158.reuse, R108 ;  /* 0x0000009e946c723c */ /* 0x080ff0000000186c */
[C---:B------:R-:W-:Y:S04]  /*10310*/  HMMA.16816.F32 R112, R144.reuse, R158, R112 ;  /* 0x0000009e9070723c */ /* 0x040fe80000001870 */
[--C-:B-1----:R-:W-:Y:S01]  /*10320*/  FFMA.FTZ R138, R218, c[0x0][0x2d0], -R143.reuse ;  /* 0x0000b400da8a7a23 */ /* 0x102fe2000001088f */
[----:B------:R-:W-:Y:S02]  /*10330*/  MOV R218, R178 ;  /* 0x000000b200da7202 */ /* 0x000fe40000000f00 */
[----:B------:R-:W-:Y:S01]  /*10340*/  MOV R178, R192 ;  /* 0x000000c000b27202 */ /* 0x000fe20000000f00 */
[-C--:B------:R-:W-:Y:S01]  /*10350*/  HMMA.16816.F32 R116, R144, R152.reuse, R116 ;  /* 0x000000989074723c */ /* 0x080fe20000001874 */
[----:B------:R1:W2:Y:S07]  /*10360*/  MUFU.EX2 R200, R138 ;  /* 0x0000008a00c87308 */ /* 0x0002ae0000000800 */
[C---:B------:R-:W-:Y:S08]  /*10370*/  HMMA.16816.F32 R120, R148.reuse, R152, R120 ;  /* 0x000000989478723c */ /* 0x040ff00000001878 */
[-C--:B------:R-:W-:Y:S08]  /*10380*/  HMMA.16816.F32 R124, R148, R154.reuse, R124 ;  /* 0x0000009a947c723c */ /* 0x080ff0000000187c */
[----:B------:R-:W-:Y:S04]  /*10390*/  HMMA.16816.F32 R128, R144, R154, R128 ;  /* 0x0000009a9080723c */ /* 0x000fe80000001880 */
[--C-:B-1----:R-:W-:Y:S01]  /*103a0*/  FFMA.FTZ R138, R219, c[0x0][0x2d0], -R2.reuse ;  /* 0x0000b400db8a7a23 */ /* 0x102fe20000010802 */
[----:B--2---:R-:W-:Y:S02]  /*103b0*/  F2FP.PACK_AB R192, R200, R201 ;  /* 0x000000c9c8c0723e */ /* 0x004fe400000000ff */
[----:B------:R-:W-:Y:S01]  /*103c0*/  MOV R219, R177 ;  /* 0x000000b100db7202 */ /* 0x000fe20000000f00 */
[----:B------:R1:W-:Y:S01]  /*103d0*/  MUFU.EX2 R198, R138 ;  /* 0x0000008a00c67308 */ /* 0x0003e20000000800 */
[----:B------:R-:W-:Y:S03]  /*103e0*/  MOV R177, R195 ;  /* 0x000000c300b17202 */ /* 0x000fe60000000f00 */
[--C-:B-1----:R-:W-:Y:S02]  /*103f0*/  FFMA.FTZ R138, R185, c[0x0][0x2d0], -R2.reuse ;  /* 0x0000b400b98a7a23 */ /* 0x102fe40000010802 */
[----:B------:R-:W-:Y:S01]  /*10400*/  FFMA.FTZ R2, R141, c[0x0][0x2d0], -R2 ;  /* 0x0000b4008d027a23 */ /* 0x000fe20000010802 */
[----:B------:R-:W-:Y:S03]  /*10410*/  F2FP.PACK_AB R141, R206, R207 ;  /* 0x000000cfce8d723e */ /* 0x000fe600000000ff */
[----:B------:R1:W2:Y:S02]  /*10420*/  MUFU.EX2 R199, R138 ;  /* 0x0000008a00c77308 */ /* 0x0002a40000000800 */
[--C-:B-1----:R-:W-:Y:S01]  /*10430*/  FFMA.FTZ R138, R184, c[0x0][0x2d0], -R143.reuse ;  /* 0x0000b400b88a7a23 */ /* 0x102fe2000001088f */
[----:B--2---:R-:W-:Y:S07]  /*10440*/  F2FP.PACK_AB R193, R199, R198 ;  /* 0x000000c6c7c1723e */ /* 0x004fee00000000ff */
[----:B------:R1:W-:Y:S02]  /*10450*/  MUFU.EX2 R197, R138 ;  /* 0x0000008a00c57308 */ /* 0x0003e40000000800 */
[----:B-1----:R-:W-:Y:S01]  /*10460*/  FFMA.FTZ R138, R183, c[0x0][0x2d0], -R143 ;  /* 0x0000b400b78a7a23 */ /* 0x002fe2000001088f */
[----:B------:R-:W-:Y:S02]  /*10470*/  MOV R183, R172 ;  /* 0x000000ac00b77202 */ /* 0x000fe40000000f00 */
[----:B------:R-:W-:Y:S05]  /*10480*/  F2FP.PACK_AB R143, R202, R203 ;  /* 0x000000cbca8f723e */ /* 0x000fea00000000ff */
[----:B------:R-:W1:Y:S02]  /*10490*/  MUFU.EX2 R196, R138 ;  /* 0x0000008a00c47308 */ /* 0x000e640000000800 */
[-C--:B---3--:R-:W-:Y:S01]  /*104a0*/  HMMA.16816.F32 R144, R140, R160.reuse, R4 ;  /* 0x000000a08c90723c */ /* 0x088fe20000001804 */
[----:B------:R-:W-:Y:S07]  /*104b0*/  LDSM.16.MT88.4 R4, [R227+0x1100] ;  /* 0x00110000e304783b */ /* 0x000fee0000004200 */
[----:B------:R2:W3:Y:S01]  /*104c0*/  MUFU.EX2 R138, R2 ;  /* 0x00000002008a7308 */ /* 0x0004e20000000800 */
[----:B-1----:R-:W-:Y:S03]  /*104d0*/  F2FP.PACK_AB R194, R196, R197 ;  /* 0x000000c5c4c2723e */ /* 0x002fe600000000ff */
[----:B--2---:R-:W-:Y:S02]  /*104e0*/  MOV R2, R176 ;  /* 0x000000b000027202 */ /* 0x004fe40000000f00 */
[----:B------:R-:W-:Y:S02]  /*104f0*/  MOV R176, R173 ;  /* 0x000000ad00b07202 */ /* 0x000fe40000000f00 */
[----:B------:R-:W1:Y:S01]  /*10500*/  LDSM.16.MT88.4 R172, [R226+0x1100] ;  /* 0x00110000e2ac783b */ /* 0x000e620000004200 */
[----:B---3--:R-:W-:Y:S07]  /*10510*/  F2FP.PACK_AB R195, R138, R139 ;  /* 0x0000008b8ac3723e */ /* 0x008fee00000000ff */
[C---:B------:R-:W-:Y:S01]  /*10520*/  HMMA.16816.F32 R148, R192.reuse, R160, R8 ;  /* 0x000000a0c094723c */ /* 0x040fe20000001808 */
[----:B------:R-:W2:Y:S07]  /*10530*/  LDSM.16.MT88.4 R8, [R225+0x2900] ;  /* 0x00290000e108783b */ /* 0x000eae0000004200 */
[-C--:B------:R-:W-:Y:S01]  /*10540*/  HMMA.16816.F32 R152, R192, R162.reuse, R12 ;  /* 0x000000a2c098723c */ /* 0x080fe2000000180c */
[----:B------:R-:W3:Y:S07]  /*10550*/  LDSM.16.MT88.4 R12, [R226+0x2900] ;  /* 0x00290000e20c783b */ /* 0x000eee0000004200 */
[C---:B------:R-:W-:Y:S01]  /*10560*/  HMMA.16816.F32 R156, R140.reuse, R162, R16 ;  /* 0x000000a28c9c723c */ /* 0x040fe20000001810 */
[----:B------:R-:W2:Y:S07]  /*10570*/  LDSM.16.MT88.4 R16, [R228+0x2900] ;  /* 0x00290000e410783b */ /* 0x000eae0000004200 */
[-C--:B-1----:R-:W-:Y:S01]  /*10580*/  HMMA.16816.F32 R160, R140, R172.reuse, R20 ;  /* 0x000000ac8ca0723c */ /* 0x082fe20000001814 */
[----:B------:R-:W1:Y:S07]  /*10590*/  LDSM.16.MT88.4 R20, [R227+0x2900] ;  /* 0x00290000e314783b */ /* 0x000e6e0000004200 */
[C---:B------:R-:W-:Y:S07]  /*105a0*/  HMMA.16816.F32 R164, R192.reuse, R172, R24 ;  /* 0x000000acc0a4723c */ /* 0x040fee0000001818 */
[----:B------:R-:W-:Y:S02]  /*105b0*/  MOV R27, R171 ;  /* 0x000000ab001b7202 */ /* 0x000fe40000000f00 */
[----:B------:R-:W-:Y:S03]  /*105c0*/  MOV R26, R170 ;  /* 0x000000aa001a7202 */ /* 0x000fe60000000f00 */
[----:B------:R-:W-:Y:S02]  /*105d0*/  MOV R25, R169 ;  /* 0x000000a900197202 */ /* 0x000fe40000000f00 */
[----:B------:R-:W-:Y:S02]  /*105e0*/  MOV R24, R168 ;  /* 0x000000a800187202 */ /* 0x000fe40000000f00 */
[-C--:B------:R-:W-:Y:S07]  /*105f0*/  HMMA.16816.F32 R168, R192, R174.reuse, R28 ;  /* 0x000000aec0a8723c */ /* 0x080fee000000181c */
[----:B------:R-:W-:Y:S01]  /*10600*/  MOV R29, R179 ;  /* 0x000000b3001d7202 */ /* 0x000fe20000000f00 */
[C---:B------:R-:W-:Y:S01]  /*10610*/  HMMA.16816.F32 R172, R140.reuse, R174, R32 ;  /* 0x000000ae8cac723c */ /* 0x040fe20000001820 */
[----:B------:R-:W4:Y:S03]  /*10620*/  LDL.LU R32, [R1+0x28] ;  /* 0x0000280001207983 */ /* 0x000f260000300800 */
[----:B------:R-:W-:Y:S01]  /*10630*/  MOV R30, R178 ;  /* 0x000000b2001e7202 */ /* 0x000fe20000000f00 */
[----:B------:R-:W4:Y:S01]  /*10640*/  LDL.LU R35, [R1+0x2c] ;  /* 0x00002c0001237983 */ /* 0x000f220000300800 */
[----:B------:R-:W-:Y:S02]  /*10650*/  MOV R31, R183 ;  /* 0x000000b7001f7202 */ /* 0x000fe40000000f00 */
[----:B------:R-:W-:Y:S04]  /*10660*/  MOV R33, R177 ;  /* 0x000000b100217202 */ /* 0x000fe80000000f00 */
[----:B------:R-:W-:Y:S02]  /*10670*/  MOV R34, R176 ;  /* 0x000000b000227202 */ /* 0x000fe40000000f00 */
[-C--:B------:R-:W-:Y:S01]  /*10680*/  HMMA.16816.F32 R176, R140, R188.reuse, R36 ;  /* 0x000000bc8cb0723c */ /* 0x080fe20000001824 */
[----:B------:R-:W4:Y:S02]  /*10690*/  LDL.LU R37, [R1+0x20] ;  /* 0x0000200001257983 */ /* 0x000f240000300800 */
[----:B------:R-:W-:Y:S02]  /*106a0*/  MOV R28, R182 ;  /* 0x000000b6001c7202 */ /* 0x000fe40000000f00 */
[----:B------:R-:W4:Y:S02]  /*106b0*/  LDL.LU R39, [R1+0x24] ;  /* 0x0000240001277983 */ /* 0x000f240000300800 */
[----:B------:R-:W-:Y:S02]  /*106c0*/  MOV R36, R181 ;  /* 0x000000b500247202 */ /* 0x000fe40000000f00 */
[----:B------:R-:W-:Y:S02]  /*106d0*/  MOV R38, R180 ;  /* 0x000000b400267202 */ /* 0x000fe40000000f00 */
[C---:B------:R-:W-:Y:S08]  /*106e0*/  HMMA.16816.F32 R180, R192.reuse, R188, R40 ;  /* 0x000000bcc0b4723c */ /* 0x040ff00000001828 */
[-C--:B------:R-:W-:Y:S08]  /*106f0*/  HMMA.16816.F32 R184, R192, R190.reuse, R44 ;  /* 0x000000bec0b8723c */ /* 0x080ff0000000182c */
[C---:B------:R-:W-:Y:S08]  /*10700*/  HMMA.16816.F32 R188, R140.reuse, R190, R48 ;  /* 0x000000be8cbc723c */ /* 0x040ff00000001830 */
[-C--:B------:R-:W-:Y:S08]  /*10710*/  HMMA.16816.F32 R52, R140, R4.reuse, R52 ;  /* 0x000000048c34723c */ /* 0x080ff00000001834 */
[C---:B------:R-:W-:Y:S08]  /*10720*/  HMMA.16816.F32 R56, R192.reuse, R4, R56 ;  /* 0x00000004c038723c */ /* 0x040ff00000001838 */
[-C--:B------:R-:W-:Y:S08]  /*10730*/  HMMA.16816.F32 R60, R192, R6.reuse, R60 ;  /* 0x00000006c03c723c */ /* 0x080ff0000000183c */
[C---:B------:R-:W-:Y:S08]  /*10740*/  HMMA.16816.F32 R64, R140.reuse, R6, R64 ;  /* 0x000000068c40723c */ /* 0x040ff00000001840 */
[-C--:B--2---:R-:W-:Y:S08]  /*10750*/  HMMA.16816.F32 R68, R140, R8.reuse, R68 ;  /* 0x000000088c44723c */ /* 0x084ff00000001844 */
[C---:B------:R-:W-:Y:S08]  /*10760*/  HMMA.16816.F32 R72, R192.reuse, R8, R72 ;  /* 0x00000008c048723c */ /* 0x040ff00000001848 */
[-C--:B------:R-:W-:Y:S08]  /*10770*/  HMMA.16816.F32 R76, R192, R10.reuse, R76 ;  /* 0x0000000ac04c723c */ /* 0x080ff0000000184c */
[C---:B------:R-:W-:Y:S08]  /*10780*/  HMMA.16816.F32 R80, R140.reuse, R10, R80 ;  /* 0x0000000a8c50723c */ /* 0x040ff00000001850 */
[-C--:B---3--:R-:W-:Y:S08]  /*10790*/  HMMA.16816.F32 R84, R140, R12.reuse, R84 ;  /* 0x0000000c8c54723c */ /* 0x088ff00000001854 */
        /* <DEDUP_REMOVED lines=10> */
[----:B------:R-:W-:Y:S04]  /*10840*/  HMMA.16816.F32 R128, R140, R22, R128 ;  /* 0x000000168c80723c */ /* 0x000fe80000001880 */
[----:B----4-:R-:W-:Y:S02]  /*10850*/  FFMA.FTZ R132, R132, R32, R33 ;  /* 0x0000002084847223 */ /* 0x010fe40000010021 */
[----:B------:R-:W-:Y:S02]  /*10860*/  FFMA.FTZ R0, R0, R35, R34 ;  /* 0x0000002300007223 */ /* 0x000fe40000010022 */
[----:B------:R-:W-:Y:S01]  /*10870*/  FADD.FTZ R4, R30, R132 ;  /* 0x000000841e047221 */ /* 0x000fe20000010000 */
[----:B------:R-:W-:Y:S03]  /*10880*/  MOV R132, R136 ;  /* 0x0000008800847202 */ /* 0x000fe60000000f00 */
[----:B------:R-:W-:Y:S02]  /*10890*/  FADD.FTZ R0, R31, R0 ;  /* 0x000000001f007221 */ /* 0x000fe40000010000 */
[----:B------:R-:W-:Y:S02]  /*108a0*/  FADD.FTZ R4, R26, R4 ;  /* 0x000000041a047221 */ /* 0x000fe40000010000 */
        /* <DEDUP_REMOVED lines=43> */
[----:B------:R-:W-:Y:S01]  /*10b60*/  FADD.FTZ R0, R139, R0 ;  /* 0x000000008b007221 */ /* 0x000fe20000010000 */
[----:B------:R-:W-:Y:S02]  /*10b70*/  MOV R139, R3 ;  /* 0x00000003008b7202 */ /* 0x000fe40000000f00 */
[----:B------:R1:W-:Y:S01]  /*10b80*/  STL [R1+0x28], R2 ;  /* 0x0000280201007387 */ /* 0x0003e20000100800 */
[----:B------:R-:W-:Y:S01]  /*10b90*/  FADD.FTZ R0, R138, R0 ;  /* 0x000000008a007221 */ /* 0x000fe20000010000 */
[----:B------:R-:W-:Y:S04]  /*10ba0*/  MOV R138, R135 ;  /* 0x00000087008a7202 */ /* 0x000fe80000000f00 */
[----:B------:R2:W-:Y:S01]  /*10bb0*/  STL [R1+0x2c], R0 ;  /* 0x00002c0001007387 */ /* 0x0005e20000100800 */
[----:B-1----:R-:W-:Y:S01]  /*10bc0*/  MOV R2, R137 ;  /* 0x0000008900027202 */ /* 0x002fe20000000f00 */
[----:B------:R-:W-:-:S05]  /*10bd0*/  @P0 BRA `(.L_x_636) ;  /* 0xffffc61000000947 */ /* 0x000fca000383ffff */
.L_x_633:
[----:B------:R-:W-:-:S06]  /*10be0*/  UISETP.GE.AND UP0, UPT, UR24, UR8, UPT ;  /* 0x000000081800728c */ /* 0x000fcc000bf06270 */
[----:B------:R-:W-:-:S13]  /*10bf0*/  PLOP3.LUT P0, PT, PT, PT, UP0, 0x80, 0x0 ;  /* 0x000000000000781c */ /* 0x000fda0003f0f008 */
[----:B------:R-:W-:Y:S05]  /*10c00*/  @!P0 BRA `(.L_x_637) ;  /* 0x000052b000008947 */ /* 0x000fea0003800000 */
[----:B-1----:R-:W3:Y:S01]  /*10c10*/  LDL.LU R4, [R1+0xc] ;  /* 0x00000c0001047983 */ /* 0x002ee20000300800 */
[----:B------:R-:W-:Y:S01]  /*10c20*/  IMAD.MOV.U32 R134, RZ, RZ, R136 ;  /* 0x000000ffff867224 */ /* 0x000fe200078e0088 */
[----:B------:R-:W-:Y:S01]  /*10c30*/  MOV R139, R3 ;  /* 0x00000003008b7202 */ /* 0x000fe20000000f00 */
[----:B------:R-:W-:Y:S02]  /*10c40*/  IMAD.MOV.U32 R132, RZ, RZ, R137 ;  /* 0x000000ffff847224 */ /* 0x000fe400078e0089 */
[----:B------:R-:W-:Y:S01]  /*10c50*/  IMAD.MOV.U32 R138, RZ, RZ, R135 ;  /* 0x000000ffff8a7224 */ /* 0x000fe200078e0087 */
[----:B--23--:R-:W-:-:S04]  /*10c60*/  SHF.R.S32.HI R0, RZ, 0x1f, R4 ;  /* 0x0000001fff007819 */ /* 0x00cfc80000011404 */
[C---:B------:R-:W-:Y:S02]  /*10c70*/  SHF.L.U64.HI R2, R4.reuse, 0x1, R0 ;  /* 0x0000000104027819 */ /* 0x040fe40000010200 */
[----:B------:R-:W-:-:S05]  /*10c80*/  SHF.L.U32 R0, R4, 0x1, RZ ;  /* 0x0000000104007819 */ /* 0x000fca00000006ff */
[----:B------:R1:W-:Y:S04]  /*10c90*/  STL [R1+0xc], R0 ;  /* 0x00000c0001007387 */ /* 0x0003e80000100800 */
[----:B------:R2:W-:Y:S04]  /*10ca0*/  STL [R1+0x10], R2 ;  /* 0x0000100201007387 */ /* 0x0005e80000100800 */
[----:B------:R-:W2:Y:S04]  /*10cb0*/  LDL.LU R5, [R1+0x3c] ;  /* 0x00003c0001057983 */ /* 0x000ea80000300800 */
[----:B------:R-:W1:Y:S02]  /*10cc0*/  LDL.LU R4, [R1+0x34] ;  /* 0x0000340001047983 */ /* 0x000e640000300800 */
[C---:B-1----:R-:W-:Y:S01]  /*10cd0*/  IMAD.SHL.U32 R0, R4.reuse, 0x2, RZ ;  /* 0x0000000204007824 */ /* 0x042fe200078e00ff */
[----:B--2---:R-:W-:-:S04]  /*10ce0*/  SHF.L.U64.HI R2, R4, 0x1, R5 ;  /* 0x0000000104027819 */ /* 0x004fc80000010205 */
[----:B------:R1:W-:Y:S04]  /*10cf0*/  STL [R1+0x4], R0 ;  /* 0x0000040001007387 */ /* 0x0003e80000100800 */
[----:B------:R1:W-:Y:S02]  /*10d00*/  STL [R1+0x8], R2 ;  /* 0x0000080201007387 */ /* 0x0003e40000100800 */
.L_x_655:
[----:B------:R-:W2:Y:S01]  /*10d10*/  LDL R249, [R1+0xc] ;  /* 0x00000c0001f97983 */ /* 0x000ea20000100800 */
[----:B-1----:R-:W-:Y:S01]  /*10d20*/  SHF.R.S32.HI R0, RZ, 0x1f, R243 ;  /* 0x0000001fff007819 */ /* 0x002fe200000114f3 */
[----:B------:R-:W-:Y:S04]  /*10d30*/  DEPBAR.LE SB0, 0x0 ;  /* 0x000080000000791a */ /* 0x000fe80000000000 */
[----:B------:R-:W3:Y:S01]  /*10d40*/  LDL R247, [R1+0x10] ;  /* 0x0000100001f77983 */ /* 0x000ee20000100800 */
[----:B------:R-:W-:Y:S01]  /*10d50*/  IMAD R0, R0, c[0x0][0x208], RZ ;  /* 0x0000820000007a24 */ /* 0x000fe200078e02ff */
[----:B------:R-:W-:Y:S01]  /*10d60*/  IADD3 R38, R252, 0x100, RZ ;  /* 0x00000100fc267810 */ /* 0x000fe20007ffe0ff */
[C---:B------:R-:W-:Y:S01]  /*10d70*/  IMAD.WIDE.U32 R2, R243.reuse, c[0x0][0x208], RZ ;  /* 0x00008200f3027a25 */ /* 0x040fe200078e00ff */
[----:B------:R-:W4:Y:S01]  /*10d80*/  LDL R248, [R1+0x4] ;  /* 0x0000040001f87983 */ /* 0x000f220000100800 */
[----:B------:R-:W-:Y:S02]  /*10d90*/  UISETP.GT.AND UP0, UPT, UR24, UR8, UPT ;  /* 0x000000081800728c */ /* 0x000fe4000bf04270 */
[----:B------:R-:W-:Y:S01]  /*10da0*/  IMAD R0, R243, c[0x0][0x20c], R0 ;  /* 0x00008300f3007a24 */ /* 0x000fe200078e0200 */
[----:B------:R-:W4:Y:S04]  /*10db0*/  LDL R246, [R1+0x8] ;  /* 0x0000080001f67983 */ /* 0x000f280000100800 */
[----:B------:R-:W-:Y:S01]  /*10dc0*/  BAR.SYNC.DEFER_BLOCKING 0x0 ;  /* 0x0000000000007b1d */ /* 0x000fe20000010000 */
[----:B------:R-:W-:Y:S02]  /*10dd0*/  IADD3 R3, R3, R0, RZ ;  /* 0x0000000003037210 */ /* 0x000fe40007ffe0ff */
[----:B------:R-:W-:Y:S03]  /*10de0*/  SHF.R.S32.HI R0, RZ, 0x1f, R242 ;  /* 0x0000001fff007819 */ /* 0x000fe600000114f2 */
[----:B------:R-:W-:Y:S04]  /*10df0*/  IMAD.WIDE.U32 R2, R242, c[0x0][0x218], R2 ;  /* 0x00008600f2027a25 */ /* 0x000fe800078e0002 */
[----:B------:R-:W-:Y:S01]  /*10e00*/  IMAD R0, R0, c[0x0][0x218], RZ ;  /* 0x0000860000007a24 */ /* 0x000fe200078e02ff */
[----:B------:R-:W-:Y:S03]  /*10e10*/  IADD3 R2, P0, R2, UR22, RZ ;  /* 0x0000001602027c10 */ /* 0x000fe6000ff1e0ff */
[----:B------:R-:W-:Y:S05]  /*10e20*/  IMAD R0, R242, c[0x0][0x21c], R0 ;  /* 0x00008700f2007a24 */ /* 0x000fea00078e0200 */
[----:B------:R-:W-:Y:S02]  /*10e30*/  IADD3.X R3, R3, UR16, R0, P0, !PT ;  /* 0x0000001003037c10 */ /* 0x000fe400087fe400 */
[C---:B------:R-:W-:Y:S01]  /*10e40*/  LEA R0, P0, R2.reuse, c[0x0][0x1f8], 0x1 ;  /* 0x00007e0002007a11 */ /* 0x040fe200078008ff */
[----:B-----5:R-:W-:Y:S03]  /*10e50*/  LDSM.16.M88.4 R48, [R231+0x6100] ;  /* 0x00610000e730783b */ /* 0x020fe60000000200 */
[----:B------:R-:W-:Y:S05]  /*10e60*/  LEA.HI.X R2, R2, c[0x0][0x1fc], R3, 0x1, P0 ;  /* 0x00007f0002027a11 */ /* 0x000fea00000f0c03 */
[----:B------:R-:W1:Y:S08]  /*10e70*/  LDSM.16.M88.4 R16, [R224+0x3100] ;  /* 0x00310000e010783b */ /* 0x000e700000000200 */
[----:B------:R-:W-:Y:S08]  /*10e80*/  SHFL.IDX PT, R3, R0, RZ, 0x181f ;  /* 0x00181fff00037589 */ /* 0x000ff000000e0000 */
[----:B------:R-:W-:Y:S08]  /*10e90*/  SHFL.IDX PT, R20, R2, RZ, 0x181f ;  /* 0x00181fff02147589 */ /* 0x000ff000000e0000 */
[----:B------:R-:W1:Y:S08]  /*10ea0*/  LDSM.16.M88.4 R44, [R231+0x8100] ;  /* 0x00810000e72c783b */ /* 0x000e700000000200 */
[----:B------:R-:W-:Y:S01]  /*10eb0*/  SHFL.IDX PT, R31, R2, 0x1, 0x181f ;  /* 0x00381f00021f7f89 */ /* 0x000fe200000e0000 */
[-C--:B-1----:R-:W-:Y:S07]  /*10ec0*/  HMMA.16816.F32 R4, R48, R16.reuse, RZ ;  /* 0x000000103004723c */ /* 0x082fee00000018ff */
[----:B------:R-:W-:Y:S08]  /*10ed0*/  SHFL.IDX PT, R30, R2, 0x2, 0x181f ;  /* 0x00581f00021e7f89 */ /* 0x000ff000000e0000 */
[----:B------:R-:W-:Y:S08]  /*10ee0*/  LDSM.16.M88.4 R32, [R224+0x3900] ;  /* 0x00390000e020783b */ /* 0x000ff00000000200 */
[----:B------:R-:W-:Y:S01]  /*10ef0*/  LDSM.16.M88.4 R140, [R224+0x4100] ;  /* 0x00410000e08c783b */ /* 0x000fe20000000200 */
[C---:B------:R-:W-:Y:S07]  /*10f00*/  HMMA.16816.F32 R8, R44.reuse, R16, RZ ;  /* 0x000000102c08723c */ /* 0x040fee00000018ff */
[----:B------:R-:W-:Y:S01]  /*10f10*/  LDSM.16.M88.4 R192, [R233+0x6100] ;  /* 0x00610000e9c0783b */ /* 0x000fe20000000200 */
[-C--:B------:R-:W-:Y:S07]  /*10f20*/  HMMA.16816.F32 R12, R44, R18.reuse, RZ ;  /* 0x000000122c0c723c */ /* 0x080fee00000018ff */
[----:B------:R-:W-:Y:S01]  /*10f30*/  LDSM.16.M88.4 R196, [R235] ;  /* 0x00000000ebc4783b */ /* 0x000fe20000000200 */
[C---:B------:R-:W-:Y:S07]  /*10f40*/  HMMA.16816.F32 R16, R48.reuse, R18, RZ ;  /* 0x000000123010723c */ /* 0x040fee00000018ff */
[----:B------:R-:W-:Y:S08]  /*10f50*/  LDSM.16.M88.4 R200, [R233+0x8100] ;  /* 0x00810000e9c8783b */ /* 0x000ff00000000200 */
[----:B------:R-:W-:Y:S08]  /*10f60*/  LDSM.16.M88.4 R204, [R241] ;  /* 0x00000000f1cc783b */ /* 0x000ff00000000200 */
[----:B------:R-:W-:Y:S08]  /*10f70*/  LDSM.16.M88.4 R208, [R240] ;  /* 0x00000000f0d0783b */ /* 0x000ff00000000200 */
[----:B------:R-:W-:Y:S08]  /*10f80*/  SHFL.IDX PT, R26, R0, 0x1, 0x181f ;  /* 0x00381f00001a7f89 */ /* 0x000ff000000e0000 */
[----:B------:R-:W1:Y:S01]  /*10f90*/  SHFL.IDX PT, R0, R0, 0x2, 0x181f ;  /* 0x00581f0000007f89 */ /* 0x000e6200000e0000 */
[C---:B--2---:R-:W-:Y:S04]  /*10fa0*/  IADD3 R24, P1, R3.reuse, R249, RZ ;  /* 0x000000f903187210 */ /* 0x044fe80007f3e0ff */
[----:B---3--:R-:W-:Y:S02]  /*10fb0*/  IADD3.X R25, R20, R247, RZ, P1, !PT ;  /* 0x000000f714197210 */ /* 0x008fe40000ffe4ff */
[----:B-1----:R-:W-:Y:S02]  /*10fc0*/  IADD3 R36, P1, R0, R249, RZ ;  /* 0x000000f900247210 */ /* 0x002fe40007f3e0ff */
[----:B----4-:R-:W-:Y:S01]  /*10fd0*/  IADD3 R2, P0, R3, R248, RZ ;  /* 0x000000f803027210 */ /* 0x010fe20007f1e0ff */
[----:B------:R-:W-:Y:S01]  /*10fe0*/  @!PT LDS RZ, [RZ] ;  /* 0x00000000fffff984 */ /* 0x000fe20000000800 */
[----:B------:R1:W-:Y:S01]  /*10ff0*/  LDGSTS.E.BYPASS.LTC128B.128 [R38], [R24.64], !P6 ;  /* 0x0000000018267fae */ /* 0x0003e2000f101d54 */
[----:B------:R-:W-:Y:S02]  /*11000*/  IADD3.X R37, R30, R247, RZ, P1, !PT ;  /* 0x000000f71e257210 */ /* 0x000fe40000ffe4ff */
[----:B------:R-:W-:Y:S02]  /*11010*/  IADD3.X R3, R20, R246, RZ, P0, !PT ;  /* 0x000000f614037210 */ /* 0x000fe400007fe4ff */
[-C--:B------:R-:W-:Y:S01]  /*11020*/  HMMA.16816.F32 R20, R48, R32.reuse, RZ ;  /* 0x000000203014723c */ /* 0x080fe200000018ff */
[C---:B------:R-:W-:Y:S02]  /*11030*/  IADD3 R28, P0, R26.reuse, R249, RZ ;  /* 0x000000f91a1c7210 */ /* 0x040fe40007f1e0ff */
[----:B------:R2:W-:Y:S02]  /*11040*/  LDGSTS.E.BYPASS.LTC128B.128 [R38+0x1800], [R2.64], !P5 ;  /* 0x0180000002267fae */ /* 0x0005e4000e901d54 */
[C---:B------:R-:W-:Y:S06]  /*11050*/  IADD3.X R29, R31.reuse, R247, RZ, P0, !PT ;  /* 0x000000f71f1d7210 */ /* 0x040fec00007fe4ff */
[----:B------:R3:W-:Y:S01]  /*11060*/  LDGSTS.E.BYPASS.LTC128B.128 [R38+0x800], [R28.64], !P6 ;  /* 0x008000001c267fae */ /* 0x0007e2000f101d54 */
[----:B--2---:R-:W-:Y:S02]  /*11070*/  IADD3 R2, P2, R26, R248, RZ ;  /* 0x000000f81a027210 */ /* 0x004fe40007f5e0ff */
[C---:B-1----:R-:W-:Y:S02]  /*11080*/  HMMA.16816.F32 R24, R44.reuse, R32, RZ ;  /* 0x000000202c18723c */ /* 0x042fe400000018ff */
[----:B------:R-:W-:Y:S05]  /*11090*/  IADD3.X R3, R31, R246, RZ, P2, !PT ;  /* 0x000000f61f037210 */ /* 0x000fea00017fe4ff */
[----:B------:R1:W-:Y:S01]  /*110a0*/  LDGSTS.E.BYPASS.LTC128B.128 [R38+0x2000], [R2.64], !P5 ;  /* 0x0200000002267fae */ /* 0x0003e2000e901d54 */
[----:B------:R-:W-:Y:S04]  /*110b0*/  IADD3 R32, P0, R0, R248, RZ ;  /* 0x000000f800207210 */ /* 0x000fe80007f1e0ff */
[----:B------:R-:W-:Y:S02]  /*110c0*/  IADD3.X R33, R30, R246, RZ, P0, !PT ;  /* 0x000000f61e217210 */ /* 0x000fe400007fe4ff */
[-C--:B---3--:R-:W-:Y:S01]  /*110d0*/  HMMA.16816.F32 R28, R44, R34.reuse, RZ ;  /* 0x000000222c1c723c */ /* 0x088fe200000018ff */
[----:B------:R1:W-:Y:S01]  /*110e0*/  LDGSTS.E.BYPASS.LTC128B.128 [R38+0x1000], [R36.64], !P6 ;  /* 0x0100000024267fae */ /* 0x0003e2000f101d54 */
[----:B------:R-:W-:Y:S07]  /*110f0*/  PLOP3.LUT P0, PT, PT, PT, UP0, 0x80, 0x0 ;  /* 0x000000000000781c */ /* 0x000fee0003f0f008 */
[----:B------:R2:W-:Y:S08]  /*11100*/  LDGSTS.E.BYPASS.LTC128B.128 [R38+0x2800], [R32.64], !P5 ;  /* 0x0280000020267fae */ /* 0x0005f0000e901d54 */
[----:B------:R-:W-:Y:S08]  /*11110*/  LDSM.16.M88.4 R212, [R232+0x6100] ;  /* 0x00610000e8d4783b */ /* 0x000ff00000000200 */
[----:B------:R-:W0:Y:S08]  /*11120*/  LDGDEPBAR ;  /* 0x00000000000079af */ /* 0x000e300000000000 */
[----:B------:R-:W3:Y:S01]  /*11130*/  LDSM.16.M88.4 R216, [R230+0x3100] ;  /* 0x00310000e6d8783b */ /* 0x000ee20000000200 */
[C---:B--2---:R-:W-:Y:S07]  /*11140*/  HMMA.16816.F32 R32, R48.reuse, R34, RZ ;  /* 0x000000223020723c */ /* 0x044fee00000018ff */
[----:B------:R-:W2:Y:S01]  /*11150*/  LDSM.16.M88.4 R220, [R232+0x8100] ;  /* 0x00810000e8dc783b */ /* 0x000ea20000000200 */
[-C--:B-1----:R-:W-:Y:S08]  /*11160*/  HMMA.16816.F32 R36, R48, R140.reuse, RZ ;  /* 0x0000008c3024723c */ /* 0x082ff000000018ff */
        /* <DEDUP_REMOVED lines=8> */
[----:B------:R-:W4:Y:S07]  /*111f0*/  LDSM.16.M88.4 R196, [R230+0x4100] ;  /* 0x00410000e6c4783b */ /* 0x000f2e0000000200 */
        /* <DEDUP_REMOVED lines=8> */
[----:B------:R-:W-:Y:S07]  /*11280*/  LDSM.16.M88.4 R200, [R229] ;  /* 0x00000000e5c8783b */ /* 0x000fee0000000200 */
[----:B------:R-:W-:Y:S01]  /*11290*/  HMMA.16816.F32 R48, R192, R210, R48 ;  /* 0x000000d2c030723c */ /* 0x000fe20000001830 */
[----:B------:R-:W4:Y:S07]  /*112a0*/  LDSM.16.M88.4 R192, [R234+0x6100] ;  /* 0x00610000eac0783b */ /* 0x000f2e0000000200 */
[-C--:B---3--:R-:W-:Y:S01]  /*112b0*/  HMMA.16816.F32 R4, R212, R216.reuse, R4 ;  /* 0x000000d8d404723c */ /* 0x088fe20000001804 */
[----:B------:R-:W3:Y:S07]  /*112c0*/  LDSM.16.M88.4 R208, [R229+0x800] ;  /* 0x00080000e5d0783b */ /* 0x000eee0000000200 */
[C---:B--2---:R-:W-:Y:S08]  /*112d0*/  HMMA.16816.F32 R8, R220.reuse, R216, R8 ;  /* 0x000000d8dc08723c */ /* 0x044ff00000001808 */
[-C--:B------:R-:W-:Y:S08]  /*112e0*/  HMMA.16816.F32 R12, R220, R218.reuse, R12 ;  /* 0x000000dadc0c723c */ /* 0x080ff0000000180c */
[C---:B------:R-:W-:Y:S01]  /*112f0*/  HMMA.16816.F32 R16, R212.reuse, R218, R16 ;  /* 0x000000dad410723c */ /* 0x040fe20000001810 */
[----:B------:R-:W2:Y:S07]  /*11300*/  LDSM.16.M88.4 R216, [R229+0x1000] ;  /* 0x00100000e5d8783b */ /* 0x000eae0000000200 */
[-C--:B-1----:R-:W-:Y:S08]  /*11310*/  HMMA.16816.F32 R20, R212, R140.reuse, R20 ;  /* 0x0000008cd414723c */ /* 0x082ff00000001814 */
[C---:B------:R-:W-:Y:S08]  /*11320*/  HMMA.16816.F32 R24, R220.reuse, R140, R24 ;  /* 0x0000008cdc18723c */ /* 0x040ff00000001818 */
[-C--:B------:R-:W-:Y:S08]  /*11330*/  HMMA.16816.F32 R28, R220, R142.reuse, R28 ;  /* 0x0000008edc1c723c */ /* 0x080ff0000000181c */
[C---:B------:R-:W-:Y:S01]  /*11340*/  HMMA.16816.F32 R32, R212.reuse, R142, R32 ;  /* 0x0000008ed420723c */ /* 0x040fe20000001820 */
[----:B------:R-:W-:Y:S07]  /*11350*/  LDSM.16.M88.4 R140, [R231+0xa100] ;  /* 0x00a10000e78c783b */ /* 0x000fee0000000200 */
[-C--:B----4-:R-:W-:Y:S08]  /*11360*/  HMMA.16816.F32 R36, R212, R196.reuse, R36 ;  /* 0x000000c4d424723c */ /* 0x090ff00000001824 */
[C---:B------:R-:W-:Y:S08]  /*11370*/  HMMA.16816.F32 R40, R220.reuse, R196, R40 ;  /* 0x000000c4dc28723c */ /* 0x040ff00000001828 */
[-C--:B------:R-:W-:Y:S01]  /*11380*/  HMMA.16816.F32 R44, R220, R198.reuse, R44 ;  /* 0x000000c6dc2c723c */ /* 0x080fe2000000182c */
[----:B------:R-:W-:Y:S07]  /*11390*/  LDSM.16.M88.4 R220, [R238] ;  /* 0x00000000eedc783b */ /* 0x000fee0000000200 */
[----:B------:R-:W-:Y:S01]  /*113a0*/  HMMA.16816.F32 R48, R212, R198, R48 ;  /* 0x000000c6d430723c */ /* 0x000fe20000001830 */
[----:B------:R-:W1:Y:S07]  /*113b0*/  LDSM.16.M88.4 R196, [R224+0x4900] ;  /* 0x00490000e0c4783b */ /* 0x000e6e0000000200 */
[-C--:B------:R-:W-:Y:S01]  /*113c0*/  HMMA.16816.F32 R4, R192, R200.reuse, R4 ;  /* 0x000000c8c004723c */ /* 0x080fe20000001804 */
[----:B------:R-:W4:Y:S07]  /*113d0*/  LDSM.16.M88.4 R212, [R231+0xc100] ;  /* 0x00c10000e7d4783b */ /* 0x000f2e0000000200 */
[C---:B------:R-:W-:Y:S08]  /*113e0*/  HMMA.16816.F32 R8, R204.reuse, R200, R8 ;  /* 0x000000c8cc08723c */ /* 0x040ff00000001808 */
[-C--:B------:R-:W-:Y:S08]  /*113f0*/  HMMA.16816.F32 R12, R204, R202.reuse, R12 ;  /* 0x000000cacc0c723c */ /* 0x080ff0000000180c */
[C---:B------:R-:W-:Y:S01]  /*11400*/  HMMA.16816.F32 R16, R192.reuse, R202, R16 ;  /* 0x000000cac010723c */ /* 0x040fe20000001810 */
[----:B------:R-:W1:Y:S07]  /*11410*/  LDSM.16.M88.4 R200, [R224+0x5100] ;  /* 0x00510000e0c8783b */ /* 0x000e6e0000000200 */
[-C--:B---3--:R-:W-:Y:S08]  /*11420*/  HMMA.16816.F32 R20, R192, R208.reuse, R20 ;  /* 0x000000d0c014723c */ /* 0x088ff00000001814 */
[C---:B------:R-:W-:Y:S08]  /*11430*/  HMMA.16816.F32 R24, R204.reuse, R208, R24 ;  /* 0x000000d0cc18723c */ /* 0x040ff00000001818 */
[-C--:B------:R-:W-:Y:S08]  /*11440*/  HMMA.16816.F32 R28, R204, R210.reuse, R28 ;  /* 0x000000d2cc1c723c */ /* 0x080ff0000000181c */
[C---:B------:R-:W-:Y:S01]  /*11450*/  HMMA.16816.F32 R32, R192.reuse, R210, R32 ;  /* 0x000000d2c020723c */ /* 0x040fe20000001820 */
[----:B------:R-:W-:Y:S07]  /*11460*/  LDSM.16.M88.4 R208, [R239] ;  /* 0x00000000efd0783b */ /* 0x000fee0000000200 */
[-C--:B--2---:R-:W-:Y:S08]  /*11470*/  HMMA.16816.F32 R36, R192, R216.reuse, R36 ;  /* 0x000000d8c024723c */ /* 0x084ff00000001824 */
[C---:B------:R-:W-:Y:S08]  /*11480*/  HMMA.16816.F32 R40, R204.reuse, R216, R40 ;  /* 0x000000d8cc28723c */ /* 0x040ff00000001828 */
[-C--:B------:R-:W-:Y:S01]  /*11490*/  HMMA.16816.F32 R44, R204, R218.reuse, R44 ;  /* 0x000000dacc2c723c */ /* 0x080fe2000000182c */
[----:B------:R-:W2:Y:S07]  /*114a0*/  LDSM.16.M88.4 R204, [R224+0x5900] ;  /* 0x00590000e0cc783b */ /* 0x000eae0000000200 */
[----:B------:R-:W-:Y:S01]  /*114b0*/  HMMA.16816.F32 R48, R192, R218, R48 ;  /* 0x000000dac030723c */ /* 0x000fe20000001830 */
[----:B------:R-:W3:Y:S07]  /*114c0*/  LDSM.16.M88.4 R192, [R233+0xa100] ;  /* 0x00a10000e9c0783b */ /* 0x000eee0000000200 */
[-C--:B-1----:R-:W-:Y:S01]  /*114d0*/  HMMA.16816.F32 R4, R140, R196.reuse, R4 ;  /* 0x000000c48c04723c */ /* 0x082fe20000001804 */
[----:B------:R-:W1:Y:S07]  /*114e0*/  LDSM.16.M88.4 R216, [R233+0xc100] ;  /* 0x00c10000e9d8783b */ /* 0x000e6e0000000200 */
[C---:B----4-:R-:W-:Y:S08]  /*114f0*/  HMMA.16816.F32 R8, R212.reuse, R196, R8 ;  /* 0x000000c4d408723c */ /* 0x050ff00000001808 */
[-C--:B------:R-:W-:Y:S08]  /*11500*/  HMMA.16816.F32 R12, R212, R198.reuse, R12 ;  /* 0x000000c6d40c723c */ /* 0x080ff0000000180c */
[C---:B------:R-:W-:Y:S01]  /*11510*/  HMMA.16816.F32 R16, R140.reuse, R198, R16 ;  /* 0x000000c68c10723c */ /* 0x040fe20000001810 */
[----:B------:R-:W4:Y:S07]  /*11520*/  LDSM.16.M88.4 R196, [R237] ;  /* 0x00000000edc4783b */ /* 0x000f2e0000000200 */
[-C--:B------:R-:W-:Y:S08]  /*11530*/  HMMA.16816.F32 R20, R140, R200.reuse, R20 ;  /* 0x000000c88c14723c */ /* 0x080ff00000001814 */
[C---:B------:R-:W-:Y:S08]  /*11540*/  HMMA.16816.F32 R24, R212.reuse, R200, R24 ;  /* 0x000000c8d418723c */ /* 0x040ff00000001818 */
[-C--:B------:R-:W-:Y:S08]  /*11550*/  HMMA.16816.F32 R28, R212, R202.reuse, R28 ;  /* 0x000000cad41c723c */ /* 0x080ff0000000181c */
[C---:B------:R-:W-:Y:S01]  /*11560*/  HMMA.16816.F32 R32, R140.reuse, R202, R32 ;  /* 0x000000ca8c20723c */ /* 0x040fe20000001820 */
[----:B------:R-:W-:Y:S07]  /*11570*/  LDSM.16.M88.4 R200, [R230+0x4900] ;  /* 0x00490000e6c8783b */ /* 0x000fee0000000200 */
[-C--:B--2---:R-:W-:Y:S08]  /*11580*/  HMMA.16816.F32 R36, R140, R204.reuse, R36 ;  /* 0x000000cc8c24723c */ /* 0x084ff00000001824 */
[C---:B------:R-:W-:Y:S08]  /*11590*/  HMMA.16816.F32 R40, R212.reuse, R204, R40 ;  /* 0x000000ccd428723c */ /* 0x040ff00000001828 */
[-C--:B------:R-:W-:Y:S01]  /*115a0*/  HMMA.16816.F32 R44, R212, R206.reuse, R44 ;  /* 0x000000ced42c723c */ /* 0x080fe2000000182c */
[----:B------:R-:W-:Y:S07]  /*115b0*/  LDSM.16.M88.4 R212, [R230+0x5900] ;  /* 0x00590000e6d4783b */ /* 0x000fee0000000200 */
[----:B------:R-:W-:Y:S01]  /*115c0*/  HMMA.16816.F32 R48, R140, R206, R48 ;  /* 0x000000ce8c30723c */ /* 0x000fe20000001830 */
[----:B------:R-:W2:Y:S07]  /*115d0*/  LDSM.16.M88.4 R140, [R232+0xa100] ;  /* 0x00a10000e88c783b */ /* 0x000eae0000000200 */
[-C--:B---3--:R-:W-:Y:S01]  /*115e0*/  HMMA.16816.F32 R4, R192, R208.reuse, R4 ;  /* 0x000000d0c004723c */ /* 0x088fe20000001804 */
[----:B------:R-:W3:Y:S07]  /*115f0*/  LDSM.16.M88.4 R204, [R232+0xc100] ;  /* 0x00c10000e8cc783b */ /* 0x000eee0000000200 */
[C---:B-1----:R-:W-:Y:S08]  /*11600*/  HMMA.16816.F32 R8, R216.reuse, R208, R8 ;  /* 0x000000d0d808723c */ /* 0x042ff00000001808 */
[-C--:B------:R-:W-:Y:S08]  /*11610*/  HMMA.16816.F32 R12, R216, R210.reuse, R12 ;  /* 0x000000d2d80c723c */ /* 0x080ff0000000180c */
[C---:B------:R-:W-:Y:S01]  /*11620*/  HMMA.16816.F32 R16, R192.reuse, R210, R16 ;  /* 0x000000d2c010723c */ /* 0x040fe20000001810 */
[----:B------:R-:W1:Y:S07]  /*11630*/  LDSM.16.M88.4 R208, [R230+0x5100] ;  /* 0x00510000e6d0783b */ /* 0x000e6e0000000200 */
[-C--:B------:R-:W-:Y:S08]  /*11640*/  HMMA.16816.F32 R20, R192, R220.reuse, R20 ;  /* 0x000000dcc014723c */ /* 0x080ff00000001814 */
[C---:B------:R-:W-:Y:S08]  /*11650*/  HMMA.16816.F32 R24, R216.reuse, R220, R24 ;  /* 0x000000dcd818723c */ /* 0x040ff00000001818 */
[-C--:B------:R-:W-:Y:S08]  /*11660*/  HMMA.16816.F32 R28, R216, R222.reuse, R28 ;  /* 0x000000ded81c723c */ /* 0x080ff0000000181c */
[C---:B------:R-:W-:Y:S01]  /*11670*/  HMMA.16816.F32 R32, R192.reuse, R222, R32 ;  /* 0x000000dec020723c */ /* 0x040fe20000001820 */
[----:B------:R-:W-:Y:S07]  /*11680*/  LDSM.16.M88.4 R220, [R229+0x1800] ;  /* 0x00180000e5dc783b */ /* 0x000fee0000000200 */
[-C--:B----4-:R-:W-:Y:S08]  /*11690*/  HMMA.16816.F32 R36, R192, R196.reuse, R36 ;  /* 0x000000c4c024723c */ /* 0x090ff00000001824 */
[C---:B------:R-:W-:Y:S08]  /*116a0*/  HMMA.16816.F32 R40, R216.reuse, R196, R40 ;  /* 0x000000c4d828723c */ /* 0x040ff00000001828 */
[-C--:B------:R-:W-:Y:S01]  /*116b0*/  HMMA.16816.F32 R44, R216, R198.reuse, R44 ;  /* 0x000000c6d82c723c */ /* 0x080fe2000000182c */
[----:B------:R-:W4:Y:S07]  /*116c0*/  LDSM.16.M88.4 R216, [R234+0xa100] ;  /* 0x00a10000ead8783b */ /* 0x000f2e0000000200 */
[----:B------:R-:W-:Y:S01]  /*116d0*/  HMMA.16816.F32 R48, R192, R198, R48 ;  /* 0x000000c6c030723c */ /* 0x000fe20000001830 */
[----:B------:R-:W4:Y:S07]  /*116e0*/  LDSM.16.M88.4 R192, [R236+0xc100] ;  /* 0x00c10000ecc0783b */ /* 0x000f2e0000000200 */
[-C--:B--2---:R-:W-:Y:S08]  /*116f0*/  HMMA.16816.F32 R4, R140, R200.reuse, R4 ;  /* 0x000000c88c04723c */ /* 0x084ff00000001804 */
        /* <DEDUP_REMOVED lines=11> */
[-C--:B----4-:R-:W-:Y:S08]  /*117b0*/  HMMA.16816.F32 R4, R216, R220.reuse, R4 ;  /* 0x000000dcd804723c */ /* 0x090ff00000001804 */
        /* <DEDUP_REMOVED lines=29> */
[----:B------:R-:W2:Y:S01]  /*11990*/  MUFU.TANH R215, R14 ;  /* 0x0000000e00d77308 */ /* 0x000ea20000002400 */
[----:B-1----:R-:W1:Y:S01]  /*119a0*/  LDSM.16.M88.4 R8, [R229+0x2800] ;  /* 0x00280000e508783b */ /* 0x002e620000000200 */
[----:B------:R-:W-:Y:S04]  /*119b0*/  DEPBAR.LE SB0, 0x0 ;  /* 0x000080000000791a */ /* 0x000fe80000000000 */
[-C--:B----4-:R-:W-:Y:S04]  /*119c0*/  HMMA.16816.F32 R20, R216, R4.reuse, R20 ;  /* 0x00000004d814723c */ /* 0x090fe80000001814 */
[----:B------:R-:W4:Y:S01]  /*119d0*/  MUFU.TANH R214, R15 ;  /* 0x0000000f00d67308 */ /* 0x000f220000002400 */
[----:B------:R-:W-:Y:S03]  /*119e0*/  BAR.SYNC.DEFER_BLOCKING 0x0 ;  /* 0x0000000000007b1d */ /* 0x000fe60000010000 */
[C---:B------:R-:W-:Y:S06]  /*119f0*/  HMMA.16816.F32 R24, R192.reuse, R4, R24 ;  /* 0x00000004c018723c */ /* 0x040fec0000001818 */
[----:B------:R1:W1:Y:S02]  /*11a00*/  MUFU.TANH R143, R18 ;  /* 0x00000012008f7308 */ /* 0x0002640000002400 */
        /* <DEDUP_REMOVED lines=25> */
[----:B------:R2:W2:Y:S01]  /*11ba0*/  MUFU.TANH R199, R23 ;  /* 0x0000001700c77308 */ /* 0x0004a20000002400 */
[----:B------:R-:W-:Y:S02]  /*11bb0*/  FMUL.FTZ R42, R42, c[0x0][0x320] ;  /* 0x0000c8002a2a7a20 */ /* 0x000fe40000410000 */
[----:B------:R-:W-:Y:S02]  /*11bc0*/  FMUL.FTZ R43, R43, c[0x0][0x320] ;  /* 0x0000c8002b2b7a20 */ /* 0x000fe40000410000 */
[----:B------:R-:W-:Y:S02]  /*11bd0*/  FMUL.FTZ R46, R46, c[0x0][0x320] ;  /* 0x0000c8002e2e7a20 */ /* 0x000fe40000410000 */
[----:B------:R-:W-:Y:S03]  /*11be0*/  FMUL.FTZ R47, R47, c[0x0][0x320] ;  /* 0x0000c8002f2f7a20 */ /* 0x000fe60000410000 */
[----:B------:R3:W3:Y:S03]  /*11bf0*/  MUFU.TANH R205, R24 ;  /* 0x0000001800cd7308 */ /* 0x0006e60000002400 */
[----:B------:R-:W-:Y:S02]  /*11c00*/  FMUL.FTZ R14, R48, c[0x0][0x320] ;  /* 0x0000c800300e7a20 */ /* 0x000fe40000410000 */
[----:B-1----:R-:W-:Y:S02]  /*11c10*/  FMUL.FTZ R22, R45, c[0x0][0x320] ;  /* 0x0000c8002d167a20 */ /* 0x002fe40000410000 */
[----:B------:R-:W-:Y:S02]  /*11c20*/  FMUL.FTZ R13, R49, c[0x0][0x320] ;  /* 0x0000c800310d7a20 */ /* 0x000fe40000410000 */
[----:B------:R-:W-:Y:S01]  /*11c30*/  FMUL.FTZ R21, R50, c[0x0][0x320] ;  /* 0x0000c80032157a20 */ /* 0x000fe20000410000 */
[----:B------:R1:W1:Y:S01]  /*11c40*/  MUFU.TANH R208, R25 ;  /* 0x0000001900d07308 */ /* 0x0002620000002400 */
[----:B------:R-:W-:Y:S02]  /*11c50*/  FMUL.FTZ R20, R51, c[0x0][0x320] ;  /* 0x0000c80033147a20 */ /* 0x000fe40000410000 */
[----:B--2---:R-:W-:Y:S07]  /*11c60*/  FMUL.FTZ R23, R33, c[0x0][0x320] ;  /* 0x0000c80021177a20 */ /* 0x004fee0000410000 */
[----:B------:R2:W2:Y:S01]  /*11c70*/  MUFU.TANH R221, R26 ;  /* 0x0000001a00dd7308 */ /* 0x0004a20000002400 */
[----:B---3--:R-:W-:Y:S09]  /*11c80*/  FMUL.FTZ R24, R39, c[0x0][0x320] ;  /* 0x0000c80027187a20 */ /* 0x008ff20000410000 */
[----:B------:R3:W3:Y:S01]  /*11c90*/  MUFU.TANH R220, R27 ;  /* 0x0000001b00dc7308 */ /* 0x0006e20000002400 */
[----:B-1----:R-:W-:Y:S09]  /*11ca0*/  FMUL.FTZ R25, R32, c[0x0][0x320] ;  /* 0x0000c80020197a20 */ /* 0x002ff20000410000 */
[----:B------:R1:W1:Y:S01]  /*11cb0*/  MUFU.TANH R141, R28 ;  /* 0x0000001c008d7308 */ /* 0x0002620000002400 */
[----:B--2---:R-:W-:Y:S09]  /*11cc0*/  FMUL.FTZ R26, R38, c[0x0][0x320] ;  /* 0x0000c800261a7a20 */ /* 0x004ff20000410000 */
        /* <DEDUP_REMOVED lines=8> */
[----:B------:R3:W2:Y:S01]  /*11d50*/  MUFU.TANH R142, R19 ;  /* 0x00000013008e7308 */ /* 0x0006a20000002400 */
        /* <DEDUP_REMOVED lines=24> */
[----:B------:R-:W-:Y:S05]  /*11ee0*/  IMAD.MOV.U32 R242, RZ, RZ, RZ ;  /* 0x000000fffff27224 */ /* 0x000fea00078e00ff */
[----:B------:R-:W-:Y:S05]  /*11ef0*/  IMAD.U32 R2, RZ, RZ, UR4 ;  /* 0x00000004ff027e24 */ /* 0x000fea000f8e00ff */
        /* <DEDUP_REMOVED lines=25> */
[----:B------:R-:W-:Y:S04]  /*12090*/  SHFL.IDX PT, R6, R2, 0x1, 0x181f ;  /* 0x00381f0002067f89 */ /* 0x000fe800000e0000 */
[----:B------:R3:W-:Y:S04]  /*120a0*/  SHFL.IDX PT, R7, R2, 0x2, 0x181f ;  /* 0x00581f0002077f89 */ /* 0x0007e800000e0000 */
[----:B------:R-:W4:Y:S04]  /*120b0*/  SHFL.IDX PT, R5, R0, RZ, 0x181f ;  /* 0x00181fff00057589 */ /* 0x000f2800000e0000 */
[----:B------:R-:W5:Y:S04]  /*120c0*/  SHFL.IDX PT, R12, R0, 0x1, 0x181f ;  /* 0x00381f00000c7f89 */ /* 0x000f6800000e0000 */
[----:B------:R-:W1:Y:S01]  /*120d0*/  SHFL.IDX PT, R0, R0, 0x2, 0x181f ;  /* 0x00581f0000007f89 */ /* 0x000e6200000e0000 */
[CC--:B--2---:R-:W-:Y:S02]  /*120e0*/  IADD3 R10, P1, R4.reuse, R248.reuse, RZ ;  /* 0x000000f8040a7210 */ /* 0x0c4fe40007f3e0ff */
[----:B---3--:R-:W-:Y:S04]  /*120f0*/  IADD3 R2, P0, R4, R249, RZ ;  /* 0x000000f904027210 */ /* 0x008fe80007f1e0ff */
[C---:B----4-:R-:W-:Y:S01]  /*12100*/  IADD3.X R3, R5.reuse, R247, RZ, P0, !PT ;  /* 0x000000f705037210 */ /* 0x050fe200007fe4ff */
[--C-:B------:R-:W-:Y:S01]  /*12110*/  IMAD.X R11, R5, 0x1, R246.reuse, P1 ;  /* 0x00000001050b7824 */ /* 0x100fe200008e06f6 */
[CC--:B------:R-:W-:Y:S02]  /*12120*/  IADD3 R8, P0, R6.reuse, R249.reuse, RZ ;  /* 0x000000f906087210 */ /* 0x0c0fe40007f1e0ff */
[-C--:B------:R-:W-:Y:S01]  /*12130*/  IADD3 R6, P2, R6, R248.reuse, RZ ;  /* 0x000000f806067210 */ /* 0x080fe20007f5e0ff */
[----:B------:R2:W-:Y:S01]  /*12140*/  LDGSTS.E.BYPASS.LTC128B.128 [R252+0x3100], [R2.64], !P6 ;  /* 0x0310000002fc7fae */ /* 0x0005e2000f101d54 */
[C---:B------:R-:W-:Y:S01]  /*12150*/  IADD3 R4, P1, R7.reuse, R249, RZ ;  /* 0x000000f907047210 */ /* 0x040fe20007f3e0ff */
[----:B-----5:R-:W-:Y:S02]  /*12160*/  IMAD.X R9, R12, 0x1, R247, P0 ;  /* 0x000000010c097824 */ /* 0x020fe400000e06f7 */
[----:B------:R3:W-:Y:S01]  /*12170*/  LDGSTS.E.BYPASS.LTC128B.128 [R252+0x4900], [R10.64], !P5 ;  /* 0x049000000afc7fae */ /* 0x0007e2000e901d54 */
[----:B-1----:R-:W-:Y:S03]  /*12180*/  IADD3.X R5, R0, R247, RZ, P1, !PT ;  /* 0x000000f700057210 */ /* 0x002fe60000ffe4ff */
[----:B------:R3:W-:Y:S01]  /*12190*/  LDGSTS.E.BYPASS.LTC128B.128 [R252+0x3900], [R8.64], !P6 ;  /* 0x0390000008fc7fae */ /* 0x0007e2000f101d54 */
[----:B--2---:R-:W-:Y:S01]  /*121a0*/  IADD3 R2, P0, R7, R248, RZ ;  /* 0x000000f807027210 */ /* 0x004fe20007f1e0ff */
[--C-:B------:R-:W-:Y:S04]  /*121b0*/  IMAD.X R7, R12, 0x1, R246.reuse, P2 ;  /* 0x000000010c077824 */ /* 0x100fe800010e06f6 */
[----:B------:R-:W-:Y:S01]  /*121c0*/  IMAD.X R3, R0, 0x1, R246, P0 ;  /* 0x0000000100037824 */ /* 0x000fe200000e06f6 */
[----:B------:R3:W-:Y:S04]  /*121d0*/  LDGSTS.E.BYPASS.LTC128B.128 [R252+0x5100], [R6.64], !P5 ;  /* 0x0510000006fc7fae */ /* 0x0007e8000e901d54 */
[----:B------:R3:W-:Y:S04]  /*121e0*/  LDGSTS.E.BYPASS.LTC128B.128 [R252+0x4100], [R4.64], !P6 ;  /* 0x0410000004fc7fae */ /* 0x0007e8000f101d54 */
[----:B------:R3:W-:Y:S02]  /*121f0*/  LDGSTS.E.BYPASS.LTC128B.128 [R252+0x5900], [R2.64], !P5 ;  /* 0x0590000002fc7fae */ /* 0x0007e4000e901d54 */
.L_x_638:
[----:B--234-:R-:W2:Y:S01]  /*12200*/  LDL R3, [R1+0x30] ;  /* 0x0000300001037983 */ /* 0x01cea20000100800 */
[----:B------:R-:W-:Y:S01]  /*12210*/  UISETP.NE.AND UP1, UPT, UR13, URZ, UPT ;  /* 0x0000003f0d00728c */ /* 0x000fe2000bf25270 */
[----:B------:R-:W-:Y:S01]  /*12220*/  IMAD.U32 R6, RZ, RZ, UR9 ;  /* 0x00000009ff067e24 */ /* 0x000fe2000f8e00ff */
[----:B------:R-:W-:Y:S01]  /*12230*/  UIMAD UR28, UR24, -0x30, URZ ;  /* 0xffffffd0181c78a4 */ /* 0x000fe2000f8e023f */
[----:B------:R-:W3:Y:S01]  /*12240*/  LDL R2, [R1+0x1c] ;  /* 0x00001c0001027983 */ /* 0x000ee20000100800 */
[----:B------:R-:W-:Y:S02]  /*12250*/  UISETP.NE.AND UP0, UPT, UR12, URZ, UPT ;  /* 0x0000003f0c00728c */ /* 0x000fe4000bf05270 */
[----:B------:R-:W-:Y:S01]  /*12260*/  PLOP3.LUT P1, PT, PT, PT, UP1, 0x80, 0x0 ;  /* 0x000000000000781c */ /* 0x000fe20003f2f018 */
[----:B------:R-:W0:Y:S01]  /*12270*/  LDGDEPBAR ;  /* 0x00000000000079af */ /* 0x000e220000000000 */
[----:B------:R-:W-:Y:S02]  /*12280*/  PLOP3.LUT P0, PT, PT, PT, UP1, 0x80, 0x0 ;  /* 0x000000000000781c */ /* 0x000fe40003f0f018 */
[C---:B---3--:R-:W-:Y:S09]  /*12290*/  IADD3 R7, -R2.reuse, UR28, RZ ;  /* 0x0000001c02077c10 */ /* 0x048ff2000fffe1ff */
[----:B--2---:R-:W-:Y:S04]  /*122a0*/  @P1 IMAD.HI.U32 R0, R3, c[0x0][0x2c8], RZ ;  /* 0x0000b20003001a27 */ /* 0x004fe800078e00ff */
[----:B------:R-:W-:Y:S01]  /*122b0*/  IMAD.MOV.U32 R4, RZ, RZ, R3 ;  /* 0x000000ffff047224 */ /* 0x000fe200078e0003 */
[----:B------:R-:W-:Y:S01]  /*122c0*/  @P0 SHF.R.U32.HI R4, RZ, c[0x0][0x2cc], R0 ;  /* 0x0000b300ff040a19 */ /* 0x000fe20000011600 */
[----:B------:R-:W-:Y:S01]  /*122d0*/  IMAD.U32 R0, RZ, RZ, UR28 ;  /* 0x0000001cff007e24 */ /* 0x000fe2000f8e00ff */
[----:B------:R-:W-:Y:S03]  /*122e0*/  PLOP3.LUT P0, PT, PT, PT, UP0, 0x40, 0x0 ;  /* 0x000000000000781c */ /* 0x000fe60003f0e808 */
[----:B------:R-:W2:Y:S01]  /*122f0*/  SHFL.IDX PT, R3, R4, RZ, 0x1c1f ;  /* 0x001c1fff04037589 */ /* 0x000ea200000e0000 */
[----:B------:R-:W-:Y:S04]  /*12300*/  IADD3 R0, -R2, 0x1, R0 ;  /* 0x0000000102007810 */ /* 0x000fe80007ffe100 */
[----:B------:R-:W-:Y:S04]  /*12310*/  IADD3 R6, R0, -c[0x0][0x168], R6 ;  /* 0x80005a0000067a10 */ /* 0x000fe80007ffe006 */
        /* <DEDUP_REMOVED lines=20> */
.L_x_641:
[----:B------:R-:W-:Y:S04]  /*12460*/  MOV R8, c[0x0][0x32c] ;  /* 0x0000cb0000087a02 */ /* 0x000fe80000000f00 */
[----:B------:R-:W-:Y:S11]  /*12470*/  ISETP.NE.AND P0, PT, R8, 0x1, PT ;  /* 0x000000010800780c */ /* 0x000ff60003f05270 */
[----:B------:R-:W-:Y:S02]  /*12480*/  @!UPT UIADD3 URZ, URZ, URZ, URZ ;  /* 0x0000003f3f3ff290 */ /* 0x000fe4000fffe03f */
[----:B------:R-:W-:Y:S05]  /*12490*/  @P0 IMAD.HI.U32 R8, R3, c[0x0][0x330], RZ ;  /* 0x0000cc0003080a27 */ /* 0x000fea00078e00ff */
[----:B------:R-:W-:Y:S02]  /*124a0*/  @P0 SHF.R.U32.HI R3, RZ, c[0x0][0x334], R8 ;  /* 0x0000cd00ff030a19 */ /* 0x000fe40000011608 */
.L_x_642:
[----:B------:R-:W-:Y:S05]  /*124b0*/  BSYNC B0 ;  /* 0x0000000000007941 */ /* 0x000fea0003800000 */
.L_x_640:
[----:B------:R-:W-:Y:S05]  /*124c0*/  IMAD R3, R3, c[0x0][0x32c], R7 ;  /* 0x0000cb0003037a24 */ /* 0x000fea00078e0207 */
[----:B------:R-:W-:Y:S02]  /*124d0*/  IADD3 R8, R3, c[0x0][0x32c], RZ ;  /* 0x0000cb0003087a10 */ /* 0x000fe40007ffe0ff */
[----:B------:R-:W-:Y:S02]  /*124e0*/  IMNMX R0, R0, R3, !PT ;  /* 0x0000000300007217 */ /* 0x000fe40007800200 */
[----:B------:R-:W-:Y:S02]  /*124f0*/  IMNMX R2, R2, R8, PT ;  /* 0x0000000802027217 */ /* 0x000fe40003800200 */
.L_x_639:
[----:B------:R-:W-:Y:S01]  /*12500*/  UISETP.GE.AND UP2, UPT, UR28, 0x1, UPT ;  /* 0x000000011c00788c */ /* 0x000fe2000bf46270 */
[----:B------:R-:W2:Y:S01]  /*12510*/  SHFL.IDX PT, R3, R4, 0x1, 0x1c1f ;  /* 0x003c1f0004037f89 */ /* 0x000ea200000e0000 */
        /* <DEDUP_REMOVED lines=43> */
[----:B-1----:R-:W-:Y:S02]  /*127d0*/  FSEL R201, R25, -INF , !P0 ;  /* 0xff80000019c97808 */ /* 0x002fe40004000000 */
        /* <DEDUP_REMOVED lines=20> */
[--C-:B--2---:R-:W-:Y:S01]  /*12920*/  IMAD.IADD R0, R6, 0x1, R3.reuse ;  /* 0x0000000106007824 */ /* 0x104fe200078e0203 */
        /* <DEDUP_REMOVED lines=21> */
.L_x_645:
[----:B------:R-:W-:Y:S04]  /*12a80*/  MOV R8, 0x1 ;  /* 0x0000000100087802 */ /* 0x000fe80000000f00 */
[----:B------:R-:W-:Y:S11]  /*12a90*/  ISETP.NE.AND P0, PT, R8, c[0x0][0x32c], PT ;  /* 0x0000cb0008007a0c */ /* 0x000ff60003f05270 */
[----:B------:R-:W-:Y:S02]  /*12aa0*/  @!UPT UIADD3 URZ, URZ, URZ, URZ ;  /* 0x0000003f3f3ff290 */ /* 0x000fe4000fffe03f */
[----:B------:R-:W-:Y:S05]  /*12ab0*/  @P0 IMAD.HI.U32 R8, R3, c[0x0][0x330], RZ ;  /* 0x0000cc0003080a27 */ /* 0x000fea00078e00ff */
[----:B------:R-:W-:Y:S02]  /*12ac0*/  @P0 SHF.R.U32.HI R3, RZ, c[0x0][0x334], R8 ;  /* 0x0000cd00ff030a19 */ /* 0x000fe40000011608 */
.L_x_646:
[----:B------:R-:W-:Y:S05]  /*12ad0*/  BSYNC B0 ;  /* 0x0000000000007941 */ /* 0x000fea0003800000 */
.L_x_644:
[----:B------:R-:W-:Y:S05]  /*12ae0*/  IMAD R3, R3, c[0x0][0x32c], R7 ;  /* 0x0000cb0003037a24 */ /* 0x000fea00078e0207 */
[----:B------:R-:W-:Y:S02]  /*12af0*/  IADD3 R8, R3, c[0x0][0x32c], RZ ;  /* 0x0000cb0003087a10 */ /* 0x000fe40007ffe0ff */
[----:B------:R-:W-:Y:S02]  /*12b00*/  IMNMX R0, R0, R3, !PT ;  /* 0x0000000300007217 */ /* 0x000fe40007800200 */
[----:B------:R-:W-:Y:S02]  /*12b10*/  IMNMX R2, R2, R8, PT ;  /* 0x0000000802027217 */ /* 0x000fe40003800200 */
.L_x_643:
        /* <DEDUP_REMOVED lines=86> */
.L_x_649:
[----:B------:R-:W-:Y:S04]  /*13080*/  MOV R8, c[0x0][0x32c] ;  /* 0x0000cb0000087a02 */ /* 0x000fe80000000f00 */
[----:B------:R-:W-:Y:S11]  /*13090*/  ISETP.NE.AND P0, PT, R8, 0x1, PT ;  /* 0x000000010800780c */ /* 0x000ff60003f05270 */
[----:B------:R-:W-:Y:S02]  /*130a0*/  @!UPT UIADD3 URZ, URZ, URZ, URZ ;  /* 0x0000003f3f3ff290 */ /* 0x000fe4000fffe03f */
[----:B------:R-:W-:Y:S05]  /*130b0*/  @P0 IMAD.HI.U32 R8, R3, c[0x0][0x330], RZ ;  /* 0x0000cc0003080a27 */ /* 0x000fea00078e00ff */
[----:B------:R-:W-:Y:S02]  /*130c0*/  @P0 SHF.R.U32.HI R3, RZ, c[0x0][0x334], R8 ;  /* 0x0000cd00ff030a19 */ /* 0x000fe40000011608 */
.L_x_650:
[----:B------:R-:W-:Y:S05]  /*130d0*/  BSYNC B0 ;  /* 0x0000000000007941 */ /* 0x000fea0003800000 */
.L_x_648:
[----:B------:R-:W-:Y:S05]  /*130e0*/  IMAD R3, R3, c[0x0][0x32c], R7 ;  /* 0x0000cb0003037a24 */ /* 0x000fea00078e0207 */
[----:B------:R-:W-:Y:S02]  /*130f0*/  IADD3 R8, R3, c[0x0][0x32c], RZ ;  /* 0x0000cb0003087a10 */ /* 0x000fe40007ffe0ff */
[----:B------:R-:W-:Y:S02]  /*13100*/  IMNMX R0, R0, R3, !PT ;  /* 0x0000000300007217 */ /* 0x000fe40007800200 */
[----:B------:R-:W-:Y:S02]  /*13110*/  IMNMX R2, R2, R8, PT ;  /* 0x0000000802027217 */ /* 0x000fe40003800200 */
.L_x_647:
        /* <DEDUP_REMOVED lines=86> */
.L_x_653:
[----:B------:R-:W-:Y:S04]  /*13680*/  MOV R4, c[0x0][0x32c] ;  /* 0x0000cb0000047a02 */ /* 0x000fe80000000f00 */
[----:B------:R-:W-:Y:S11]  /*13690*/  ISETP.NE.AND P0, PT, R4, 0x1, PT ;  /* 0x000000010400780c */ /* 0x000ff60003f05270 */
[----:B------:R-:W-:Y:S02]  /*136a0*/  @!UPT UIADD3 URZ, URZ, URZ, URZ ;  /* 0x0000003f3f3ff290 */ /* 0x000fe4000fffe03f */
[----:B------:R-:W-:Y:S05]  /*136b0*/  @P0 IMAD.HI.U32 R4, R3, c[0x0][0x330], RZ ;  /* 0x0000cc0003040a27 */ /* 0x000fea00078e00ff */
[----:B------:R-:W-:Y:S02]  /*136c0*/  @P0 SHF.R.U32.HI R3, RZ, c[0x0][0x334], R4 ;  /* 0x0000cd00ff030a19 */ /* 0x000fe40000011604 */
.L_x_654:
[----:B------:R-:W-:Y:S05]  /*136d0*/  BSYNC B0 ;  /* 0x0000000000007941 */ /* 0x000fea0003800000 */
.L_x_652:
[----:B------:R-:W-:Y:S05]  /*136e0*/  IMAD R7, R3, c[0x0][0x32c], R7 ;  /* 0x0000cb0003077a24 */ /* 0x000fea00078e0207 */
[----:B------:R-:W-:Y:S02]  /*136f0*/  IADD3 R3, R7, c[0x0][0x32c], RZ ;  /* 0x0000cb0007037a10 */ /* 0x000fe40007ffe0ff */
[----:B------:R-:W-:Y:S02]  /*13700*/  IMNMX R0, R0, R7, !PT ;  /* 0x0000000700007217 */ /* 0x000fe40007800200 */
[----:B------:R-:W-:Y:S02]  /*13710*/  IMNMX R2, R2, R3, PT ;  /* 0x0000000302027217 */ /* 0x000fe40003800200 */
.L_x_651:
        /* <DEDUP_REMOVED lines=22> */
[----:B------:R-:W-:Y:S01]  /*13880*/  PLOP3.LUT P0, PT, PT, PT, UP4, 0x40, 0x0 ;  /* 0x000000000000781c */ /* 0x000fe20003f0e848 */
[----:B------:R-:W-:Y:S01]  /*13890*/  UISETP.NE.AND UP4, UPT, UR28, URZ, UPT ;  /* 0x0000003f1c00728c */ /* 0x000fe2000bf85270 */
[----:B------:R-:W-:Y:S02]  /*138a0*/  FMNMX.FTZ R137, R201, R137, !PT ;  /* 0x00000089c9897209 */ /* 0x000fe40007810000 */
[----:B------:R-:W-:Y:S02]  /*138b0*/  FMNMX.FTZ R3, R199, R3, !PT ;  /* 0x00000003c7037209 */ /* 0x000fe40007810000 */
[----:B------:R-:W-:Y:S02]  /*138c0*/  FMNMX.FTZ R137, R204, R137, !PT ;  /* 0x00000089cc897209 */ /* 0x000fe40007810000 */
[----:B------:R-:W-:Y:S02]  /*138d0*/  ISETP.GT.AND P0, PT, R0, RZ, P0 ;  /* 0x000000ff0000720c */ /* 0x000fe40000704270 */
[----:B------:R-:W-:Y:S01]  /*138e0*/  PLOP3.LUT P2, PT, PT, PT, UP3, 0x40, 0x0 ;  /* 0x000000000000781c */ /* 0x000fe20003f4e838 */
[----:B------:R-:W-:Y:S01]  /*138f0*/  UISETP.NE.AND UP3, UPT, UR27, URZ, UPT ;  /* 0x0000003f1b00728c */ /* 0x000fe2000bf65270 */
[----:B------:R-:W-:Y:S02]  /*13900*/  ISETP.LT.OR P0, PT, R2, 0x1, P0 ;  /* 0x000000010200780c */ /* 0x000fe40000701670 */
[----:B------:R-:W-:Y:S02]  /*13910*/  FMNMX.FTZ R137, R223, R137, !PT ;  /* 0x00000089df897209 */ /* 0x000fe40007810000 */
[----:B------:R-:W-:Y:S02]  /*13920*/  FMNMX.FTZ R3, R203, R3, !PT ;  /* 0x00000003cb037209 */ /* 0x000fe40007810000 */
[----:B------:R-:W-:Y:S02]  /*13930*/  ISETP.GT.AND P2, PT, R0, 0x1, P2 ;  /* 0x000000010000780c */ /* 0x000fe40001744270 */
[----:B------:R-:W-:Y:S02]  /*13940*/  FSEL R5, R245, -INF , !P0 ;  /* 0xff800000f5057808 */ /* 0x000fe40004000000 */
[----:B------:R-:W-:Y:S02]  /*13950*/  MOV R245, R33 ;  /* 0x0000002100f57202 */ /* 0x000fe40000000f00 */
[----:B------:R-:W-:Y:S02]  /*13960*/  FMNMX.FTZ R137, R246, R137, !PT ;  /* 0x00000089f6897209 */ /* 0x000fe40007810000 */
[----:B------:R-:W-:Y:S02]  /*13970*/  ISETP.LT.OR P2, PT, R2, 0x2, P2 ;  /* 0x000000020200780c */ /* 0x000fe40001741670 */
[----:B------:R-:W-:Y:S02]  /*13980*/  FMNMX.FTZ R3, R207, R3, !PT ;  /* 0x00000003cf037209 */ /* 0x000fe40007810000 */
[----:B------:R-:W-:Y:S02]  /*13990*/  FSEL R7, R244, -INF , !P2 ;  /* 0xff800000f4077808 */ /* 0x000fe40005000000 */
[----:B------:R-:W-:Y:S02]  /*139a0*/  MOV R244, R32 ;  /* 0x0000002000f47202 */ /* 0x000fe40000000f00 */
[----:B------:R-:W-:Y:S02]  /*139b0*/  FMNMX.FTZ R137, R245, R137, !PT ;  /* 0x00000089f5897209 */ /* 0x000fe40007810000 */
[----:B------:R-:W-:Y:S02]  /*139c0*/  FMNMX.FTZ R3, R218, R3, !PT ;  /* 0x00000003da037209 */ /* 0x000fe40007810000 */
[----:B------:R-:W-:Y:S02]  /*139d0*/  FMNMX.FTZ R137, R244, R137, !PT ;  /* 0x00000089f4897209 */ /* 0x000fe40007810000 */
[----:B------:R-:W-:Y:S02]  /*139e0*/  FMNMX.FTZ R3, R222, R3, !PT ;  /* 0x00000003de037209 */ /* 0x000fe40007810000 */
[----:B------:R-:W-:Y:S01]  /*139f0*/  PLOP3.LUT P1, PT, PT, PT, UP2, 0x40, 0x0 ;  /* 0x000000000000781c */ /* 0x000fe20003f2e828 */
[----:B------:R-:W1:Y:S01]  /*13a00*/  SHFL.BFLY PT, R6, R137, 0x2, 0x1f ;  /* 0x0c401f0089067f89 */ /* 0x000e6200000e0000 */
[----:B------:R-:W-:Y:S01]  /*13a10*/  FMNMX.FTZ R3, R250, R3, !PT ;  /* 0x00000003fa037209 */ /* 0x000fe20007810000 */
[----:B------:R-:W-:Y:S01]  /*13a20*/  UISETP.NE.AND UP2, UPT, UR26, URZ, UPT ;  /* 0x0000003f1a00728c */ /* 0x000fe2000bf45270 */
[----:B------:R-:W-:Y:S01]  /*13a30*/  PLOP3.LUT P0, PT, PT, PT, UP1, 0x40, 0x0 ;  /* 0x000000000000781c */ /* 0x000fe20003f0e818 */
[----:B------:R-:W-:Y:S01]  /*13a40*/  UISETP.NE.AND UP1, UPT, UR25, URZ, UPT ;  /* 0x0000003f1900728c */ /* 0x000fe2000bf25270 */
[----:B------:R-:W-:Y:S02]  /*13a50*/  FMNMX.FTZ R3, R51, R3, !PT ;  /* 0x0000000333037209 */ /* 0x000fe40007810000 */
[C---:B------:R-:W-:Y:S02]  /*13a60*/  ISETP.GT.AND P1, PT, R0.reuse, 0x8, P1 ;  /* 0x000000080000780c */ /* 0x040fe40000f24270 */
[----:B------:R-:W-:Y:S01]  /*13a70*/  ISETP.GT.AND P0, PT, R0, 0x9, P0 ;  /* 0x000000090000780c */ /* 0x000fe20000704270 */
[----:B------:R-:W2:Y:S01]  /*13a80*/  SHFL.BFLY PT, R20, R3, 0x2, 0x1f ;  /* 0x0c401f0003147f89 */ /* 0x000ea200000e0000 */
[C---:B------:R-:W-:Y:S02]  /*13a90*/  ISETP.LT.OR P1, PT, R2.reuse, 0x9, P1 ;  /* 0x000000090200780c */ /* 0x040fe40000f21670 */
[----:B------:R-:W-:Y:S02]  /*13aa0*/  ISETP.LT.OR P0, PT, R2, 0xa, P0 ;  /* 0x0000000a0200780c */ /* 0x000fe40000701670 */
[----:B------:R-:W-:Y:S02]  /*13ab0*/  FSEL R24, R215, -INF , !P1 ;  /* 0xff800000d7187808 */ /* 0x000fe40004800000 */
[----:B------:R-:W-:Y:S02]  /*13ac0*/  FSEL R25, R214, -INF , !P0 ;  /* 0xff800000d6197808 */ /* 0x000fe40004000000 */
[----:B------:R-:W-:Y:S02]  /*13ad0*/  PLOP3.LUT P1, PT, PT, PT, UP6, 0x40, 0x0 ;  /* 0x000000000000781c */ /* 0x000fe40003f2e868 */
[----:B------:R-:W-:Y:S02]  /*13ae0*/  PLOP3.LUT P0, PT, PT, PT, UP5, 0x40, 0x0 ;  /* 0x000000000000781c */ /* 0x000fe40003f0e858 */
[C---:B------:R-:W-:Y:S02]  /*13af0*/  ISETP.GT.AND P1, PT, R0.reuse, 0x11, P1 ;  /* 0x000000110000780c */ /* 0x040fe40000f24270 */
[----:B------:R-:W-:Y:S02]  /*13b00*/  ISETP.GT.AND P0, PT, R0, 0x18, P0 ;  /* 0x000000180000780c */ /* 0x000fe40000704270 */
[----:B------:R-:W-:Y:S02]  /*13b10*/  FMNMX.FTZ R4, R8, R138, !PT ;  /* 0x0000008a08047209 */ /* 0x000fe40007810000 */
[C---:B------:R-:W-:Y:S02]  /*13b20*/  ISETP.LT.OR P1, PT, R2.reuse, 0x12, P1 ;  /* 0x000000120200780c */ /* 0x040fe40000f21670 */
[----:B------:R-:W-:Y:S02]  /*13b30*/  ISETP.LT.OR P0, PT, R2, 0x19, P0 ;  /* 0x000000190200780c */ /* 0x000fe40000701670 */
[----:B------:R-:W-:Y:S01]  /*13b40*/  PLOP3.LUT P2, PT, PT, PT, UP0, 0x40, 0x0 ;  /* 0x000000000000781c */ /* 0x000fe20003f4e808 */
[----:B------:R-:W-:Y:S01]  /*13b50*/  UISETP.NE.AND UP0, UPT, UR5, URZ, UPT ;  /* 0x0000003f0500728c */ /* 0x000fe2000bf05270 */
[----:B-1----:R-:W-:Y:S02]  /*13b60*/  FMNMX.FTZ R137, R137, R6, !PT ;  /* 0x0000000689897209 */ /* 0x002fe40007810000 */
[----:B--2---:R-:W-:Y:S02]  /*13b70*/  FMNMX.FTZ R3, R3, R20, !PT ;  /* 0x0000001403037209 */ /* 0x004fe40007810000 */
[----:B------:R-:W-:Y:S01]  /*13b80*/  FMNMX.FTZ R4, R12, R4, !PT ;  /* 0x000000040c047209 */ /* 0x000fe20007810000 */
[----:B------:R-:W1:Y:S01]  /*13b90*/  SHFL.BFLY PT, R6, R137, 0x1, 0x1f ;  /* 0x0c201f0089067f89 */ /* 0x000e6200000e0000 */
[----:B------:R-:W-:Y:S02]  /*13ba0*/  FSEL R202, R220, -INF , !P1 ;  /* 0xff800000dcca7808 */ /* 0x000fe40004800000 */
[----:B------:R-:W-:Y:S02]  /*13bb0*/  FSEL R206, R213, -INF , !P0 ;  /* 0xff800000d5ce7808 */ /* 0x000fe40004000000 */
[----:B------:R-:W-:Y:S02]  /*13bc0*/  ISETP.GT.AND P2, PT, R0, 0x10, P2 ;  /* 0x000000100000780c */ /* 0x000fe40001744270 */
[----:B------:R-:W-:Y:S01]  /*13bd0*/  PLOP3.LUT P1, PT, PT, PT, UP4, 0x40, 0x0 ;  /* 0x000000000000781c */ /* 0x000fe20003f2e848 */
[----:B------:R-:W2:Y:S01]  /*13be0*/  SHFL.BFLY PT, R136, R3, 0x1, 0x1f ;  /* 0x0c201f0003887f89 */ /* 0x000ea200000e0000 */
[----:B------:R-:W-:Y:S02]  /*13bf0*/  PLOP3.LUT P0, PT, PT, PT, UP3, 0x40, 0x0 ;  /* 0x000000000000781c */ /* 0x000fe40003f0e838 */
[----:B------:R-:W-:Y:S02]  /*13c00*/  FMNMX.FTZ R4, R11, R4, !PT ;  /* 0x000000040b047209 */ /* 0x000fe40007810000 */
[----:B------:R-:W-:Y:S02]  /*13c10*/  ISETP.LT.OR P2, PT, R2, 0x11, P2 ;  /* 0x000000110200780c */ /* 0x000fe40001741670 */
[C---:B------:R-:W-:Y:S02]  /*13c20*/  ISETP.GT.AND P1, PT, R0.reuse, 0x19, P1 ;  /* 0x000000190000780c */ /* 0x040fe40000f24270 */
[----:B------:R-:W-:Y:S02]  /*13c30*/  ISETP.GT.AND P0, PT, R0, 0x20, P0 ;  /* 0x000000200000780c */ /* 0x000fe40000704270 */
[----:B------:R-:W-:Y:S02]  /*13c40*/  FMNMX.FTZ R4, R14, R4, !PT ;  /* 0x000000040e047209 */ /* 0x000fe40007810000 */
[----:B------:R-:W-:Y:S02]  /*13c50*/  FSEL R200, R221, -INF , !P2 ;  /* 0xff800000ddc87808 */ /* 0x000fe40005000000 */
[C---:B------:R-:W-:Y:S02]  /*13c60*/  ISETP.LT.OR P1, PT, R2.reuse, 0x1a, P1 ;  /* 0x0000001a0200780c */ /* 0x040fe40000f21670 */
[----:B-1----:R-:W-:Y:S02]  /*13c70*/  FMNMX.FTZ R137, R137, R6, !PT ;  /* 0x0000000689897209 */ /* 0x002fe40007810000 */
[----:B------:R-:W-:Y:S02]  /*13c80*/  FMNMX.FTZ R6, R5, R139, !PT ;  /* 0x0000008b05067209 */ /* 0x000fe40007810000 */
[----:B------:R-:W-:Y:S01]  /*13c90*/  ISETP.LT.OR P0, PT, R2, 0x21, P0 ;  /* 0x000000210200780c */ /* 0x000fe20000701670 */
[----:B------:R-:W-:Y:S01]  /*13ca0*/  FMUL.FTZ R141, R137, c[0x0][0x2d0] ;  /* 0x0000b400898d7a20 */ /* 0x000fe20000410000 */
[----:B------:R-:W-:Y:S02]  /*13cb0*/  FMNMX.FTZ R6, R7, R6, !PT ;  /* 0x0000000607067209 */ /* 0x000fe40007810000 */
[----:B--2---:R-:W-:Y:S02]  /*13cc0*/  FMNMX.FTZ R136, R3, R136, !PT ;  /* 0x0000008803887209 */ /* 0x004fe40007810000 */
[----:B------:R-:W-:Y:S02]  /*13cd0*/  FMNMX.FTZ R3, R24, R6, !PT ;  /* 0x0000000618037209 */ /* 0x000fe40007810000 */
[----:B------:R-:W-:Y:S01]  /*13ce0*/  FMNMX.FTZ R4, R205, R4, !PT ;  /* 0x00000004cd047209 */ /* 0x000fe20007810000 */
[----:B------:R-:W-:Y:S01]  /*13cf0*/  FMUL.FTZ R142, R136, c[0x0][0x2d0] ;  /* 0x0000b400888e7a20 */ /* 0x000fe20000410000 */
[----:B------:R-:W-:Y:S02]  /*13d00*/  FMNMX.FTZ R3, R25, R3, !PT ;  /* 0x0000000319037209 */ /* 0x000fe40007810000 */
[----:B------:R-:W-:Y:S02]  /*13d10*/  FSEL R209, R212, -INF , !P1 ;  /* 0xff800000d4d17808 */ /* 0x000fe40004800000 */
[----:B------:R-:W-:Y:S02]  /*13d20*/  FSEL R212, R42, -INF , !P0 ;  /* 0xff8000002ad47808 */ /* 0x000fe40004000000 */
[----:B------:R-:W-:Y:S02]  /*13d30*/  FMNMX.FTZ R3, R200, R3, !PT ;  /* 0x00000003c8037209 */ /* 0x000fe40007810000 */
[----:B------:R-:W-:Y:S02]  /*13d40*/  PLOP3.LUT P0, PT, PT, PT, UP1, 0x40, 0x0 ;  /* 0x000000000000781c */ /* 0x000fe40003f0e818 */
[----:B------:R-:W-:Y:S02]  /*13d50*/  FMNMX.FTZ R4, R208, R4, !PT ;  /* 0x00000004d0047209 */ /* 0x000fe40007810000 */
[----:B------:R-:W-:Y:S02]  /*13d60*/  ISETP.GT.AND P0, PT, R0, 0x28, P0 ;  /* 0x000000280000780c */ /* 0x000fe40000704270 */
[----:B------:R-:W-:Y:S02]  /*13d70*/  FMNMX.FTZ R3, R202, R3, !PT ;  /* 0x00000003ca037209 */ /* 0x000fe40007810000 */
[----:B------:R-:W-:Y:S02]  /*13d80*/  PLOP3.LUT P1, PT, PT, PT, UP2, 0x40, 0x0 ;  /* 0x000000000000781c */ /* 0x000fe40003f2e828 */
[----:B------:R-:W-:Y:S02]  /*13d90*/  ISETP.LT.OR P0, PT, R2, 0x29, P0 ;  /* 0x000000290200780c */ /* 0x000fe40000701670 */
[----:B------:R-:W-:Y:S02]  /*13da0*/  FMNMX.FTZ R4, R210, R4, !PT ;  /* 0x00000004d2047209 */ /* 0x000fe40007810000 */
        /* <DEDUP_REMOVED lines=8> */
[----:B------:R-:W-:Y:S01]  /*13e30*/  FMNMX.FTZ R4, R247, R4, !PT ;  /* 0x00000004f7047209 */ /* 0x000fe20007810000 */
[----:B------:R-:W-:Y:S01]  /*13e40*/  UIADD3 UR24, UR24, -0x1, URZ ;  /* 0xffffffff18187890 */ /* 0x000fe2000fffe03f */
[----:B------:R-:W-:Y:S02]  /*13e50*/  FSEL R214, R43, -INF , !P1 ;  /* 0xff8000002bd67808 */ /* 0x000fe40004800000 */
[----:B------:R-:W-:Y:S02]  /*13e60*/  ISETP.GT.AND P0, PT, R0, 0x29, P0 ;  /* 0x000000290000780c */ /* 0x000fe40000704270 */
[----:B------:R-:W-:Y:S02]  /*13e70*/  FMNMX.FTZ R0, R212, R3, !PT ;  /* 0x00000003d4007209 */ /* 0x000fe40007810000 */
[----:B------:R-:W-:Y:S02]  /*13e80*/  FMNMX.FTZ R4, R248, R4, !PT ;  /* 0x00000004f8047209 */ /* 0x000fe40007810000 */
[----:B------:R-:W-:Y:S02]  /*13e90*/  ISETP.LT.OR P0, PT, R2, 0x2a, P0 ;  /* 0x0000002a0200780c */ /* 0x000fe40000701670 */
[----:B------:R-:W-:Y:S02]  /*13ea0*/  FMNMX.FTZ R0, R214, R0, !PT ;  /* 0x00000000d6007209 */ /* 0x000fe40007810000 */
[----:B------:R-:W-:Y:S02]  /*13eb0*/  FSEL R140, R47, -INF , !P0 ;  /* 0xff8000002f8c7808 */ /* 0x000fe40004000000 */
[----:B------:R-:W-:Y:S02]  /*13ec0*/  FMNMX.FTZ R4, R249, R4, !PT ;  /* 0x00000004f9047209 */ /* 0x000fe40007810000 */
[----:B------:R-:W-:Y:S02]  /*13ed0*/  FMNMX.FTZ R0, R213, R0, !PT ;  /* 0x00000000d5007209 */ /* 0x000fe40007810000 */
[----:B------:R-:W-:Y:S02]  /*13ee0*/  FMNMX.FTZ R4, R251, R4, !PT ;  /* 0x00000004fb047209 */ /* 0x000fe40007810000 */
[----:B------:R-:W-:Y:S02]  /*13ef0*/  FMNMX.FTZ R0, R140, R0, !PT ;  /* 0x000000008c007209 */ /* 0x000fe40007810000 */
[----:B------:R-:W-:Y:S01]  /*13f00*/  FSETP.NEU.FTZ.AND P2, PT, R137, -INF , PT ;  /* 0xff8000008900780b */ /* 0x000fe20003f5d000 */
[----:B------:R-:W1:Y:S01]  /*13f10*/  SHFL.BFLY PT, R20, R4, 0x2, 0x1f ;  /* 0x0c401f0004147f89 */ /* 0x000e6200000e0000 */
[----:B------:R-:W-:Y:S02]  /*13f20*/  FSETP.NEU.FTZ.AND P1, PT, R136, -INF , PT ;  /* 0xff8000008800780b */ /* 0x000fe40003f3d000 */
[----:B------:R-:W-:Y:S02]  /*13f30*/  FSEL R141, R141, RZ, P2 ;  /* 0x000000ff8d8d7208 */ /* 0x000fe40001000000 */
[----:B------:R-:W-:Y:S03]  /*13f40*/  FSEL R142, R142, RZ, P1 ;  /* 0x000000ff8e8e7208 */ /* 0x000fe60000800000 */
[----:B------:R-:W2:Y:S01]  /*13f50*/  SHFL.BFLY PT, R2, R0, 0x2, 0x1f ;  /* 0x0c401f0000027f89 */ /* 0x000ea200000e0000 */
[--C-:B------:R-:W-:Y:S02]  /*13f60*/  FFMA.FTZ R16, R16, c[0x0][0x2d0], -R141.reuse ;  /* 0x0000b40010107a23 */ /* 0x100fe4000001088d */
[--C-:B------:R-:W-:Y:S02]  /*13f70*/  FFMA.FTZ R17, R17, c[0x0][0x2d0], -R141.reuse ;  /* 0x0000b40011117a23 */ /* 0x100fe4000001088d */
[----:B------:R-:W3:Y:S01]  /*13f80*/  MUFU.EX2 R22, R16 ;  /* 0x0000001000167308 */ /* 0x000ee20000000800 */
[--C-:B------:R-:W-:Y:S02]  /*13f90*/  FFMA.FTZ R15, R15, c[0x0][0x2d0], -R142.reuse ;  /* 0x0000b4000f0f7a23 */ /* 0x100fe4000001088e */
[--C-:B------:R-:W-:Y:S02]  /*13fa0*/  FFMA.FTZ R10, R10, c[0x0][0x2d0], -R141.reuse ;  /* 0x0000b4000a0a7a23 */ /* 0x100fe4000001088d */
[----:B------:R-:W-:Y:S02]  /*13fb0*/  FFMA.FTZ R19, R19, c[0x0][0x2d0], -R141 ;  /* 0x0000b40013137a23 */ /* 0x000fe4000001088d */
[--C-:B------:R-:W-:Y:S02]  /*13fc0*/  FFMA.FTZ R9, R9, c[0x0][0x2d0], -R142.reuse ;  /* 0x0000b40009097a23 */ /* 0x100fe4000001088e */
[--C-:B------:R-:W-:Y:S01]  /*13fd0*/  FFMA.FTZ R13, R13, c[0x0][0x2d0], -R142.reuse ;  /* 0x0000b4000d0d7a23 */ /* 0x100fe2000001088e */
[----:B------:R-:W4:Y:S01]  /*13fe0*/  MUFU.EX2 R21, R17 ;  /* 0x0000001100157308 */ /* 0x000f220000000800 */
[----:B-1----:R-:W-:Y:S01]  /*13ff0*/  FMNMX.FTZ R4, R4, R20, !PT ;  /* 0x0000001404047209 */ /* 0x002fe20007810000 */
[----:B------:R-:W-:Y:S04]  /*14000*/  FFMA.FTZ R18, R18, c[0x0][0x2d0], -R142 ;  /* 0x0000b40012127a23 */ /* 0x000fe8000001088e */
[----:B------:R-:W1:Y:S01]  /*14010*/  SHFL.BFLY PT, R135, R4, 0x1, 0x1f ;  /* 0x0c201f0004877f89 */ /* 0x000e6200000e0000 */
[----:B--2---:R-:W-:Y:S03]  /*14020*/  FMNMX.FTZ R3, R0, R2, !PT ;  /* 0x0000000200037209 */ /* 0x004fe60007810000 */
[----:B------:R-:W-:Y:S01]  /*14030*/  MUFU.EX2 R6, R15 ;  /* 0x0000000f00067308 */ /* 0x000fe20000000800 */
[----:B------:R-:W-:Y:S02]  /*14040*/  FSEL R0, R137, RZ, P2 ;  /* 0x000000ff89007208 */ /* 0x000fe40001000000 */
[----:B------:R-:W-:Y:S02]  /*14050*/  FSEL R2, R136, RZ, P1 ;  /* 0x000000ff88027208 */ /* 0x000fe40000800000 */
[----:B---3--:R-:W-:Y:S01]  /*14060*/  MOV R46, R22 ;  /* 0x00000016002e7202 */ /* 0x008fe20000000f00 */
[----:B------:R-:W-:Y:S02]  /*14070*/  FADD.FTZ R0, -R0, R132 ;  /* 0x0000008400007221 */ /* 0x000fe40000010100 */
[----:B------:R-:W-:Y:S02]  /*14080*/  FADD.FTZ R2, -R2, R134 ;  /* 0x0000008602027221 */ /* 0x000fe40000010100 */
[----:B------:R-:W-:Y:S01]  /*14090*/  FMUL.FTZ R0, R0, c[0x0][0x2d0] ;  /* 0x0000b40000007a20 */ /* 0x000fe20000410000 */
[----:B------:R-:W2:Y:S01]  /*140a0*/  MUFU.EX2 R49, R10 ;  /* 0x0000000a00317308 */ /* 0x000ea20000000800 */
[----:B------:R-:W-:Y:S01]  /*140b0*/  FMUL.FTZ R2, R2, c[0x0][0x2d0] ;  /* 0x0000b40002027a20 */ /* 0x000fe20000410000 */
[----:B----4-:R-:W-:Y:S02]  /*140c0*/  MOV R47, R21 ;  /* 0x00000015002f7202 */ /* 0x010fe40000000f00 */
[----:B------:R-:W-:Y:S01]  /*140d0*/  LDSM.16.MT88.4 R20, [R225+0x100] ;  /* 0x00010000e114783b */ /* 0x000fe20000004200 */
[----:B-1----:R-:W-:Y:S05]  /*140e0*/  FMNMX.FTZ R135, R4, R135, !PT ;  /* 0x0000008704877209 */ /* 0x002fea0007810000 */
[----:B------:R1:W3:Y:S01]  /*140f0*/  MUFU.EX2 R133, R0 ;  /* 0x0000000000857308 */ /* 0x0002e20000000800 */
[C---:B------:R-:W-:Y:S01]  /*14100*/  FSETP.NEU.FTZ.AND P0, PT, R135.reuse, -INF , PT ;  /* 0xff8000008700780b */ /* 0x040fe20003f1d000 */
[----:B------:R-:W4:Y:S01]  /*14110*/  SHFL.BFLY PT, R4, R3, 0x1, 0x1f ;  /* 0x0c201f0003047f89 */ /* 0x000f2200000e0000 */
[----:B------:R-:W-:Y:S07]  /*14120*/  FMUL.FTZ R143, R135, c[0x0][0x2d0] ;  /* 0x0000b400878f7a20 */ /* 0x000fee0000410000 */
[----:B------:R-:W5:Y:S01]  /*14130*/  MUFU.EX2 R132, R2 ;  /* 0x0000000200847308 */ /* 0x000f620000000800 */
[----:B------:R-:W-:Y:S02]  /*14140*/  FSEL R143, R143, RZ, P0 ;  /* 0x000000ff8f8f7208 */ /* 0x000fe40000000000 */
[----:B--2---:R-:W-:Y:S03]  /*14150*/  F2FP.PACK_AB R192, R46, R49 ;  /* 0x000000312ec0723e */ /* 0x004fe600000000ff */
[--C-:B------:R-:W-:Y:S02]  /*14160*/  FFMA.FTZ R8, R8, c[0x0][0x2d0], -R143.reuse ;  /* 0x0000b40008087a23 */ /* 0x100fe4000001088f */
[--C-:B------:R-:W-:Y:S02]  /*14170*/  FFMA.FTZ R12, R12, c[0x0][0x2d0], -R143.reuse ;  /* 0x0000b4000c0c7a23 */ /* 0x100fe4000001088f */
[----:B------:R-:W2:Y:S01]  /*14180*/  MUFU.EX2 R48, R19 ;  /* 0x0000001300307308 */ /* 0x000ea20000000800 */
[--C-:B------:R-:W-:Y:S02]  /*14190*/  FFMA.FTZ R11, R11, c[0x0][0x2d0], -R143.reuse ;  /* 0x0000b4000b0b7a23 */ /* 0x100fe4000001088f */
[----:B------:R-:W-:Y:S01]  /*141a0*/  FFMA.FTZ R14, R14, c[0x0][0x2d0], -R143 ;  /* 0x0000b4000e0e7a23 */ /* 0x000fe2000001088f */
[----:B-1----:R-:W-:Y:S01]  /*141b0*/  FSEL R0, R135, RZ, P0 ;  /* 0x000000ff87007208 */ /* 0x002fe20000000000 */
[C---:B---3--:R-:W-:Y:S02]  /*141c0*/  FMUL.FTZ R16, R133.reuse, R156 ;  /* 0x0000009c85107220 */ /* 0x048fe40000410000 */
[C---:B------:R-:W-:Y:S01]  /*141d0*/  FMUL.FTZ R17, R133.reuse, R157 ;  /* 0x0000009d85117220 */ /* 0x040fe20000410000 */
[----:B----4-:R-:W-:Y:S01]  /*141e0*/  FMNMX.FTZ R3, R4, R3, !PT ;  /* 0x0000000304037209 */ /* 0x010fe20007810000 */
[----:B------:R-:W-:Y:S01]  /*141f0*/  FADD.FTZ R0, -R0, R138 ;  /* 0x0000008a00007221 */ /* 0x000fe20000010100 */
[----:B------:R-:W-:Y:S01]  /*14200*/  MUFU.EX2 R221, R9 ;  /* 0x0000000900dd7308 */ /* 0x000fe20000000800 */
[----:B------:R-:W-:Y:S01]  /*14210*/  MOV R138, R6 ;  /* 0x00000006008a7202 */ /* 0x000fe20000000f00 */
[----:B------:R-:W-:Y:S01]  /*14220*/  FMUL.FTZ R32, R133, R172 ;  /* 0x000000ac85207220 */ /* 0x000fe20000410000 */
[C---:B------:R-:W-:Y:S01]  /*14230*/  FSETP.NEU.FTZ.AND P0, PT, R3.reuse, -INF , PT ;  /* 0xff8000000300780b */ /* 0x040fe20003f1d000 */
[----:B------:R-:W-:Y:S02]  /*14240*/  FMUL.FTZ R0, R0, c[0x0][0x2d0] ;  /* 0x0000b40000007a20 */ /* 0x000fe40000410000 */
[----:B------:R-:W-:Y:S02]  /*14250*/  FMUL.FTZ R134, R3, c[0x0][0x2d0] ;  /* 0x0000b40003867a20 */ /* 0x000fe40000410000 */
[----:B-----5:R-:W-:Y:S02]  /*14260*/  FMUL.FTZ R6, R132, R146 ;  /* 0x0000009284067220 */ /* 0x020fe40000410000 */
[----:B------:R1:W3:Y:S01]  /*14270*/  MUFU.EX2 R2, R0 ;  /* 0x0000000000027308 */ /* 0x0002e20000000800 */
[----:B------:R-:W-:Y:S01]  /*14280*/  FSEL R134, R134, RZ, P0 ;  /* 0x000000ff86867208 */ /* 0x000fe20000000000 */
[----:B------:R-:W-:Y:S01]  /*14290*/  FMUL.FTZ R33, R133, R173 ;  /* 0x000000ad85217220 */ /* 0x000fe20000410000 */
[----:B--2---:R-:W-:Y:S01]  /*142a0*/  F2FP.PACK_AB R194, R48, R47 ;  /* 0x0000002f30c2723e */ /* 0x004fe200000000ff */
[C---:B------:R-:W-:Y:S02]  /*142b0*/  FMUL.FTZ R19, R132.reuse, R159 ;  /* 0x0000009f84137220 */ /* 0x040fe40000410000 */
[--C-:B------:R-:W-:Y:S02]  /*142c0*/  FFMA.FTZ R4, R25, c[0x0][0x2d0], -R134.reuse ;  /* 0x0000b40019047a23 */ /* 0x100fe40000010886 */
[--C-:B------:R-:W-:Y:S02]  /*142d0*/  FFMA.FTZ R5, R5, c[0x0][0x2d0], -R134.reuse ;  /* 0x0000b40005057a23 */ /* 0x100fe40000010886 */
[----:B------:R-:W2:Y:S01]  /*142e0*/  MUFU.EX2 R43, R13 ;  /* 0x0000000d002b7308 */ /* 0x000ea20000000800 */
[C---:B------:R-:W-:Y:S01]  /*142f0*/  FMUL.FTZ R34, R132.reuse, R174 ;  /* 0x000000ae84227220 */ /* 0x040fe20000410000 */
[----:B------:R-:W-:Y:S01]  /*14300*/  MOV R174, R48 ;  /* 0x0000003000ae7202 */ /* 0x000fe20000000f00 */
[C---:B------:R-:W-:Y:S02]  /*14310*/  FMUL.FTZ R35, R132.reuse, R175 ;  /* 0x000000af84237220 */ /* 0x040fe40000410000 */
[C---:B------:R-:W-:Y:S02]  /*14320*/  FMUL.FTZ R48, R133.reuse, R188 ;  /* 0x000000bc85307220 */ /* 0x040fe40000410000 */
[C---:B------:R-:W-:Y:S02]  /*14330*/  FMUL.FTZ R52, R133.reuse, R52 ;  /* 0x0000003485347220 */ /* 0x040fe40000410000 */
[----:B------:R-:W-:Y:S01]  /*14340*/  FMUL.FTZ R53, R133, R53 ;  /* 0x0000003585357220 */ /* 0x000fe20000410000 */
[----:B------:R-:W4:Y:S01]  /*14350*/  MUFU.EX2 R44, R18 ;  /* 0x00000012002c7308 */ /* 0x000f220000000800 */
[C---:B------:R-:W-:Y:S02]  /*14360*/  FMUL.FTZ R54, R132.reuse, R54 ;  /* 0x0000003684367220 */ /* 0x040fe40000410000 */
[C---:B------:R-:W-:Y:S02]  /*14370*/  FMUL.FTZ R55, R132.reuse, R55 ;  /* 0x0000003784377220 */ /* 0x040fe40000410000 */
[--C-:B-1----:R-:W-:Y:S02]  /*14380*/  FFMA.FTZ R0, R7, c[0x0][0x2d0], -R134.reuse ;  /* 0x0000b40007007a23 */ /* 0x102fe40000010886 */
[----:B------:R-:W-:Y:S02]  /*14390*/  FMUL.FTZ R7, R132, R147 ;  /* 0x0000009384077220 */ /* 0x000fe40000410000 */
[C---:B---3--:R-:W-:Y:S01]  /*143a0*/  FMUL.FTZ R9, R2.reuse, R149 ;  /* 0x0000009502097220 */ /* 0x048fe20000410000 */
[----:B------:R1:W-:Y:S01]  /*143b0*/  MUFU.EX2 R216, R0 ;  /* 0x0000000000d87308 */ /* 0x0003e20000000800 */
[C---:B------:R-:W-:Y:S02]  /*143c0*/  FMUL.FTZ R25, R2.reuse, R165 ;  /* 0x000000a502197220 */ /* 0x040fe40000410000 */
[C---:B------:R-:W-:Y:S01]  /*143d0*/  FMUL.FTZ R28, R2.reuse, R168 ;  /* 0x000000a8021c7220 */ /* 0x040fe20000410000 */
[----:B--2---:R-:W-:Y:S01]  /*143e0*/  F2FP.PACK_AB R193, R43, R221 ;  /* 0x000000dd2bc1723e */ /* 0x004fe200000000ff */
[C---:B------:R-:W-:Y:S02]  /*143f0*/  FMUL.FTZ R13, R2.reuse, R153 ;  /* 0x00000099020d7220 */ /* 0x040fe40000410000 */
[C---:B------:R-:W-:Y:S02]  /*14400*/  FMUL.FTZ R29, R2.reuse, R169 ;  /* 0x000000a9021d7220 */ /* 0x040fe40000410000 */
[C---:B------:R-:W-:Y:S01]  /*14410*/  FMUL.FTZ R41, R2.reuse, R181 ;  /* 0x000000b502297220 */ /* 0x040fe20000410000 */
[----:B------:R2:W3:Y:S01]  /*14420*/  MUFU.EX2 R215, R5 ;  /* 0x0000000500d77308 */ /* 0x0004e20000000800 */
[----:B------:R-:W-:Y:S01]  /*14430*/  MOV R181, R46 ;  /* 0x0000002e00b57202 */ /* 0x000fe20000000f00 */
[----:B------:R-:W-:Y:S01]  /*14440*/  FMUL.FTZ R56, R2, R56 ;  /* 0x0000003802387220 */ /* 0x000fe20000410000 */
[----:B----4-:R-:W-:Y:S01]  /*14450*/  F2FP.PACK_AB R195, R44, R138 ;  /* 0x0000008a2cc3723e */ /* 0x010fe200000000ff */
[----:B------:R-:W-:Y:S01]  /*14460*/  FMUL.FTZ R18, R132, R158 ;  /* 0x0000009e84127220 */ /* 0x000fe20000410000 */
[----:B------:R-:W-:Y:S01]  /*14470*/  MOV R172, R44 ;  /* 0x0000002c00ac7202 */ /* 0x000fe20000000f00 */
[C---:B------:R-:W-:Y:S01]  /*14480*/  FMUL.FTZ R44, R2.reuse, R184 ;  /* 0x000000b8022c7220 */ /* 0x040fe20000410000 */
[----:B------:R-:W-:Y:S01]  /*14490*/  LDSM.16.MT88.4 R156, [R226+0x900] ;  /* 0x00090000e29c783b */ /* 0x000fe20000004200 */
[C---:B------:R-:W-:Y:S02]  /*144a0*/  FMUL.FTZ R57, R2.reuse, R57 ;  /* 0x0000003902397220 */ /* 0x040fe40000410000 */
[----:B------:R4:W-:Y:S01]  /*144b0*/  MUFU.EX2 R219, R4 ;  /* 0x0000000400db7308 */ /* 0x0009e20000000800 */
[C---:B------:R-:W-:Y:S02]  /*144c0*/  FMUL.FTZ R60, R2.reuse, R60 ;  /* 0x0000003c023c7220 */ /* 0x040fe40000410000 */
[----:B------:R-:W-:Y:S02]  /*144d0*/  FMUL.FTZ R61, R2, R61 ;  /* 0x0000003d023d7220 */ /* 0x000fe40000410000 */
[----:B-1----:R-:W-:Y:S02]  /*144e0*/  FFMA.FTZ R0, R24, c[0x0][0x2d0], -R134 ;  /* 0x0000b40018007a23 */ /* 0x002fe40000010886 */
[----:B------:R-:W-:Y:S02]  /*144f0*/  FMUL.FTZ R24, R2, R164 ;  /* 0x000000a402187220 */ /* 0x000fe40000410000 */
[C---:B------:R-:W-:Y:S01]  /*14500*/  FMUL.FTZ R64, R133.reuse, R64 ;  /* 0x0000004085407220 */ /* 0x040fe20000410000 */
[----:B------:R1:W5:Y:S01]  /*14510*/  MUFU.EX2 R217, R0 ;  /* 0x0000000000d97308 */ /* 0x0003620000000800 */
[C---:B------:R-:W-:Y:S02]  /*14520*/  FMUL.FTZ R65, R133.reuse, R65 ;  /* 0x0000004185417220 */ /* 0x040fe40000410000 */
[----:B------:R-:W-:Y:S02]  /*14530*/  FMUL.FTZ R66, R132, R66 ;  /* 0x0000004284427220 */ /* 0x000fe40000410000 */
[C---:B--2---:R-:W-:Y:S01]  /*14540*/  FMUL.FTZ R5, R133.reuse, R145 ;  /* 0x0000009185057220 */ /* 0x044fe20000410000 */
[----:B---3--:R-:W-:Y:S01]  /*14550*/  F2FP.PACK_AB R145, R216, R215 ;  /* 0x000000d7d891723e */ /* 0x008fe200000000ff */
[C---:B------:R-:W-:Y:S02]  /*14560*/  FMUL.FTZ R67, R132.reuse, R67 ;  /* 0x0000004384437220 */ /* 0x040fe40000410000 */
[C---:B------:R-:W-:Y:S01]  /*14570*/  FMUL.FTZ R68, R133.reuse, R68 ;  /* 0x0000004485447220 */ /* 0x040fe20000410000 */
[----:B------:R2:W-:Y:S01]  /*14580*/  MUFU.EX2 R50, R8 ;  /* 0x0000000800327308 */ /* 0x0005e20000000800 */
[C---:B------:R-:W-:Y:S02]  /*14590*/  FMUL.FTZ R69, R133.reuse, R69 ;  /* 0x0000004585457220 */ /* 0x040fe40000410000 */
[C---:B------:R-:W-:Y:S02]  /*145a0*/  FMUL.FTZ R70, R132.reuse, R70 ;  /* 0x0000004684467220 */ /* 0x040fe40000410000 */
[----:B----4-:R-:W-:Y:S02]  /*145b0*/  FMUL.FTZ R4, R133, R144 ;  /* 0x0000009085047220 */ /* 0x010fe40000410000 */
[----:B------:R-:W-:Y:S02]  /*145c0*/  FMUL.FTZ R71, R132, R71 ;  /* 0x0000004784477220 */ /* 0x000fe40000410000 */
[C---:B------:R-:W-:Y:S01]  /*145d0*/  FMUL.FTZ R72, R2.reuse, R72 ;  /* 0x0000004802487220 */ /* 0x040fe20000410000 */
[----:B------:R-:W3:Y:S01]  /*145e0*/  MUFU.EX2 R220, R12 ;  /* 0x0000000c00dc7308 */ /* 0x000ee20000000800 */
[C---:B------:R-:W-:Y:S01]  /*145f0*/  FMUL.FTZ R73, R2.reuse, R73 ;  /* 0x0000004902497220 */ /* 0x040fe20000410000 */
[-C--:B------:R-:W-:Y:S01]  /*14600*/  HMMA.16816.F32 R4, R192, R20.reuse, R4 ;  /* 0x00000014c004723c */ /* 0x080fe20000001804 */
[C---:B------:R-:W-:Y:S01]  /*14610*/  FMUL.FTZ R76, R2.reuse, R76 ;  /* 0x0000004c024c7220 */ /* 0x040fe20000410000 */
[----:B-1----:R-:W-:Y:S01]  /*14620*/  FSEL R0, R3, RZ, P0 ;  /* 0x000000ff03007208 */ /* 0x002fe20000000000 */
[----:B------:R-:W-:Y:S01]  /*14630*/  FMUL.FTZ R77, R2, R77 ;  /* 0x0000004d024d7220 */ /* 0x000fe20000410000 */
[----:B-----5:R-:W-:Y:S01]  /*14640*/  F2FP.PACK_AB R147, R219, R217 ;  /* 0x000000d9db93723e */ /* 0x020fe200000000ff */
[C---:B------:R-:W-:Y:S01]  /*14650*/  FMUL.FTZ R80, R133.reuse, R80 ;  /* 0x0000005085507220 */ /* 0x040fe20000410000 */
[----:B------:R-:W-:Y:S01]  /*14660*/  PLOP3.LUT P0, PT, PT, PT, UP0, 0x80, 0x0 ;  /* 0x000000000000781c */ /* 0x000fe20003f0f008 */
[----:B------:R-:W-:Y:S01]  /*14670*/  FADD.FTZ R0, -R0, R139 ;  /* 0x0000008b00007221 */ /* 0x000fe20000010100 */
[----:B------:R-:W1:Y:S01]  /*14680*/  MUFU.EX2 R40, R11 ;  /* 0x0000000b00287308 */ /* 0x000e620000000800 */
[C---:B------:R-:W-:Y:S03]  /*14690*/  FMUL.FTZ R81, R133.reuse, R81 ;  /* 0x0000005185517220 */ /* 0x040fe60000410000 */
[----:B------:R-:W-:Y:S02]  /*146a0*/  FMUL.FTZ R0, R0, c[0x0][0x2d0] ;  /* 0x0000b40000007a20 */ /* 0x000fe40000410000 */
[----:B--2---:R-:W-:Y:S02]  /*146b0*/  FMUL.FTZ R8, R2, R148 ;  /* 0x0000009402087220 */ /* 0x004fe40000410000 */
[C---:B------:R-:W-:Y:S02]  /*146c0*/  FMUL.FTZ R82, R132.reuse, R82 ;  /* 0x0000005284527220 */ /* 0x040fe40000410000 */
[----:B------:R-:W2:Y:S01]  /*146d0*/  MUFU.EX2 R45, R14 ;  /* 0x0000000e002d7308 */ /* 0x000ea20000000800 */
[----:B------:R-:W-:Y:S02]  /*146e0*/  FMUL.FTZ R83, R132, R83 ;  /* 0x0000005384537220 */ /* 0x000fe40000410000 */
[C---:B------:R-:W-:Y:S01]  /*146f0*/  FMUL.FTZ R84, R133.reuse, R84 ;  /* 0x0000005485547220 */ /* 0x040fe20000410000 */
[----:B---3--:R-:W-:Y:S01]  /*14700*/  F2FP.PACK_AB R144, R220, R50 ;  /* 0x00000032dc90723e */ /* 0x008fe200000000ff */
[----:B------:R-:W-:Y:S02]  /*14710*/  FMUL.FTZ R12, R2, R152 ;  /* 0x00000098020c7220 */ /* 0x000fe40000410000 */
[C---:B------:R-:W-:Y:S02]  /*14720*/  FMUL.FTZ R85, R133.reuse, R85 ;  /* 0x0000005585557220 */ /* 0x040fe40000410000 */
[C---:B------:R-:W-:Y:S01]  /*14730*/  FMUL.FTZ R86, R132.reuse, R86 ;  /* 0x0000005684567220 */ /* 0x040fe20000410000 */
[----:B------:R-:W3:Y:S01]  /*14740*/  MUFU.EX2 R0, R0 ;  /* 0x0000000000007308 */ /* 0x000ee20000000800 */
[----:B------:R-:W-:Y:S02]  /*14750*/  FMUL.FTZ R87, R132, R87 ;  /* 0x0000005784577220 */ /* 0x000fe40000410000 */
[C---:B------:R-:W-:Y:S01]  /*14760*/  FMUL.FTZ R88, R2.reuse, R88 ;  /* 0x0000005802587220 */ /* 0x040fe20000410000 */
[----:B-1----:R-:W-:Y:S01]  /*14770*/  MOV R175, R40 ;  /* 0x0000002800af7202 */ /* 0x002fe20000000f00 */
[C---:B------:R-:W-:Y:S02]  /*14780*/  FMUL.FTZ R89, R2.reuse, R89 ;  /* 0x0000005902597220 */ /* 0x040fe40000410000 */
[C---:B------:R-:W-:Y:S02]  /*14790*/  FMUL.FTZ R92, R2.reuse, R92 ;  /* 0x0000005c025c7220 */ /* 0x040fe40000410000 */
[C---:B------:R-:W-:Y:S02]  /*147a0*/  FMUL.FTZ R93, R2.reuse, R93 ;  /* 0x0000005d025d7220 */ /* 0x040fe40000410000 */
[C---:B------:R-:W-:Y:S02]  /*147b0*/  FMUL.FTZ R96, R133.reuse, R96 ;  /* 0x0000006085607220 */ /* 0x040fe40000410000 */
[----:B------:R-:W-:Y:S01]  /*147c0*/  FMUL.FTZ R97, R133, R97 ;  /* 0x0000006185617220 */ /* 0x000fe20000410000 */
[----:B--2---:R-:W-:Y:S01]  /*147d0*/  F2FP.PACK_AB R146, R45, R40 ;  /* 0x000000282d92723e */ /* 0x004fe200000000ff */
[C---:B------:R-:W-:Y:S01]  /*147e0*/  FMUL.FTZ R40, R2.reuse, R180 ;  /* 0x000000b402287220 */ /* 0x040fe20000410000 */
[----:B------:R-:W-:Y:S01]  /*147f0*/  MOV R173, R45 ;  /* 0x0000002d00ad7202 */ /* 0x000fe20000000f00 */
[----:B------:R-:W-:Y:S01]  /*14800*/  FMUL.FTZ R45, R2, R185 ;  /* 0x000000b9022d7220 */ /* 0x000fe20000410000 */
[----:B------:R-:W-:Y:S01]  /*14810*/  MOV R180, R49 ;  /* 0x0000003100b47202 */ /* 0x000fe20000000f00 */
[C---:B------:R-:W-:Y:S02]  /*14820*/  FMUL.FTZ R49, R133.reuse, R189 ;  /* 0x000000bd85317220 */ /* 0x040fe40000410000 */
[C---:B------:R-:W-:Y:S02]  /*14830*/  FMUL.FTZ R98, R132.reuse, R98 ;  /* 0x0000006284627220 */ /* 0x040fe40000410000 */
[----:B------:R-:W-:Y:S02]  /*14840*/  FMUL.FTZ R99, R132, R99 ;  /* 0x0000006384637220 */ /* 0x000fe40000410000 */
[C---:B---3--:R-:W-:Y:S02]  /*14850*/  FMUL.FTZ R10, R0.reuse, R150 ;  /* 0x00000096000a7220 */ /* 0x048fe40000410000 */
[C---:B------:R-:W-:Y:S02]  /*14860*/  FMUL.FTZ R11, R0.reuse, R151 ;  /* 0x00000097000b7220 */ /* 0x040fe40000410000 */
[----:B------:R-:W1:Y:S01]  /*14870*/  LDSM.16.MT88.4 R148, [R228+0x100] ;  /* 0x00010000e494783b */ /* 0x000e620000004200 */
[C---:B------:R-:W-:Y:S02]  /*14880*/  FMUL.FTZ R14, R0.reuse, R154 ;  /* 0x0000009a000e7220 */ /* 0x040fe40000410000 */
[C---:B------:R-:W-:Y:S02]  /*14890*/  FMUL.FTZ R15, R0.reuse, R155 ;  /* 0x0000009b000f7220 */ /* 0x040fe40000410000 */
[C---:B------:R-:W-:Y:S01]  /*148a0*/  HMMA.16816.F32 R8, R144.reuse, R20, R8 ;  /* 0x000000149008723c */ /* 0x040fe20000001808 */
[----:B------:R-:W-:Y:S01]  /*148b0*/  FMUL.FTZ R42, R0, R182 ;  /* 0x000000b6002a7220 */ /* 0x000fe20000410000 */
[----:B------:R-:W-:Y:S01]  /*148c0*/  MOV R182, R138 ;  /* 0x0000008a00b67202 */ /* 0x000fe20000000f00 */
[--C-:B------:R-:W-:Y:S01]  /*148d0*/  FFMA.FTZ R138, R196, c[0x0][0x2d0], -R141.reuse ;  /* 0x0000b400c48a7a23 */ /* 0x100fe2000001088d */
[----:B------:R-:W2:Y:S01]  /*148e0*/  LDSM.16.MT88.4 R152, [R227+0x100] ;  /* 0x00010000e398783b */ /* 0x000ea20000004200 */
[C---:B------:R-:W-:Y:S01]  /*148f0*/  FMUL.FTZ R31, R0.reuse, R171 ;  /* 0x000000ab001f7220 */ /* 0x040fe20000410000 */
[----:B------:R-:W-:Y:S01]  /*14900*/  MOV R171, R47 ;  /* 0x0000002f00ab7202 */ /* 0x000fe20000000f00 */
[C---:B------:R-:W-:Y:S01]  /*14910*/  FMUL.FTZ R47, R0.reuse, R187 ;  /* 0x000000bb002f7220 */ /* 0x040fe20000410000 */
[-C--:B------:R-:W-:Y:S01]  /*14920*/  HMMA.16816.F32 R12, R144, R22.reuse, R12 ;  /* 0x00000016900c723c */ /* 0x080fe2000000180c */
[----:B------:R3:W-:Y:S03]  /*14930*/  MUFU.EX2 R187, R138 ;  /* 0x0000008a00bb7308 */ /* 0x0007e60000000800 */
[C---:B------:R-:W-:Y:S01]  /*14940*/  FMUL.FTZ R20, R133.reuse, R160 ;  /* 0x000000a085147220 */ /* 0x040fe20000410000 */
[----:B------:R-:W-:Y:S01]  /*14950*/  MOV R196, R245 ;  /* 0x000000f500c47202 */ /* 0x000fe20000000f00 */
[----:B------:R-:W-:Y:S02]  /*14960*/  FMUL.FTZ R21, R133, R161 ;  /* 0x000000a185157220 */ /* 0x000fe40000410000 */
[C---:B------:R-:W-:Y:S01]  /*14970*/  HMMA.16816.F32 R16, R192.reuse, R22, R16 ;  /* 0x00000016c010723c */ /* 0x040fe20000001810 */
[C---:B------:R-:W-:Y:S03]  /*14980*/  FMUL.FTZ R26, R0.reuse, R166 ;  /* 0x000000a6001a7220 */ /* 0x040fe60000410000 */
[C---:B------:R-:W-:Y:S02]  /*14990*/  FMUL.FTZ R27, R0.reuse, R167 ;  /* 0x000000a7001b7220 */ /* 0x040fe40000410000 */
[----:B------:R-:W-:Y:S01]  /*149a0*/  FMUL.FTZ R30, R0, R170 ;  /* 0x000000aa001e7220 */ /* 0x000fe20000410000 */
[----:B------:R-:W-:Y:S01]  /*149b0*/  LDSM.16.MT88.4 R164, [R227+0x900] ;  /* 0x00090000e3a4783b */ /* 0x000fe20000004200 */
[C---:B------:R-:W-:Y:S04]  /*149c0*/  FMUL.FTZ R22, R132.reuse, R162 ;  /* 0x000000a284167220 */ /* 0x040fe80000410000 */
[----:B------:R-:W-:Y:S02]  /*149d0*/  FMUL.FTZ R23, R132, R163 ;  /* 0x000000a384177220 */ /* 0x000fe40000410000 */
[C---:B------:R-:W-:Y:S01]  /*149e0*/  FMUL.FTZ R46, R0.reuse, R186 ;  /* 0x000000ba002e7220 */ /* 0x040fe20000410000 */
[----:B------:R-:W-:Y:S01]  /*149f0*/  LDSM.16.MT88.4 R160, [R228+0x900] ;  /* 0x00090000e4a0783b */ /* 0x000fe20000004200 */
[C---:B------:R-:W-:Y:S02]  /*14a00*/  FMUL.FTZ R58, R0.reuse, R58 ;  /* 0x0000003a003a7220 */ /* 0x040fe40000410000 */
[--C-:B---3--:R-:W-:Y:S01]  /*14a10*/  FFMA.FTZ R138, R197, c[0x0][0x2d0], -R141.reuse ;  /* 0x0000b400c58a7a23 */ /* 0x108fe2000001088d */
[-C--:B------:R-:W-:Y:S01]  /*14a20*/  HMMA.16816.F32 R20, R192, R36.reuse, R20 ;  /* 0x00000024c014723c */ /* 0x080fe20000001814 */
[C---:B------:R-:W-:Y:S02]  /*14a30*/  FMUL.FTZ R59, R0.reuse, R59 ;  /* 0x0000003b003b7220 */ /* 0x040fe40000410000 */
[----:B------:R3:W-:Y:S01]  /*14a40*/  MUFU.EX2 R139, R138 ;  /* 0x0000008a008b7308 */ /* 0x0007e20000000800 */
[C---:B------:R-:W-:Y:S02]  /*14a50*/  FMUL.FTZ R62, R0.reuse, R62 ;  /* 0x0000003e003e7220 */ /* 0x040fe40000410000 */
[C---:B------:R-:W-:Y:S02]  /*14a60*/  FMUL.FTZ R63, R0.reuse, R63 ;  /* 0x0000003f003f7220 */ /* 0x040fe40000410000 */
[C---:B------:R-:W-:Y:S01]  /*14a70*/  HMMA.16816.F32 R24, R144.reuse, R36, R24 ;  /* 0x000000249018723c */ /* 0x040fe20000001818 */
[C---:B------:R-:W-:Y:S03]  /*14a80*/  FMUL.FTZ R74, R0.reuse, R74 ;  /* 0x0000004a004a7220 */ /* 0x040fe60000410000 */
[C---:B------:R-:W-:Y:S02]  /*14a90*/  FMUL.FTZ R75, R0.reuse, R75 ;  /* 0x0000004b004b7220 */ /* 0x040fe40000410000 */
[----:B------:R-:W-:Y:S02]  /*14aa0*/  FMUL.FTZ R78, R0, R78 ;  /* 0x0000004e004e7220 */ /* 0x000fe40000410000 */
[-C--:B------:R-:W-:Y:S01]  /*14ab0*/  HMMA.16816.F32 R28, R144, R38.reuse, R28 ;  /* 0x00000026901c723c */ /* 0x080fe2000000181c */
[C---:B------:R-:W-:Y:S03]  /*14ac0*/  FMUL.FTZ R36, R133.reuse, R176 ;  /* 0x000000b085247220 */ /* 0x040fe60000410000 */
[C---:B------:R-:W-:Y:S01]  /*14ad0*/  FMUL.FTZ R37, R133.reuse, R177 ;  /* 0x000000b185257220 */ /* 0x040fe20000410000 */
[----:B------:R-:W-:Y:S01]  /*14ae0*/  MOV R176, R50 ;  /* 0x0000003200b07202 */ /* 0x000fe20000000f00 */
[C---:B------:R-:W-:Y:S01]  /*14af0*/  FMUL.FTZ R50, R132.reuse, R190 ;  /* 0x000000be84327220 */ /* 0x040fe20000410000 */
[----:B------:R-:W-:Y:S01]  /*14b00*/  MOV R190, R51 ;  /* 0x0000003300be7202 */ /* 0x000fe20000000f00 */
[C---:B------:R-:W-:Y:S01]  /*14b10*/  HMMA.16816.F32 R32, R192.reuse, R38, R32 ;  /* 0x00000026c020723c */ /* 0x040fe20000001820 */
[----:B------:R-:W-:Y:S03]  /*14b20*/  FMUL.FTZ R51, R132, R191 ;  /* 0x000000bf84337220 */ /* 0x000fe60000410000 */
[--C-:B---3--:R-:W-:Y:S01]  /*14b30*/  FFMA.FTZ R138, R198, c[0x0][0x2d0], -R142.reuse ;  /* 0x0000b400c68a7a23 */ /* 0x108fe2000001088e */
[----:B------:R-:W-:Y:S01]  /*14b40*/  MOV R191, R244 ;  /* 0x000000f400bf7202 */ /* 0x000fe20000000f00 */
[----:B------:R-:W-:Y:S01]  /*14b50*/  FMUL.FTZ R79, R0, R79 ;  /* 0x0000004f004f7220 */ /* 0x000fe20000410000 */
[----:B------:R-:W-:Y:S01]  /*14b60*/  MOV R177, R221 ;  /* 0x000000dd00b17202 */ /* 0x000fe20000000f00 */
[----:B------:R-:W-:Y:S01]  /*14b70*/  FMUL.FTZ R39, R132, R179 ;  /* 0x000000b384277220 */ /* 0x000fe20000410000 */
[----:B------:R-:W-:Y:S03]  /*14b80*/  MOV R179, R43 ;  /* 0x0000002b00b37202 */ /* 0x000fe60000000f00 */
[----:B------:R-:W-:Y:S02]  /*14b90*/  FMUL.FTZ R43, R0, R183 ;  /* 0x000000b7002b7220 */ /* 0x000fe40000410000 */
[----:B------:R3:W-:Y:S01]  /*14ba0*/  MUFU.EX2 R183, R138 ;  /* 0x0000008a00b77308 */ /* 0x0007e20000000800 */
[----:B------:R-:W-:Y:S01]  /*14bb0*/  FMUL.FTZ R38, R132, R178 ;  /* 0x000000b284267220 */ /* 0x000fe20000410000 */
[----:B------:R-:W-:Y:S01]  /*14bc0*/  MOV R178, R220 ;  /* 0x000000dc00b27202 */ /* 0x000fe20000000f00 */
[C---:B------:R-:W-:Y:S02]  /*14bd0*/  FMUL.FTZ R90, R0.reuse, R90 ;  /* 0x0000005a005a7220 */ /* 0x040fe40000410000 */
[C---:B------:R-:W-:Y:S02]  /*14be0*/  FMUL.FTZ R91, R0.reuse, R91 ;  /* 0x0000005b005b7220 */ /* 0x040fe40000410000 */
[C---:B------:R-:W-:Y:S01]  /*14bf0*/  FMUL.FTZ R94, R0.reuse, R94 ;  /* 0x0000005e005e7220 */ /* 0x040fe20000410000 */
[-C--:B-1----:R-:W-:Y:S01]  /*14c00*/  HMMA.16816.F32 R36, R192, R148.reuse, R36 ;  /* 0x00000094c024723c */ /* 0x082fe20000001824 */
[----:B------:R-:W-:Y:S02]  /*14c10*/  FMUL.FTZ R95, R0, R95 ;  /* 0x0000005f005f7220 */ /* 0x000fe40000410000 */
[C---:B------:R-:W-:Y:S02]  /*14c20*/  FMUL.FTZ R100, R133.reuse, R100 ;  /* 0x0000006485647220 */ /* 0x040fe40000410000 */
[----:B------:R-:W-:Y:S02]  /*14c30*/  FMUL.FTZ R101, R133, R101 ;  /* 0x0000006585657220 */ /* 0x000fe40000410000 */
[C---:B------:R-:W-:Y:S01]  /*14c40*/  FMUL.FTZ R102, R132.reuse, R102 ;  /* 0x0000006684667220 */ /* 0x040fe20000410000 */
[C---:B------:R-:W-:Y:S01]  /*14c50*/  HMMA.16816.F32 R40, R144.reuse, R148, R40 ;  /* 0x000000949028723c */ /* 0x040fe20000001828 */
[----:B------:R-:W-:Y:S03]  /*14c60*/  FMUL.FTZ R103, R132, R103 ;  /* 0x0000006784677220 */ /* 0x000fe60000410000 */
[C---:B------:R-:W-:Y:S02]  /*14c70*/  FMUL.FTZ R104, R2.reuse, R104 ;  /* 0x0000006802687220 */ /* 0x040fe40000410000 */
[----:B------:R-:W-:Y:S02]  /*14c80*/  FMUL.FTZ R105, R2, R105 ;  /* 0x0000006902697220 */ /* 0x000fe40000410000 */
[-C--:B------:R-:W-:Y:S01]  /*14c90*/  HMMA.16816.F32 R44, R144, R150.reuse, R44 ;  /* 0x00000096902c723c */ /* 0x080fe2000000182c */
[--C-:B---3--:R-:W-:Y:S03]  /*14ca0*/  FFMA.FTZ R138, R199, c[0x0][0x2d0], -R142.reuse ;  /* 0x0000b400c78a7a23 */ /* 0x108fe6000001088e */
[C---:B------:R-:W-:Y:S01]  /*14cb0*/  FMUL.FTZ R106, R0.reuse, R106 ;  /* 0x0000006a006a7220 */ /* 0x040fe20000410000 */
[----:B------:R1:W-:Y:S01]  /*14cc0*/  MUFU.EX2 R185, R138 ;  /* 0x0000008a00b97308 */ /* 0x0003e20000000800 */
[----:B------:R-:W-:Y:S02]  /*14cd0*/  FMUL.FTZ R107, R0, R107 ;  /* 0x0000006b006b7220 */ /* 0x000fe40000410000 */
[C---:B------:R-:W-:Y:S01]  /*14ce0*/  HMMA.16816.F32 R48, R192.reuse, R150, R48 ;  /* 0x00000096c030723c */ /* 0x040fe20000001830 */
[----:B------:R-:W3:Y:S03]  /*14cf0*/  LDSM.16.MT88.4 R148, [R225+0x1900] ;  /* 0x00190000e194783b */ /* 0x000ee60000004200 */
[C---:B------:R-:W-:Y:S02]  /*14d00*/  FMUL.FTZ R108, R2.reuse, R108 ;  /* 0x0000006c026c7220 */ /* 0x040fe40000410000 */
[----:B------:R-:W-:Y:S02]  /*14d10*/  FMUL.FTZ R109, R2, R109 ;  /* 0x0000006d026d7220 */ /* 0x000fe40000410000 */
[-C--:B--2---:R-:W-:Y:S01]  /*14d20*/  HMMA.16816.F32 R52, R192, R152.reuse, R52 ;  /* 0x00000098c034723c */ /* 0x084fe20000001834 */
[C---:B------:R-:W-:Y:S03]  /*14d30*/  FMUL.FTZ R110, R0.reuse, R110 ;  /* 0x0000006e006e7220 */ /* 0x040fe60000410000 */
[----:B------:R-:W-:Y:S02]  /*14d40*/  FMUL.FTZ R111, R0, R111 ;  /* 0x0000006f006f7220 */ /* 0x000fe40000410000 */
[C---:B------:R-:W-:Y:S02]  /*14d50*/  FMUL.FTZ R112, R133.reuse, R112 ;  /* 0x0000007085707220 */ /* 0x040fe40000410000 */
[C---:B------:R-:W-:Y:S01]  /*14d60*/  HMMA.16816.F32 R56, R144.reuse, R152, R56 ;  /* 0x000000989038723c */ /* 0x040fe20000001838 */
[----:B------:R-:W-:Y:S03]  /*14d70*/  FMUL.FTZ R113, R133, R113 ;  /* 0x0000007185717220 */ /* 0x000fe60000410000 */
[C---:B------:R-:W-:Y:S02]  /*14d80*/  FMUL.FTZ R114, R132.reuse, R114 ;  /* 0x0000007284727220 */ /* 0x040fe40000410000 */
[--C-:B-1----:R-:W-:Y:S02]  /*14d90*/  FFMA.FTZ R138, R201, c[0x0][0x2d0], -R141.reuse ;  /* 0x0000b400c98a7a23 */ /* 0x102fe4000001088d */
[-C--:B------:R-:W-:Y:S01]  /*14da0*/  HMMA.16816.F32 R60, R144, R154.reuse, R60 ;  /* 0x0000009a903c723c */ /* 0x080fe2000000183c */
[----:B------:R-:W-:Y:S01]  /*14db0*/  FMUL.FTZ R115, R132, R115 ;  /* 0x0000007384737220 */ /* 0x000fe20000410000 */
[----:B------:R1:W-:Y:S02]  /*14dc0*/  MUFU.EX2 R188, R138 ;  /* 0x0000008a00bc7308 */ /* 0x0003e40000000800 */
[C---:B------:R-:W-:Y:S02]  /*14dd0*/  FMUL.FTZ R120, R2.reuse, R120 ;  /* 0x0000007802787220 */ /* 0x040fe40000410000 */
[----:B------:R-:W-:Y:S02]  /*14de0*/  FMUL.FTZ R121, R2, R121 ;  /* 0x0000007902797220 */ /* 0x000fe40000410000 */
[C---:B------:R-:W-:Y:S01]  /*14df0*/  HMMA.16816.F32 R64, R192.reuse, R154, R64 ;  /* 0x0000009ac040723c */ /* 0x040fe20000001840 */
[----:B------:R-:W2:Y:S03]  /*14e00*/  LDSM.16.MT88.4 R152, [R226+0x1900] ;  /* 0x00190000e298783b */ /* 0x000ea60000004200 */
[C---:B------:R-:W-:Y:S02]  /*14e10*/  FMUL.FTZ R122, R0.reuse, R122 ;  /* 0x0000007a007a7220 */ /* 0x040fe40000410000 */
[----:B------:R-:W-:Y:S02]  /*14e20*/  FMUL.FTZ R123, R0, R123 ;  /* 0x0000007b007b7220 */ /* 0x000fe40000410000 */
[C---:B------:R-:W-:Y:S01]  /*14e30*/  FMUL.FTZ R124, R2.reuse, R124 ;  /* 0x0000007c027c7220 */ /* 0x040fe20000410000 */
[-C--:B---3--:R-:W-:Y:S03]  /*14e40*/  HMMA.16816.F32 R68, R192, R148.reuse, R68 ;  /* 0x00000094c044723c */ /* 0x088fe60000001844 */
[----:B------:R-:W-:Y:S02]  /*14e50*/  FMUL.FTZ R125, R2, R125 ;  /* 0x0000007d027d7220 */ /* 0x000fe40000410000 */
[C---:B------:R-:W-:Y:S02]  /*14e60*/  FMUL.FTZ R126, R0.reuse, R126 ;  /* 0x0000007e007e7220 */ /* 0x040fe40000410000 */
[----:B------:R-:W-:Y:S01]  /*14e70*/  FMUL.FTZ R127, R0, R127 ;  /* 0x0000007f007f7220 */ /* 0x000fe20000410000 */
[C---:B------:R-:W-:Y:S01]  /*14e80*/  HMMA.16816.F32 R72, R144.reuse, R148, R72 ;  /* 0x000000949048723c */ /* 0x040fe20000001848 */
[----:B-1----:R-:W-:Y:S03]  /*14e90*/  FFMA.FTZ R138, R204, c[0x0][0x2d0], -R141 ;  /* 0x0000b400cc8a7a23 */ /* 0x002fe6000001088d */
[C---:B------:R-:W-:Y:S01]  /*14ea0*/  FMUL.FTZ R128, R133.reuse, R128 ;  /* 0x0000008085807220 */ /* 0x040fe20000410000 */
[----:B------:R1:W3:Y:S01]  /*14eb0*/  MUFU.EX2 R169, R138 ;  /* 0x0000008a00a97308 */ /* 0x0002e20000000800 */
[C---:B------:R-:W-:Y:S02]  /*14ec0*/  FMUL.FTZ R129, R133.reuse, R129 ;  /* 0x0000008185817220 */ /* 0x040fe40000410000 */
[-C--:B------:R-:W-:Y:S01]  /*14ed0*/  HMMA.16816.F32 R76, R144, R150.reuse, R76 ;  /* 0x00000096904c723c */ /* 0x080fe2000000184c */
[C---:B------:R-:W-:Y:S03]  /*14ee0*/  FMUL.FTZ R130, R132.reuse, R130 ;  /* 0x0000008284827220 */ /* 0x040fe60000410000 */
[C---:B------:R-:W-:Y:S02]  /*14ef0*/  FMUL.FTZ R131, R132.reuse, R131 ;  /* 0x0000008384837220 */ /* 0x040fe40000410000 */
[C---:B------:R-:W-:Y:S02]  /*14f00*/  FMUL.FTZ R116, R133.reuse, R116 ;  /* 0x0000007485747220 */ /* 0x040fe40000410000 */
[C---:B------:R-:W-:Y:S01]  /*14f10*/  HMMA.16816.F32 R80, R192.reuse, R150, R80 ;  /* 0x00000096c050723c */ /* 0x040fe20000001850 */
[----:B------:R-:W4:Y:S03]  /*14f20*/  LDSM.16.MT88.4 R148, [R228+0x1900] ;  /* 0x00190000e494783b */ /* 0x000f260000004200 */
[----:B------:R-:W-:Y:S02]  /*14f30*/  FMUL.FTZ R117, R133, R117 ;  /* 0x0000007585757220 */ /* 0x000fe40000410000 */
[C---:B------:R-:W-:Y:S02]  /*14f40*/  FMUL.FTZ R118, R132.reuse, R118 ;  /* 0x0000007684767220 */ /* 0x040fe40000410000 */
[-C--:B--2---:R-:W-:Y:S01]  /*14f50*/  HMMA.16816.F32 R84, R192, R152.reuse, R84 ;  /* 0x00000098c054723c */ /* 0x084fe20000001854 */
[----:B------:R-:W-:Y:S03]  /*14f60*/  FMUL.FTZ R119, R132, R119 ;  /* 0x0000007784777220 */ /* 0x000fe60000410000 */
[--C-:B-1----:R-:W-:Y:S04]  /*14f70*/  FFMA.FTZ R138, R203, c[0x0][0x2d0], -R142.reuse ;  /* 0x0000b400cb8a7a23 */ /* 0x102fe8000001088e */
[C---:B------:R-:W-:Y:S01]  /*14f80*/  HMMA.16816.F32 R88, R144.reuse, R152, R88 ;  /* 0x000000989058723c */ /* 0x040fe20000001858 */
[----:B------:R1:W-:Y:S07]  /*14f90*/  MUFU.EX2 R189, R138 ;  /* 0x0000008a00bd7308 */ /* 0x0003ee0000000800 */
[-C--:B------:R-:W-:Y:S08]  /*14fa0*/  HMMA.16816.F32 R92, R144, R154.reuse, R92 ;  /* 0x0000009a905c723c */ /* 0x080ff0000000185c */
[C---:B------:R-:W-:Y:S01]  /*14fb0*/  HMMA.16816.F32 R96, R192.reuse, R154, R96 ;  /* 0x0000009ac060723c */ /* 0x040fe20000001860 */
[----:B------:R-:W2:Y:S07]  /*14fc0*/  LDSM.16.MT88.4 R152, [R227+0x1900] ;  /* 0x00190000e398783b */ /* 0x000eae0000004200 */
[-C--:B----4-:R-:W-:Y:S01]  /*14fd0*/  HMMA.16816.F32 R100, R192, R148.reuse, R100 ;  /* 0x00000094c064723c */ /* 0x090fe20000001864 */
[----:B-1----:R-:W-:Y:S04]  /*14fe0*/  FFMA.FTZ R138, R207, c[0x0][0x2d0], -R142 ;  /* 0x0000b400cf8a7a23 */ /* 0x002fe8000001088e */
[----:B------:R1:W4:Y:S03]  /*14ff0*/  MUFU.EX2 R170, R138 ;  /* 0x0000008a00aa7308 */ /* 0x0003260000000800 */
[C---:B------:R-:W-:Y:S08]  /*15000*/  HMMA.16816.F32 R104, R144.reuse, R148, R104 ;  /* 0x000000949068723c */ /* 0x040ff00000001868 */
[-C--:B------:R-:W-:Y:S08]  /*15010*/  HMMA.16816.F32 R108, R144, R150.reuse, R108 ;  /* 0x00000096906c723c */ /* 0x080ff0000000186c */
[C---:B------:R-:W-:Y:S01]  /*15020*/  HMMA.16816.F32 R112, R192.reuse, R150, R112 ;  /* 0x00000096c070723c */ /* 0x040fe20000001870 */
[----:B------:R-:W5:Y:S03]  /*15030*/  LDSM.16.MT88.4 R148, [R225+0x900] ;  /* 0x00090000e194783b */ /* 0x000f660000004200 */
[--C-:B-1----:R-:W-:Y:S04]  /*15040*/  FFMA.FTZ R138, R205, c[0x0][0x2d0], -R143.reuse ;  /* 0x0000b400cd8a7a23 */ /* 0x102fe8000001088f */
[-C--:B--2---:R-:W-:Y:S01]  /*15050*/  HMMA.16816.F32 R116, R192, R152.reuse, R116 ;  /* 0x00000098c074723c */ /* 0x084fe20000001874 */
[----:B------:R1:W-:Y:S07]  /*15060*/  MUFU.EX2 R184, R138 ;  /* 0x0000008a00b87308 */ /* 0x0003ee0000000800 */
[C---:B------:R-:W-:Y:S08]  /*15070*/  HMMA.16816.F32 R120, R144.reuse, R152, R120 ;  /* 0x000000989078723c */ /* 0x040ff00000001878 */
[-C--:B------:R-:W-:Y:S07]  /*15080*/  HMMA.16816.F32 R124, R144, R154.reuse, R124 ;  /* 0x0000009a907c723c */ /* 0x080fee000000187c */
[----:B---3--:R-:W-:Y:S01]  /*15090*/  F2FP.PACK_AB R146, R169, R188 ;  /* 0x000000bca992723e */ /* 0x008fe200000000ff */
[----:B------:R-:W-:Y:S01]  /*150a0*/  HMMA.16816.F32 R128, R192, R154, R128 ;  /* 0x0000009ac080723c */ /* 0x000fe20000001880 */
[----:B----4-:R-:W-:Y:S03]  /*150b0*/  F2FP.PACK_AB R147, R170, R189 ;  /* 0x000000bdaa93723e */ /* 0x010fe600000000ff */
[--C-:B-1----:R-:W-:Y:S01]  /*150c0*/  FFMA.FTZ R138, R208, c[0x0][0x2d0], -R143.reuse ;  /* 0x0000b400d08a7a23 */ /* 0x102fe2000001088f */
[----:B------:R-:W-:Y:S02]  /*150d0*/  F2FP.PACK_AB R144, R139, R187 ;  /* 0x000000bb8b90723e */ /* 0x000fe400000000ff */
[----:B------:R-:W-:Y:S01]  /*150e0*/  F2FP.PACK_AB R145, R185, R183 ;  /* 0x000000b7b991723e */ /* 0x000fe200000000ff */
[----:B------:R1:W2:Y:S06]  /*150f0*/  MUFU.EX2 R186, R138 ;  /* 0x0000008a00ba7308 */ /* 0x0002ac0000000800 */
[-C--:B-----5:R-:W-:Y:S01]  /*15100*/  HMMA.16816.F32 R4, R144, R148.reuse, R4 ;  /* 0x000000949004723c */ /* 0x0a0fe20000001804 */
[--C-:B-1----:R-:W-:Y:S01]  /*15110*/  FFMA.FTZ R138, R210, c[0x0][0x2d0], -R143.reuse ;  /* 0x0000b400d28a7a23 */ /* 0x102fe2000001088f */
[----:B--2---:R-:W-:Y:S03]  /*15120*/  F2FP.PACK_AB R152, R186, R184 ;  /* 0x000000b8ba98723e */ /* 0x004fe600000000ff */
        /* <DEDUP_REMOVED lines=28> */
[----:B------:R-:W1:Y:S03]  /*152f0*/  LDSM.16.MT88.4 R156, [R226+0x2100] ;  /* 0x00210000e29c783b */ /* 0x000e660000004200 */
        /* <DEDUP_REMOVED lines=12> */
[--C-:B---3--:R-:W-:Y:S02]  /*153c0*/  FFMA.FTZ R138, R196, c[0x0][0x2d0], -R141.reuse ;  /* 0x0000b400c48a7a23 */ /* 0x108fe4000001088d */
[----:B------:R-:W-:Y:S01]  /*153d0*/  LDSM.16.MT88.4 R196, [R227+0x1100] ;  /* 0x00110000e3c4783b */ /* 0x000fe20000004200 */
[----:B------:R-:W-:Y:S01]  /*153e0*/  FFMA.FTZ R141, R191, c[0x0][0x2d0], -R141 ;  /* 0x0000b400bf8d7a23 */ /* 0x000fe2000001088d */
[----:B------:R3:W-:Y:S03]  /*153f0*/  MUFU.EX2 R218, R138 ;  /* 0x0000008a00da7308 */ /* 0x0007e60000000800 */
        /* <DEDUP_REMOVED lines=9> */
[----:B----4-:R-:W-:Y:S04]  /*15490*/  F2FP.PACK_AB R141, R220, R221 ;  /* 0x000000dddc8d723e */ /* 0x010fe800000000ff */
        /* <DEDUP_REMOVED lines=16> */
[----:B------:R1:W4:Y:S01]  /*155a0*/  MUFU.EX2 R207, R138 ;  /* 0x0000008a00cf7308 */ /* 0x0003220000000800 */
[----:B------:R-:W-:Y:S06]  /*155b0*/  LDSM.16.MT88.4 R188, [R228+0x1100] ;  /* 0x00110000e4bc783b */ /* 0x000fec0000004200 */
        /* <DEDUP_REMOVED lines=42> */
[-C--:B-1----:R-:W-:Y:S07]  /*15860*/  HMMA.16816.F32 R160, R140, R172.reuse, R20 ;  /* 0x000000ac8ca0723c */ /* 0x082fee0000001814 */
[----:B------:R-:W-:Y:S01]  /*15870*/  MOV R23, R187 ;  /* 0x000000bb00177202 */ /* 0x000fe20000000f00 */
[C---:B------:R-:W-:Y:S01]  /*15880*/  HMMA.16816.F32 R164, R192.reuse, R172, R24 ;  /* 0x000000acc0a4723c */ /* 0x040fe20000001818 */
[----:B------:R-:W5:Y:S03]  /*15890*/  LDL.LU R27, [R1+0x2c] ;  /* 0x00002c00011b7983 */ /* 0x000f660000300800 */
[----:B------:R-:W-:Y:S02]  /*158a0*/  MOV R22, R186 ;  /* 0x000000ba00167202 */ /* 0x000fe40000000f00 */
[----:B------:R-:W-:Y:S02]  /*158b0*/  MOV R21, R185 ;  /* 0x000000b900157202 */ /* 0x000fe40000000f00 */
[----:B------:R-:W-:Y:S02]  /*158c0*/  MOV R24, R171 ;  /* 0x000000ab00187202 */ /* 0x000fe40000000f00 */
[-C--:B------:R-:W-:Y:S01]  /*158d0*/  HMMA.16816.F32 R168, R192, R174.reuse, R28 ;  /* 0x000000aec0a8723c */ /* 0x080fe2000000181c */
[----:B------:R-:W5:Y:S01]  /*158e0*/  LDL.LU R28, [R1+0x28] ;  /* 0x00002800011c7983 */ /* 0x000f620000300800 */
[----:B------:R-:W-:Y:S02]  /*158f0*/  MOV R26, R183 ;  /* 0x000000b7001a7202 */ /* 0x000fe40000000f00 */
[----:B------:R-:W-:Y:S02]  /*15900*/  MOV R20, R184 ;  /* 0x000000b800147202 */ /* 0x000fe40000000f00 */
[----:B------:R-:W-:Y:S02]  /*15910*/  MOV R25, R182 ;  /* 0x000000b600197202 */ /* 0x000fe40000000f00 */
[C---:B------:R-:W-:Y:S01]  /*15920*/  HMMA.16816.F32 R172, R140.reuse, R174, R32 ;  /* 0x000000ae8cac723c */ /* 0x040fe20000001820 */
[----:B------:R-:W5:Y:S03]  /*15930*/  LDL.LU R33, [R1+0x20] ;  /* 0x0000200001217983 */ /* 0x000f660000300800 */
[----:B------:R-:W-:Y:S01]  /*15940*/  MOV R31, R178 ;  /* 0x000000b2001f7202 */ /* 0x000fe20000000f00 */
[----:B------:R-:W5:Y:S01]  /*15950*/  LDL.LU R32, [R1+0x24] ;  /* 0x0000240001207983 */ /* 0x000f620000300800 */
[----:B------:R-:W-:Y:S02]  /*15960*/  MOV R30, R179 ;  /* 0x000000b3001e7202 */ /* 0x000fe40000000f00 */
[----:B------:R-:W-:Y:S04]  /*15970*/  MOV R35, R176 ;  /* 0x000000b000237202 */ /* 0x000fe80000000f00 */
[----:B------:R-:W-:Y:S02]  /*15980*/  MOV R34, R177 ;  /* 0x000000b100227202 */ /* 0x000fe40000000f00 */
[-C--:B------:R-:W-:Y:S01]  /*15990*/  HMMA.16816.F32 R176, R140, R188.reuse, R36 ;  /* 0x000000bc8cb0723c */ /* 0x080fe20000001824 */
[----:B------:R-:W-:Y:S06]  /*159a0*/  MOV R29, R181 ;  /* 0x000000b5001d7202 */ /* 0x000fec0000000f00 */
        /* <DEDUP_REMOVED lines=23> */
[----:B------:R-:W-:Y:S01]  /*15b20*/  HMMA.16816.F32 R128, R140, R18, R128 ;  /* 0x000000128c80723c */ /* 0x000fe20000001880 */
[----:B-----5:R-:W-:Y:S04]  /*15b30*/  FFMA.FTZ R4, R2, R28, R35 ;  /* 0x0000001c02047223 */ /* 0x020fe80000010023 */
[----:B------:R-:W-:Y:S02]  /*15b40*/  FADD.FTZ R4, R31, R4 ;  /* 0x000000041f047221 */ /* 0x000fe40000010000 */
[----:B------:R-:W-:Y:S02]  /*15b50*/  FFMA.FTZ R133, R133, R33, R39 ;  /* 0x0000002185857223 */ /* 0x000fe40000010027 */
[----:B------:R-:W-:Y:S03]  /*15b60*/  FADD.FTZ R5, R26, R4 ;  /* 0x000000041a057221 */ /* 0x000fe60000010000 */
[----:B------:R-:W-:Y:S02]  /*15b70*/  FFMA.FTZ R132, R132, R32, R34 ;  /* 0x0000002084847223 */ /* 0x000fe40000010022 */
[----:B------:R-:W-:Y:S02]  /*15b80*/  FADD.FTZ R2, R29, R133 ;  /* 0x000000851d027221 */ /* 0x000fe40000010000 */
[----:B------:R-:W-:Y:S02]  /*15b90*/  FADD.FTZ R132, R30, R132 ;  /* 0x000000841e847221 */ /* 0x000fe40000010000 */
[----:B------:R-:W-:Y:S02]  /*15ba0*/  FADD.FTZ R2, R24, R2 ;  /* 0x0000000218027221 */ /* 0x000fe40000010000 */
[----:B------:R-:W-:Y:S02]  /*15bb0*/  FFMA.FTZ R4, R0, R27, R215 ;  /* 0x0000001b00047223 */ /* 0x000fe400000100d7 */
        /* <DEDUP_REMOVED lines=48> */
.L_x_637:
[----:B-12---:R-:W2:Y:S04]  /*15ec0*/  LDL.LU R0, [R1+0x20] ;  /* 0x0000200001007983 */ /* 0x006ea80000300800 */
        /* <DEDUP_REMOVED lines=29> */
[----:B------:R-:W-:-:S05]  /*160a0*/  FSETP.NE.FTZ.AND P1, PT, R7, RZ, PT ;  /* 0x000000ff0700720b */ /* 0x000fca0003f35000 */
[----:B------:R-:W1:Y:S01]  /*160b0*/  @P3 MUFU.RCP R0, R11 ;  /* 0x0000000b00003308 */ /* 0x000e620000001000 */
[----:B------:R-:W-:-:S07]  /*160c0*/  FSETP.NE.FTZ.AND P0, PT, R6, RZ, PT ;  /* 0x000000ff0600720b */ /* 0x000fce0003f15000 */
[----:B------:R-:W-:Y:S06]  /*160d0*/  @P2 MUFU.RCP R4, R9 ;  /* 0x0000000900042308 */ /* 0x000fec0000001000 */
[----:B------:R-:W-:Y:S01]  /*160e0*/  @P0 MOV R8, 0x3f317218 ;  /* 0x3f31721800080802 */ /* 0x000fe20000000f00 */
[C---:B-1----:R-:W-:Y:S01]  /*160f0*/  FMUL.FTZ R144, R0.reuse, R144 ;  /* 0x0000009000907220 */ /* 0x042fe20000410000 */
[----:B------:R-:W1:Y:S01]  /*16100*/  @P1 MUFU.RCP R2, R7 ;  /* 0x0000000700021308 */ /* 0x000e620000001000 */
        /* <DEDUP_REMOVED lines=13> */
[C---:B------:R-:W-:Y:S01]  /*161e0*/  FMUL.FTZ R52, R0.reuse, R52 ;  /* 0x0000003400347220 */ /* 0x040fe20000410000 */
[----:B------:R-:W-:Y:S01]  /*161f0*/  @P1 MUFU.LG2 R7, R7 ;  /* 0x0000000700071308 */ /* 0x000fe20000000c00 */
        /* <DEDUP_REMOVED lines=19> */
[----:B------:R-:W-:Y:S01]  /*16330*/  MOV R0, RZ ;  /* 0x000000ff00007202 */ /* 0x000fe20000000f00 */
[C---:B-1----:R-:W-:Y:S02]  /*16340*/  FMUL.FTZ R148, R2.reuse, R148 ;  /* 0x0000009402947220 */ /* 0x042fe40000410000 */
[----:B------:R-:W-:-:S02]  /*16350*/  FMUL.FTZ R149, R2, R149 ;  /* 0x0000009502957220 */ /* 0x000fc40000410000 */
[C---:B------:R-:W-:Y:S01]  /*16360*/  FMUL.FTZ R152, R2.reuse, R152 ;  /* 0x0000009802987220 */ /* 0x040fe20000410000 */
[----:B------:R-:W1:Y:S01]  /*16370*/  @P0 MUFU.RCP R0, R6 ;  /* 0x0000000600000308 */ /* 0x000e620000001000 */
[C---:B------:R-:W-:Y:S02]  /*16380*/  FMUL.FTZ R153, R2.reuse, R153 ;  /* 0x0000009902997220 */ /* 0x040fe40000410000 */
[C---:B------:R-:W-:Y:S02]  /*16390*/  FMUL.FTZ R164, R2.reuse, R164 ;  /* 0x000000a402a47220 */ /* 0x040fe40000410000 */
[C---:B------:R-:W-:Y:S02]  /*163a0*/  FMUL.FTZ R165, R2.reuse, R165 ;  /* 0x000000a502a57220 */ /* 0x040fe40000410000 */
[C---:B------:R-:W-:Y:S01]  /*163b0*/  FMUL.FTZ R168, R2.reuse, R168 ;  /* 0x000000a802a87220 */ /* 0x040fe20000410000 */
[----:B------:R-:W2:Y:S01]  /*163c0*/  @P0 MUFU.LG2 R6, R6 ;  /* 0x0000000600060308 */ /* 0x000ea20000000c00 */
        /* <DEDUP_REMOVED lines=59> */
[C---:B-1----:R-:W-:Y:S02]  /*16780*/  FMUL.FTZ R150, R0.reuse, R150 ;  /* 0x0000009600967220 */ /* 0x042fe40000410000 */
        /* <DEDUP_REMOVED lines=38> */
[----:B--2---:R-:W-:Y:S02]  /*169f0*/  @P0 FMUL.FTZ R4, R6, 0.69314718246459960938 ;  /* 0x3f31721806040820 */ /* 0x004fe40000410000 */
[----:B------:R-:W-:Y:S02]  /*16a00*/  @P0 FMUL.FTZ R0, R8, c[0x0][0x2d0] ;  /* 0x0000b40008000a20 */ /* 0x000fe40000410000 */
[----:B------:R-:W-:-:S02]  /*16a10*/  @P3 FFMA.FTZ R18, R10, R137, R11 ;  /* 0x000000890a123223 */ /* 0x000fc4000001000b */
[----:B------:R-:W-:Y:S02]  /*16a20*/  @P2 FFMA.FTZ R19, R5, R136, R9 ;  /* 0x0000008805132223 */ /* 0x000fe40000010009 */
[----:B------:R-:W-:Y:S02]  /*16a30*/  @P1 FFMA.FTZ R20, R2, R135, R7 ;  /* 0x0000008702141223 */ /* 0x000fe40000010007 */
[----:B------:R-:W-:Y:S02]  /*16a40*/  @P0 FFMA.FTZ R21, R0, R3, R4 ;  /* 0x0000000300150223 */ /* 0x000fe40000010004 */
.L_x_575:
[----:B------:R-:W-:Y:S05]  /*16a50*/  @P4 BRA `(.L_x_656) ;  /* 0x0000209000004947 */ /* 0x000fea0003800000 */
[----:B------:R-:W3:Y:S01]  /*16a60*/  S2R R16, SR_TID.X ;  /* 0x0000000000107919 */ /* 0x000ee20000002100 */
[----:B------:R-:W-:Y:S01]  /*16a70*/  ULDC.64 UR4, c[0x0][0x4d0] ;  /* 0x0001340000047ab9 */ /* 0x000fe20000000a00 */
[----:B------:R-:W-:Y:S01]  /*16a80*/  IMAD R4, RZ, RZ, -UR11 ;  /* 0x8000000bff047e24 */ /* 0x000fe2000f8e02ff */
[----:B------:R-:W-:Y:S01]  /*16a90*/  UIMAD.WIDE.U32 UR8, UR11, UR4, URZ ;  /* 0x000000040b0872a5 */ /* 0x000fe2000f8e003f */
[----:B------:R-:W4:Y:S01]  /*16aa0*/  S2R R11, SR_CTAID.Y ;  /* 0x00000000000b7919 */ /* 0x000f220000002600 */
[----:B------:R-:W-:Y:S01]  /*16ab0*/  USHF.R.S32.HI UR6, URZ, 0x1f, UR11 ;  /* 0x0000001f3f067899 */ /* 0x000fe2000801140b */
[----:B------:R-:W-:Y:S01]  /*16ac0*/  MOV R24, c[0x0][0x4e8] ;  /* 0x00013a0000187a02 */ /* 0x000fe20000000f00 */
[----:B------:R-:W-:Y:S01]  /*16ad0*/  BSSY B0, `(.L_x_657) ;  /* 0x00000db000007945 */ /* 0x000fe20003800000 */
[----:B------:R-:W1:Y:S01]  /*16ae0*/  S2R R9, SR_CTAID.Z ;  /* 0x0000000000097919 */ /* 0x000e620000002700 */
        /* <DEDUP_REMOVED lines=12> */
[----:B----4-:R-:W-:Y:S01]  /*16bb0*/  IMAD R12, R4, c[0x0][0x550], R11 ;  /* 0x00015400040c7a24 */ /* 0x010fe200078e020b */
        /* <DEDUP_REMOVED lines=13> */
[----:B------:R-:W-:Y:S01]  /*16c90*/  IMAD.WIDE.U32 R4, R9, c[0x0][0x4d8], R4 ;  /* 0x0001360009047a25 */ /* 0x000fe200078e0004 */
        /* <DEDUP_REMOVED lines=71> */
[----:B------:R-:W3:Y:S01]  /*17110*/  SHFL.IDX PT, R11, R0, 0x1, 0x1c1f ;  /* 0x003c1f00000b7f89 */ /* 0x000ee200000e0000 */
[-C--:B------:R-:W-:Y:S01]  /*17120*/  ISETP.GE.OR P2, PT, R14, R24.reuse, P1 ;  /* 0x000000180e00720c */ /* 0x080fe20000f46670 */
[----:B------:R-:W-:Y:S01]  /*17130*/  IMAD.IADD R3, R3, 0x1, R15 ;  /* 0x0000000103037824 */ /* 0x000fe200078e020f */
[----:B------:R-:W-:Y:S01]  /*17140*/  LEA R23, P0, R2, c[0x0][0x400], 0x2 ;  /* 0x0001000002177a11 */ /* 0x000fe200078010ff */
[----:B------:R-:W-:Y:S01]  /*17150*/  SHFL.IDX PT, R8, R6, 0x2, 0x1c1f ;  /* 0x005c1f0006087f89 */ /* 0x000fe200000e0000 */
[----:B------:R-:W-:-:S02]  /*17160*/  ISETP.GE.AND P5, PT, R14, R24, PT ;  /* 0x000000180e00720c */ /* 0x000fc40003fa6270 */
[----:B------:R-:W-:Y:S01]  /*17170*/  LEA.HI.X R22, R2, c[0x0][0x404], R3, 0x2, P0 ;  /* 0x0001010002167a11 */ /* 0x000fe200000f1403 */
[----:B------:R-:W4:Y:S01]  /*17180*/  SHFL.IDX PT, R9, R0, 0x2, 0x1c1f ;  /* 0x005c1f0000097f89 */ /* 0x000f2200000e0000 */
[----:B------:R-:W-:-:S03]  /*17190*/  ISETP.GE.AND P6, PT, R13, R24, PT ;  /* 0x000000180d00720c */ /* 0x000fc60003fc6270 */
[----:B------:R-:W-:Y:S04]  /*171a0*/  SHFL.IDX PT, R6, R6, 0x3, 0x1c1f ;  /* 0x007c1f0006067f89 */ /* 0x000fe800000e0000 */
[----:B------:R2:W3:Y:S04]  /*171b0*/  SHFL.IDX PT, R7, R0, 0x3, 0x1c1f ;  /* 0x007c1f0000077f89 */ /* 0x0004e800000e0000 */
[----:B-1----:R1:W-:Y:S04]  /*171c0*/  @!P4 ST.E [R4.64], R18 ;  /* 0x000000120400c985 */ /* 0x0023e8000c101914 */
[----:B------:R1:W1:Y:S04]  /*171d0*/  SHFL.IDX PT, R2, R23, RZ, 0x1c1f ;  /* 0x001c1fff17027589 */ /* 0x00026800000e0000 */
[----:B------:R1:W1:Y:S01]  /*171e0*/  SHFL.IDX PT, R3, R22, RZ, 0x1c1f ;  /* 0x001c1fff16037589 */ /* 0x00026200000e0000 */
[----:B--2---:R-:W-:-:S04]  /*171f0*/  IADD3 R0, R12, 0x8, RZ ;  /* 0x000000080c007810 */ /* 0x004fc80007ffe0ff */
[CC--:B------:R-:W-:Y:S02]  /*17200*/  ISETP.GE.OR P3, PT, R0.reuse, R24.reuse, P1 ;  /* 0x000000180000720c */ /* 0x0c0fe40000f66670 */
[-C--:B------:R-:W-:Y:S02]  /*17210*/  ISETP.GE.OR P1, PT, R13, R24.reuse, P1 ;  /* 0x000000180d00720c */ /* 0x080fe40000f26670 */
[----:B------:R-:W-:Y:S02]  /*17220*/  ISETP.GE.AND P0, PT, R0, R24, PT ;  /* 0x000000180000720c */ /* 0x000fe40003f06270 */
[----:B------:R-:W-:-:S04]  /*17230*/  LOP3.LUT R0, R17, 0x7ffffffc, RZ, 0xc0, !PT ;  /* 0x7ffffffc11007812 */ /* 0x000fc800078ec0ff */
[----:B------:R-:W-:-:S03]  /*17240*/  IADD3 R0, R16, -R0, RZ ;  /* 0x8000000010007210 */ /* 0x000fc60007ffe0ff */
[----:B---3--:R2:W-:Y:S02]  /*17250*/  @!P3 ST.E [R10.64], R19 ;  /* 0x000000130a00b985 */ /* 0x0085e4000c101914 */
[----:B------:R-:W-:Y:S02]  /*17260*/  IMAD.SHL.U32 R0, R0, 0x2, RZ ;  /* 0x0000000200007824 */ /* 0x000fe400078e00ff */
[----:B----4-:R2:W-:Y:S04]  /*17270*/  @!P2 ST.E [R8.64], R20 ;  /* 0x000000140800a985 */ /* 0x0105e8000c101914 */
        /* <DEDUP_REMOVED lines=96> */
.L_x_658:
[----:B-1----:R-:W-:Y:S05]  /*17880*/  BSYNC B0 ;  /* 0x0000000000007941 */ /* 0x002fea0003800000 */
.L_x_657:
        /* <DEDUP_REMOVED lines=97> */
.L_x_660:
[----:B------:R-:W-:Y:S05]  /*17ea0*/  BSYNC B0 ;  /* 0x0000000000007941 */ /* 0x000fea0003800000 */
.L_x_659:
        /* <DEDUP_REMOVED lines=97> */
.L_x_662:
[----:B------:R-:W-:Y:S05]  /*184c0*/  BSYNC B0 ;  /* 0x0000000000007941 */ /* 0x000fea0003800000 */
.L_x_661:
        /* <DEDUP_REMOVED lines=98> */
.L_x_656:
        /* <DEDUP_REMOVED lines=50> */
.L_x_663:
        /* <DEDUP_REMOVED lines=15> */
.L_x_1800:


//--------------------- .text._ZN7cutlass13device_kernelIN5flash19enable_sm80_to_sm89INS1_16FlashAttnFwdSm80INS1_25CollectiveMainloopFwdSm80ILi8ELi1ELb1EN4cute5tupleIJNS5_1CILi128EEENS7_ILi96EEES8_EEELi128ENS_6half_tEfNS_4arch4Sm80ELb0ELb1ELb1ELb1ELb1ELb0ELb1ELb1EEENS1_21CollectiveEpilogueFwdINS6_IJS8_S8_S9_EEENS6_IJNS7_ILi1EEESH_SH_EEESB_SD_Li256ELb1ELb1ELb1ELb0EEENS1_36VarlenDynamicPersistentTileSchedulerILi128ELi96ELi256ELi256ELb1ELb1ELb0ELb1ELb0ELb1EEEEEEEEEvNT_6ParamsE --------------------------
	.section	.text._ZN7cutlass13device_kernelIN5flash19enable_sm80_to_sm89INS1_16FlashAttnFwdSm80INS1_25CollectiveMainloopFwdSm80ILi8ELi1ELb1EN4cute5tupleIJNS5_1CILi128EEENS7_ILi96EEES8_EEELi128ENS_6half_tEfNS_4arch4Sm80ELb0ELb1ELb1ELb1ELb1ELb0ELb1ELb1EEENS1_21CollectiveEpilogueFwdINS6_IJS8_S8_S9_EEENS6_IJNS7_ILi1EEESH_SH_EEESB_SD_Li256ELb1ELb1ELb1ELb0EEENS1_36VarlenDynamicPersistentTileSchedulerILi128ELi96ELi256ELi256ELb1ELb1ELb0ELb1ELb0ELb1EEEEEEEEEvNT_6ParamsE,"ax",@progbits
	.sectioninfo	@"SHI_REGISTERS=255"
	.align	128
.text._ZN7cutlass13device_kernelIN5flash19enable_sm80_to_sm89INS1_16FlashAttnFwdSm80INS1_25CollectiveMainloopFwdSm80ILi8ELi1ELb1EN4cute5tupleIJNS5_1CILi128EEENS7_ILi96EEES8_EEELi128ENS_6half_tEfNS_4arch4Sm80ELb0ELb1ELb1ELb1ELb1ELb0ELb1ELb1EEENS1_21CollectiveEpilogueFwdINS6_IJS8_S8_S9_EEENS6_IJNS7_ILi1EEESH_SH_EEESB_SD_Li256ELb1ELb1ELb1ELb0EEENS1_36VarlenDynamicPersistentTileSchedulerILi128ELi96ELi256ELi256ELb1ELb1ELb0ELb1ELb0ELb1EEEEEEEEEvNT_6ParamsE:
        .type           _ZN7cutlass13device_kernelIN5flash19enable_sm80_to_sm89INS1_16FlashAttnFwdSm80INS1_25CollectiveMainloopFwdSm80ILi8ELi1ELb1EN4cute5tupleIJNS5_1CILi128EEENS7_ILi96EEES8_EEELi128ENS_6half_tEfNS_4arch4Sm80ELb0ELb1ELb1ELb1ELb1ELb0ELb1ELb1EEENS1_21CollectiveEpilogueFwdINS6_IJS8_S8_S9_EEENS6_IJNS7_ILi1EEESH_SH_EEESB_SD_Li256ELb1ELb1ELb1ELb0EEENS1_36VarlenDynamicPersistentTileSchedulerILi128ELi96ELi256ELi256ELb1ELb1ELb0ELb1ELb0ELb1EEEEEEEEEvNT_6ParamsE,@function
        .size           _ZN7cutlass13device_kernelIN5flash19enable_sm80_to_sm89INS1_16FlashAttnFwdSm80INS1_25CollectiveMainloopFwdSm80ILi8ELi1ELb1EN4cute5tupleIJNS5_1CILi128EEENS7_ILi96EEES8_EEELi128ENS_6half_tEfNS_4arch4Sm80ELb0ELb1ELb1ELb1ELb1ELb0ELb1ELb1EEENS1_21CollectiveEpilogueFwdINS6_IJS8_S8_S9_EEENS6_IJNS7_ILi1EEESH_SH_EEESB_SD_Li256ELb1ELb1ELb1ELb0EEENS1_36VarlenDynamicPersistentTileSchedulerILi128ELi96ELi256ELi256ELb1ELb1ELb0ELb1ELb0ELb1EEEEEEEEEvNT_6ParamsE,(.L_x_1801 - _ZN7cutlass13device_kernelIN5flash19enable_sm80_to_sm89INS1_16FlashAttnFwdSm80INS1_25CollectiveMainloopFwdSm80ILi8ELi1ELb1EN4cute5tupleIJNS5_1CILi128EEENS7_ILi96EEES8_EEELi128ENS_6half_tEfNS_4arch4Sm80ELb0ELb1ELb1ELb1ELb1ELb0ELb1ELb1EEENS1_21CollectiveEpilogueFwdINS6_IJS8_S8_S9_EEENS6_IJNS7_ILi1EEESH_SH_EEESB_SD_Li256ELb1ELb1ELb1ELb0EEENS1_36VarlenDynamicPersistentTileSchedulerILi128ELi96ELi256ELi256ELb1ELb1ELb0ELb1ELb0ELb1EEEEEEEEEvNT_6ParamsE)
        .other          _ZN7cutlass13device_kernelIN5flash19enable_sm80_to_sm89INS1_16FlashAttnFwdSm80INS1_25CollectiveMainloopFwdSm80ILi8ELi1ELb1EN4cute5tupleIJNS5_1CILi128EEENS7_ILi96EEES8_EEELi128ENS_6half_tEfNS_4arch4Sm80ELb0ELb1ELb1ELb1ELb1ELb0ELb1ELb1EEENS1_21CollectiveEpilogueFwdINS6_IJS8_S8_S9_EEENS6_IJNS7_ILi1EEESH_SH_EEESB_SD_Li256ELb1ELb1ELb1ELb0EEENS1_36VarlenDynamicPersistentTileSchedulerILi128ELi96ELi256ELi256ELb1ELb1ELb0ELb1ELb0ELb1EEEEEEEEEvNT_6ParamsE,@"STO_CUDA_ENTRY STV_DEFAULT"
_ZN7cutlass13device_kernelIN5flash19enable_sm80_to_sm89INS1_16FlashAttnFwdSm80INS1_25CollectiveMainloopFwdSm80ILi8ELi1ELb1EN4cute5tupleIJNS5_1CILi128EEENS7_ILi96EEES8_EEELi128ENS_6half_tEfNS_4arch4Sm80ELb0ELb1ELb1ELb1ELb1ELb0ELb1ELb1EEENS1_21CollectiveEpilogueFwdINS6_IJS8_S8_S9_EEENS6_IJNS7_ILi1EEESH_SH_EEESB_SD_Li256ELb1ELb1ELb1ELb0EEENS1_36VarlenDynamicPersistentTileSchedulerILi128ELi96ELi256ELi256ELb1ELb1ELb0ELb1ELb0ELb1EEEEEEEEEvNT_6ParamsE:
[----:B------:R-:W-:-:S03]  /*0000*/  MOV R1, c[0x0][0x28] ;  /* 0x00000a0000017a02 */ /* 0x000fc60000000f00 */
[----:B------:R-:W1:Y:S01]  /*0010*/  S2R R2, SR_TID.X ;  /* 0x0000000000027919 */ /* 0x000e620000002100 */
[----:B------:R-:W-:Y:S01]  /*0020*/  IADD3 R1, R1, -0x28, RZ ;  /* 0xffffffd801017810 */ /* 0x000fe20007ffe0ff */
[----:B------:R-:W-:Y:S01]  /*0030*/  ULDC.64 UR6, c[0x0][0x118] ;  /* 0x0000460000067ab9 */ /* 0x000fe20000000a00 */
[----:B-1----:R-:W-:-:S05]  /*0040*/  SHF.R.U32.HI R0, RZ, 0x5, R2 ;  /* 0x00000005ff007819 */ /* 0x002fca0000011602 */
[----:B------:R-:W1:Y:S02]  /*0050*/  SHFL.IDX PT, R3, R0, RZ, 0x1f ;  /* 0x00001fff00037589 */ /* 0x000e6400000e0000 */
[----:B-1----:R-:W-:Y:S02]  /*0060*/  ISETP.NE.AND P0, PT, R3, RZ, PT ;  /* 0x000000ff0300720c */ /* 0x002fe40003f05270 */
[----:B------:R1:W-:Y:S11]  /*0070*/  STL [R1+0x20], R3 ;  /* 0x0000200301007387 */ /* 0x0003f60000100800 */
[----:B------:R-:W-:Y:S06]  /*0080*/  @P0 BAR.SYNC.DEFER_BLOCKING 0x5, 0x100 ;  /* 0x0144000000000b1d */ /* 0x000fec0000010000 */
[----:B------:R-:W2:Y:S04]  /*0090*/  @P0 LDS.128 R248, [0xe100] ;  /* 0x00e10000fff80984 */ /* 0x000ea80000000c00 */
[----:B------:R-:W-:Y:S06]  /*00a0*/  @P0 BAR.ARV 0x4, 0x100 ;  /* 0x0104000000000b1d */ /* 0x000fec0000002000 */
[----:B------:R-:W-:Y:S05]  /*00b0*/  @P0 BRA `(.L_x_664) ;  /* 0x00000f1000000947 */ /* 0x000fea0003800000 */
[----:B-1----:R-:W-:Y:S01]  /*00c0*/  LOP3.LUT R13, R2, 0x1f, RZ, 0xc0, !PT ;  /* 0x0000001f020d7812 */ /* 0x002fe200078ec0ff */
[----:B------:R-:W-:-:S03]  /*00d0*/  CS2R R8, SRZ ;  /* 0x0000000000087805 */ /* 0x000fc6000001ff00 */
[----:B------:R-:W-:-:S04]  /*00e0*/  ISETP.NE.AND P6, PT, R13, 0x1f, PT ;  /* 0x0000001f0d00780c */ /* 0x000fc80003fc5270 */
[----:B------:R-:W-:-:S13]  /*00f0*/  ISETP.GE.OR P0, PT, R13, c[0x0][0x53c], !P6 ;  /* 0x00014f000d007a0c */ /* 0x000fda0007706670 */
[----:B------:R-:W-:Y:S02]  /*0100*/  @!P0 IMAD.MOV.U32 R4, RZ, RZ, 0x4 ;  /* 0x00000004ff048424 */ /* 0x000fe400078e00ff */
[----:B------:R-:W-:Y:S02]  /*0110*/  @!P0 IMAD.MOV.U32 R2, RZ, RZ, 0x4 ;  /* 0x00000004ff028424 */ /* 0x000fe400078e00ff */
[----:B------:R-:W-:-:S04]  /*0120*/  @!P0 IMAD.WIDE.U32 R4, R13, R4, c[0x0][0x580] ;  /* 0x000160000d048625 */ /* 0x000fc800078e0004 */
[C---:B------:R-:W-:Y:S01]  /*0130*/  @!P0 IMAD.WIDE.U32 R2, R13.reuse, R2, c[0x0][0x578] ;  /* 0x00015e000d028625 */ /* 0x040fe200078e0002 */
[----:B------:R-:W3:Y:S04]  /*0140*/  @!P0 LDG.E R9, [R4.64] ;  /* 0x0000000604098981 */ /* 0x000ee8000c1e1900 */
[----:B------:R-:W3:Y:S01]  /*0150*/  @!P0 LDG.E R8, [R2.64] ;  /* 0x0000000602088981 */ /* 0x000ee2000c1e1900 */
[C---:B------:R-:W-:Y:S01]  /*0160*/  ISETP.NE.AND P5, PT, R13.reuse, RZ, PT ;  /* 0x000000ff0d00720c */ /* 0x040fe20003fa5270 */
[----:B------:R-:W1:Y:S01]  /*0170*/  S2UR UR4, SR_CTAID.X ;  /* 0x00000000000479c3 */ /* 0x000e620000002500 */
[C---:B------:R-:W-:Y:S01]  /*0180*/  ISETP.GE.U32.AND P4, PT, R13.reuse, 0x2, PT ;  /* 0x000000020d00780c */ /* 0x040fe20003f86070 */
[----:B------:R-:W-:Y:S01]  /*0190*/  IMAD.MOV.U32 R7, RZ, RZ, RZ ;  /* 0x000000ffff077224 */ /* 0x000fe200078e00ff */
[----:B------:R-:W-:-:S02]  /*01a0*/  ISETP.GE.U32.AND P3, PT, R13, 0x4, PT ;  /* 0x000000040d00780c */ /* 0x000fc40003f66070 */
[C---:B------:R-:W-:Y:S02]  /*01b0*/  ISETP.GE.U32.AND P2, PT, R13.reuse, 0x8, PT ;  /* 0x000000080d00780c */ /* 0x040fe40003f46070 */
[----:B------:R-:W-:Y:S01]  /*01c0*/  ISETP.GE.U32.AND P1, PT, R13, 0x10, PT ;  /* 0x000000100d00780c */ /* 0x000fe20003f26070 */
[----:B---3--:R-:W-:-:S05]  /*01d0*/  IMAD R4, R9, R8, RZ ;  /* 0x0000000809047224 */ /* 0x008fca00078e02ff */
[----:B------:R-:W3:Y:S02]  /*01e0*/  SHFL.UP PT, R0, R4, 0x1, RZ ;  /* 0x0420000004007989 */ /* 0x000ee400000e00ff */
[----:B---3--:R-:W-:-:S05]  /*01f0*/  SEL R0, R0, RZ, P5 ;  /* 0x000000ff00007207 */ /* 0x008fca0002800000 */
[----:B------:R-:W-:-:S05]  /*0200*/  IMAD.IADD R4, R4, 0x1, R0 ;  /* 0x0000000104047824 */ /* 0x000fca00078e0200 */
        /* <DEDUP_REMOVED lines=12> */
[----:B------:R-:W3:Y:S02]  /*02d0*/  SHFL.IDX PT, R6, R4, 0x1f, 0x1f ;  /* 0x03e01f0004067f89 */ /* 0x000ee400000e0000 */
[----:B---3--:R-:W-:-:S04]  /*02e0*/  IMAD R6, R6, c[0x0][0x538], RZ ;  /* 0x00014e0006067a24 */ /* 0x008fc800078e02ff */
[----:B------:R-:W-:Y:S01]  /*02f0*/  IMAD.MOV.U32 R0, RZ, RZ, R6 ;  /* 0x000000ffff007224 */ /* 0x000fe200078e0006 */
[----:B-1----:R-:W-:-:S13]  /*0300*/  ISETP.GT.AND P0, PT, R6, UR4, PT ;  /* 0x0000000406007c0c */ /* 0x002fda000bf04270 */
[----:B------:R-:W-:Y:S05]  /*0310*/  @P0 BRA `(.L_x_665) ;  /* 0x0000026000000947 */ /* 0x000fea0003800000 */
[----:B------:R-:W-:Y:S02]  /*0320*/  MOV R6, R0 ;  /* 0x0000000000067202 */ /* 0x000fe40000000f00 */
[----:B------:R-:W-:-:S04]  /*0330*/  MOV R7, RZ ;  /* 0x000000ff00077202 */ /* 0x000fc80000000f00 */
.L_x_669:
        /* <DEDUP_REMOVED lines=9> */
[----:B------:R-:W-:-:S04]  /*03d0*/  @!P0 IMAD.WIDE R4, R0, R2, c[0x0][0x580] ;  /* 0x0001600000048625 */ /* 0x000fc800078e0202 */
[----:B------:R-:W-:Y:S01]  /*03e0*/  @!P0 IMAD.WIDE R2, R0, R3, c[0x0][0x578] ;  /* 0x00015e0000028625 */ /* 0x000fe200078e0203 */
[----:B------:R-:W3:Y:S04]  /*03f0*/  @!P0 LDG.E R9, [R4.64] ;  /* 0x0000000604098981 */ /* 0x000ee8000c1e1900 */
[----:B------:R-:W3:Y:S02]  /*0400*/  @!P0 LDG.E R8, [R2.64] ;  /* 0x0000000602088981 */ /* 0x000ee4000c1e1900 */
[----:B---3--:R-:W-:Y:S01]  /*0410*/  IMAD R5, R9, R8, RZ ;  /* 0x0000000809057224 */ /* 0x008fe200078e02ff */
[----:B------:R-:W-:Y:S05]  /*0420*/  BRA.DIV ~URZ, `(.L_x_667) ;  /* 0x00017ab27f007947 */ /* 0x000fea000b800000 */
[----:B------:R1:W3:Y:S02]  /*0430*/  SHFL.UP PT, R0, R5, 0x1, RZ ;  /* 0x0420000005007989 */ /* 0x0002e400000e00ff */
.L_x_833:
        /* <DEDUP_REMOVED lines=16> */
.L_x_834:
[----:B---3--:R-:W-:-:S05]  /*0540*/  IMAD R0, R0, c[0x0][0x538], RZ ;  /* 0x00014e0000007a24 */ /* 0x008fca00078e02ff */
[----:B------:R-:W-:-:S04]  /*0550*/  IADD3 R6, R0, R6, RZ ;  /* 0x0000000600067210 */ /* 0x000fc80007ffe0ff */
[----:B------:R-:W-:-:S13]  /*0560*/  ISETP.GT.AND P0, PT, R6, UR4, PT ;  /* 0x0000000406007c0c */ /* 0x000fda000bf04270 */
[----:B-12---:R-:W-:Y:S05]  /*0570*/  @!P0 BRA `(.L_x_669) ;  /* 0xfffffdc000008947 */ /* 0x006fea000383ffff */
.L_x_665:
[----:B------:R-:W-:-:S05]  /*0580*/  IADD3 R10, -R0, R6, RZ ;  /* 0x00000006000a7210 */ /* 0x000fca0007ffe1ff */
[----:B------:R-:W-:-:S05]  /*0590*/  IMAD R0, R4, c[0x0][0x538], R10 ;  /* 0x00014e0004007a24 */ /* 0x000fca00078e020a */
[----:B------:R-:W-:Y:S01]  /*05a0*/  ISETP.GT.AND P0, PT, R0, UR4, PT ;  /* 0x0000000400007c0c */ /* 0x000fe2000bf04270 */
[----:B------:R-:W-:-:S12]  /*05b0*/  BRA.DIV ~URZ, `(.L_x_670) ;  /* 0x00017b427f007947 */ /* 0x000fd8000b800000 */
[----:B------:R-:W-:-:S04]  /*05c0*/  VOTE.ANY R6, PT, !P0 ;  /* 0x0000000000067806 */ /* 0x000fc800040e0100 */
.L_x_835:
[----:B------:R-:W1:Y:S02]  /*05d0*/  POPC R0, R6 ;  /* 0x0000000600007309 */ /* 0x000e640000000000 */
[----:B-12---:R-:W-:Y:S01]  /*05e0*/  IADD3 R251, R0, R7, RZ ;  /* 0x0000000700fb7210 */ /* 0x006fe20007ffe0ff */
[----:B------:R-:W-:Y:S05]  /*05f0*/  BRA.DIV ~URZ, `(.L_x_671) ;  /* 0x00017b527f007947 */ /* 0x000fea000b800000 */
[----:B------:R1:W2:Y:S01]  /*0600*/  SHFL.IDX PT, R12, R9, R0, 0x1f ;  /* 0x00001f00090c7589 */ /* 0x0002a200000e0000 */
[----:B------:R-:W-:-:S03]  /*0610*/  MOV R5, RZ ;  /* 0x000000ff00057202 */ /* 0x000fc60000000f00 */
[----:B------:R1:W3:Y:S04]  /*0620*/  SHFL.IDX PT, R9, R8, R0, 0x1f ;  /* 0x00001f0008097589 */ /* 0x0002e800000e0000 */
.L_x_836:
[----:B------:R-:W-:Y:S01]  /*0630*/  ISETP.NE.AND P0, PT, R6, RZ, PT ;  /* 0x000000ff0600720c */ /* 0x000fe20003f05270 */
[----:B------:R-:W-:-:S12]  /*0640*/  BSSY B0, `(.L_x_672) ;  /* 0x0000005000007945 */ /* 0x000fd80003800000 */
[----:B------:R-:W-:Y:S05]  /*0650*/  @!P0 BRA `(.L_x_673) ;  /* 0x0000003000008947 */ /* 0x000fea0003800000 */
[----:B-1----:R-:W-:Y:S01]  /*0660*/  IADD3 R0, R0, -0x1, RZ ;  /* 0xffffffff00007810 */ /* 0x002fe20007ffe0ff */
[----:B------:R-:W-:Y:S05]  /*0670*/  BRA.DIV ~URZ, `(.L_x_674) ;  /* 0x00017bb27f007947 */ /* 0x000fea000b800000 */
[----:B------:R1:W4:Y:S02]  /*0680*/  SHFL.IDX PT, R5, R4, R0, 0x1f ;  /* 0x00001f0004057589 */ /* 0x00032400000e0000 */
.L_x_673:
[----:B------:R-:W-:Y:S05]  /*0690*/  BSYNC B0 ;  /* 0x0000000000007941 */ /* 0x000fea0003800000 */
.L_x_672:
[----:B---3--:R-:W-:Y:S01]  /*06a0*/  ISETP.NE.AND P0, PT, R9, 0x1, PT ;  /* 0x000000010900780c */ /* 0x008fe20003f05270 */
[----:B----4-:R-:W-:Y:S01]  /*06b0*/  IMAD R248, R5, c[0x0][0x538], R10 ;  /* 0x00014e0005f87a24 */ /* 0x010fe200078e020a */
[----:B------:R-:W-:Y:S04]  /*06c0*/  BSSY B0, `(.L_x_675) ;  /* 0x0000085000007945 */ /* 0x000fe80003800000 */
[----:B------:R-:W-:-:S07]  /*06d0*/  IADD3 R11, -R248, UR4, RZ ;  /* 0x00000004f80b7c10 */ /* 0x000fce000fffe1ff */
[----:B------:R-:W-:Y:S05]  /*06e0*/  @!P0 BRA `(.L_x_676) ;  /* 0x000003e000008947 */ /* 0x000fea0003800000 */
[-C--:B-12---:R-:W-:Y:S02]  /*06f0*/  IABS R0, R12.reuse ;  /* 0x0000000c00007213 */ /* 0x086fe40000000000 */
[----:B------:R-:W-:-:S03]  /*0700*/  IABS R6, R12 ;  /* 0x0000000c00067213 */ /* 0x000fc60000000000 */
[----:B------:R-:W-:Y:S01]  /*0710*/  IMAD.MOV.U32 R5, RZ, RZ, R0 ;  /* 0x000000ffff057224 */ /* 0x000fe200078e0000 */
[----:B------:R-:W-:-:S03]  /*0720*/  IABS R0, R9 ;  /* 0x0000000900007213 */ /* 0x000fc60000000000 */
[----:B------:R-:W1:Y:S02]  /*0730*/  I2F.RP R2, R5 ;  /* 0x0000000500027306 */ /* 0x000e640000209400 */
[----:B------:R-:W-:Y:S01]  /*0740*/  IMAD.MOV.U32 R8, RZ, RZ, R0 ;  /* 0x000000ffff087224 */ /* 0x000fe200078e0000 */
[----:B------:R-:W-:-:S05]  /*0750*/  IABS R0, R11 ;  /* 0x0000000b00007213 */ /* 0x000fca0000000000 */
[----:B------:R-:W-:Y:S08]  /*0760*/  I2F.RP R7, R8 ;  /* 0x0000000800077306 */ /* 0x000ff00000209400 */
[----:B-1----:R-:W1:Y:S02]  /*0770*/  MUFU.RCP R2, R2 ;  /* 0x0000000200027308 */ /* 0x002e640000001000 */
[----:B-1----:R-:W-:-:S06]  /*0780*/  IADD3 R2, R2, 0xffffffe, RZ ;  /* 0x0ffffffe02027810 */ /* 0x002fcc0007ffe0ff */
[----:B------:R-:W1:Y:S02]  /*0790*/  F2I.FTZ.U32.TRUNC.NTZ R3, R2 ;  /* 0x0000000200037305 */ /* 0x000e64000021f000 */
[----:B-1----:R-:W-:-:S04]  /*07a0*/  IMAD.MOV R2, RZ, RZ, -R3 ;  /* 0x000000ffff027224 */ /* 0x002fc800078e0a03 */
[----:B------:R-:W-:Y:S02]  /*07b0*/  IMAD R4, R2, R5, RZ ;  /* 0x0000000502047224 */ /* 0x000fe400078e02ff */
[----:B------:R-:W-:-:S04]  /*07c0*/  IMAD.MOV.U32 R2, RZ, RZ, RZ ;  /* 0x000000ffff027224 */ /* 0x000fc800078e00ff */
[----:B------:R-:W-:Y:S01]  /*07d0*/  IMAD.HI.U32 R2, R3, R4, R2 ;  /* 0x0000000403027227 */ /* 0x000fe200078e0002 */
[----:B------:R-:W-:-:S03]  /*07e0*/  MOV R3, R0 ;  /* 0x0000000000037202 */ /* 0x000fc60000000f00 */
[----:B------:R-:W-:Y:S02]  /*07f0*/  IMAD.MOV R0, RZ, RZ, -R6 ;  /* 0x000000ffff007224 */ /* 0x000fe400078e0a06 */
        /* <DEDUP_REMOVED lines=28> */
[----:B------:R-:W-:-:S03]  /*09c0*/  IMAD.MOV R5, RZ, RZ, -R4 ;  /* 0x000000ffff057224 */ /* 0x000fc600078e0a04 */
        /* <DEDUP_REMOVED lines=10> */
[----:B------:R-:W-:-:S04]  /*0a70*/  IMAD.MOV R2, RZ, RZ, -R0 ;  /* 0x000000ffff027224 */ /* 0x000fc800078e0a00 */
[C---:B------:R-:W-:Y:S01]  /*0a80*/  IMAD R3, R9.reuse, R2, R4 ;  /* 0x0000000209037224 */ /* 0x040fe200078e0204 */
[----:B------:R-:W-:Y:S01]  /*0a90*/  LEA R2, R9, R0, 0x18 ;  /* 0x0000000009027211 */ /* 0x000fe200078ec0ff */
[----:B------:R-:W-:-:S04]  /*0aa0*/  IMAD R0, R12, R5, R11 ;  /* 0x000000050c007224 */ /* 0x000fc800078e020b */
[----:B------:R-:W-:Y:S01]  /*0ab0*/  IMAD R250, R3, 0x10000, R2 ;  /* 0x0001000003fa7824 */ /* 0x000fe200078e0202 */
[----:B------:R-:W-:Y:S05]  /*0ac0*/  BRA `(.L_x_677) ;  /* 0x0000044000007947 */ /* 0x000fea0003800000 */
.L_x_676:
[----:B------:R-:W-:-:S04]  /*0ad0*/  IMAD.MOV.U32 R2, RZ, RZ, 0x4 ;  /* 0x00000004ff027424 */ /* 0x000fc800078e00ff */
[----:B------:R-:W-:-:S05]  /*0ae0*/  IMAD.WIDE R2, R251, R2, c[0x0][0x590] ;  /* 0x00016400fb027625 */ /* 0x000fca00078e0202 */
[----:B------:R-:W3:Y:S02]  /*0af0*/  LDG.E R7, [R2.64] ;  /* 0x0000000602077981 */ /* 0x000ee4000c1e1900 */
[----:B-123--:R-:W-:-:S05]  /*0b00*/  IMAD R9, R7, R12, RZ ;  /* 0x0000000c07097224 */ /* 0x00efca00078e02ff */
[-C--:B------:R-:W-:Y:S02]  /*0b10*/  IABS R0, R9.reuse ;  /* 0x0000000900007213 */ /* 0x080fe40000000000 */
[----:B------:R-:W-:-:S03]  /*0b20*/  IABS R8, R9 ;  /* 0x0000000900087213 */ /* 0x000fc60000000000 */
[----:B------:R-:W-:-:S04]  /*0b30*/  IMAD.MOV.U32 R6, RZ, RZ, R0 ;  /* 0x000000ffff067224 */ /* 0x000fc800078e0000 */
[----:B------:R-:W1:Y:S08]  /*0b40*/  I2F.RP R2, R6 ;  /* 0x0000000600027306 */ /* 0x000e700000209400 */
[----:B-1----:R-:W1:Y:S02]  /*0b50*/  MUFU.RCP R2, R2 ;  /* 0x0000000200027308 */ /* 0x002e640000001000 */
[----:B-1----:R-:W-:-:S06]  /*0b60*/  IADD3 R2, R2, 0xffffffe, RZ ;  /* 0x0ffffffe02027810 */ /* 0x002fcc0007ffe0ff */
[----:B------:R-:W1:Y:S02]  /*0b70*/  F2I.FTZ.U32.TRUNC.NTZ R3, R2 ;  /* 0x0000000200037305 */ /* 0x000e64000021f000 */
[----:B-1----:R-:W-:-:S04]  /*0b80*/  IMAD.MOV R0, RZ, RZ, -R3 ;  /* 0x000000ffff007224 */ /* 0x002fc800078e0a03 */
[----:B------:R-:W-:Y:S01]  /*0b90*/  IMAD.MOV.U32 R2, RZ, RZ, R0 ;  /* 0x000000ffff027224 */ /* 0x000fe200078e0000 */
[----:B------:R-:W-:-:S03]  /*0ba0*/  IABS R0, R11 ;  /* 0x0000000b00007213 */ /* 0x000fc60000000000 */
[----:B------:R-:W-:Y:S01]  /*0bb0*/  IMAD R4, R2, R6, RZ ;  /* 0x0000000602047224 */ /* 0x000fe200078e02ff */
[----:B------:R-:W-:Y:S01]  /*0bc0*/  MOV R5, R0 ;  /* 0x0000000000057202 */ /* 0x000fe20000000f00 */
[----:B------:R-:W-:-:S04]  /*0bd0*/  IMAD.MOV.U32 R2, RZ, RZ, RZ ;  /* 0x000000ffff027224 */ /* 0x000fc800078e00ff */
[----:B------:R-:W-:-:S04]  /*0be0*/  IMAD.HI.U32 R0, R3, R4, R2 ;  /* 0x0000000403007227 */ /* 0x000fc800078e0002 */
[----:B------:R-:W-:Y:S02]  /*0bf0*/  IMAD.MOV R2, RZ, RZ, -R8 ;  /* 0x000000ffff027224 */ /* 0x000fe400078e0a08 */
        /* <DEDUP_REMOVED lines=9> */
[----:B------:R-:W-:-:S04]  /*0c90*/  @P2 IADD3 R0, R0, 0x1, RZ ;  /* 0x0000000100002810 */ /* 0x000fc80007ffe0ff */
[----:B------:R-:W-:-:S05]  /*0ca0*/  MOV R4, R0 ;  /* 0x0000000000047202 */ /* 0x000fca0000000f00 */
[----:B------:R-:W-:Y:S01]  /*0cb0*/  @!P1 IMAD.MOV R4, RZ, RZ, -R4 ;  /* 0x000000ffff049224 */ /* 0x000fe200078e0a04 */
[----:B------:R-:W-:-:S05]  /*0cc0*/  @!P0 LOP3.LUT R4, RZ, R9, RZ, 0x33, !PT ;  /* 0x00000009ff048212 */ /* 0x000fca00078e33ff */
[----:B------:R-:W-:-:S05]  /*0cd0*/  IMAD R10, R7, R4, RZ ;  /* 0x00000004070a7224 */ /* 0x000fca00078e02ff */
[----:B------:R-:W-:-:S04]  /*0ce0*/  IADD3 R0, -R10, c[0x0][0x538], RZ ;  /* 0x00014e000a007a10 */ /* 0x000fc80007ffe1ff */
[----:B------:R-:W-:-:S04]  /*0cf0*/  IMNMX R6, R7, R0, PT ;  /* 0x0000000007067217 */ /* 0x000fc80003800200 */
[----:B------:R-:W-:-:S05]  /*0d00*/  IABS R0, R6 ;  /* 0x0000000600007213 */ /* 0x000fca0000000000 */
[----:B------:R-:W-:-:S04]  /*0d10*/  IMAD.MOV.U32 R5, RZ, RZ, R0 ;  /* 0x000000ffff057224 */ /* 0x000fc800078e0000 */
[----:B------:R-:W1:Y:S08]  /*0d20*/  I2F.RP R2, R5 ;  /* 0x0000000500027306 */ /* 0x000e700000209400 */
[----:B-1----:R-:W1:Y:S02]  /*0d30*/  MUFU.RCP R2, R2 ;  /* 0x0000000200027308 */ /* 0x002e640000001000 */
[----:B-1----:R-:W-:-:S06]  /*0d40*/  IADD3 R2, R2, 0xffffffe, RZ ;  /* 0x0ffffffe02027810 */ /* 0x002fcc0007ffe0ff */
[----:B------:R1:W2:Y:S02]  /*0d50*/  F2I.FTZ.U32.TRUNC.NTZ R3, R2 ;  /* 0x0000000200037305 */ /* 0x0002a4000021f000 */
[----:B-1----:R-:W-:Y:S01]  /*0d60*/  IMAD.MOV R2, RZ, RZ, -R4 ;  /* 0x000000ffff027224 */ /* 0x002fe200078e0a04 */
[----:B--2---:R-:W-:-:S03]  /*0d70*/  IADD3 R0, RZ, -R3, RZ ;  /* 0x80000003ff007210 */ /* 0x004fc60007ffe0ff */
[----:B------:R-:W-:Y:S01]  /*0d80*/  IMAD R8, R9, R2, R11 ;  /* 0x0000000209087224 */ /* 0x000fe200078e020b */
[----:B------:R-:W-:Y:S01]  /*0d90*/  IABS R9, R6 ;  /* 0x0000000600097213 */ /* 0x000fe20000000000 */
[----:B------:R-:W-:-:S03]  /*0da0*/  IMAD.MOV.U32 R2, RZ, RZ, R0 ;  /* 0x000000ffff027224 */ /* 0x000fc600078e0000 */
[----:B------:R-:W-:Y:S01]  /*0db0*/  IABS R0, R8 ;  /* 0x0000000800007213 */ /* 0x000fe20000000000 */
[----:B------:R-:W-:Y:S02]  /*0dc0*/  IMAD R7, R2, R5, RZ ;  /* 0x0000000502077224 */ /* 0x000fe400078e02ff */
[----:B------:R-:W-:Y:S02]  /*0dd0*/  IMAD.MOV.U32 R2, RZ, RZ, RZ ;  /* 0x000000ffff027224 */ /* 0x000fe400078e00ff */
[----:B------:R-:W-:Y:S01]  /*0de0*/  IMAD.MOV.U32 R4, RZ, RZ, R0 ;  /* 0x000000ffff047224 */ /* 0x000fe200078e0000 */
[----:B------:R-:W-:Y:S01]  /*0df0*/  IADD3 R0, RZ, -R9, RZ ;  /* 0x80000009ff007210 */ /* 0x000fe20007ffe0ff */
[----:B------:R-:W-:-:S04]  /*0e00*/  IMAD.HI.U32 R3, R3, R7, R2 ;  /* 0x0000000703037227 */ /* 0x000fc800078e0002 */
[----:B------:R-:W-:Y:S02]  /*0e10*/  IMAD.MOV.U32 R2, RZ, RZ, R0 ;  /* 0x000000ffff027224 */ /* 0x000fe400078e0000 */
[----:B------:R-:W-:Y:S01]  /*0e20*/  IMAD.HI.U32 R0, R3, R4, RZ ;  /* 0x0000000403007227 */ /* 0x000fe200078e00ff */
[----:B------:R-:W-:-:S03]  /*0e30*/  IADD3 R3, R10, 0x1000000, R8 ;  /* 0x010000000a037810 */ /* 0x000fc60007ffe008 */
[----:B------:R-:W-:-:S05]  /*0e40*/  IMAD R2, R0, R2, R4 ;  /* 0x0000000200027224 */ /* 0x000fca00078e0204 */
[----:B------:R-:W-:-:S13]  /*0e50*/  ISETP.GT.U32.AND P0, PT, R5, R2, PT ;  /* 0x000000020500720c */ /* 0x000fda0003f04070 */
[----:B------:R-:W-:Y:S01]  /*0e60*/  @!P0 IMAD.IADD R2, R2, 0x1, -R5 ;  /* 0x0000000102028824 */ /* 0x000fe200078e0a05 */
[----:B------:R-:W-:Y:S02]  /*0e70*/  @!P0 IADD3 R0, R0, 0x1, RZ ;  /* 0x0000000100008810 */ /* 0x000fe40007ffe0ff */
[----:B------:R-:W-:Y:S02]  /*0e80*/  ISETP.NE.AND P0, PT, R6, RZ, PT ;  /* 0x000000ff0600720c */ /* 0x000fe40003f05270 */
[----:B------:R-:W-:Y:S02]  /*0e90*/  ISETP.GE.U32.AND P2, PT, R2, R5, PT ;  /* 0x000000050200720c */ /* 0x000fe40003f46070 */
[----:B------:R-:W-:-:S04]  /*0ea0*/  LOP3.LUT R2, R8, R6, RZ, 0x3c, !PT ;  /* 0x0000000608027212 */ /* 0x000fc800078e3cff */
[----:B------:R-:W-:Y:S01]  /*0eb0*/  ISETP.GE.AND P1, PT, R2, RZ, PT ;  /* 0x000000ff0200720c */ /* 0x000fe20003f26270 */
[----:B------:R-:W-:-:S06]  /*0ec0*/  IMAD.MOV R2, RZ, RZ, -R6 ;  /* 0x000000ffff027224 */ /* 0x000fcc00078e0a06 */
[----:B------:R-:W-:-:S06]  /*0ed0*/  @P2 IADD3 R0, R0, 0x1, RZ ;  /* 0x0000000100002810 */ /* 0x000fcc0007ffe0ff */
[----:B------:R-:W-:Y:S02]  /*0ee0*/  @!P1 IADD3 R0, -R0, RZ, RZ ;  /* 0x000000ff00009210 */ /* 0x000fe40007ffe1ff */
[----:B------:R-:W-:-:S05]  /*0ef0*/  @!P0 LOP3.LUT R0, RZ, R6, RZ, 0x33, !PT ;  /* 0x00000006ff008212 */ /* 0x000fca00078e33ff */
[----:B------:R-:W-:Y:S02]  /*0f00*/  IMAD R250, R0, R2, R3 ;  /* 0x0000000200fa7224 */ /* 0x000fe400078e0203 */
.L_x_677:
[----:B------:R-:W-:Y:S05]  /*0f10*/  BSYNC B0 ;  /* 0x0000000000007941 */ /* 0x000fea0003800000 */
.L_x_675:
[----:B------:R-:W-:-:S04]  /*0f20*/  LOP3.LUT R0, RZ, R0, RZ, 0x33, !PT ;  /* 0x00000000ff007212 */ /* 0x000fc800078e33ff */
[----:B------:R-:W-:Y:S01]  /*0f30*/  IADD3 R249, R0, R12, RZ ;  /* 0x0000000c00f97210 */ /* 0x000fe20007ffe0ff */
[----:B------:R-:W-:Y:S05]  /*0f40*/  BRA `(.L_x_678) ;  /* 0x0000004000007947 */ /* 0x000fea0003800000 */
.L_x_666:
[----:B--2---:R-:W-:Y:S01]  /*0f50*/  IMAD.MOV.U32 R249, RZ, RZ, RZ ;  /* 0x000000fffff97224 */ /* 0x004fe200078e00ff */
[----:B------:R-:W-:Y:S01]  /*0f60*/  MOV R250, RZ ;  /* 0x000000ff00fa7202 */ /* 0x000fe20000000f00 */
[----:B------:R-:W-:Y:S01]  /*0f70*/  IMAD.U32 R248, RZ, RZ, UR4 ;  /* 0x00000004fff87e24 */ /* 0x000fe2000f8e00ff */
[----:B------:R-:W-:Y:S02]  /*0f80*/  MOV R251, c[0x0][0x53c] ;  /* 0x00014f0000fb7a02 */ /* 0x000fe40000000f00 */
.L_x_678:
[----:B------:R-:W-:Y:S01]  /*0f90*/  ISETP.NE.AND P0, PT, R13, RZ, PT ;  /* 0x000000ff0d00720c */ /* 0x000fe20003f05270 */
[----:B------:R-:W-:-:S12]  /*0fa0*/  WARPSYNC 0xffffffff ;  /* 0xffffffff00007948 */ /* 0x000fd80003800000 */
[----:B------:R1:W-:Y:S04]  /*0fb0*/  @!P0 STS.128 [0xe100], R248 ;  /* 0x00e100f8ff008388 */ /* 0x0003e80000000c00 */
[----:B------:R-:W-:Y:S06]  /*0fc0*/  BAR.ARV 0x5, 0x100 ;  /* 0x0144000000007b1d */ /* 0x000fec0000002000 */
.L_x_664:
[----:B-12---:R-:W-:-:S13]  /*0fd0*/  ISETP.GE.AND P0, PT, R251, c[0x0][0x53c], PT ;  /* 0x00014f00fb007a0c */ /* 0x006fda0003f06270 */
        /* <DEDUP_REMOVED lines=39> */
[----:B------:R-:W-:Y:S01]  /*1250*/  LOP3.LUT R6, R8, 0x1, RZ, 0xc0, !PT ;  /* 0x0000000108067812 */ /* 0x000fe200078ec0ff */
[----:B------:R-:W-:Y:S01]  /*1260*/  IMAD.IADD R18, R16, 0x1, -R3 ;  /* 0x0000000110127824 */ /* 0x000fe200078e0a03 */
[----:B------:R-:W-:-:S02]  /*1270*/  LOP3.LUT R4, R0, 0x8, R9, 0xf8, !PT ;  /* 0x0000000800047812 */ /* 0x000fc400078ef809 */
[----:B------:R-:W-:Y:S02]  /*1280*/  SHF.R.U32.HI R2, RZ, 0x3, R0 ;  /* 0x00000003ff027819 */ /* 0x000fe40000011600 */
[--C-:B------:R-:W-:Y:S02]  /*1290*/  SHF.R.S32.HI R9, RZ, 0x5, R10.reuse ;  /* 0x00000005ff097819 */ /* 0x100fe4000001140a */
[----:B------:R-:W-:Y:S02]  /*12a0*/  SHF.R.S32.HI R0, RZ, 0x1f, R10 ;  /* 0x0000001fff007819 */ /* 0x000fe4000001140a */
[----:B------:R-:W-:Y:S02]  /*12b0*/  SHF.R.S32.HI R11, RZ, 0x1f, R18 ;  /* 0x0000001fff0b7819 */ /* 0x000fe40000011412 */
[----:B------:R-:W-:Y:S02]  /*12c0*/  LEA.HI R0, R0, R9, RZ, 0x3 ;  /* 0x0000000900007211 */ /* 0x000fe400078f18ff */
[----:B------:R-:W-:Y:S01]  /*12d0*/  LOP3.LUT R3, R15, 0xfffffffc, RZ, 0xc0, !PT ;  /* 0xfffffffc0f037812 */ /* 0x000fe200078ec0ff */
[----:B------:R-:W-:Y:S01]  /*12e0*/  IMAD.MOV.U32 R15, RZ, RZ, 0x20 ;  /* 0x00000020ff0f7424 */ /* 0x000fe200078e00ff */
[----:B------:R-:W-:-:S02]  /*12f0*/  LOP3.LUT R0, R0, 0xffffff8, RZ, 0xc0, !PT ;  /* 0x0ffffff800007812 */ /* 0x000fc400078ec0ff */
[----:B------:R-:W-:Y:S01]  /*1300*/  LEA.HI R11, R11, R18, RZ, 0x2 ;  /* 0x000000120b0b7211 */ /* 0x000fe200078f10ff */
[----:B------:R-:W-:Y:S01]  /*1310*/  IMAD.IADD R3, R16, 0x1, -R3 ;  /* 0x0000000110037824 */ /* 0x000fe200078e0a03 */
[----:B------:R-:W-:Y:S01]  /*1320*/  LOP3.LUT R10, R4, R2, RZ, 0x3c, !PT ;  /* 0x00000002040a7212 */ /* 0x000fe200078e3cff */
[----:B------:R-:W-:Y:S01]  /*1330*/  IMAD.IADD R4, R9, 0x1, -R0 ;  /* 0x0000000109047824 */ /* 0x000fe200078e0a00 */
[----:B------:R-:W-:Y:S01]  /*1340*/  SHF.R.S32.HI R2, RZ, 0x2, R11 ;  /* 0x00000002ff027819 */ /* 0x000fe2000001140b */
[----:B------:R-:W-:Y:S01]  /*1350*/  IMAD.MOV.U32 R16, RZ, RZ, 0x10 ;  /* 0x00000010ff107424 */ /* 0x000fe200078e00ff */
[----:B------:R-:W-:Y:S02]  /*1360*/  ISETP.NE.U32.AND P4, PT, R6, 0x1, PT ;  /* 0x000000010600780c */ /* 0x000fe40003f85070 */
[----:B------:R-:W-:Y:S01]  /*1370*/  LEA.HI R0, R3, R3, RZ, 0x1 ;  /* 0x0000000303007211 */ /* 0x000fe200078f08ff */
[----:B------:R-:W-:Y:S01]  /*1380*/  IMAD R17, R4, 0x10, R2 ;  /* 0x0000001004117824 */ /* 0x000fe200078e0202 */
[----:B------:R-:W-:Y:S01]  /*1390*/  R2P PR, R8, 0x6 ;  /* 0x0000000608007804 */ /* 0x000fe20000000000 */
[C---:B------:R-:W-:Y:S01]  /*13a0*/  IMAD.SHL.U32 R2, R5.reuse, 0x40, RZ ;  /* 0x0000004005027824 */ /* 0x040fe200078e00ff */
[----:B------:R-:W-:Y:S01]  /*13b0*/  LOP3.LUT R6, R0, 0x1ffffffe, RZ, 0xc0, !PT ;  /* 0x1ffffffe00067812 */ /* 0x000fe200078ec0ff */
[----:B------:R-:W-:Y:S01]  /*13c0*/  IMAD.SHL.U32 R4, R8, 0x40, RZ ;  /* 0x0000004008047824 */ /* 0x000fe200078e00ff */
[----:B------:R-:W-:Y:S01]  /*13d0*/  LOP3.LUT P3, RZ, R5, 0x2, RZ, 0xc0, !PT ;  /* 0x0000000205ff7812 */ /* 0x000fe2000786c0ff */
[----:B------:R-:W-:Y:S01]  /*13e0*/  IMAD R0, R13, 0x200, R10 ;  /* 0x000002000d007824 */ /* 0x000fe200078e020a */
[----:B------:R-:W-:Y:S01]  /*13f0*/  LOP3.LUT P0, RZ, R5, 0x4, RZ, 0xc0, !PT ;  /* 0x0000000405ff7812 */ /* 0x000fe2000780c0ff */
[----:B------:R-:W-:Y:S01]  /*1400*/  IMAD.SHL.U32 R5, R13, 0x8, RZ ;  /* 0x000000080d057824 */ /* 0x000fe200078e00ff */
[----:B------:R-:W-:Y:S01]  /*1410*/  LOP3.LUT R2, R2, 0x1c0, RZ, 0xc0, !PT ;  /* 0x000001c002027812 */ /* 0x000fe200078ec0ff */
[----:B------:R-:W-:Y:S01]  /*1420*/  IMAD.IADD R246, R3, 0x1, -R6 ;  /* 0x0000000103f67824 */ /* 0x000fe200078e0a06 */
[----:B------:R-:W-:Y:S01]  /*1430*/  LOP3.LUT R4, R4, 0x1c0, RZ, 0xc0, !PT ;  /* 0x000001c004047812 */ /* 0x000fe200078ec0ff */
[----:B------:R-:W-:Y:S01]  /*1440*/  IMAD.MOV.U32 R8, RZ, RZ, 0x40 ;  /* 0x00000040ff087424 */ /* 0x000fe200078e00ff */
[----:B------:R-:W-:Y:S01]  /*1450*/  LOP3.LUT R12, R12, 0x7ffffe00, R7, 0xf8, !PT ;  /* 0x7ffffe000c0c7812 */ /* 0x000fe200078ef807 */
[----:B------:R-:W-:Y:S01]  /*1460*/  IMAD R7, R9, 0x200, R3 ;  /* 0x0000020009077824 */ /* 0x000fe200078e0203 */
[----:B------:R-:W-:Y:S01]  /*1470*/  LOP3.LUT R6, R2, 0x8, R5, 0xf8, !PT ;  /* 0x0000000802067812 */ /* 0x000fe200078ef805 */
[----:B------:R-:W-:Y:S01]  /*1480*/  IMAD R10, R229, 0x20, R245 ;  /* 0x00000020e50a7824 */ /* 0x000fe200078e02f5 */
[----:B------:R-:W-:Y:S01]  /*1490*/  SHF.R.U32.HI R3, RZ, 0x3, R2 ;  /* 0x00000003ff037819 */ /* 0x000fe20000011602 */
[----:B------:R-:W-:Y:S01]  /*14a0*/  IMAD.SHL.U32 R195, R12, 0x2, RZ ;  /* 0x000000020cc37824 */ /* 0x000fe200078e00ff */
[----:B------:R-:W-:Y:S01]  /*14b0*/  LEA.HI R2, R4, R4, RZ, 0x1d ;  /* 0x0000000404027211 */ /* 0x000fe200078fe8ff */
[----:B------:R-:W-:Y:S01]  /*14c0*/  STL [R1+0x24], R17 ;  /* 0x0000241101007387 */ /* 0x000fe20000100800 */
[----:B------:R-:W-:Y:S01]  /*14d0*/  LOP3.LUT R3, R6, R3, RZ, 0x3c, !PT ;  /* 0x0000000306037212 */ /* 0x000fe200078e3cff */
[----:B------:R-:W-:Y:S01]  /*14e0*/  IMAD.SHL.U32 R6, R14, 0x40, RZ ;  /* 0x000000400e067824 */ /* 0x000fe200078e00ff */
[----:B------:R-:W-:Y:S01]  /*14f0*/  SEL R5, R16, 0xfffffff0, !P3 ;  /* 0xfffffff010057807 */ /* 0x000fe20005800000 */
[----:B------:R-:W-:Y:S01]  /*1500*/  IMAD.U32 R7, R7, 0x2, R2 ;  /* 0x0000000207077824 */ /* 0x000fe200078e0002 */
[----:B------:R-:W-:Y:S01]  /*1510*/  LOP3.LUT R2, R11, 0x7ffffffc, RZ, 0xc0, !PT ;  /* 0x7ffffffc0b027812 */ /* 0x000fe200078ec0ff */
[----:B------:R-:W-:Y:S01]  /*1520*/  IMAD R246, R246, 0x8, R17 ;  /* 0x00000008f6f67824 */ /* 0x000fe200078e0211 */
[----:B------:R-:W-:-:S02]  /*1530*/  SEL R4, R15, 0xffffffe0, !P0 ;  /* 0xffffffe00f047807 */ /* 0x000fc40004000000 */
[----:B------:R-:W-:Y:S01]  /*1540*/  IADD3 R221, R219, 0x40, RZ ;  /* 0x00000040dbdd7810 */ /* 0x000fe20007ffe0ff */
[----:B------:R-:W-:Y:S01]  /*1550*/  IMAD.IADD R2, R18, 0x1, -R2 ;  /* 0x0000000112027824 */ /* 0x000fe200078e0a02 */
[----:B------:R-:W-:Y:S01]  /*1560*/  LOP3.LUT R3, R3, 0x7ffffe00, R6, 0xf8, !PT ;  /* 0x7ffffe0003037812 */ /* 0x000fe200078ef806 */
[----:B------:R-:W-:Y:S01]  /*1570*/  IMAD.IADD R4, R5, 0x1, R4 ;  /* 0x0000000105047824 */ /* 0x000fe200078e0204 */
[----:B------:R-:W-:Y:S01]  /*1580*/  SHF.R.S32.HI R6, RZ, 0x1f, R221 ;  /* 0x0000001fff067819 */ /* 0x000fe200000114dd */
[----:B------:R-:W-:Y:S01]  /*1590*/  IMAD.SHL.U32 R233, R2, 0x2, RZ ;  /* 0x0000000202e97824 */ /* 0x000fe200078e00ff */
[----:B------:R-:W-:Y:S02]  /*15a0*/  LEA R180, R0, 0x8100, 0x1 ;  /* 0x0000810000b47811 */ /* 0x000fe400078e08ff */
[----:B------:R-:W-:Y:S02]  /*15b0*/  SHF.R.S32.HI R5, RZ, 0x1f, R219 ;  /* 0x0000001fff057819 */ /* 0x000fe400000114db */
[----:B------:R-:W-:-:S02]  /*15c0*/  IADD3 R24, R233, 0x10, RZ ;  /* 0x00000010e9187810 */ /* 0x000fc40007ffe0ff */
[C---:B------:R-:W-:Y:S02]  /*15d0*/  IADD3 R23, R233.reuse, 0x18, RZ ;  /* 0x00000018e9177810 */ /* 0x040fe40007ffe0ff */
[C---:B------:R-:W-:Y:S02]  /*15e0*/  IADD3 R22, R233.reuse, 0x20, RZ ;  /* 0x00000020e9167810 */ /* 0x040fe40007ffe0ff */
[C---:B------:R-:W-:Y:S02]  /*15f0*/  IADD3 R21, R233.reuse, 0x28, RZ ;  /* 0x00000028e9157810 */ /* 0x040fe40007ffe0ff */
[C---:B------:R-:W-:Y:S02]  /*1600*/  IADD3 R19, R233.reuse, 0x38, RZ ;  /* 0x00000038e9137810 */ /* 0x040fe40007ffe0ff */
[----:B------:R-:W-:Y:S02]  /*1610*/  IADD3 R18, R233, 0x40, RZ ;  /* 0x00000040e9127810 */ /* 0x000fe40007ffe0ff */
[----:B------:R-:W-:-:S02]  /*1620*/  SEL R6, R8, 0xffffffc0, !P2 ;  /* 0xffffffc008067807 */ /* 0x000fc40005000000 */
[----:B------:R-:W-:Y:S02]  /*1630*/  SEL R0, R8, 0xffffffc0, !P0 ;  /* 0xffffffc008007807 */ /* 0x000fe40004000000 */
[C---:B------:R-:W-:Y:S02]  /*1640*/  IADD3 R16, R233.reuse, 0x50, RZ ;  /* 0x00000050e9107810 */ /* 0x040fe40007ffe0ff */
[----:B------:R-:W-:Y:S02]  /*1650*/  IADD3 R14, R233, 0x58, RZ ;  /* 0x00000058e90e7810 */ /* 0x000fe40007ffe0ff */
[----:B------:R-:W-:Y:S02]  /*1660*/  LEA R10, R7, 0x80, 0x1 ;  /* 0x00000080070a7811 */ /* 0x000fe400078e08ff */
[----:B------:R-:W-:Y:S02]  /*1670*/  SEL R5, R15, 0xffffffe0, !P1 ;  /* 0xffffffe00f057807 */ /* 0x000fe40004800000 */
[----:B------:R-:W-:Y:S01]  /*1680*/  IADD3 R12, R233, 0x68, RZ ;  /* 0x00000068e90c7810 */ /* 0x000fe20007ffe0ff */
[----:B------:R1:W-:Y:S01]  /*1690*/  STL [R1], R10 ;  /* 0x0000000a01007387 */ /* 0x0003e20000100800 */
[----:B------:R-:W-:-:S02]  /*16a0*/  SHF.R.S32.HI R8, RZ, 0x1f, R24 ;  /* 0x0000001fff087819 */ /* 0x000fc40000011418 */
[----:B------:R-:W-:Y:S02]  /*16b0*/  SHF.R.S32.HI R7, RZ, 0x1f, R23 ;  /* 0x0000001fff077819 */ /* 0x000fe40000011417 */
[----:B------:R-:W-:Y:S02]  /*16c0*/  SHF.R.S32.HI R8, RZ, 0x1f, R22 ;  /* 0x0000001fff087819 */ /* 0x000fe40000011416 */
[----:B------:R-:W-:Y:S02]  /*16d0*/  SHF.R.S32.HI R7, RZ, 0x1f, R21 ;  /* 0x0000001fff077819 */ /* 0x000fe40000011415 */
[----:B------:R-:W-:Y:S02]  /*16e0*/  SHF.R.S32.HI R8, RZ, 0x1f, R19 ;  /* 0x0000001fff087819 */ /* 0x000fe40000011413 */
[----:B------:R-:W-:Y:S02]  /*16f0*/  SHF.R.S32.HI R7, RZ, 0x1f, R18 ;  /* 0x0000001fff077819 */ /* 0x000fe40000011412 */
[----:B------:R-:W-:-:S02]  /*1700*/  SHF.R.S32.HI R8, RZ, 0x1f, R16 ;  /* 0x0000001fff087819 */ /* 0x000fc40000011410 */
[----:B------:R-:W-:Y:S02]  /*1710*/  SHF.R.S32.HI R7, RZ, 0x1f, R14 ;  /* 0x0000001fff077819 */ /* 0x000fe4000001140e */
[----:B------:R-:W-:Y:S01]  /*1720*/  SHF.R.S32.HI R8, RZ, 0x1f, R12 ;  /* 0x0000001fff087819 */ /* 0x000fe2000001140c */
[C---:B------:R-:W-:Y:S01]  /*1730*/  IMAD.IADD R8, R10.reuse, 0x1, R5 ;  /* 0x000000010a087824 */ /* 0x040fe200078e0205 */
[C---:B------:R-:W-:Y:S02]  /*1740*/  IADD3 R7, R10.reuse, -0x10, RZ ;  /* 0xfffffff00a077810 */ /* 0x040fe40007ffe0ff */
[----:B------:R-:W-:Y:S02]  /*1750*/  LEA R183, R3, 0x100, 0x1 ;  /* 0x0000010003b77811 */ /* 0x000fe400078e08ff */
[C---:B------:R-:W-:Y:S01]  /*1760*/  @P4 IADD3 R7, R10.reuse, 0x10, RZ ;  /* 0x000000100a074810 */ /* 0x040fe20007ffe0ff */
[----:B------:R2:W-:Y:S01]  /*1770*/  STL [R1+0xc], R8 ;  /* 0x00000c0801007387 */ /* 0x0005e20000100800 */
[----:B------:R-:W-:Y:S01]  /*1780*/  SEL R2, R15, 0xffffffe0, !P3 ;  /* 0xffffffe00f027807 */ /* 0x000fe20005800000 */
[----:B-1----:R-:W-:Y:S01]  /*1790*/  IMAD.IADD R10, R10, 0x1, R6 ;  /* 0x000000010a0a7824 */ /* 0x002fe200078e0206 */
[----:B------:R-:W-:Y:S01]  /*17a0*/  IADD3 R25, R233, 0x8, RZ ;  /* 0x00000008e9197810 */ /* 0x000fe20007ffe0ff */
[----:B------:R-:W-:Y:S01]  /*17b0*/  IMAD R188, R9, 0x800, R183 ;  /* 0x0000080009bc7824 */ /* 0x000fe200078e02b7 */
[--C-:B------:R-:W-:Y:S01]  /*17c0*/  IADD3 R186, R0, R183, R2.reuse ;  /* 0x000000b700ba7210 */ /* 0x100fe20007ffe002 */
[--C-:B------:R-:W-:Y:S01]  /*17d0*/  IMAD.IADD R3, R5, 0x1, R7.reuse ;  /* 0x0000000105037824 */ /* 0x100fe200078e0207 */
[----:B------:R1:W-:Y:S01]  /*17e0*/  STL [R1+0x1c], R10 ;  /* 0x00001c0a01007387 */ /* 0x0003e20000100800 */
[----:B------:R-:W-:Y:S01]  /*17f0*/  IMAD.IADD R5, R6, 0x1, R7 ;  /* 0x0000000106057824 */ /* 0x000fe200078e0207 */
[----:B------:R-:W-:Y:S01]  /*1800*/  IADD3 R20, R233, 0x30, RZ ;  /* 0x00000030e9147810 */ /* 0x000fe20007ffe0ff */
[----:B------:R-:W-:Y:S01]  /*1810*/  IMAD.IADD R185, R183, 0x1, R2 ;  /* 0x00000001b7b97824 */ /* 0x000fe200078e0202 */
[----:B------:R1:W-:Y:S01]  /*1820*/  STL [R1+0x4], R7 ;  /* 0x0000040701007387 */ /* 0x0003e20000100800 */
[----:B------:R-:W-:Y:S01]  /*1830*/  IMAD.IADD R189, R2, 0x1, R188 ;  /* 0x0000000102bd7824 */ /* 0x000fe200078e02bc */
[----:B------:R-:W-:Y:S01]  /*1840*/  IADD3 R11, R233, 0x70, RZ ;  /* 0x00000070e90b7810 */ /* 0x000fe20007ffe0ff */
[----:B------:R-:W-:Y:S01]  /*1850*/  IMAD.IADD R2, R3, 0x1, R6 ;  /* 0x0000000103027824 */ /* 0x000fe200078e0206 */
[C---:B------:R-:W-:Y:S01]  /*1860*/  IADD3 R17, R233.reuse, 0x48, RZ ;  /* 0x00000048e9117810 */ /* 0x040fe20007ffe0ff */
[----:B------:R-:W-:Y:S01]  /*1870*/  IMAD R187, R4, 0x2, R183 ;  /* 0x0000000204bb7824 */ /* 0x000fe200078e02b7 */
[----:B------:R-:W-:Y:S01]  /*1880*/  IADD3 R13, R233, 0x60, RZ ;  /* 0x00000060e90d7810 */ /* 0x000fe20007ffe0ff */
[----:B------:R-:W-:Y:S01]  /*1890*/  IMAD.IADD R184, R183, 0x1, R0 ;  /* 0x00000001b7b87824 */ /* 0x000fe200078e0200 */
[----:B------:R-:W-:Y:S01]  /*18a0*/  IADD3 R252, R233, 0x78, RZ ;  /* 0x00000078e9fc7810 */ /* 0x000fe20007ffe0ff */
[C---:B------:R-:W-:Y:S01]  /*18b0*/  IMAD.IADD R191, R0.reuse, 0x1, R188 ;  /* 0x0000000100bf7824 */ /* 0x040fe200078e02bc */
[----:B------:R-:W-:Y:S01]  /*18c0*/  SHF.R.S32.HI R15, RZ, 0x1f, R25 ;  /* 0x0000001fff0f7819 */ /* 0x000fe20000011419 */
[----:B------:R-:W-:Y:S01]  /*18d0*/  IMAD.IADD R190, R0, 0x1, R189 ;  /* 0x0000000100be7824 */ /* 0x000fe200078e02bd */
[----:B------:R-:W-:Y:S01]  /*18e0*/  SHF.R.S32.HI R15, RZ, 0x1f, R20 ;  /* 0x0000001fff0f7819 */ /* 0x000fe20000011414 */
[----:B--2---:R-:W-:Y:S01]  /*18f0*/  IMAD.IADD R8, R8, 0x1, R6 ;  /* 0x0000000108087824 */ /* 0x004fe200078e0206 */
[----:B------:R-:W-:-:S02]  /*1900*/  SHF.R.S32.HI R12, RZ, 0x1f, R11 ;  /* 0x0000001fff0c7819 */ /* 0x000fc4000001140b */
[----:B------:R-:W-:Y:S02]  /*1910*/  SHF.R.S32.HI R15, RZ, 0x1f, R17 ;  /* 0x0000001fff0f7819 */ /* 0x000fe40000011411 */
[----:B------:R1:W-:Y:S01]  /*1920*/  STL [R1+0x18], R8 ;  /* 0x0000180801007387 */ /* 0x0003e20000100800 */
[----:B------:R-:W-:Y:S02]  /*1930*/  SHF.R.S32.HI R13, RZ, 0x1f, R13 ;  /* 0x0000001fff0d7819 */ /* 0x000fe4000001140d */
[----:B------:R-:W-:Y:S01]  /*1940*/  SHF.R.S32.HI R11, RZ, 0x1f, R252 ;  /* 0x0000001fff0b7819 */ /* 0x000fe200000114fc */
[----:B------:R1:W-:Y:S04]  /*1950*/  STL [R1+0x14], R5 ;  /* 0x0000140501007387 */ /* 0x0003e80000100800 */
[----:B------:R1:W-:Y:S04]  /*1960*/  STL [R1+0x8], R3 ;  /* 0x0000080301007387 */ /* 0x0003e80000100800 */
[----:B------:R1:W-:Y:S02]  /*1970*/  STL [R1+0x10], R2 ;  /* 0x0000100201007387 */ /* 0x0003e40000100800 */
.L_x_832:
[----:B------:R-:W-:Y:S01]  /*1980*/  ISETP.NE.U32.AND P0, PT, RZ, c[0x0][0x370], PT ;  /* 0x0000dc00ff007a0c */ /* 0x000fe20003f05070 */
[----:B------:R-:W-:Y:S01]  /*1990*/  IMAD.MOV.U32 R13, RZ, RZ, 0x4 ;  /* 0x00000004ff0d7424 */ /* 0x000fe200078e00ff */
[----:B------:R-:W-:Y:S01]  /*19a0*/  ISETP.NE.U32.AND P2, PT, RZ, c[0x0][0x360], PT ;  /* 0x0000d800ff007a0c */ /* 0x000fe20003f45070 */
[----:B------:R-:W-:Y:S01]  /*19b0*/  IMAD.MOV.U32 R234, RZ, RZ, RZ ;  /* 0x000000ffffea7224 */ /* 0x000fe200078e00ff */
[----:B------:R-:W-:Y:S01]  /*19c0*/  ISETP.NE.AND.EX P1, PT, RZ, c[0x0][0x374], PT, P0 ;  /* 0x0000dd00ff007a0c */ /* 0x000fe20003f25300 */
[----:B------:R-:W-:Y:S01]  /*19d0*/  IMAD.MOV.U32 R12, RZ, RZ, RZ ;  /* 0x000000ffff0c7224 */ /* 0x000fe200078e00ff */
[----:B------:R-:W-:Y:S01]  /*19e0*/  ISETP.NE.AND.EX P0, PT, RZ, c[0x0][0x364], PT, P2 ;  /* 0x0000d900ff007a0c */ /* 0x000fe20003f05320 */
[----:B-1----:R-:W-:Y:S01]  /*19f0*/  IMAD.WIDE R2, R251, R13, c[0x0][0x348] ;  /* 0x0000d200fb027625 */ /* 0x002fe200078e020d */
[----:B------:R-:W-:-:S04]  /*1a00*/  ISETP.NE.U32.AND P3, PT, RZ, c[0x0][0x348], PT ;  /* 0x0000d200ff007a0c */ /* 0x000fc80003f65070 */
[----:B------:R-:W-:-:S05]  /*1a10*/  ISETP.NE.AND.EX P3, PT, RZ, c[0x0][0x34c], PT, P3 ;  /* 0x0000d300ff007a0c */ /* 0x000fca0003f65330 */
[----:B------:R-:W-:-:S04]  /*1a20*/  @P1 IMAD.WIDE R6, R251, R13, c[0x0][0x370] ;  /* 0x0000dc00fb061625 */ /* 0x000fc800078e020d */
[----:B------:R-:W-:Y:S01]  /*1a30*/  @P0 IMAD.WIDE R4, R251, R13, c[0x0][0x360] ;  /* 0x0000d800fb040625 */ /* 0x000fe200078e020d */
[----:B------:R1:W5:Y:S04]  /*1a40*/  @P1 LDG.E R234, [R6.64] ;  /* 0x0000000606ea1981 */ /* 0x000368000c1e1900 */
        /* <DEDUP_REMOVED lines=9> */
.L_x_679:
[----:B------:R-:W-:-:S04]  /*1ae0*/  ISETP.NE.U32.AND P0, PT, RZ, c[0x0][0x368], PT ;  /* 0x0000da00ff007a0c */ /* 0x000fc80003f05070 */
[----:B------:R-:W-:-:S13]  /*1af0*/  ISETP.NE.AND.EX P0, PT, RZ, c[0x0][0x36c], PT, P0 ;  /* 0x0000db00ff007a0c */ /* 0x000fda0003f05300 */
[----:B------:R-:W-:Y:S05]  /*1b00*/  @!P0 BRA `(.L_x_680) ;  /* 0x0000003000008947 */ /* 0x000fea0003800000 */
[----:B-1----:R-:W-:-:S05]  /*1b10*/  IMAD.WIDE R2, R251, R13, c[0x0][0x368] ;  /* 0x0000da00fb027625 */ /* 0x002fca00078e020d */
[----:B------:R1:W5:Y:S01]  /*1b20*/  LDG.E R0, [R2.64] ;  /* 0x0000000602007981 */ /* 0x000362000c1e1900 */
[----:B------:R-:W-:Y:S05]  /*1b30*/  BRA `(.L_x_681) ;  /* 0x0000008000007947 */ /* 0x000fea0003800000 */
.L_x_680:
[----:B------:R-:W-:Y:S01]  /*1b40*/  ISETP.NE.U32.AND P0, PT, RZ, c[0x0][0x350], PT ;  /* 0x0000d400ff007a0c */ /* 0x000fe20003f05070 */
[----:B------:R-:W-:-:S03]  /*1b50*/  IMAD.U32 R0, RZ, RZ, UR5 ;  /* 0x00000005ff007e24 */ /* 0x000fc6000f8e00ff */
[----:B------:R-:W-:-:S13]  /*1b60*/  ISETP.NE.AND.EX P0, PT, RZ, c[0x0][0x354], PT, P0 ;  /* 0x0000d500ff007a0c */ /* 0x000fda0003f05300 */
[----:B------:R-:W-:Y:S05]  /*1b70*/  @!P0 BRA `(.L_x_681) ;  /* 0x0000004000008947 */ /* 0x000fea0003800000 */
[----:B-1----:R-:W-:-:S05]  /*1b80*/  IMAD.WIDE R2, R251, R13, c[0x0][0x350] ;  /* 0x0000d400fb027625 */ /* 0x002fca00078e020d */
[----:B------:R-:W2:Y:S04]  /*1b90*/  LDG.E R4, [R2.64] ;  /* 0x0000000602047981 */ /* 0x000ea8000c1e1900 */
[----:B------:R-:W2:Y:S02]  /*1ba0*/  LDG.E R0, [R2.64+0x4] ;  /* 0x0000040602007981 */ /* 0x000ea4000c1e1900 */
[----:B--2---:R-:W-:Y:S02]  /*1bb0*/  IADD3 R0, -R4, R0, RZ ;  /* 0x0000000004007210 */ /* 0x004fe40007ffe1ff */
.L_x_681:
[----:B-1----:R-:W-:Y:S01]  /*1bc0*/  IMAD.MOV.U32 R2, RZ, RZ, c[0x0][0x2c4] ;  /* 0x0000b100ff027624 */ /* 0x002fe200078e00ff */
[----:B------:R-:W-:Y:S01]  /*1bd0*/  LOP3.LUT R192, R192, 0xffefffff, RZ, 0xc0, !PT ;  /* 0xffefffffc0c07812 */ /* 0x000fe200078ec0ff */
[----:B------:R-:W-:Y:S02]  /*1be0*/  IMAD.SHL.U32 R244, R249, 0x80, RZ ;  /* 0x00000080f9f47824 */ /* 0x000fe400078e00ff */
[----:B------:R-:W-:Y:S01]  /*1bf0*/  IMAD.MOV.U32 R6, RZ, RZ, c[0x0][0x32c] ;  /* 0x0000cb00ff067624 */ /* 0x000fe200078e00ff */
[----:B------:R-:W-:Y:S01]  /*1c00*/  ISETP.NE.AND P4, PT, R2, 0x1, PT ;  /* 0x000000010200780c */ /* 0x000fe20003f85270 */
[----:B-----5:R-:W-:Y:S01]  /*1c10*/  IMAD.IADD R232, R0, 0x1, -R234 ;  /* 0x0000000100e87824 */ /* 0x020fe200078e0aea */
[----:B------:R-:W-:-:S02]  /*1c20*/  IADD3 R2, R244, 0x7f, RZ ;  /* 0x0000007ff4027810 */ /* 0x000fc40007ffe0ff */
[----:B------:R-:W-:-:S03]  /*1c30*/  ISETP.GE.AND P1, PT, R6, 0x1, PT ;  /* 0x000000010600780c */ /* 0x000fc60003f26270 */
[----:B------:R-:W-:-:S06]  /*1c40*/  IMAD.MOV.U32 R0, RZ, RZ, R2 ;  /* 0x000000ffff007224 */ /* 0x000fcc00078e0002 */
[----:B------:R-:W-:Y:S01]  /*1c50*/  @P4 IMAD.HI.U32 R3, R2, c[0x0][0x2c8], RZ ;  /* 0x0000b20002034a27 */ /* 0x000fe200078e00ff */
[----:B------:R-:W-:Y:S02]  /*1c60*/  IADD3 R2, R232, 0x1, -R231 ;  /* 0x00000001e8027810 */ /* 0x000fe40007ffe8e7 */
[----:B------:R-:W-:Y:S02]  /*1c70*/  @P4 LOP3.LUT R192, R192, 0x100000, RZ, 0xfc, !PT ;  /* 0x00100000c0c04812 */ /* 0x000fe400078efcff */
[----:B------:R-:W-:Y:S02]  /*1c80*/  @P4 SHF.R.U32.HI R0, RZ, c[0x0][0x2cc], R3 ;  /* 0x0000b300ff004a19 */ /* 0x000fe40000011603 */
[----:B------:R-:W-:-:S03]  /*1c90*/  LOP3.LUT R192, R192, 0xffdfffff, RZ, 0xc0, !PT ;  /* 0xffdfffffc0c07812 */ /* 0x000fc600078ec0ff */
[----:B------:R-:W-:Y:S01]  /*1ca0*/  IMAD.IADD R0, R2, 0x1, R0 ;  /* 0x0000000102007824 */ /* 0x000fe200078e0200 */
[----:B------:R-:W-:-:S04]  /*1cb0*/  @P1 LOP3.LUT R192, R192, 0x200000, RZ, 0xfc, !PT ;  /* 0x00200000c0c01812 */ /* 0x000fc800078efcff */
[----:B------:R-:W-:Y:S01]  /*1cc0*/  IADD3 R3, R0, c[0x0][0x328], RZ ;  /* 0x0000ca0000037a10 */ /* 0x000fe20007ffe0ff */
[----:B------:R-:W-:Y:S05]  /*1cd0*/  @!P1 BRA `(.L_x_682) ;  /* 0x0000010000009947 */ /* 0x000fea0003800000 */
[C---:B------:R-:W-:Y:S01]  /*1ce0*/  ISETP.GT.AND P0, PT, R0.reuse, RZ, PT ;  /* 0x000000ff0000720c */ /* 0x040fe20003f04270 */
[----:B------:R-:W-:Y:S01]  /*1cf0*/  BSSY B0, `(.L_x_683) ;  /* 0x000000c000007945 */ /* 0x000fe20003800000 */
[----:B------:R-:W-:-:S11]  /*1d00*/  IADD3 R2, R0, -0x1, RZ ;  /* 0xffffffff00027810 */ /* 0x000fd60007ffe0ff */
[----:B------:R-:W-:Y:S05]  /*1d10*/  @P0 BRA `(.L_x_684) ;  /* 0x0000006000000947 */ /* 0x000fea0003800000 */
[----:B------:R-:W-:Y:S01]  /*1d20*/  ISETP.NE.AND P0, PT, R6, 0x1, PT ;  /* 0x000000010600780c */ /* 0x000fe20003f05270 */
[----:B------:R-:W-:-:S12]  /*1d30*/  IMAD.MOV R0, RZ, RZ, -R0 ;  /* 0x000000ffff007224 */ /* 0x000fd800078e0a00 */
[----:B------:R-:W-:-:S05]  /*1d40*/  @P0 IMAD.HI.U32 R2, R0, c[0x0][0x330], RZ ;  /* 0x0000cc0000020a27 */ /* 0x000fca00078e00ff */
[----:B------:R-:W-:-:S04]  /*1d50*/  @P0 SHF.R.U32.HI R0, RZ, c[0x0][0x334], R2 ;  /* 0x0000cd00ff000a19 */ /* 0x000fc80000011602 */
[----:B------:R-:W-:Y:S01]  /*1d60*/  LOP3.LUT R2, RZ, R0, RZ, 0x33, !PT ;  /* 0x00000000ff027212 */ /* 0x000fe200078e33ff */
[----:B------:R-:W-:Y:S05]  /*1d70*/  BRA `(.L_x_685) ;  /* 0x0000003000007947 */ /* 0x000fea0003800000 */
.L_x_684:
[----:B------:R-:W-:-:S13]  /*1d80*/  ISETP.NE.AND P0, PT, R6, 0x1, PT ;  /* 0x000000010600780c */ /* 0x000fda0003f05270 */
[----:B------:R-:W-:-:S05]  /*1d90*/  @P0 IMAD.HI.U32 R0, R2, c[0x0][0x330], RZ ;  /* 0x0000cc0002000a27 */ /* 0x000fca00078e00ff */
[----:B------:R-:W-:Y:S02]  /*1da0*/  @P0 SHF.R.U32.HI R2, RZ, c[0x0][0x334], R0 ;  /* 0x0000cd00ff020a19 */ /* 0x000fe40000011600 */
.L_x_685:
[----:B------:R-:W-:Y:S05]  /*1db0*/  BSYNC B0 ;  /* 0x0000000000007941 */ /* 0x000fea0003800000 */
.L_x_683:
[----:B------:R-:W-:-:S05]  /*1dc0*/  IMAD R2, R2, R6, c[0x0][0x32c] ;  /* 0x0000cb0002027624 */ /* 0x000fca00078e0206 */
[----:B------:R-:W-:-:S04]  /*1dd0*/  IMNMX R3, R3, R2, PT ;  /* 0x0000000203037217 */ /* 0x000fc80003800200 */
.L_x_682:
[----:B------:R-:W-:Y:S01]  /*1de0*/  IADD3 R3, R3, 0x5f, RZ ;  /* 0x0000005f03037810 */ /* 0x000fe20007ffe0ff */
[----:B------:R-:W-:Y:S01]  /*1df0*/  @P4 IMAD.HI.U32 R4, R244, c[0x0][0x2c8], RZ ;  /* 0x0000b200f4044a27 */ /* 0x000fe200078e00ff */
[----:B------:R-:W-:-:S03]  /*1e00*/  IADD3 R2, R232, 0x5f, RZ ;  /* 0x0000005fe8027810 */ /* 0x000fc60007ffe0ff */
[----:B------:R-:W-:-:S04]  /*1e10*/  IMAD.HI R5, R3, 0x2aaaaaab, RZ ;  /* 0x2aaaaaab03057827 */ /* 0x000fc800078e02ff */
[----:B------:R-:W-:-:S04]  /*1e20*/  IMAD.HI R2, R2, 0x2aaaaaab, RZ ;  /* 0x2aaaaaab02027827 */ /* 0x000fc800078e02ff */
[----:B------:R-:W-:Y:S01]  /*1e30*/  IMAD.MOV.U32 R0, RZ, RZ, R244 ;  /* 0x000000ffff007224 */ /* 0x000fe200078e00f4 */
[----:B------:R-:W-:Y:S01]  /*1e40*/  @P4 SHF.R.U32.HI R0, RZ, c[0x0][0x2cc], R4 ;  /* 0x0000b300ff004a19 */ /* 0x000fe20000011604 */
[----:B------:R-:W-:Y:S01]  /*1e50*/  IMAD.IADD R224, R232, 0x1, -R231 ;  /* 0x00000001e8e07824 */ /* 0x000fe200078e0ae7 */
[----:B------:R-:W-:Y:S02]  /*1e60*/  SHF.R.U32.HI R4, RZ, 0x1f, R5 ;  /* 0x0000001fff047819 */ /* 0x000fe40000011605 */
[----:B------:R-:W-:Y:S01]  /*1e70*/  SHF.R.U32.HI R3, RZ, 0x1f, R2 ;  /* 0x0000001fff037819 */ /* 0x000fe20000011602 */
[----:B------:R-:W-:Y:S01]  /*1e80*/  IMAD.IADD R0, R224, 0x1, R0 ;  /* 0x00000001e0007824 */ /* 0x000fe200078e0200 */
[----:B------:R-:W-:Y:S02]  /*1e90*/  LEA.HI.SX32 R4, R5, R4, 0x1c ;  /* 0x0000000405047211 */ /* 0x000fe400078fe2ff */
[----:B------:R-:W-:Y:S02]  /*1ea0*/  LEA.HI.SX32 R3, R2, R3, 0x1c ;  /* 0x0000000302037211 */ /* 0x000fe400078fe2ff */
[----:B------:R-:W-:-:S02]  /*1eb0*/  IADD3 R2, R0, -c[0x0][0x324], RZ ;  /* 0x8000c90000027a10 */ /* 0x000fc40007ffe0ff */
[----:B------:R-:W-:Y:S01]  /*1ec0*/  IMNMX R11, R3, R4, PT ;  /* 0x00000004030b7217 */ /* 0x000fe20003800200 */
[----:B------:R-:W-:Y:S05]  /*1ed0*/  @!P1 BRA `(.L_x_686) ;  /* 0x000000f000009947 */ /* 0x000fea0003800000 */
[----:B------:R-:W-:Y:S01]  /*1ee0*/  ISETP.GT.AND P0, PT, R0, -0x1, PT ;  /* 0xffffffff0000780c */ /* 0x000fe20003f04270 */
[----:B------:R-:W-:-:S12]  /*1ef0*/  BSSY B0, `(.L_x_687) ;  /* 0x000000b000007945 */ /* 0x000fd80003800000 */
[----:B------:R-:W-:Y:S05]  /*1f00*/  @P0 BRA `(.L_x_688) ;  /* 0x0000006000000947 */ /* 0x000fea0003800000 */
[----:B------:R-:W-:Y:S02]  /*1f10*/  ISETP.NE.AND P0, PT, R6, 0x1, PT ;  /* 0x000000010600780c */ /* 0x000fe40003f05270 */
[----:B------:R-:W-:-:S11]  /*1f20*/  LOP3.LUT R0, RZ, R0, RZ, 0x33, !PT ;  /* 0x00000000ff007212 */ /* 0x000fd600078e33ff */
[----:B------:R-:W-:-:S05]  /*1f30*/  @P0 IMAD.HI.U32 R3, R0, c[0x0][0x330], RZ ;  /* 0x0000cc0000030a27 */ /* 0x000fca00078e00ff */
[----:B------:R-:W-:-:S04]  /*1f40*/  @P0 SHF.R.U32.HI R0, RZ, c[0x0][0x334], R3 ;  /* 0x0000cd00ff000a19 */ /* 0x000fc80000011603 */
[----:B------:R-:W-:Y:S01]  /*1f50*/  LOP3.LUT R0, RZ, R0, RZ, 0x33, !PT ;  /* 0x00000000ff007212 */ /* 0x000fe200078e33ff */
[----:B------:R-:W-:Y:S05]  /*1f60*/  BRA `(.L_x_689) ;  /* 0x0000003000007947 */ /* 0x000fea0003800000 */
.L_x_688:
[----:B------:R-:W-:-:S13]  /*1f70*/  ISETP.NE.AND P0, PT, R6, 0x1, PT ;  /* 0x000000010600780c */ /* 0x000fda0003f05270 */
[----:B------:R-:W-:-:S05]  /*1f80*/  @P0 IMAD.HI.U32 R3, R0, c[0x0][0x330], RZ ;  /* 0x0000cc0000030a27 */ /* 0x000fca00078e00ff */
[----:B------:R-:W-:Y:S02]  /*1f90*/  @P0 SHF.R.U32.HI R0, RZ, c[0x0][0x334], R3 ;  /* 0x0000cd00ff000a19 */ /* 0x000fe40000011603 */
.L_x_689:
[----:B------:R-:W-:Y:S05]  /*1fa0*/  BSYNC B0 ;  /* 0x0000000000007941 */ /* 0x000fea0003800000 */
.L_x_687:
[----:B------:R-:W-:-:S05]  /*1fb0*/  IMAD R0, R0, c[0x0][0x32c], RZ ;  /* 0x0000cb0000007a24 */ /* 0x000fca00078e02ff */
[----:B------:R-:W-:-:S05]  /*1fc0*/  IMNMX R2, R2, R0, !PT ;  /* 0x0000000002027217 */ /* 0x000fca0007800200 */
.L_x_686:
[----:B------:R-:W-:Y:S01]  /*1fd0*/  IMAD.HI R2, R2, 0x2aaaaaab, RZ ;  /* 0x2aaaaaab02027827 */ /* 0x000fe200078e02ff */
[----:B------:R-:W-:Y:S01]  /*1fe0*/  LOP3.LUT R3, R250, 0xff0000, RZ, 0xc0, !PT ;  /* 0x00ff0000fa037812 */ /* 0x000fe200078ec0ff */
[----:B------:R-:W-:Y:S03]  /*1ff0*/  BSSY B0, `(.L_x_690) ;  /* 0x000002b000007945 */ /* 0x000fe60003800000 */
[----:B------:R-:W-:-:S04]  /*2000*/  SHF.R.U32.HI R0, RZ, 0x1f, R2 ;  /* 0x0000001fff007819 */ /* 0x000fc80000011602 */
[----:B------:R-:W-:Y:S02]  /*2010*/  LEA.HI.SX32 R2, R2, R0, 0x1c ;  /* 0x0000000002027211 */ /* 0x000fe400078fe2ff */
[----:B------:R-:W-:Y:S02]  /*2020*/  LOP3.LUT R0, R250, 0xff000000, RZ, 0xc0, !PT ;  /* 0xff000000fa007812 */ /* 0x000fe400078ec0ff */
[----:B------:R-:W-:Y:S01]  /*2030*/  IMNMX R6, RZ, R2, !PT ;  /* 0x00000002ff067217 */ /* 0x000fe20007800200 */
[----:B------:R-:W-:Y:S01]  /*2040*/  IMAD.MOV.U32 R2, RZ, RZ, RZ ;  /* 0x000000ffff027224 */ /* 0x000fe200078e00ff */
[----:B------:R-:W-:Y:S02]  /*2050*/  SHF.R.U32.HI R0, RZ, 0x8, R0 ;  /* 0x00000008ff007819 */ /* 0x000fe40000011600 */
[----:B------:R-:W-:Y:S02]  /*2060*/  ISETP.GT.AND P0, PT, R11, R6, PT ;  /* 0x000000060b00720c */ /* 0x000fe40003f04270 */
[----:B------:R-:W-:-:S04]  /*2070*/  LEA.HI R0, R3, R0, RZ, 0x10 ;  /* 0x0000000003007211 */ /* 0x000fc800078f80ff */
[----:B------:R-:W-:Y:S02]  /*2080*/  LOP3.LUT R249, R0, 0xff, RZ, 0xc0, !PT ;  /* 0x000000ff00f97812 */ /* 0x000fe400078ec0ff */
[----:B------:R-:W-:-:S05]  /*2090*/  SHF.R.U32.HI R247, RZ, 0x10, R0 ;  /* 0x00000010fff77819 */ /* 0x000fca0000011600 */
[----:B------:R-:W-:Y:S05]  /*20a0*/  @!P0 BRA `(.L_x_691) ;  /* 0x000001f000008947 */ /* 0x000fea0003800000 */
[----:B------:R-:W-:-:S04]  /*20b0*/  ISETP.NE.AND P0, PT, R247, RZ, PT ;  /* 0x000000fff700720c */ /* 0x000fc80003f05270 */
[----:B------:R-:W-:-:S04]  /*20c0*/  SEL R0, R247, c[0x0][0x338], P0 ;  /* 0x0000ce00f7007a07 */ /* 0x000fc80000000000 */
[----:B------:R-:W-:Y:S02]  /*20d0*/  IABS R3, R0 ;  /* 0x0000000000037213 */ /* 0x000fe40000000000 */
[----:B------:R-:W-:Y:S02]  /*20e0*/  IADD3 R7, R0, -0x1, R11 ;  /* 0xffffffff00077810 */ /* 0x000fe40007ffe00b */
[----:B------:R-:W1:Y:S03]  /*20f0*/  I2F.RP R2, R3 ;  /* 0x0000000300027306 */ /* 0x000e660000209400 */
[----:B------:R-:W-:-:S05]  /*2100*/  IMAD.IADD R7, R7, 0x1, -R6 ;  /* 0x0000000107077824 */ /* 0x000fca00078e0a06 */
[----:B------:R-:W-:Y:S01]  /*2110*/  IABS R10, R7 ;  /* 0x00000007000a7213 */ /* 0x000fe20000000000 */
[----:B-1----:R-:W1:Y:S02]  /*2120*/  MUFU.RCP R2, R2 ;  /* 0x0000000200027308 */ /* 0x002e640000001000 */
        /* <DEDUP_REMOVED lines=23> */
.L_x_691:
[----:B------:R-:W-:Y:S05]  /*22a0*/  BSYNC B0 ;  /* 0x0000000000007941 */ /* 0x000fea0003800000 */
.L_x_690:
[----:B------:R-:W-:Y:S01]  /*22b0*/  IMAD R230, R249, R2, R6 ;  /* 0x00000002f9e67224 */ /* 0x000fe200078e0206 */
        /* <DEDUP_REMOVED lines=40> */
[----:B------:R-:W-:-:S05]  /*2540*/  @P0 IMAD.WIDE R2, R251, R13, c[0x0][0x340] ;  /* 0x0000d000fb020625 */ /* 0x000fca00078e020d */
[----:B------:R1:W5:Y:S01]  /*2550*/  @P0 LDG.E R9, [R2.64] ;  /* 0x0000000602090981 */ /* 0x000362000c1e1900 */
[----:B------:R-:W-:Y:S01]  /*2560*/  SHF.R.S32.HI R0, RZ, 0x1f, R12 ;  /* 0x0000001fff007819 */ /* 0x000fe2000001140c */
[----:B------:R-:W-:Y:S01]  /*2570*/  WARPSYNC 0xffffffff ;  /* 0xffffffff00007948 */ /* 0x000fe20003800000 */
[----:B------:R-:W-:Y:S02]  /*2580*/  SHF.R.S32.HI R4, RZ, 0x1f, R251 ;  /* 0x0000001fff047819 */ /* 0x000fe400000114fb */
[----:B------:R-:W-:Y:S01]  /*2590*/  LOP3.LUT R19, R250, 0xffff, RZ, 0xc0, !PT ;  /* 0x0000fffffa137812 */ /* 0x000fe200078ec0ff */
[----:B------:R-:W-:Y:S01]  /*25a0*/  IMAD R0, R0, c[0x0][0x178], RZ ;  /* 0x00005e0000007a24 */ /* 0x000fe200078e02ff */
[----:B------:R-:W-:Y:S02]  /*25b0*/  SEL R5, R251, RZ, !P3 ;  /* 0x000000fffb057207 */ /* 0x000fe40005800000 */
[----:B------:R-:W-:Y:S01]  /*25c0*/  IADD3 R142, R199, -0x1, RZ ;  /* 0xffffffffc78e7810 */ /* 0x000fe20007ffe0ff */
[----:B------:R-:W-:Y:S01]  /*25d0*/  IMAD R0, R12, c[0x0][0x17c], R0 ;  /* 0x00005f000c007a24 */ /* 0x000fe200078e0200 */
[----:B------:R-:W-:Y:S01]  /*25e0*/  SEL R6, R4, RZ, !P3 ;  /* 0x000000ff04067207 */ /* 0x000fe20005800000 */
[----:B-1----:R-:W-:-:S04]  /*25f0*/  IMAD.WIDE.U32 R2, R12, c[0x0][0x178], RZ ;  /* 0x00005e000c027a25 */ /* 0x002fc800078e00ff */
[----:B------:R-:W-:Y:S02]  /*2600*/  IMAD.IADD R0, R3, 0x1, R0 ;  /* 0x0000000103007824 */ /* 0x000fe400078e0200 */
[----:B------:R-:W-:Y:S02]  /*2610*/  @!P0 IMAD.MOV.U32 R9, RZ, RZ, R251 ;  /* 0x000000ffff098224 */ /* 0x000fe400078e00fb */
[----:B------:R-:W-:Y:S01]  /*2620*/  IMAD R145, R229, 0x20, R245 ;  /* 0x00000020e5917824 */ /* 0x000fe200078e02f5 */
[----:B------:R-:W-:Y:S01]  /*2630*/  MOV R18, 0x60 ;  /* 0x0000006000127802 */ /* 0x000fe20000000f00 */
[----:B------:R-:W-:Y:S01]  /*2640*/  IMAD.MOV.U32 R3, RZ, RZ, R0 ;  /* 0x000000ffff037224 */ /* 0x000fe200078e0000 */
[----:B------:R-:W-:Y:S01]  /*2650*/  SHF.R.S32.HI R21, RZ, 0x1f, R219 ;  /* 0x0000001fff157819 */ /* 0x000fe200000114db */
[----:B------:R-:W-:Y:S01]  /*2660*/  IMAD.IADD R4, R145, 0x1, R244 ;  /* 0x0000000191047824 */ /* 0x000fe200078e02f4 */
[----:B------:R-:W-:Y:S01]  /*2670*/  SHF.R.S32.HI R20, RZ, 0x1f, R221 ;  /* 0x0000001fff147819 */ /* 0x000fe200000114dd */
[----:B------:R-:W-:Y:S01]  /*2680*/  IMAD.WIDE.U32 R2, R19, c[0x0][0x1b8], R2 ;  /* 0x00006e0013027a25 */ /* 0x000fe200078e0002 */
[----:B------:R-:W-:Y:S01]  /*2690*/  BAR.SYNC.DEFER_BLOCKING 0x0 ;  /* 0x0000000000007b1d */ /* 0x000fe20000010000 */
[----:B------:R-:W-:-:S02]  /*26a0*/  MOV R204, RZ ;  /* 0x000000ff00cc7202 */ /* 0x000fc40000000f00 */
[----:B------:R-:W-:Y:S01]  /*26b0*/  @P4 IMAD.HI.U32 R7, R4, c[0x0][0x2c8], RZ ;  /* 0x0000b20004074a27 */ /* 0x000fe200078e00ff */
[----:B------:R-:W-:Y:S02]  /*26c0*/  MOV R0, R4 ;  /* 0x0000000400007202 */ /* 0x000fe40000000f00 */
[----:B------:R-:W-:Y:S01]  /*26d0*/  LOP3.LUT R192, R192, 0xfff7ffff, RZ, 0xc0, !PT ;  /* 0xfff7ffffc0c07812 */ /* 0x000fe200078ec0ff */
[----:B------:R-:W-:Y:S01]  /*26e0*/  IMAD R6, R6, c[0x0][0x1c0], RZ ;  /* 0x0000700006067a24 */ /* 0x000fe200078e02ff */
[----:B------:R-:W-:Y:S01]  /*26f0*/  @P4 SHF.R.U32.HI R0, RZ, c[0x0][0x2cc], R7 ;  /* 0x0000b300ff004a19 */ /* 0x000fe20000011607 */
[----:B------:R-:W-:Y:S02]  /*2700*/  IMAD R3, R19, c[0x0][0x1bc], R3 ;  /* 0x00006f0013037a24 */ /* 0x000fe400078e0203 */
[----:B------:R-:W-:Y:S01]  /*2710*/  IMAD R8, R5, c[0x0][0x1c4], R6 ;  /* 0x0000710005087a24 */ /* 0x000fe200078e0206 */
[--C-:B------:R-:W-:Y:S01]  /*2720*/  SHF.R.S32.HI R7, RZ, 0x1f, R0.reuse ;  /* 0x0000001fff077819 */ /* 0x100fe20000011400 */
[----:B------:R-:W-:-:S02]  /*2730*/  IMAD.MOV R6, RZ, RZ, -R0 ;  /* 0x000000ffff067224 */ /* 0x000fc400078e0a00 */
[----:B------:R-:W-:-:S04]  /*2740*/  IMAD.WIDE.U32 R2, R5, c[0x0][0x1c0], R2 ;  /* 0x0000700005027a25 */ /* 0x000fc800078e0002 */
[----:B------:R-:W-:Y:S02]  /*2750*/  IMAD R4, R6, c[0x0][0x2c4], R4 ;  /* 0x0000b10006047a24 */ /* 0x000fe400078e0204 */
[----:B------:R-:W-:Y:S02]  /*2760*/  IMAD R5, R7, c[0x0][0x1b0], RZ ;  /* 0x00006c0007057a24 */ /* 0x000fe400078e02ff */
[----:B------:R-:W-:Y:S02]  /*2770*/  IMAD.IADD R3, R3, 0x1, R8 ;  /* 0x0000000103037824 */ /* 0x000fe400078e0208 */
[C---:B------:R-:W-:Y:S01]  /*2780*/  IMAD R6, R0.reuse, c[0x0][0x1b4], R5 ;  /* 0x00006d0000067a24 */ /* 0x040fe200078e0205 */
[----:B------:R-:W-:Y:S01]  /*2790*/  SHF.R.S32.HI R5, RZ, 0x1f, R4 ;  /* 0x0000001fff057819 */ /* 0x000fe20000011404 */
[----:B------:R-:W-:-:S04]  /*27a0*/  IMAD.WIDE.U32 R2, R0, c[0x0][0x1b0], R2 ;  /* 0x00006c0000027a25 */ /* 0x000fc800078e0002 */
[----:B------:R-:W-:Y:S01]  /*27b0*/  IMAD R0, R5, c[0x0][0x1a8], RZ ;  /* 0x00006a0005007a24 */ /* 0x000fe200078e02ff */
[----:B------:R-:W-:Y:S01]  /*27c0*/  IADD3 R3, R3, R6, RZ ;  /* 0x0000000603037210 */ /* 0x000fe20007ffe0ff */
[----:B------:R-:W-:Y:S01]  /*27d0*/  IMAD R17, R231, c[0x0][0x2c4], RZ ;  /* 0x0000b100e7117a24 */ /* 0x000fe200078e02ff */
[----:B-----5:R-:W-:Y:S01]  /*27e0*/  SHF.R.S32.HI R6, RZ, 0x1f, R9 ;  /* 0x0000001fff067819 */ /* 0x020fe20000011409 */
[C---:B------:R-:W-:Y:S02]  /*27f0*/  IMAD R0, R4.reuse, c[0x0][0x1ac], R0 ;  /* 0x00006b0004007a24 */ /* 0x040fe400078e0200 */
[----:B------:R-:W-:-:S04]  /*2800*/  IMAD.WIDE.U32 R4, R4, c[0x0][0x1a8], R2 ;  /* 0x00006a0004047a25 */ /* 0x000fc800078e0002 */
[----:B------:R-:W-:Y:S01]  /*2810*/  IMAD.IADD R0, R5, 0x1, R0 ;  /* 0x0000000105007824 */ /* 0x000fe200078e0200 */
[C---:B------:R-:W-:Y:S01]  /*2820*/  LEA R2, P0, R4.reuse, c[0x0][0x160], 0x1 ;  /* 0x0000580004027a11 */ /* 0x040fe200078008ff */
[----:B------:R-:W-:Y:S02]  /*2830*/  IMAD.IADD R14, R245, 0x1, R244 ;  /* 0x00000001f50e7824 */ /* 0x000fe400078e02f4 */
[----:B------:R-:W-:Y:S01]  /*2840*/  IMAD.MOV.U32 R146, RZ, RZ, c[0x0][0x2b8] ;  /* 0x0000ae00ff927624 */ /* 0x000fe200078e00ff */
[----:B------:R-:W-:Y:S01]  /*2850*/  LEA.HI.X R0, R4, c[0x0][0x164], R0, 0x1, P0 ;  /* 0x0000590004007a11 */ /* 0x000fe200000f0c00 */
[----:B------:R-:W-:Y:S01]  /*2860*/  SHFL.IDX PT, R12, R2, 0x1, 0x181f ;  /* 0x00381f00020c7f89 */ /* 0x000fe200000e0000 */
[----:B------:R-:W-:Y:S01]  /*2870*/  IMAD R141, R199, R18, -0x60 ;  /* 0xffffffa0c78d7424 */ /* 0x000fe200078e0212 */
[----:B------:R-:W-:Y:S01]  /*2880*/  ISETP.GE.AND P1, PT, R14, R17, PT ;  /* 0x000000110e00720c */ /* 0x000fe20003f26270 */
[----:B------:R-:W-:Y:S01]  /*2890*/  IMAD R6, R6, c[0x0][0x2b0], RZ ;  /* 0x0000ac0006067a24 */ /* 0x000fe200078e02ff */
[----:B------:R-:W1:Y:S01]  /*28a0*/  SHFL.IDX PT, R4, R2, RZ, 0x181f ;  /* 0x00181fff02047589 */ /* 0x000e6200000e0000 */
[----:B------:R-:W-:Y:S01]  /*28b0*/  ISETP.NE.AND P5, PT, R146, 0x1, PT ;  /* 0x000000019200780c */ /* 0x000fe20003fa5270 */
[----:B------:R-:W-:Y:S01]  /*28c0*/  IMAD.IADD R3, R145, 0x1, R141 ;  /* 0x0000000191037824 */ /* 0x000fe200078e028d */
[----:B------:R-:W-:Y:S01]  /*28d0*/  IADD3 R7, R14, 0x20, RZ ;  /* 0x000000200e077810 */ /* 0x000fe20007ffe0ff */
[----:B------:R-:W2:Y:S01]  /*28e0*/  SHFL.IDX PT, R5, R0, RZ, 0x181f ;  /* 0x00181fff00057589 */ /* 0x000ea200000e0000 */
[----:B------:R-:W-:-:S02]  /*28f0*/  IMAD R8, R9, c[0x0][0x2b4], R6 ;  /* 0x0000ad0009087a24 */ /* 0x000fc400078e0206 */
[----:B------:R-:W-:Y:S01]  /*2900*/  ISETP.GE.AND P2, PT, R7, R17, PT ;  /* 0x000000110700720c */ /* 0x000fe20003f46270 */
[----:B------:R-:W3:Y:S01]  /*2910*/  SHFL.IDX PT, R15, R0, 0x1, 0x181f ;  /* 0x00381f00000f7f89 */ /* 0x000ee200000e0000 */
[----:B------:R-:W-:Y:S01]  /*2920*/  ISETP.GE.AND P0, PT, R3, R232, PT ;  /* 0x000000e80300720c */ /* 0x000fe20003f06270 */
[----:B------:R-:W-:Y:S01]  /*2930*/  IMAD.WIDE.U32 R238, R9, c[0x0][0x2b0], RZ ;  /* 0x0000ac0009ee7a25 */ /* 0x000fe200078e00ff */
[----:B------:R-:W-:Y:S02]  /*2940*/  IADD3 R13, R3, R234, RZ ;  /* 0x000000ea030d7210 */ /* 0x000fe40007ffe0ff */
[----:B------:R-:W-:Y:S01]  /*2950*/  ISETP.GT.OR P3, PT, R145, 0x5f, P0 ;  /* 0x0000005f9100780c */ /* 0x000fe20000764670 */
[----:B------:R-:W-:Y:S01]  /*2960*/  IMAD.IADD R242, R239, 0x1, R8 ;  /* 0x00000001eff27824 */ /* 0x000fe200078e0208 */
[----:B------:R-:W-:Y:S01]  /*2970*/  @P5 LOP3.LUT R192, R192, 0x80000, RZ, 0xfc, !PT ;  /* 0x00080000c0c05812 */ /* 0x000fe200078efcff */
[----:B------:R-:W-:-:S04]  /*2980*/  @P5 IMAD.HI.U32 R7, R13, c[0x0][0x2bc], RZ ;  /* 0x0000af000d075a27 */ /* 0x000fc800078e00ff */
[----:B------:R-:W-:Y:S01]  /*2990*/  IMAD.MOV.U32 R3, RZ, RZ, R13 ;  /* 0x000000ffff037224 */ /* 0x000fe200078e000d */
[----:B------:R-:W-:Y:S02]  /*29a0*/  @P5 SHF.R.U32.HI R3, RZ, c[0x0][0x2c0], R7 ;  /* 0x0000b000ff035a19 */ /* 0x000fe40000011607 */
[----:B------:R-:W-:Y:S02]  /*29b0*/  ISETP.GE.AND P5, PT, R221, c[0x0][0x198], PT ;  /* 0x00006600dd007a0c */ /* 0x000fe40003fa6270 */
[-C--:B-1----:R-:W-:Y:S02]  /*29c0*/  @!P1 LEA R10, P4, R219, R4.reuse, 0x1 ;  /* 0x00000004db0a9211 */ /* 0x082fe400078808ff */
[----:B------:R-:W-:Y:S02]  /*29d0*/  @!P1 LEA R4, P0, R221, R4, 0x1 ;  /* 0x00000004dd049211 */ /* 0x000fe400078008ff */
[-C--:B--2---:R-:W-:Y:S02]  /*29e0*/  @!P1 LEA.HI.X R11, R219, R5.reuse, R21, 0x1, P4 ;  /* 0x00000005db0b9211 */ /* 0x084fe400020f0c15 */
[----:B------:R-:W-:-:S02]  /*29f0*/  @!P1 LEA.HI.X R5, R221, R5, R20, 0x1, P0 ;  /* 0x00000005dd059211 */ /* 0x000fc400000f0c14 */
[C---:B------:R-:W-:Y:S02]  /*2a00*/  @!P2 LEA R6, P0, R219.reuse, R12, 0x1 ;  /* 0x0000000cdb06a211 */ /* 0x040fe400078008ff */
[C---:B------:R-:W-:Y:S02]  /*2a10*/  ISETP.GE.AND P4, PT, R219.reuse, c[0x0][0x198], PT ;  /* 0x00006600db007a0c */ /* 0x040fe40003f86270 */
[----:B---3--:R-:W-:Y:S02]  /*2a20*/  @!P2 LEA.HI.X R7, R219, R15, R21, 0x1, P0 ;  /* 0x0000000fdb07a211 */ /* 0x008fe400000f0c15 */
[----:B------:R-:W-:-:S04]  /*2a30*/  @!P3 IADD3 R9, P0, R3, R238, RZ ;  /* 0x000000ee0309b210 */ /* 0x000fc80007f1e0ff */
[----:B------:R-:W-:Y:S02]  /*2a40*/  @!P3 LEA.HI.X.SX32 R16, R3, R242, 0x1, P0 ;  /* 0x000000f20310b211 */ /* 0x000fe400000f0eff */
[----:B------:R-:W-:-:S03]  /*2a50*/  @!P3 LEA R8, P0, R9, c[0x0][0x2a0], 0x2 ;  /* 0x0000a8000908ba11 */ /* 0x000fc600078010ff */
[----:B------:R1:W-:Y:S01]  /*2a60*/  @!P1 LDGSTS.E.BYPASS.LTC128B.128 [R195+0x100], [R10.64], !P4 ;  /* 0x001000000ac39fae */ /* 0x0003e2000e101d46 */
[----:B------:R-:W-:-:S03]  /*2a70*/  @!P3 LEA.HI.X R9, R9, c[0x0][0x2a4], R16, 0x2, P0 ;  /* 0x0000a9000909ba11 */ /* 0x000fc600000f1410 */
[----:B------:R2:W-:Y:S04]  /*2a80*/  @!P1 LDGSTS.E.BYPASS.LTC128B.128 [R195+0x4100], [R4.64], !P5 ;  /* 0x0410000004c39fae */ /* 0x0005e8000e901d46 */
[----:B------:R4:W-:Y:S04]  /*2a90*/  @!P2 LDGSTS.E.BYPASS.LTC128B.128 [R195+0x1100], [R6.64], !P4 ;  /* 0x0110000006c3afae */ /* 0x0009e8000e101d46 */
[----:B------:R4:W3:Y:S01]  /*2aa0*/  @!P3 LDG.E R204, [R8.64] ;  /* 0x0000000608ccb981 */ /* 0x0008e2000c1e1900 */
[----:B-1----:R-:W-:Y:S02]  /*2ab0*/  IADD3 R10, R14, 0x40, RZ ;  /* 0x000000400e0a7810 */ /* 0x002fe40007ffe0ff */
[----:B--2---:R-:W-:-:S02]  /*2ac0*/  @!P2 LEA R4, P0, R221, R12, 0x1 ;  /* 0x0000000cdd04a211 */ /* 0x004fc400078008ff */
[----:B------:R-:W1:Y:S02]  /*2ad0*/  SHFL.IDX PT, R12, R2, 0x2, 0x181f ;  /* 0x00581f00020c7f89 */ /* 0x000e6400000e0000 */
[----:B------:R-:W-:Y:S02]  /*2ae0*/  @!P2 LEA.HI.X R5, R221, R15, R20, 0x1, P0 ;  /* 0x0000000fdd05a211 */ /* 0x000fe400000f0c14 */
[----:B------:R-:W2:Y:S01]  /*2af0*/  SHFL.IDX PT, R15, R0, 0x2, 0x181f ;  /* 0x00581f00000f7f89 */ /* 0x000ea200000e0000 */
[----:B------:R-:W-:Y:S01]  /*2b00*/  ISETP.GE.AND P0, PT, R10, R17, PT ;  /* 0x000000110a00720c */ /* 0x000fe20003f06270 */
[----:B------:R-:W-:Y:S02]  /*2b10*/  IMAD.MOV R3, RZ, RZ, -R3 ;  /* 0x000000ffff037224 */ /* 0x000fe400078e0a03 */
[----:B----4-:R4:W4:Y:S02]  /*2b20*/  SHFL.IDX PT, R8, R2, 0x3, 0x181f ;  /* 0x00781f0002087f89 */ /* 0x01092400000e0000 */
[----:B------:R-:W-:-:S02]  /*2b30*/  IMAD R211, R3, c[0x0][0x2b8], R13 ;  /* 0x0000ae0003d37a24 */ /* 0x000fc400078e020d */
[----:B------:R4:W-:Y:S01]  /*2b40*/  @!P2 LDGSTS.E.BYPASS.LTC128B.128 [R195+0x5100], [R4.64], !P5 ;  /* 0x0510000004c3afae */ /* 0x0009e2000e901d46 */
[----:B------:R-:W-:Y:S02]  /*2b50*/  IADD3 R7, R14, 0x60, RZ ;  /* 0x000000600e077810 */ /* 0x000fe40007ffe0ff */
[----:B------:R-:W-:-:S03]  /*2b60*/  SHF.R.S32.HI R13, RZ, 0x1f, R211 ;  /* 0x0000001fff0d7819 */ /* 0x000fc600000114d3 */
[----:B-1----:R-:W-:-:S04]  /*2b70*/  @!P0 LEA R10, P1, R219, R12, 0x1 ;  /* 0x0000000cdb0a8211 */ /* 0x002fc800078208ff */
[----:B--2---:R-:W-:Y:S01]  /*2b80*/  @!P0 LEA.HI.X R11, R219, R15, R21, 0x1, P1 ;  /* 0x0000000fdb0b8211 */ /* 0x004fe200008f0c15 */
[----:B------:R-:W-:Y:S01]  /*2b90*/  IMAD R6, R13, c[0x0][0x1e0], RZ ;  /* 0x000078000d067a24 */ /* 0x000fe200078e02ff */
[----:B------:R-:W-:Y:S01]  /*2ba0*/  ISETP.GE.AND P2, PT, R7, R17, PT ;  /* 0x000000110700720c */ /* 0x000fe20003f46270 */
[----:B----4-:R-:W-:Y:S02]  /*2bb0*/  IMAD.WIDE.U32 R2, R211, c[0x0][0x1e0], RZ ;  /* 0x00007800d3027a25 */ /* 0x010fe400078e00ff */
[----:B------:R1:W-:Y:S01]  /*2bc0*/  @!P0 LDGSTS.E.BYPASS.LTC128B.128 [R195+0x2100], [R10.64], !P4 ;  /* 0x021000000ac38fae */ /* 0x0003e2000e101d46 */
[----:B------:R-:W-:-:S03]  /*2bd0*/  @!P0 LEA R4, P1, R221, R12, 0x1 ;  /* 0x0000000cdd048211 */ /* 0x000fc600078208ff */
[----:B------:R2:W4:Y:S01]  /*2be0*/  SHFL.IDX PT, R12, R0, 0x3, 0x181f ;  /* 0x00781f00000c7f89 */ /* 0x00052200000e0000 */
[----:B------:R-:W-:Y:S01]  /*2bf0*/  @!P0 LEA.HI.X R5, R221, R15, R20, 0x1, P1 ;  /* 0x0000000fdd058211 */ /* 0x000fe200008f0c14 */
[----:B------:R-:W-:-:S04]  /*2c00*/  IMAD.WIDE.U32 R236, R19, c[0x0][0x1e8], RZ ;  /* 0x00007a0013ec7a25 */ /* 0x000fc800078e00ff */
[----:B------:R1:W-:Y:S01]  /*2c10*/  @!P0 LDGSTS.E.BYPASS.LTC128B.128 [R195+0x6100], [R4.64], !P5 ;  /* 0x0610000004c38fae */ /* 0x0003e2000e901d46 */
[----:B------:R-:W-:Y:S02]  /*2c20*/  IMAD R235, R19, c[0x0][0x1ec], R237 ;  /* 0x00007b0013eb7a24 */ /* 0x000fe400078e02ed */
[----:B--2---:R-:W-:-:S04]  /*2c30*/  IMAD R0, R211, c[0x0][0x1e4], R6 ;  /* 0x00007900d3007a24 */ /* 0x004fc800078e0206 */
[----:B------:R-:W-:Y:S01]  /*2c40*/  IMAD.IADD R3, R3, 0x1, R0 ;  /* 0x0000000103037824 */ /* 0x000fe200078e0200 */
[----:B------:R-:W-:-:S04]  /*2c50*/  @!P2 LEA R6, P0, R219, R8, 0x1 ;  /* 0x00000008db06a211 */ /* 0x000fc800078008ff */
[----:B----4-:R-:W-:-:S05]  /*2c60*/  @!P2 LEA.HI.X R7, R219, R12, R21, 0x1, P0 ;  /* 0x0000000cdb07a211 */ /* 0x010fca00000f0c15 */
[----:B------:R2:W-:Y:S01]  /*2c70*/  @!P2 LDGSTS.E.BYPASS.LTC128B.128 [R195+0x3100], [R6.64], !P4 ;  /* 0x0310000006c3afae */ /* 0x0005e2000e101d46 */
[----:B------:R-:W-:-:S04]  /*2c80*/  IMAD.WIDE.U32 R240, R19, c[0x0][0x210], RZ ;  /* 0x0000840013f07a25 */ /* 0x000fc800078e00ff */
[----:B------:R-:W-:Y:S01]  /*2c90*/  IMAD R243, R19, c[0x0][0x214], R241 ;  /* 0x0000850013f37a24 */ /* 0x000fe200078e02f1 */
[----:B------:R-:W-:Y:S01]  /*2ca0*/  SHF.L.U32 R143, R219, 0x1, RZ ;  /* 0x00000001db8f7819 */ /* 0x000fe200000006ff */
[----:B------:R-:W-:Y:S01]  /*2cb0*/  IMAD.SHL.U32 R144, R221, 0x2, RZ ;  /* 0x00000002dd907824 */ /* 0x000fe200078e00ff */
[----:B------:R-:W-:Y:S02]  /*2cc0*/  SHF.L.U64.HI R68, R219, 0x1, R21 ;  /* 0x00000001db447819 */ /* 0x000fe40000010215 */
[----:B------:R-:W-:Y:S02]  /*2cd0*/  IADD3 R71, R180, 0x20, RZ ;  /* 0x00000020b4477810 */ /* 0x000fe40007ffe0ff */
[----:B------:R-:W-:Y:S02]  /*2ce0*/  SHF.L.U64.HI R69, R221, 0x1, R20 ;  /* 0x00000001dd457819 */ /* 0x000fe40000010214 */
[----:B---3--:R-:W-:Y:S01]  /*2cf0*/  SHF.R.S32.HI R14, RZ, 0x1f, R204 ;  /* 0x0000001fff0e7819 */ /* 0x008fe200000114cc */
[----:B------:R-:W-:-:S04]  /*2d00*/  IMAD.WIDE.U32 R2, R204, c[0x0][0x1f0], R2 ;  /* 0x00007c00cc027a25 */ /* 0x000fc800078e0002 */
[----:B------:R-:W-:-:S04]  /*2d10*/  IMAD R0, R14, c[0x0][0x1f0], RZ ;  /* 0x00007c000e007a24 */ /* 0x000fc800078e02ff */
[----:B-1----:R-:W-:Y:S01]  /*2d20*/  IMAD R4, R204, c[0x0][0x1f4], R0 ;  /* 0x00007d00cc047a24 */ /* 0x002fe200078e0200 */
[----:B------:R-:W-:-:S04]  /*2d30*/  IADD3 R0, P0, R2, R236, RZ ;  /* 0x000000ec02007210 */ /* 0x000fc80007f1e0ff */
[----:B------:R-:W-:Y:S01]  /*2d40*/  IADD3.X R2, R235, R3, R4, P0, !PT ;  /* 0x00000003eb027210 */ /* 0x000fe200007fe404 */
[----:B------:R-:W-:Y:S01]  /*2d50*/  IMAD R4, R199, -0x60, R18 ;  /* 0xffffffa0c7047824 */ /* 0x000fe200078e0212 */
[----:B------:R-:W-:-:S04]  /*2d60*/  LEA R5, P0, R0, c[0x0][0x1c8], 0x1 ;  /* 0x0000720000057a11 */ /* 0x000fc800078008ff */
[----:B------:R-:W-:Y:S02]  /*2d70*/  LEA.HI.X R15, R0, c[0x0][0x1cc], R2, 0x1, P0 ;  /* 0x00007300000f7a11 */ /* 0x000fe400000f0c02 */
[----:B------:R-:W1:Y:S01]  /*2d80*/  SHFL.IDX PT, R0, R5, RZ, 0x181f ;  /* 0x00181fff05007589 */ /* 0x000e6200000e0000 */
[----:B------:R-:W-:-:S03]  /*2d90*/  IADD3 R140, R232, R4, RZ ;  /* 0x00000004e88c7210 */ /* 0x000fc60007ffe0ff */
[----:B------:R-:W3:Y:S02]  /*2da0*/  SHFL.IDX PT, R9, R15, RZ, 0x181f ;  /* 0x00181fff0f097589 */ /* 0x000ee400000e0000 */
[----:B------:R-:W-:Y:S02]  /*2db0*/  IMAD.IADD R18, R140, 0x1, -R245 ;  /* 0x000000018c127824 */ /* 0x000fe400078e0af5 */
[----:B------:R-:W2:Y:S01]  /*2dc0*/  SHFL.IDX PT, R10, R5, 0x1, 0x181f ;  /* 0x00381f00050a7f89 */ /* 0x000ea200000e0000 */
[----:B------:R-:W-:-:S03]  /*2dd0*/  @!P2 LEA R2, P0, R221, R8, 0x1 ;  /* 0x00000008dd02a211 */ /* 0x000fc600078008ff */
[----:B------:R-:W4:Y:S01]  /*2de0*/  SHFL.IDX PT, R11, R15, 0x1, 0x181f ;  /* 0x00381f000f0b7f89 */ /* 0x000f2200000e0000 */
[C---:B------:R-:W-:Y:S02]  /*2df0*/  ISETP.GE.AND P1, PT, R18.reuse, 0x1, PT ;  /* 0x000000011200780c */ /* 0x040fe40003f26270 */
[----:B------:R-:W-:Y:S02]  /*2e00*/  @!P2 LEA.HI.X R3, R221, R12, R20, 0x1, P0 ;  /* 0x0000000cdd03a211 */ /* 0x000fe400000f0c14 */
[----:B------:R-:W-:-:S03]  /*2e10*/  ISETP.GE.AND P0, PT, R18, 0x21, PT ;  /* 0x000000211200780c */ /* 0x000fc60003f06270 */
[----:B------:R2:W-:Y:S04]  /*2e20*/  @!P2 LDGSTS.E.BYPASS.LTC128B.128 [R195+0x7100], [R2.64], !P5 ;  /* 0x0710000002c3afae */ /* 0x0005e8000e901d46 */
[----:B------:R-:W0:Y:S02]  /*2e30*/  LDGDEPBAR ;  /* 0x00000000000079af */ /* 0x000e240000000000 */
[-C--:B-1----:R-:W-:Y:S02]  /*2e40*/  @P1 LEA R8, P3, R221, R0.reuse, 0x1 ;  /* 0x00000000dd081211 */ /* 0x082fe400078608ff */
[C---:B------:R-:W-:Y:S02]  /*2e50*/  @P1 ISETP.GE.AND P4, PT, R219.reuse, c[0x0][0x1d4], PT ;  /* 0x00007500db001a0c */ /* 0x040fe40003f86270 */
[----:B--2---:R-:W-:-:S04]  /*2e60*/  @P1 LEA R2, P2, R219, R0, 0x1 ;  /* 0x00000000db021211 */ /* 0x004fc800078408ff */
[CCC-:B---3--:R-:W-:Y:S02]  /*2e70*/  @P1 LEA.HI.X R3, R219.reuse, R9.reuse, R21.reuse, 0x1, P2 ;  /* 0x00000009db031211 */ /* 0x1c8fe400010f0c15 */
[----:B------:R-:W-:Y:S02]  /*2e80*/  @P0 LEA R6, P2, R219, R10, 0x1 ;  /* 0x0000000adb060211 */ /* 0x000fe400078408ff */
[----:B------:R-:W-:Y:S01]  /*2e90*/  @P1 LEA.HI.X R9, R221, R9, R20, 0x1, P3 ;  /* 0x00000009dd091211 */ /* 0x000fe200018f0c14 */
[----:B------:R-:W-:Y:S01]  /*2ea0*/  IMAD R0, R13, c[0x0][0x208], RZ ;  /* 0x000082000d007a24 */ /* 0x000fe200078e02ff */
[----:B------:R-:W-:Y:S01]  /*2eb0*/  @P1 ISETP.GE.AND P3, PT, R221, c[0x0][0x1d4], PT ;  /* 0x00007500dd001a0c */ /* 0x000fe20003f66270 */
[----:B------:R1:W-:Y:S01]  /*2ec0*/  @P1 LDGSTS.E.BYPASS.LTC128B.128 [R195+0x8100], [R2.64], !P4 ;  /* 0x0810000002c31fae */ /* 0x0003e2000e101d46 */
[C---:B----4-:R-:W-:Y:S02]  /*2ed0*/  @P0 LEA.HI.X R7, R219.reuse, R11, R21, 0x1, P2 ;  /* 0x0000000bdb070211 */ /* 0x050fe400010f0c15 */
[----:B------:R-:W-:Y:S01]  /*2ee0*/  @P0 ISETP.GE.AND P2, PT, R219, c[0x0][0x1d4], PT ;  /* 0x00007500db000a0c */ /* 0x000fe20003f46270 */
[----:B------:R-:W2:Y:S01]  /*2ef0*/  SHFL.IDX PT, R13, R5, 0x2, 0x181f ;  /* 0x00581f00050d7f89 */ /* 0x000ea200000e0000 */
[----:B------:R-:W-:-:S03]  /*2f00*/  IMAD R0, R211, c[0x0][0x20c], R0 ;  /* 0x00008300d3007a24 */ /* 0x000fc600078e0200 */
[----:B------:R-:W3:Y:S04]  /*2f10*/  SHFL.IDX PT, R12, R15, 0x2, 0x181f ;  /* 0x00581f000f0c7f89 */ /* 0x000ee800000e0000 */
[----:B------:R4:W-:Y:S01]  /*2f20*/  @P1 LDGSTS.E.BYPASS.LTC128B.128 [R195+0xb100], [R8.64], !P3 ;  /* 0x0b10000008c31fae */ /* 0x0009e2000d901d46 */
[----:B------:R-:W-:-:S03]  /*2f30*/  ISETP.GE.AND P3, PT, R18, 0x41, PT ;  /* 0x000000411200780c */ /* 0x000fc60003f66270 */
[----:B------:R2:W-:Y:S01]  /*2f40*/  @P0 LDGSTS.E.BYPASS.LTC128B.128 [R195+0x9100], [R6.64], !P2 ;  /* 0x0910000006c30fae */ /* 0x0005e2000d101d46 */
[----:B------:R-:W-:Y:S01]  /*2f50*/  @P0 ISETP.GE.AND P2, PT, R221, c[0x0][0x1d4], PT ;  /* 0x00007500dd000a0c */ /* 0x000fe20003f46270 */
[----:B-1----:R-:W-:-:S04]  /*2f60*/  IMAD.WIDE.U32 R2, R211, c[0x0][0x208], RZ ;  /* 0x00008200d3027a25 */ /* 0x002fc800078e00ff */
[----:B------:R-:W-:Y:S02]  /*2f70*/  IMAD.IADD R3, R3, 0x1, R0 ;  /* 0x0000000103037824 */ /* 0x000fe400078e0200 */
[----:B------:R-:W-:Y:S02]  /*2f80*/  IMAD R0, R14, c[0x0][0x218], RZ ;  /* 0x000086000e007a24 */ /* 0x000fe400078e02ff */
[----:B------:R-:W-:-:S04]  /*2f90*/  IMAD.WIDE.U32 R2, R204, c[0x0][0x218], R2 ;  /* 0x00008600cc027a25 */ /* 0x000fc800078e0002 */
[----:B------:R-:W-:Y:S01]  /*2fa0*/  IMAD R0, R204, c[0x0][0x21c], R0 ;  /* 0x00008700cc007a24 */ /* 0x000fe200078e0200 */
[----:B--2---:R-:W-:-:S04]  /*2fb0*/  @P0 LEA R6, P1, R221, R10, 0x1 ;  /* 0x0000000add060211 */ /* 0x004fc800078208ff */
[----:B------:R-:W-:Y:S02]  /*2fc0*/  @P0 LEA.HI.X R7, R221, R11, R20, 0x1, P1 ;  /* 0x0000000bdd070211 */ /* 0x000fe400008f0c14 */
[----:B------:R-:W-:-:S03]  /*2fd0*/  IADD3 R2, P1, R2, R240, RZ ;  /* 0x000000f002027210 */ /* 0x000fc60007f3e0ff */
[----:B------:R1:W-:Y:S01]  /*2fe0*/  @P0 LDGSTS.E.BYPASS.LTC128B.128 [R195+0xc100], [R6.64], !P2 ;  /* 0x0c10000006c30fae */ /* 0x0003e2000d101d46 */
[----:B------:R-:W-:Y:S02]  /*2ff0*/  IADD3.X R3, R243, R3, R0, P1, !PT ;  /* 0x00000003f3037210 */ /* 0x000fe40000ffe400 */
[C---:B------:R-:W-:Y:S02]  /*3000*/  LEA R0, P0, R2.reuse, c[0x0][0x1f8], 0x1 ;  /* 0x00007e0002007a11 */ /* 0x040fe400078008ff */
[----:B------:R-:W-:Y:S02]  /*3010*/  @P3 ISETP.GE.AND P2, PT, R219, c[0x0][0x1d4], PT ;  /* 0x00007500db003a0c */ /* 0x000fe40003f46270 */
[C---:B------:R-:W-:Y:S02]  /*3020*/  @P3 ISETP.GE.AND P4, PT, R221.reuse, c[0x0][0x1d4], PT ;  /* 0x00007500dd003a0c */ /* 0x040fe40003f86270 */
[----:B------:R-:W-:Y:S02]  /*3030*/  LEA.HI.X R14, R2, c[0x0][0x1fc], R3, 0x1, P0 ;  /* 0x00007f00020e7a11 */ /* 0x000fe400000f0c03 */
[----:B------:R-:W-:-:S04]  /*3040*/  @P3 LEA R2, P0, R221, R13, 0x1 ;  /* 0x0000000ddd023211 */ /* 0x000fc800078008ff */
[----:B---3--:R-:W-:Y:S02]  /*3050*/  @P3 LEA.HI.X R3, R221, R12, R20, 0x1, P0 ;  /* 0x0000000cdd033211 */ /* 0x008fe400000f0c14 */
[----:B-1----:R-:W-:-:S04]  /*3060*/  @P3 LEA R6, P1, R219, R13, 0x1 ;  /* 0x0000000ddb063211 */ /* 0x002fc800078208ff */
[----:B------:R-:W-:-:S05]  /*3070*/  @P3 LEA.HI.X R7, R219, R12, R21, 0x1, P1 ;  /* 0x0000000cdb073211 */ /* 0x000fca00008f0c15 */
[----:B------:R1:W-:Y:S04]  /*3080*/  @P3 LDGSTS.E.BYPASS.LTC128B.128 [R195+0xa100], [R6.64], !P2 ;  /* 0x0a10000006c33fae */ /* 0x0003e8000d101d46 */
[----:B------:R2:W-:Y:S04]  /*3090*/  @P3 LDGSTS.E.BYPASS.LTC128B.128 [R195+0xd100], [R2.64], !P4 ;  /* 0x0d10000002c33fae */ /* 0x0005e8000e101d46 */
[----:B------:R-:W0:Y:S01]  /*30a0*/  LDGDEPBAR ;  /* 0x00000000000079af */ /* 0x000e220000000000 */
[----:B------:R-:W-:-:S04]  /*30b0*/  DEPBAR.LE SB0, 0x1 ;  /* 0x000080400000791a */ /* 0x000fc80000000000 */
[----:B------:R-:W-:Y:S06]  /*30c0*/  BAR.SYNC.DEFER_BLOCKING 0x0 ;  /* 0x0000000000007b1d */ /* 0x000fec0000010000 */
[----:B------:R-:W3:Y:S04]  /*30d0*/  SHFL.IDX PT, R10, R0, RZ, 0x181f ;  /* 0x00181fff000a7589 */ /* 0x000ee800000e0000 */
[----:B----4-:R-:W-:Y:S04]  /*30e0*/  SHFL.IDX PT, R9, R0, 0x1, 0x181f ;  /* 0x00381f0000097f89 */ /* 0x010fe800000e0000 */
        /* <DEDUP_REMOVED lines=9> */
[----:B------:R-:W4:Y:S04]  /*3180*/  SHFL.IDX PT, R11, R14, RZ, 0x181f ;  /* 0x00181fff0e0b7589 */ /* 0x000f2800000e0000 */
[----:B------:R-:W1:Y:S01]  /*3190*/  SHFL.IDX PT, R8, R14, 0x1, 0x181f ;  /* 0x00381f000e087f89 */ /* 0x000e6200000e0000 */
[----:B------:R-:W-:-:S03]  /*31a0*/  R2P PR, R229, 0x6 ;  /* 0x00000006e5007804 */ /* 0x000fc60000000000 */
[----:B------:R-:W1:Y:S04]  /*31b0*/  SHFL.IDX PT, R5, R0, 0x2, 0x181f ;  /* 0x00581f0000057f89 */ /* 0x000e6800000e0000 */
[----:B------:R1:W2:Y:S01]  /*31c0*/  SHFL.IDX PT, R0, R14, 0x2, 0x181f ;  /* 0x00581f000e007f89 */ /* 0x0002a200000e0000 */
[----:B------:R-:W-:-:S04]  /*31d0*/  DEPBAR.LE SB0, 0x0 ;  /* 0x000080000000791a */ /* 0x000fc80000000000 */
[----:B------:R-:W-:Y:S01]  /*31e0*/  BAR.SYNC.DEFER_BLOCKING 0x0 ;  /* 0x0000000000007b1d */ /* 0x000fe20000010000 */
[----:B---3--:R-:W-:Y:S02]  /*31f0*/  IADD3 R16, P3, R10, R143, RZ ;  /* 0x0000008f0a107210 */ /* 0x008fe40007f7e0ff */
[----:B------:R-:W-:-:S03]  /*3200*/  @P1 IADD3 R71, R180, -0x20, RZ ;  /* 0xffffffe0b4471810 */ /* 0x000fc60007ffe0ff */
[----:B----4-:R-:W-:Y:S01]  /*3210*/  IMAD.X R17, R11, 0x1, R68, P3 ;  /* 0x000000010b117824 */ /* 0x010fe200018e0644 */
[----:B------:R-:W-:Y:S02]  /*3220*/  ISETP.GE.AND P3, PT, R219, c[0x0][0x1d4], PT ;  /* 0x00007500db007a0c */ /* 0x000fe40003f66270 */
[-C--:B-1----:R-:W-:Y:S02]  /*3230*/  IADD3 R14, P0, R10, R144.reuse, RZ ;  /* 0x000000900a0e7210 */ /* 0x082fe40007f1e0ff */
[----:B------:R-:W-:Y:S02]  /*3240*/  IADD3 R10, P1, R9, R144, RZ ;  /* 0x00000090090a7210 */ /* 0x000fe40007f3e0ff */
[----:B------:R-:W-:-:S03]  /*3250*/  IADD3.X R15, R11, R69, RZ, P0, !PT ;  /* 0x000000450b0f7210 */ /* 0x000fc600007fe4ff */
[----:B------:R-:W-:Y:S01]  /*3260*/  IMAD.X R11, R8, 0x1, R69, P1 ;  /* 0x00000001080b7824 */ /* 0x000fe200008e0645 */
[----:B------:R-:W-:Y:S02]  /*3270*/  ISETP.LT.OR P1, PT, R18, 0x1, P3 ;  /* 0x000000011200780c */ /* 0x000fe40001f21670 */
[----:B------:R-:W-:Y:S01]  /*3280*/  IADD3 R6, P0, R5, R143, RZ ;  /* 0x0000008f05067210 */ /* 0x000fe20007f1e0ff */
[----:B------:R-:W1:Y:S03]  /*3290*/  LDSM.16.M88.4 R20, [R180] ;  /* 0x00000000b414783b */ /* 0x000e660000000200 */
[----:B--2---:R-:W-:Y:S01]  /*32a0*/  IADD3.X R7, R0, R68, RZ, P0, !PT ;  /* 0x0000004400077210 */ /* 0x004fe200007fe4ff */
[----:B------:R-:W2:Y:S01]  /*32b0*/  LDSM.16.M88.4 R24, [R180+0x800] ;  /* 0x00080000b418783b */ /* 0x000ea20000000200 */
[----:B------:R-:W-:-:S03]  /*32c0*/  ISETP.GE.AND P0, PT, R221, c[0x0][0x1d4], PT ;  /* 0x00007500dd007a0c */ /* 0x000fc60003f06270 */
[----:B------:R-:W-:Y:S04]  /*32d0*/  LDSM.16.M88.4 R28, [R180+0x1000] ;  /* 0x00100000b41c783b */ /* 0x000fe80000000200 */
[----:B------:R-:W-:Y:S04]  /*32e0*/  LDSM.16.M88.4 R52, [R180+0x1800] ;  /* 0x00180000b434783b */ /* 0x000fe80000000200 */
[----:B------:R-:W-:Y:S04]  /*32f0*/  LDSM.16.M88.4 R84, [R180+0x2000] ;  /* 0x00200000b454783b */ /* 0x000fe80000000200 */
[----:B------:R-:W-:Y:S04]  /*3300*/  LDSM.16.M88.4 R92, [R180+0x2800] ;  /* 0x00280000b45c783b */ /* 0x000fe80000000200 */
[----:B------:R-:W3:Y:S04]  /*3310*/  LDSM.16.M88.4 R44, [R71] ;  /* 0x00000000472c783b */ /* 0x000ee80000000200 */
[----:B------:R-:W-:Y:S04]  /*3320*/  LDSM.16.M88.4 R64, [R71+0x800] ;  /* 0x000800004740783b */ /* 0x000fe80000000200 */
[----:B------:R-:W-:Y:S04]  /*3330*/  LDSM.16.M88.4 R76, [R71+0x1000] ;  /* 0x00100000474c783b */ /* 0x000fe80000000200 */
[----:B------:R-:W4:Y:S04]  /*3340*/  LDSM.16.M88.4 R72, [R71+0x1800] ;  /* 0x001800004748783b */ /* 0x000f280000000200 */
[----:B------:R-:W-:Y:S04]  /*3350*/  LDSM.16.M88.4 R96, [R71+0x2000] ;  /* 0x002000004760783b */ /* 0x000fe80000000200 */
[----:B------:R-:W-:Y:S04]  /*3360*/  LDSM.16.M88.4 R100, [R71+0x2800] ;  /* 0x002800004764783b */ /* 0x000fe80000000200 */
[----:B------:R-:W-:Y:S01]  /*3370*/  @!PT LDS RZ, [RZ] ;  /* 0x00000000fffff984 */ /* 0x000fe20000000800 */
[----:B------:R-:W-:Y:S01]  /*3380*/  @!PT LDS RZ, [RZ] ;  /* 0x00000000fffff984 */ /* 0x000fe20000000800 */
[----:B------:R-:W-:Y:S01]  /*3390*/  @!PT LDS RZ, [RZ] ;  /* 0x00000000fffff984 */ /* 0x000fe20000000800 */
[----:B------:R1:W-:Y:S01]  /*33a0*/  LDGSTS.E.BYPASS.LTC128B.128 [R195+0x100], [R16.64], !P1 ;  /* 0x0010000010c37fae */ /* 0x0003e2000c901d46 */
[----:B------:R-:W-:-:S02]  /*33b0*/  ISETP.LT.OR P1, PT, R18, 0x1, P0 ;  /* 0x000000011200780c */ /* 0x000fc40000721670 */
[----:B------:R-:W-:-:S11]  /*33c0*/  IADD3 R12, P4, R9, R143, RZ ;  /* 0x0000008f090c7210 */ /* 0x000fd60007f9e0ff */
[----:B------:R1:W-:Y:S01]  /*33d0*/  LDGSTS.E.BYPASS.LTC128B.128 [R195+0x3100], [R14.64], !P1 ;  /* 0x031000000ec37fae */ /* 0x0003e2000c901d46 */
[----:B------:R-:W-:Y:S01]  /*33e0*/  ISETP.LT.OR P1, PT, R18, 0x21, P3 ;  /* 0x000000211200780c */ /* 0x000fe20001f21670 */
[----:B------:R-:W-:Y:S01]  /*33f0*/  IMAD.X R13, R8, 0x1, R68, P4 ;  /* 0x00000001080d7824 */ /* 0x000fe200020e0644 */
[----:B------:R-:W-:-:S05]  /*3400*/  IADD3 R2, P4, R5, R144, RZ ;  /* 0x0000009005027210 */ /* 0x000fca0007f9e0ff */
[----:B------:R-:W-:Y:S01]  /*3410*/  IMAD.X R3, R0, 0x1, R69, P4 ;  /* 0x0000000100037824 */ /* 0x000fe200020e0645 */
[C---:B------:R-:W-:Y:S01]  /*3420*/  ISETP.LT.OR P4, PT, R18.reuse, 0x21, P0 ;  /* 0x000000211200780c */ /* 0x040fe20000781670 */
[----:B------:R-:W-:Y:S01]  /*3430*/  IMAD.MOV.U32 R0, RZ, RZ, 0x40 ;  /* 0x00000040ff007424 */ /* 0x000fe200078e00ff */
[----:B------:R-:W-:-:S03]  /*3440*/  ISETP.LT.OR P0, PT, R18, 0x41, P0 ;  /* 0x000000411200780c */ /* 0x000fc60000701670 */
[----:B------:R1:W-:Y:S01]  /*3450*/  LDGSTS.E.BYPASS.LTC128B.128 [R195+0x1100], [R12.64], !P1 ;  /* 0x011000000cc37fae */ /* 0x0003e2000c901d46 */
[----:B------:R-:W-:Y:S02]  /*3460*/  ISETP.LT.OR P1, PT, R18, 0x41, P3 ;  /* 0x000000411200780c */ /* 0x000fe40001f21670 */
[----:B------:R-:W-:-:S04]  /*3470*/  SEL R0, R0, 0xffffffc0, !P2 ;  /* 0xffffffc000007807 */ /* 0x000fc80005000000 */
[----:B------:R-:W-:Y:S01]  /*3480*/  IADD3 R182, R180, R0, RZ ;  /* 0x00000000b4b67210 */ /* 0x000fe20007ffe0ff */
[----:B------:R2:W-:Y:S06]  /*3490*/  LDGSTS.E.BYPASS.LTC128B.128 [R195+0x4100], [R10.64], !P4 ;  /* 0x041000000ac37fae */ /* 0x0005ec000e101d46 */
[----:B------:R2:W-:Y:S04]  /*34a0*/  LDGSTS.E.BYPASS.LTC128B.128 [R195+0x2100], [R6.64], !P1 ;  /* 0x0210000006c37fae */ /* 0x0005e8000c901d46 */
[----:B------:R3:W-:Y:S04]  /*34b0*/  LDGSTS.E.BYPASS.LTC128B.128 [R195+0x5100], [R2.64], !P0 ;  /* 0x0510000002c37fae */ /* 0x0007e8000c101d46 */
[----:B------:R-:W4:Y:S01]  /*34c0*/  LDSM.16.M88.4 R60, [R182] ;  /* 0x00000000b63c783b */ /* 0x000f220000000200 */
[C---:B-1----:R-:W-:Y:S03]  /*34d0*/  HMMA.16816.F32 R12, R120.reuse, R20, RZ ;  /* 0x00000014780c723c */ /* 0x042fe600000018ff */
[----:B------:R-:W-:Y:S04]  /*34e0*/  LDSM.16.M88.4 R80, [R182+0x800] ;  /* 0x00080000b650783b */ /* 0x000fe80000000200 */
[----:B------:R-:W-:Y:S01]  /*34f0*/  LDSM.16.M88.4 R112, [R180+0x3800] ;  /* 0x00380000b470783b */ /* 0x000fe20000000200 */
[C---:B------:R-:W-:Y:S03]  /*3500*/  HMMA.16816.F32 R40, R120.reuse, R22, RZ ;  /* 0x000000167828723c */ /* 0x040fe600000018ff */
[----:B------:R-:W-:Y:S04]  /*3510*/  LDSM.16.M88.4 R116, [R182+0x3000] ;  /* 0x00300000b674783b */ /* 0x000fe80000000200 */
[----:B------:R-:W-:Y:S01]  /*3520*/  LDSM.16.M88.4 R108, [R71+0x3800] ;  /* 0x00380000476c783b */ /* 0x000fe20000000200 */
[----:B--2---:R-:W-:Y:S03]  /*3530*/  HMMA.16816.F32 R32, R120, R24, RZ ;  /* 0x000000187820723c */ /* 0x004fe600000018ff */
[----:B------:R-:W0:Y:S01]  /*3540*/  LDGDEPBAR ;  /* 0x00000000000079af */ /* 0x000e220000000000 */
[----:B---3--:R-:W-:-:S04]  /*3550*/  IADD3 R2, R71, 0x3000, RZ ;  /* 0x0000300047027810 */ /* 0x008fc80007ffe0ff */
[----:B------:R-:W-:Y:S01]  /*3560*/  HMMA.16816.F32 R48, R124, R44, R12 ;  /* 0x0000002c7c30723c */ /* 0x000fe2000000180c */
[----:B------:R-:W-:-:S05]  /*3570*/  IMAD.IADD R181, R2, 0x1, R0 ;  /* 0x0000000102b57824 */ /* 0x000fca00078e0200 */
[----:B------:R-:W1:Y:S02]  /*3580*/  LDSM.16.M88.4 R56, [R181+-0x3000] ;  /* 0xffd00000b538783b */ /* 0x000e640000000200 */
[C---:B------:R-:W-:Y:S08]  /*3590*/  HMMA.16816.F32 R12, R120.reuse, R52, RZ ;  /* 0x00000034780c723c */ /* 0x040ff000000018ff */
[C---:B------:R-:W-:Y:S08]  /*35a0*/  HMMA.16816.F32 R36, R120.reuse, R26, RZ ;  /* 0x0000001a7824723c */ /* 0x040ff000000018ff */
[----:B------:R-:W-:Y:S01]  /*35b0*/  HMMA.16816.F32 R8, R120, R54, RZ ;  /* 0x000000367808723c */ /* 0x000fe200000018ff */
[----:B------:R-:W-:Y:S07]  /*35c0*/  LDSM.16.M88.4 R52, [R182+0x1000] ;  /* 0x00100000b634783b */ /* 0x000fee0000000200 */
[----:B------:R-:W-:Y:S01]  /*35d0*/  HMMA.16816.F32 R24, R124, R46, R40 ;  /* 0x0000002e7c18723c */ /* 0x000fe20000001828 */
[----:B------:R-:W2:Y:S04]  /*35e0*/  LDSM.16.M88.4 R40, [R180+0x3000] ;  /* 0x00300000b428783b */ /* 0x000ea80000000200 */
[----:B------:R-:W-:Y:S03]  /*35f0*/  LDSM.16.M88.4 R44, [R182+0x1800] ;  /* 0x00180000b62c783b */ /* 0x000fe60000000200 */
[----:B------:R-:W-:Y:S08]  /*3600*/  HMMA.16816.F32 R16, R120, R30, RZ ;  /* 0x0000001e7810723c */ /* 0x000ff000000018ff */
[----:B----4-:R-:W-:Y:S08]  /*3610*/  HMMA.16816.F32 R136, R124, R72, R12 ;  /* 0x000000487c88723c */ /* 0x010ff0000000180c */
[----:B------:R-:W-:Y:S08]  /*3620*/  HMMA.16816.F32 R12, R152, R60, R48 ;  /* 0x0000003c980c723c */ /* 0x000ff00000001830 */
[C---:B------:R-:W-:Y:S08]  /*3630*/  HMMA.16816.F32 R20, R120.reuse, R28, RZ ;  /* 0x0000001c7814723c */ /* 0x040ff000000018ff */
[----:B------:R-:W-:Y:S08]  /*3640*/  HMMA.16816.F32 R28, R120, R84, RZ ;  /* 0x00000054781c723c */ /* 0x000ff000000018ff */
[----:B------:R-:W-:Y:S01]  /*3650*/  HMMA.16816.F32 R128, R124, R74, R8 ;  /* 0x0000004a7c80723c */ /* 0x000fe20000001808 */
[----:B------:R-:W-:Y:S07]  /*3660*/  LDSM.16.M88.4 R72, [R181+-0x2000] ;  /* 0xffe00000b548783b */ /* 0x000fee0000000200 */
[----:B------:R-:W-:Y:S01]  /*3670*/  HMMA.16816.F32 R8, R152, R62, R24 ;  /* 0x0000003e9808723c */ /* 0x000fe20000001818 */
[----:B------:R-:W3:Y:S07]  /*3680*/  LDSM.16.M88.4 R60, [R181+-0x2800] ;  /* 0xffd80000b53c783b */ /* 0x000eee0000000200 */
[C---:B------:R-:W-:Y:S08]  /*3690*/  HMMA.16816.F32 R32, R124.reuse, R64, R32 ;  /* 0x000000407c20723c */ /* 0x040ff00000001820 */
[----:B------:R-:W-:Y:S08]  /*36a0*/  HMMA.16816.F32 R132, R124, R78, R16 ;  /* 0x0000004e7c84723c */ /* 0x000ff00000001810 */
[----:B-1----:R-:W-:Y:S08]  /*36b0*/  HMMA.16816.F32 R16, R156, R56, R12 ;  /* 0x000000389c10723c */ /* 0x002ff0000000180c */
[----:B------:R-:W-:Y:S01]  /*36c0*/  HMMA.16816.F32 R88, R124, R76, R20 ;  /* 0x0000004c7c58723c */ /* 0x000fe20000001814 */
[----:B------:R-:W1:Y:S07]  /*36d0*/  LDSM.16.M88.4 R76, [R71+0x3000] ;  /* 0x00300000474c783b */ /* 0x000e6e0000000200 */
[----:B------:R-:W-:Y:S08]  /*36e0*/  HMMA.16816.F32 R12, R120, R92, RZ ;  /* 0x0000005c780c723c */ /* 0x000ff000000018ff */
[C---:B------:R-:W-:Y:S01]  /*36f0*/  HMMA.16816.F32 R64, R124.reuse, R66, R36 ;  /* 0x000000427c40723c */ /* 0x040fe20000001824 */
[----:B------:R-:W-:Y:S07]  /*3700*/  LDSM.16.M88.4 R36, [R182+0x2000] ;  /* 0x00200000b624783b */ /* 0x000fee0000000200 */
[----:B------:R-:W-:Y:S08]  /*3710*/  HMMA.16816.F32 R104, R124, R96, R28 ;  /* 0x000000607c68723c */ /* 0x000ff0000000181c */
[----:B------:R-:W-:Y:S01]  /*3720*/  HMMA.16816.F32 R20, R120, R86, RZ ;  /* 0x000000567814723c */ /* 0x000fe200000018ff */
[----:B------:R-:W-:Y:S07]  /*3730*/  LDSM.16.M88.4 R84, [R181+-0x1000] ;  /* 0xfff00000b554783b */ /* 0x000fee0000000200 */
[----:B------:R-:W-:Y:S08]  /*3740*/  HMMA.16816.F32 R28, R156, R58, R8 ;  /* 0x0000003a9c1c723c */ /* 0x000ff00000001808 */
[----:B------:R-:W-:Y:S01]  /*3750*/  HMMA.16816.F32 R8, R120, R94, RZ ;  /* 0x0000005e7808723c */ /* 0x000fe200000018ff */
[----:B------:R-:W4:Y:S07]  /*3760*/  LDSM.16.M88.4 R92, [R182+0x2800] ;  /* 0x00280000b65c783b */ /* 0x000f2e0000000200 */
[----:B------:R-:W-:Y:S08]  /*3770*/  HMMA.16816.F32 R48, R152, R80, R32 ;  /* 0x000000509830723c */ /* 0x000ff00000001820 */
[----:B--2---:R-:W-:Y:S08]  /*3780*/  HMMA.16816.F32 R24, R160, R40, R16 ;  /* 0x00000028a018723c */ /* 0x004ff00000001810 */
[----:B------:R-:W-:Y:S08]  /*3790*/  HMMA.16816.F32 R16, R124, R100, R12 ;  /* 0x000000647c10723c */ /* 0x000ff0000000180c */
[----:B------:R-:W-:Y:S01]  /*37a0*/  HMMA.16816.F32 R12, R152, R82, R64 ;  /* 0x00000052980c723c */ /* 0x000fe20000001840 */
[----:B------:R-:W2:Y:S07]  /*37b0*/  LDSM.16.M88.4 R80, [R181+-0x1800] ;  /* 0xffe80000b550783b */ /* 0x000eae0000000200 */
[C---:B------:R-:W-:Y:S08]  /*37c0*/  HMMA.16816.F32 R32, R124.reuse, R98, R20 ;  /* 0x000000627c20723c */ /* 0x040ff00000001814 */
[----:B------:R-:W-:Y:S01]  /*37d0*/  HMMA.16816.F32 R96, R124, R102, R8 ;  /* 0x000000667c60723c */ /* 0x000fe20000001808 */
[----:B------:R-:W-:Y:S07]  /*37e0*/  LDSM.16.M88.4 R100, [R181+-0x800] ;  /* 0xfff80000b564783b */ /* 0x000fee0000000200 */
[----:B---3--:R-:W-:Y:S08]  /*37f0*/  HMMA.16816.F32 R8, R156, R60, R48 ;  /* 0x0000003c9c08723c */ /* 0x008ff00000001830 */
[----:B-1----:R-:W-:Y:S08]  /*3800*/  HMMA.16816.F32 R24, R164, R76, R24 ;  /* 0x0000004ca418723c */ /* 0x002ff00000001818 */
[----:B------:R-:W-:Y:S08]  /*3810*/  HMMA.16816.F32 R20, R160, R42, R28 ;  /* 0x0000002aa014723c */ /* 0x000ff0000000181c */
[----:B------:R-:W-:Y:S01]  /*3820*/  HMMA.16816.F32 R40, R152, R54, R132 ;  /* 0x000000369828723c */ /* 0x000fe20000001884 */
[----:B------:R-:W1:Y:S07]  /*3830*/  LDSM.16.M88.4 R132, [R181] ;  /* 0x00000000b584783b */ /* 0x000e6e0000000200 */
[----:B------:R-:W-:Y:S08]  /*3840*/  HMMA.16816.F32 R28, R156, R62, R12 ;  /* 0x0000003e9c1c723c */ /* 0x000ff0000000180c */
[C---:B------:R-:W-:Y:S08]  /*3850*/  HMMA.16816.F32 R88, R152.reuse, R52, R88 ;  /* 0x000000349858723c */ /* 0x040ff00000001858 */
[C---:B------:R-:W-:Y:S08]  /*3860*/  HMMA.16816.F32 R52, R152.reuse, R44, R136 ;  /* 0x0000002c9834723c */ /* 0x040ff00000001888 */
[C---:B------:R-:W-:Y:S08]  /*3870*/  HMMA.16816.F32 R64, R152.reuse, R46, R128 ;  /* 0x0000002e9840723c */ /* 0x040ff00000001880 */
[----:B----4-:R-:W-:Y:S08]  /*3880*/  HMMA.16816.F32 R44, R152, R92, R16 ;  /* 0x0000005c982c723c */ /* 0x010ff00000001810 */
[----:B------:R-:W-:Y:S08]  /*3890*/  HMMA.16816.F32 R16, R160, R112, R8 ;  /* 0x00000070a010723c */ /* 0x000ff00000001808 */
[----:B------:R-:W-:Y:S08]  /*38a0*/  HMMA.16816.F32 R8, R168, R116, R24 ;  /* 0x00000074a808723c */ /* 0x000ff00000001818 */
[C---:B------:R-:W-:Y:S08]  /*38b0*/  HMMA.16816.F32 R56, R152.reuse, R36, R104 ;  /* 0x000000249838723c */ /* 0x040ff00000001868 */
[----:B------:R-:W-:Y:S01]  /*38c0*/  HMMA.16816.F32 R48, R152, R38, R32 ;  /* 0x000000269830723c */ /* 0x000fe20000001820 */
[----:B------:R-:W3:Y:S07]  /*38d0*/  LDSM.16.M88.4 R36, [R180+0x4000] ;  /* 0x00400000b424783b */ /* 0x000eee0000000200 */
[----:B------:R-:W-:Y:S01]  /*38e0*/  HMMA.16816.F32 R12, R164, R78, R20 ;  /* 0x0000004ea40c723c */ /* 0x000fe20000001814 */
[----:B------:R-:W-:Y:S07]  /*38f0*/  LDSM.16.M88.4 R76, [R180+0x4800] ;  /* 0x00480000b44c783b */ /* 0x000fee0000000200 */
[----:B------:R-:W-:Y:S01]  /*3900*/  HMMA.16816.F32 R32, R152, R94, R96 ;  /* 0x0000005e9820723c */ /* 0x000fe20000001860 */
[----:B------:R-:W4:Y:S07]  /*3910*/  LDSM.16.M88.4 R92, [R182+0x3800] ;  /* 0x00380000b65c783b */ /* 0x000f2e0000000200 */
[----:B------:R-:W-:Y:S08]  /*3920*/  HMMA.16816.F32 R24, R160, R114, R28 ;  /* 0x00000072a018723c */ /* 0x000ff0000000181c */
[----:B------:R-:W-:Y:S08]  /*3930*/  HMMA.16816.F32 R20, R156, R72, R88 ;  /* 0x000000489c14723c */ /* 0x000ff00000001858 */
[----:B------:R-:W-:Y:S08]  /*3940*/  HMMA.16816.F32 R16, R164, R108, R16 ;  /* 0x0000006ca410723c */ /* 0x000ff00000001810 */
[C---:B--2---:R-:W-:Y:S08]  /*3950*/  HMMA.16816.F32 R52, R156.reuse, R80, R52 ;  /* 0x000000509c34723c */ /* 0x044ff00000001834 */
[----:B------:R-:W-:Y:S08]  /*3960*/  HMMA.16816.F32 R64, R156, R82, R64 ;  /* 0x000000529c40723c */ /* 0x000ff00000001840 */
[----:B-1----:R-:W-:Y:S08]  /*3970*/  HMMA.16816.F32 R28, R172, R132, R8 ;  /* 0x00000084ac1c723c */ /* 0x002ff00000001808 */
[----:B------:R-:W-:Y:S01]  /*3980*/  HMMA.16816.F32 R80, R156, R100, R44 ;  /* 0x000000649c50723c */ /* 0x000fe2000000182c */
[----:B------:R-:W1:Y:S07]  /*3990*/  LDSM.16.M88.4 R44, [R71+0x4000] ;  /* 0x00400000472c783b */ /* 0x000e6e0000000200 */
[----:B------:R-:W-:Y:S08]  /*39a0*/  HMMA.16816.F32 R8, R168, R118, R12 ;  /* 0x00000076a808723c */ /* 0x000ff0000000180c */
[C---:B------:R-:W-:Y:S08]  /*39b0*/  HMMA.16816.F32 R40, R156.reuse, R74, R40 ;  /* 0x0000004a9c28723c */ /* 0x040ff00000001828 */
[----:B------:R-:W-:Y:S01]  /*39c0*/  HMMA.16816.F32 R72, R156, R84, R56 ;  /* 0x000000549c48723c */ /* 0x000fe20000001838 */
[----:B------:R-:W2:Y:S07]  /*39d0*/  LDSM.16.M88.4 R56, [R181+0x800] ;  /* 0x00080000b538783b */ /* 0x000eae0000000200 */
[----:B------:R-:W-:Y:S08]  /*39e0*/  HMMA.16816.F32 R24, R164, R110, R24 ;  /* 0x0000006ea418723c */ /* 0x000ff00000001818 */
[----:B---3--:R-:W-:Y:S08]  /*39f0*/  HMMA.16816.F32 R12, R160, R36, R20 ;  /* 0x00000024a00c723c */ /* 0x008ff00000001814 */
[----:B----4-:R-:W-:Y:S01]  /*3a00*/  HMMA.16816.F32 R20, R168, R92, R16 ;  /* 0x0000005ca814723c */ /* 0x010fe20000001810 */
[----:B------:R-:W-:-:S07]  /*3a10*/  FMUL.FTZ R0, R28, c[0x0][0x320] ;  /* 0x0000c8001c007a20 */ /* 0x000fce0000410000 */
[----:B------:R-:W-:Y:S01]  /*3a20*/  HMMA.16816.F32 R100, R156, R102, R32 ;  /* 0x000000669c64723c */ /* 0x000fe20000001820 */
[----:B------:R-:W3:Y:S07]  /*3a30*/  LDSM.16.M88.4 R32, [R182+0x4000] ;  /* 0x00400000b620783b */ /* 0x000eee0000000200 */
[----:B------:R-:W-:Y:S01]  /*3a40*/  HMMA.16816.F32 R16, R172, R134, R8 ;  /* 0x00000086ac10723c */ /* 0x000fe20000001808 */
[----:B------:R4:W1:Y:S07]  /*3a50*/  MUFU.TANH R98, R0 ;  /* 0x0000000000627308 */ /* 0x00086e0000002400 */
[----:B------:R-:W-:Y:S01]  /*3a60*/  HMMA.16816.F32 R36, R160, R38, R40 ;  /* 0x00000026a024723c */ /* 0x000fe20000001828 */
[----:B------:R-:W2:Y:S01]  /*3a70*/  LDSM.16.M88.4 R40, [R71+0x4800] ;  /* 0x004800004728783b */ /* 0x000ea20000000200 */
[----:B----4-:R-:W-:-:S06]  /*3a80*/  FMUL.FTZ R0, R29, c[0x0][0x320] ;  /* 0x0000c8001d007a20 */ /* 0x010fcc0000410000 */
[----:B------:R-:W-:Y:S01]  /*3a90*/  HMMA.16816.F32 R8, R168, R94, R24 ;  /* 0x0000005ea808723c */ /* 0x000fe20000001818 */
[----:B------:R4:W2:Y:S07]  /*3aa0*/  MUFU.TANH R96, R0 ;  /* 0x0000000000607308 */ /* 0x0008ae0000002400 */
[----:B-1----:R-:W-:Y:S01]  /*3ab0*/  HMMA.16816.F32 R12, R164, R44, R12 ;  /* 0x0000002ca40c723c */ /* 0x002fe2000000180c */
[----:B----4-:R-:W-:-:S04]  /*3ac0*/  FMUL.FTZ R0, R30, c[0x0][0x320] ;  /* 0x0000c8001e007a20 */ /* 0x010fc80000410000 */
[----:B------:R1:W4:Y:S03]  /*3ad0*/  MUFU.TANH R99, R0 ;  /* 0x0000000000637308 */ /* 0x0003260000002400 */
[----:B------:R-:W-:Y:S01]  /*3ae0*/  HMMA.16816.F32 R84, R156, R86, R48 ;  /* 0x000000569c54723c */ /* 0x000fe20000001830 */
[----:B------:R-:W-:Y:S01]  /*3af0*/  LDSM.16.M88.4 R48, [R181+0x1000] ;  /* 0x00100000b530783b */ /* 0x000fe20000000200 */
[----:B-1----:R-:W-:-:S06]  /*3b00*/  FMUL.FTZ R0, R31, c[0x0][0x320] ;  /* 0x0000c8001f007a20 */ /* 0x002fcc0000410000 */
[----:B--2---:R-:W-:Y:S01]  /*3b10*/  HMMA.16816.F32 R28, R172, R56, R20 ;  /* 0x00000038ac1c723c */ /* 0x004fe20000001814 */
[----:B------:R1:W2:Y:S07]  /*3b20*/  MUFU.TANH R97, R0 ;  /* 0x0000000000617308 */ /* 0x0002ae0000002400 */
[----:B------:R-:W-:Y:S01]  /*3b30*/  HMMA.16816.F32 R60, R160, R76, R52 ;  /* 0x0000004ca03c723c */ /* 0x000fe20000001834 */
[----:B------:R-:W2:Y:S01]  /*3b40*/  LDSM.16.M88.4 R52, [R180+0x5000] ;  /* 0x00500000b434783b */ /* 0x000ea20000000200 */
[----:B-1----:R-:W-:-:S04]  /*3b50*/  FMUL.FTZ R0, R16, c[0x0][0x320] ;  /* 0x0000c80010007a20 */ /* 0x002fc80000410000 */
[----:B------:R1:W1:Y:S02]  /*3b60*/  MUFU.TANH R93, R0 ;  /* 0x00000000005d7308 */ /* 0x0002640000002400 */
[----:B------:R-:W-:Y:S01]  /*3b70*/  HMMA.16816.F32 R24, R164, R46, R36 ;  /* 0x0000002ea418723c */ /* 0x000fe20000001824 */
[----:B------:R-:W2:Y:S01]  /*3b80*/  LDSM.16.M88.4 R44, [R182+0x4800] ;  /* 0x00480000b62c783b */ /* 0x000ea20000000200 */
[----:B-1----:R-:W-:-:S04]  /*3b90*/  FMUL.FTZ R0, R17, c[0x0][0x320] ;  /* 0x0000c80011007a20 */ /* 0x002fc80000410000 */
[----:B------:R1:W1:Y:S02]  /*3ba0*/  MUFU.TANH R92, R0 ;  /* 0x00000000005c7308 */ /* 0x0002640000002400 */
[----:B------:R-:W-:Y:S08]  /*3bb0*/  HMMA.16816.F32 R64, R160, R78, R64 ;  /* 0x0000004ea040723c */ /* 0x000ff00000001840 */
[----:B------:R-:W-:Y:S01]  /*3bc0*/  HMMA.16816.F32 R8, R172, R58, R8 ;  /* 0x0000003aac08723c */ /* 0x000fe20000001808 */
[----:B-1----:R-:W-:-:S07]  /*3bd0*/  FMUL.FTZ R0, R18, c[0x0][0x320] ;  /* 0x0000c80012007a20 */ /* 0x002fce0000410000 */
[----:B---3--:R-:W-:Y:S01]  /*3be0*/  HMMA.16816.F32 R20, R168, R32, R12 ;  /* 0x00000020a814723c */ /* 0x008fe2000000180c */
[----:B------:R1:W3:Y:S02]  /*3bf0*/  MUFU.TANH R95, R0 ;  /* 0x00000000005f7308 */ /* 0x0002e40000002400 */
[----:B-1----:R-:W-:-:S06]  /*3c00*/  FMUL.FTZ R0, R19, c[0x0][0x320] ;  /* 0x0000c80013007a20 */ /* 0x002fcc0000410000 */
[----:B------:R1:W1:Y:S01]  /*3c10*/  MUFU.TANH R94, R0 ;  /* 0x00000000005e7308 */ /* 0x0002620000002400 */
[----:B------:R-:W-:Y:S01]  /*3c20*/  HMMA.16816.F32 R12, R168, R34, R24 ;  /* 0x00000022a80c723c */ /* 0x000fe20000001818 */
[----:B------:R-:W2:Y:S01]  /*3c30*/  LDSM.16.M88.4 R32, [R71+0x5000] ;  /* 0x005000004720783b */ /* 0x000ea20000000200 */
[----:B-1----:R-:W-:-:S05]  /*3c40*/  FMUL.FTZ R0, R28, c[0x0][0x320] ;  /* 0x0000c8001c007a20 */ /* 0x002fca0000410000 */
[----:B------:R1:W1:Y:S01]  /*3c50*/  MUFU.TANH R89, R0 ;  /* 0x0000000000597308 */ /* 0x0002620000002400 */
[----:B------:R-:W-:Y:S01]  /*3c60*/  HMMA.16816.F32 R16, R164, R40, R60 ;  /* 0x00000028a410723c */ /* 0x000fe2000000183c */
[----:B------:R-:W-:Y:S01]  /*3c70*/  LDSM.16.M88.4 R60, [R180+0x5800] ;  /* 0x00580000b43c783b */ /* 0x000fe20000000200 */
[----:B-1----:R-:W-:-:S05]  /*3c80*/  FMUL.FTZ R0, R29, c[0x0][0x320] ;  /* 0x0000c8001d007a20 */ /* 0x002fca0000410000 */
[----:B------:R1:W1:Y:S01]  /*3c90*/  MUFU.TANH R88, R0 ;  /* 0x0000000000587308 */ /* 0x0002620000002400 */
[----:B------:R-:W-:Y:S01]  /*3ca0*/  HMMA.16816.F32 R24, R164, R42, R64 ;  /* 0x0000002aa418723c */ /* 0x000fe20000001840 */
[----:B------:R-:W3:Y:S01]  /*3cb0*/  LDSM.16.M88.4 R40, [R181+0x1800] ;  /* 0x00180000b528783b */ /* 0x000ee20000000200 */
[----:B-1----:R-:W-:-:S05]  /*3cc0*/  FMUL.FTZ R0, R30, c[0x0][0x320] ;  /* 0x0000c8001e007a20 */ /* 0x002fca0000410000 */
[----:B------:R1:W1:Y:S01]  /*3cd0*/  MUFU.TANH R91, R0 ;  /* 0x00000000005b7308 */ /* 0x0002620000002400 */
[----:B--2---:R-:W-:Y:S01]  /*3ce0*/  HMMA.16816.F32 R72, R160, R52, R72 ;  /* 0x00000034a048723c */ /* 0x004fe20000001848 */
[----:B-1----:R-:W-:-:S07]  /*3cf0*/  FMUL.FTZ R0, R31, c[0x0][0x320] ;  /* 0x0000c8001f007a20 */ /* 0x002fce0000410000 */
[----:B------:R-:W-:Y:S01]  /*3d00*/  HMMA.16816.F32 R28, R172, R48, R20 ;  /* 0x00000030ac1c723c */ /* 0x000fe20000001814 */
[----:B------:R1:W2:Y:S02]  /*3d10*/  MUFU.TANH R90, R0 ;  /* 0x00000000005a7308 */ /* 0x0002a40000002400 */
[----:B-1----:R-:W-:-:S06]  /*3d20*/  FMUL.FTZ R0, R8, c[0x0][0x320] ;  /* 0x0000c80008007a20 */ /* 0x002fcc0000410000 */
[----:B------:R1:W1:Y:S01]  /*3d30*/  MUFU.TANH R77, R0 ;  /* 0x00000000004d7308 */ /* 0x0002620000002400 */
[----:B------:R-:W-:Y:S01]  /*3d40*/  HMMA.16816.F32 R20, R168, R44, R16 ;  /* 0x0000002ca814723c */ /* 0x000fe20000001810 */
[----:B-1----:R-:W-:-:S06]  /*3d50*/  FMUL.FTZ R0, R9, c[0x0][0x320] ;  /* 0x0000c80009007a20 */ /* 0x002fcc0000410000 */
[----:B------:R1:W1:Y:S02]  /*3d60*/  MUFU.TANH R76, R0 ;  /* 0x00000000004c7308 */ /* 0x0002640000002400 */
[----:B-1----:R-:W-:-:S06]  /*3d70*/  FMUL.FTZ R0, R10, c[0x0][0x320] ;  /* 0x0000c8000a007a20 */ /* 0x002fcc0000410000 */
[----:B------:R1:W1:Y:S01]  /*3d80*/  MUFU.TANH R79, R0 ;  /* 0x00000000004f7308 */ /* 0x0002620000002400 */
[----:B------:R-:W-:Y:S01]  /*3d90*/  HMMA.16816.F32 R36, R160, R54, R84 ;  /* 0x00000036a024723c */ /* 0x000fe20000001854 */
[----:B------:R-:W-:Y:S01]  /*3da0*/  LDSM.16.M88.4 R52, [R71+0x5800] ;  /* 0x005800004734783b */ /* 0x000fe20000000200 */
[----:B-1----:R-:W-:-:S06]  /*3db0*/  FMUL.FTZ R0, R11, c[0x0][0x320] ;  /* 0x0000c8000b007a20 */ /* 0x002fcc0000410000 */
[----:B------:R-:W-:Y:S01]  /*3dc0*/  HMMA.16816.F32 R8, R172, R50, R12 ;  /* 0x00000032ac08723c */ /* 0x000fe2000000180c */
[----:B------:R-:W1:Y:S01]  /*3dd0*/  LDSM.16.M88.4 R48, [R182+0x5000] ;  /* 0x00500000b630783b */ /* 0x000e620000000200 */
[----:B------:R2:W1:Y:S06]  /*3de0*/  MUFU.TANH R78, R0 ;  /* 0x00000000004e7308 */ /* 0x00046c0000002400 */
[----:B------:R-:W-:Y:S01]  /*3df0*/  HMMA.16816.F32 R16, R164, R32, R72 ;  /* 0x00000020a410723c */ /* 0x000fe20000001848 */
[----:B--2---:R-:W-:-:S04]  /*3e00*/  FMUL.FTZ R0, R28, c[0x0][0x320] ;  /* 0x0000c8001c007a20 */ /* 0x004fc80000410000 */
[----:B------:R2:W1:Y:S03]  /*3e10*/  MUFU.TANH R70, R0 ;  /* 0x0000000000467308 */ /* 0x0004660000002400 */
[----:B------:R-:W-:Y:S01]  /*3e20*/  HMMA.16816.F32 R12, R168, R46, R24 ;  /* 0x0000002ea80c723c */ /* 0x000fe20000001818 */
[----:B------:R-:W1:Y:S01]  /*3e30*/  LDSM.16.M88.4 R44, [R181+0x2000] ;  /* 0x00200000b52c783b */ /* 0x000e620000000200 */
[----:B--2---:R-:W-:-:S04]  /*3e40*/  FMUL.FTZ R0, R29, c[0x0][0x320] ;  /* 0x0000c8001d007a20 */ /* 0x004fc80000410000 */
[----:B------:R2:W1:Y:S02]  /*3e50*/  MUFU.TANH R66, R0 ;  /* 0x0000000000427308 */ /* 0x0004640000002400 */
[----:B---3--:R-:W-:Y:S01]  /*3e60*/  HMMA.16816.F32 R24, R172, R40, R20 ;  /* 0x00000028ac18723c */ /* 0x008fe20000001814 */
[----:B--2---:R-:W-:-:S05]  /*3e70*/  FMUL.FTZ R0, R30, c[0x0][0x320] ;  /* 0x0000c8001e007a20 */ /* 0x004fca0000410000 */
[----:B------:R2:W3:Y:S02]  /*3e80*/  MUFU.TANH R72, R0 ;  /* 0x0000000000487308 */ /* 0x0004e40000002400 */
[----:B------:R-:W-:Y:S01]  /*3e90*/  HMMA.16816.F32 R56, R160, R60, R80 ;  /* 0x0000003ca038723c */ /* 0x000fe20000001850 */
[----:B--2---:R-:W-:-:S05]  /*3ea0*/  FMUL.FTZ R0, R31, c[0x0][0x320] ;  /* 0x0000c8001f007a20 */ /* 0x004fca0000410000 */
[----:B------:R2:W1:Y:S02]  /*3eb0*/  MUFU.TANH R67, R0 ;  /* 0x0000000000437308 */ /* 0x0004640000002400 */
[----:B------:R-:W-:Y:S01]  /*3ec0*/  HMMA.16816.F32 R28, R164, R34, R36 ;  /* 0x00000022a41c723c */ /* 0x000fe20000001824 */
[----:B------:R-:W3:Y:S04]  /*3ed0*/  LDSM.16.M88.4 R36, [R182+0x5800] ;  /* 0x00580000b624783b */ /* 0x000ee80000000200 */
[----:B------:R-:W3:Y:S01]  /*3ee0*/  LDSM.16.M88.4 R32, [R181+0x2800] ;  /* 0x00280000b520783b */ /* 0x000ee20000000200 */
[----:B------:R-:W-:Y:S01]  /*3ef0*/  ISETP.GT.AND P0, PT, R142, R230, PT ;  /* 0x000000e68e00720c */ /* 0x000fe20003f04270 */
[----:B------:R-:W-:-:S04]  /*3f00*/  DEPBAR.LE SB0, 0x0 ;  /* 0x000080000000791a */ /* 0x000fc80000000000 */
[----:B--2---:R-:W-:-:S04]  /*3f10*/  FMUL.FTZ R0, R8, c[0x0][0x320] ;  /* 0x0000c80008007a20 */ /* 0x004fc80000410000 */
[----:B------:R2:W2:Y:S01]  /*3f20*/  MUFU.TANH R61, R0 ;  /* 0x00000000003d7308 */ /* 0x0004a20000002400 */
[----:B-1----:R-:W-:Y:S01]  /*3f30*/  HMMA.16816.F32 R20, R168, R48, R16 ;  /* 0x00000030a814723c */ /* 0x002fe20000001810 */
[----:B--2---:R-:W-:-:S06]  /*3f40*/  FMUL.FTZ R0, R9, c[0x0][0x320] ;  /* 0x0000c80009007a20 */ /* 0x004fcc0000410000 */
[----:B------:R1:W2:Y:S01]  /*3f50*/  MUFU.TANH R60, R0 ;  /* 0x00000000003c7308 */ /* 0x0002a20000002400 */
[----:B------:R-:W-:Y:S01]  /*3f60*/  HMMA.16816.F32 R12, R172, R42, R12 ;  /* 0x0000002aac0c723c */ /* 0x000fe2000000180c */
[----:B-1----:R-:W-:-:S06]  /*3f70*/  FMUL.FTZ R0, R10, c[0x0][0x320] ;  /* 0x0000c8000a007a20 */ /* 0x002fcc0000410000 */
[----:B------:R1:W1:Y:S01]  /*3f80*/  MUFU.TANH R65, R0 ;  /* 0x0000000000417308 */ /* 0x0002620000002400 */
        /* <DEDUP_REMOVED lines=12> */
[----:B-1----:R-:W-:-:S07]  /*4050*/  FMUL.FTZ R0, R27, c[0x0][0x320] ;  /* 0x0000c8001b007a20 */ /* 0x002fce0000410000 */
[----:B------:R-:W-:Y:S01]  /*4060*/  HMMA.16816.F32 R24, R172, R44, R20 ;  /* 0x0000002cac18723c */ /* 0x000fe20000001814 */
[----:B------:R1:W1:Y:S02]  /*4070*/  MUFU.TANH R49, R0 ;  /* 0x0000000000317308 */ /* 0x0002640000002400 */
[----:B-1----:R-:W-:-:S06]  /*4080*/  FMUL.FTZ R0, R12, c[0x0][0x320] ;  /* 0x0000c8000c007a20 */ /* 0x002fcc0000410000 */
[----:B------:R1:W1:Y:S01]  /*4090*/  MUFU.TANH R41, R0 ;  /* 0x0000000000297308 */ /* 0x0002620000002400 */
[----:B---3--:R-:W-:Y:S01]  /*40a0*/  HMMA.16816.F32 R16, R168, R36, R16 ;  /* 0x00000024a810723c */ /* 0x008fe20000001810 */
[----:B-1----:R-:W-:-:S06]  /*40b0*/  FMUL.FTZ R0, R13, c[0x0][0x320] ;  /* 0x0000c8000d007a20 */ /* 0x002fcc0000410000 */
[----:B------:R1:W3:Y:S01]  /*40c0*/  MUFU.TANH R40, R0 ;  /* 0x0000000000287308 */ /* 0x0002e20000002400 */
[----:B------:R-:W-:Y:S01]  /*40d0*/  HMMA.16816.F32 R20, R172, R46, R28 ;  /* 0x0000002eac14723c */ /* 0x000fe2000000181c */
[----:B-1----:R-:W-:-:S06]  /*40e0*/  FMUL.FTZ R0, R14, c[0x0][0x320] ;  /* 0x0000c8000e007a20 */ /* 0x002fcc0000410000 */
[----:B------:R1:W1:Y:S02]  /*40f0*/  MUFU.TANH R42, R0 ;  /* 0x00000000002a7308 */ /* 0x0002640000002400 */
        /* <DEDUP_REMOVED lines=31> */
[----:B------:R-:W-:Y:S01]  /*42f0*/  BAR.SYNC.DEFER_BLOCKING 0x0 ;  /* 0x0000000000007b1d */ /* 0x000fe20000010000 */
[----:B------:R-:W-:Y:S01]  /*4300*/  ISETP.GT.AND P6, PT, R145, 0x5f, PT ;  /* 0x0000005f9100780c */ /* 0x000fe20003fc4270 */
[----:B-1----:R-:W-:-:S05]  /*4310*/  FMUL.FTZ R0, R9, c[0x0][0x320] ;  /* 0x0000c80009007a20 */ /* 0x002fca0000410000 */
[----:B------:R1:W1:Y:S02]  /*4320*/  MUFU.TANH R12, R0 ;  /* 0x00000000000c7308 */ /* 0x0002640000002400 */
[----:B-1----:R-:W-:-:S06]  /*4330*/  FMUL.FTZ R0, R10, c[0x0][0x320] ;  /* 0x0000c8000a007a20 */ /* 0x002fcc0000410000 */
[----:B------:R1:W1:Y:S01]  /*4340*/  MUFU.TANH R33, R0 ;  /* 0x0000000000217308 */ /* 0x0002620000002400 */
[----:B------:R-:W-:Y:S01]  /*4350*/  LOP3.LUT R192, R192, 0xfffbffff, RZ, 0xc0, !PT ;  /* 0xfffbffffc0c07812 */ /* 0x000fe200078ec0ff */
[----:B------:R-:W-:Y:S01]  /*4360*/  BSSY B0, `(.L_x_693) ;  /* 0x0000047000007945 */ /* 0x000fe20003800000 */
[----:B-1----:R-:W-:-:S05]  /*4370*/  FMUL.FTZ R0, R11, c[0x0][0x320] ;  /* 0x0000c8000b007a20 */ /* 0x002fca0000410000 */
[----:B------:R1:W1:Y:S01]  /*4380*/  MUFU.TANH R32, R0 ;  /* 0x0000000000207308 */ /* 0x0002620000002400 */
[----:B------:R-:W-:Y:S01]  /*4390*/  @P6 LOP3.LUT R192, R192, 0x40000, RZ, 0xfc, !PT ;  /* 0x00040000c0c06812 */ /* 0x000fe200078efcff */
[----:B------:R-:W-:Y:S06]  /*43a0*/  @!P0 BRA `(.L_x_694) ;  /* 0x0000042000008947 */ /* 0x000fec0003800000 */
[----:B--234-:R-:W-:Y:S01]  /*43b0*/  ISETP.NE.AND P5, PT, R146, 0x1, PT ;  /* 0x000000019200780c */ /* 0x01cfe20003fa5270 */
[----:B------:R-:W-:Y:S01]  /*43c0*/  IMAD.MOV.U32 R204, RZ, RZ, RZ ;  /* 0x000000ffffcc7224 */ /* 0x000fe200078e00ff */
[----:B------:R-:W-:-:S04]  /*43d0*/  IADD3 R2, R145, R141, R234 ;  /* 0x0000008d91027210 */ /* 0x000fc80007ffe0ea */
[----:B------:R-:W-:-:S05]  /*43e0*/  IADD3 R2, R2, -0x60, RZ ;  /* 0xffffffa002027810 */ /* 0x000fca0007ffe0ff */
[----:B-1----:R-:W-:Y:S02]  /*43f0*/  IMAD.MOV.U32 R0, RZ, RZ, R2 ;  /* 0x000000ffff007224 */ /* 0x002fe400078e0002 */
[----:B------:R-:W-:-:S05]  /*4400*/  @P5 IMAD.HI.U32 R3, R2, c[0x0][0x2bc], RZ ;  /* 0x0000af0002035a27 */ /* 0x000fca00078e00ff */
[----:B------:R-:W-:-:S04]  /*4410*/  @P5 SHF.R.U32.HI R0, RZ, c[0x0][0x2c0], R3 ;  /* 0x0000b000ff005a19 */ /* 0x000fc80000011603 */
[----:B------:R-:W-:-:S04]  /*4420*/  @!P6 IADD3 R3, P0, R0, R238, RZ ;  /* 0x000000ee0003e210 */ /* 0x000fc80007f1e0ff */
[----:B------:R-:W-:Y:S02]  /*4430*/  @!P6 LEA.HI.X.SX32 R5, R0, R242, 0x1, P0 ;  /* 0x000000f20005e211 */ /* 0x000fe400000f0eff */
        /* <DEDUP_REMOVED lines=20> */
.L_x_837:
[----:B------:R-:W-:Y:S05]  /*4580*/  BRA.DIV ~URZ, `(.L_x_696) ;  /* 0x00013d827f007947 */ /* 0x000fea000b800000 */
[----:B------:R-:W3:Y:S01]  /*4590*/  SHFL.IDX PT, R2, R5, RZ, 0x181f ;  /* 0x00181fff05027589 */ /* 0x000ee200000e0000 */
[----:B------:R-:W-:-:S03]  /*45a0*/  ISETP.GE.AND P1, PT, R219, c[0x0][0x1d4], PT ;  /* 0x00007500db007a0c */ /* 0x000fc60003f26270 */
[----:B------:R-:W4:Y:S04]  /*45b0*/  SHFL.IDX PT, R8, R5, 0x1, 0x181f ;  /* 0x00381f0005087f89 */ /* 0x000f2800000e0000 */
[----:B------:R-:W5:Y:S01]  /*45c0*/  SHFL.IDX PT, R9, R0, 0x1, 0x181f ;  /* 0x00381f0000097f89 */ /* 0x000f6200000e0000 */
[C---:B---3--:R-:W-:Y:S02]  /*45d0*/  IADD3 R10, P0, R2.reuse, R143, RZ ;  /* 0x0000008f020a7210 */ /* 0x048fe40007f1e0ff */
[----:B------:R-:W-:-:S03]  /*45e0*/  IADD3 R6, P2, R2, R144, RZ ;  /* 0x0000009002067210 */ /* 0x000fc60007f5e0ff */
[--C-:B--2---:R-:W-:Y:S01]  /*45f0*/  IMAD.X R11, R7, 0x1, R68.reuse, P0 ;  /* 0x00000001070b7824 */ /* 0x104fe200000e0644 */
[----:B------:R-:W-:Y:S01]  /*4600*/  ISETP.GE.AND P0, PT, R221, c[0x0][0x1d4], PT ;  /* 0x00007500dd007a0c */ /* 0x000fe20003f06270 */
[----:B------:R-:W-:Y:S01]  /*4610*/  IMAD.X R7, R7, 0x1, R69, P2 ;  /* 0x0000000107077824 */ /* 0x000fe200010e0645 */
[C---:B----4-:R-:W-:Y:S02]  /*4620*/  IADD3 R2, P2, R8.reuse, R143, RZ ;  /* 0x0000008f08027210 */ /* 0x050fe40007f5e0ff */
[----:B------:R2:W-:Y:S03]  /*4630*/  LDGSTS.E.BYPASS.LTC128B.128 [R195+0x8100], [R10.64], !P1 ;  /* 0x081000000ac37fae */ /* 0x0005e6000c901d46 */
[----:B-----5:R-:W-:Y:S01]  /*4640*/  IMAD.X R3, R9, 0x1, R68, P2 ;  /* 0x0000000109037824 */ /* 0x020fe200010e0644 */
[----:B------:R-:W-:-:S05]  /*4650*/  IADD3 R8, P2, R8, R144, RZ ;  /* 0x0000009008087210 */ /* 0x000fca0007f5e0ff */
[----:B------:R-:W-:Y:S01]  /*4660*/  IMAD.X R9, R9, 0x1, R69, P2 ;  /* 0x0000000109097824 */ /* 0x000fe200010e0645 */
[----:B------:R3:W-:Y:S04]  /*4670*/  LDGSTS.E.BYPASS.LTC128B.128 [R195+0xb100], [R6.64], !P0 ;  /* 0x0b10000006c37fae */ /* 0x0007e8000c101d46 */
[----:B------:R3:W-:Y:S04]  /*4680*/  LDGSTS.E.BYPASS.LTC128B.128 [R195+0x9100], [R2.64], !P1 ;  /* 0x0910000002c37fae */ /* 0x0007e8000c901d46 */
[----:B------:R4:W-:Y:S04]  /*4690*/  LDGSTS.E.BYPASS.LTC128B.128 [R195+0xc100], [R8.64], !P0 ;  /* 0x0c10000008c37fae */ /* 0x0009e8000c101d46 */
[----:B--2---:R3:W2:Y:S04]  /*46a0*/  SHFL.IDX PT, R10, R0, 0x2, 0x181f ;  /* 0x00581f00000a7f89 */ /* 0x0046a800000e0000 */
[----:B-1----:R3:W1:Y:S01]  /*46b0*/  SHFL.IDX PT, R0, R5, 0x2, 0x181f ;  /* 0x00581f0005007f89 */ /* 0x00266200000e0000 */
[----:B----4-:R-:W-:-:S02]  /*46c0*/  SEL R9, RZ, 0x10, P1 ;  /* 0x00000010ff097807 */ /* 0x010fc40000800000 */
[----:B------:R-:W-:Y:S02]  /*46d0*/  SEL R8, RZ, 0x10, P0 ;  /* 0x00000010ff087807 */ /* 0x000fe40000000000 */
.L_x_838:
[C---:B---3--:R-:W-:Y:S02]  /*46e0*/  IADD3 R2, -R9.reuse, 0x10, RZ ;  /* 0x0000001009027810 */ /* 0x048fe40007ffe1ff */
[----:B------:R-:W-:Y:S02]  /*46f0*/  IADD3 R3, -R8, 0x10, RZ ;  /* 0x0000001008037810 */ /* 0x000fe40007ffe1ff */
[----:B------:R-:W-:Y:S02]  /*4700*/  LOP3.LUT R2, R2, 0xf, RZ, 0xc0, !PT ;  /* 0x0000000f02027812 */ /* 0x000fe400078ec0ff */
[----:B------:R-:W-:Y:S02]  /*4710*/  ISETP.NE.U32.AND P2, PT, R9, RZ, PT ;  /* 0x000000ff0900720c */ /* 0x000fe40003f45070 */
[----:B-1----:R-:W-:Y:S02]  /*4720*/  IADD3 R6, P1, P0, R2, R0, R143 ;  /* 0x0000000002067210 */ /* 0x002fe4000783e08f */
[----:B------:R-:W-:-:S02]  /*4730*/  LOP3.LUT R2, R3, 0xf, RZ, 0xc0, !PT ;  /* 0x0000000f03027812 */ /* 0x000fc400078ec0ff */
[----:B--2---:R-:W-:Y:S02]  /*4740*/  IADD3.X R7, RZ, R10, R68, P1, P0 ;  /* 0x0000000aff077210 */ /* 0x004fe40000fe0444 */
[----:B------:R-:W-:-:S04]  /*4750*/  IADD3 R2, P1, P0, R2, R0, R144 ;  /* 0x0000000002027210 */ /* 0x000fc8000783e090 */
[----:B------:R-:W-:Y:S01]  /*4760*/  IADD3.X R3, RZ, R10, R69, P1, P0 ;  /* 0x0000000aff037210 */ /* 0x000fe20000fe0445 */
[----:B------:R-:W-:Y:S01]  /*4770*/  @!PT LDS RZ, [RZ] ;  /* 0x00000000fffff984 */ /* 0x000fe20000000800 */
[----:B------:R-:W-:Y:S01]  /*4780*/  @!PT LDS RZ, [RZ] ;  /* 0x00000000fffff984 */ /* 0x000fe20000000800 */
[----:B------:R-:W-:Y:S01]  /*4790*/  @!PT LDS RZ, [RZ] ;  /* 0x00000000fffff984 */ /* 0x000fe20000000800 */
[----:B------:R1:W-:Y:S01]  /*47a0*/  LDGSTS.E.BYPASS.LTC128B.128.ZFILL [R195+0xa100], [R6.64], P2 ;  /* 0x0a10000006c37fae */ /* 0x0003e20009141d46 */
[----:B------:R-:W-:-:S13]  /*47b0*/  ISETP.NE.U32.AND P0, PT, R8, RZ, PT ;  /* 0x000000ff0800720c */ /* 0x000fda0003f05070 */
[----:B------:R1:W-:Y:S02]  /*47c0*/  LDGSTS.E.BYPASS.LTC128B.128.ZFILL [R195+0xd100], [R2.64], P0 ;  /* 0x0d10000002c37fae */ /* 0x0003e40008141d46 */
.L_x_694:
[----:B--234-:R-:W-:Y:S05]  /*47d0*/  BSYNC B0 ;  /* 0x0000000000007941 */ /* 0x01cfea0003800000 */
.L_x_693:
[----:B-1----:R-:W-:Y:S01]  /*47e0*/  IMAD.MOV.U32 R0, RZ, RZ, c[0x0][0x2c4] ;  /* 0x0000b100ff007624 */ /* 0x002fe200078e00ff */
[----:B------:R-:W-:Y:S01]  /*47f0*/  ULDC UR4, c[0x0][0x324] ;  /* 0x0000c90000047ab9 */ /* 0x000fe20000000800 */
[C---:B------:R-:W-:Y:S01]  /*4800*/  IADD3 R2, -R233.reuse, 0x1, R140 ;  /* 0x00000001e9027810 */ /* 0x040fe20007ffe18c */
[----:B------:R-:W-:Y:S01]  /*4810*/  ULOP3.LUT UR4, URZ, UR4, URZ, 0x33, !UPT ;  /* 0x000000043f047292 */ /* 0x000fe2000f8e333f */
[----:B------:R-:W0:Y:S01]  /*4820*/  LDGDEPBAR ;  /* 0x00000000000079af */ /* 0x000e220000000000 */
[----:B------:R-:W-:Y:S01]  /*4830*/  ISETP.NE.AND P0, PT, R0, 0x1, PT ;  /* 0x000000010000780c */ /* 0x000fe20003f05270 */
[----:B------:R-:W-:Y:S01]  /*4840*/  IMAD.IADD R0, R246, 0x1, R244 ;  /* 0x00000001f6007824 */ /* 0x000fe200078e02f4 */
[----:B------:R-:W-:Y:S01]  /*4850*/  IADD3 R9, -R233, R4, RZ ;  /* 0x00000004e9097210 */ /* 0x000fe20007ffe1ff */
[----:B------:R-:W-:Y:S02]  /*4860*/  IMAD.IADD R8, R140, 0x1, -R233 ;  /* 0x000000018c087824 */ /* 0x000fe400078e0ae9 */
[----:B------:R-:W-:-:S08]  /*4870*/  IMAD.MOV.U32 R5, RZ, RZ, R0 ;  /* 0x000000ffff057224 */ /* 0x000fd000078e0000 */
[----:B------:R-:W-:Y:S01]  /*4880*/  @P0 IMAD.HI.U32 R3, R0, c[0x0][0x2c8], RZ ;  /* 0x0000b20000030a27 */ /* 0x000fe200078e00ff */
[----:B------:R-:W-:-:S04]  /*4890*/  IADD3 R0, R2, -R231, RZ ;  /* 0x800000e702007210 */ /* 0x000fc80007ffe0ff */
[C---:B------:R-:W-:Y:S02]  /*48a0*/  IADD3 R7, R0.reuse, UR4, RZ ;  /* 0x0000000400077c10 */ /* 0x040fe4000fffe0ff */
[----:B------:R-:W-:Y:S02]  /*48b0*/  @P0 SHF.R.U32.HI R5, RZ, c[0x0][0x2cc], R3 ;  /* 0x0000b300ff050a19 */ /* 0x000fe40000011603 */
[----:B------:R-:W-:Y:S01]  /*48c0*/  IADD3 R6, R0, c[0x0][0x328], RZ ;  /* 0x0000ca0000067a10 */ /* 0x000fe20007ffe0ff */
[----:B------:R-:W-:Y:S05]  /*48d0*/  BRA.DIV ~URZ, `(.L_x_697) ;  /* 0x00013dc27f007947 */ /* 0x000fea000b800000 */
[----:B------:R1:W2:Y:S02]  /*48e0*/  SHFL.IDX PT, R3, R5, RZ, 0x1c1f ;  /* 0x001c1fff05037589 */ /* 0x0002a400000e0000 */
.L_x_839:
[----:B------:R-:W-:Y:S01]  /*48f0*/  IMAD.MOV.U32 R0, RZ, RZ, c[0x0][0x32c] ;  /* 0x0000cb00ff007624 */ /* 0x000fe200078e00ff */
[----:B--2---:R-:W-:-:S04]  /*4900*/  IADD3 R2, R6, R3, RZ ;  /* 0x0000000306027210 */ /* 0x004fc80007ffe0ff */
[----:B------:R-:W-:Y:S01]  /*4910*/  ISETP.GE.AND P0, PT, R0, 0x1, PT ;  /* 0x000000010000780c */ /* 0x000fe20003f06270 */
[----:B------:R-:W-:Y:S01]  /*4920*/  IMAD.IADD R0, R7, 0x1, R3 ;  /* 0x0000000107007824 */ /* 0x000fe200078e0203 */
[----:B------:R-:W-:-:S11]  /*4930*/  IMNMX R2, R8, R2, PT ;  /* 0x0000000208027217 */ /* 0x000fd60003800200 */
[----:B------:R-:W-:Y:S05]  /*4940*/  @!P0 BRA `(.L_x_698) ;  /* 0x0000014000008947 */ /* 0x000fea0003800000 */
[----:B------:R-:W-:Y:S01]  /*4950*/  IADD3 R3, -R231, R232, R3 ;  /* 0x000000e8e7037210 */ /* 0x000fe20007ffe103 */
[----:B------:R-:W-:Y:S03]  /*4960*/  BSSY B0, `(.L_x_699) ;  /* 0x000000e000007945 */ /* 0x000fe60003800000 */
        /* <DEDUP_REMOVED lines=9> */
.L_x_700:
[----:B------:R-:W-:-:S04]  /*4a00*/  MOV R10, c[0x0][0x32c] ;  /* 0x0000cb00000a7a02 */ /* 0x000fc80000000f00 */
[----:B------:R-:W-:-:S13]  /*4a10*/  ISETP.NE.AND P0, PT, R10, 0x1, PT ;  /* 0x000000010a00780c */ /* 0x000fda0003f05270 */
[----:B------:R-:W-:-:S05]  /*4a20*/  @P0 IMAD.HI.U32 R10, R3, c[0x0][0x330], RZ ;  /* 0x0000cc00030a0a27 */ /* 0x000fca00078e00ff */
[----:B------:R-:W-:Y:S02]  /*4a30*/  @P0 SHF.R.U32.HI R3, RZ, c[0x0][0x334], R10 ;  /* 0x0000cd00ff030a19 */ /* 0x000fe4000001160a */
.L_x_701:
[----:B------:R-:W-:Y:S05]  /*4a40*/  BSYNC B0 ;  /* 0x0000000000007941 */ /* 0x000fea0003800000 */
.L_x_699:
[----:B------:R-:W-:-:S05]  /*4a50*/  IMAD R3, R3, c[0x0][0x32c], R9 ;  /* 0x0000cb0003037a24 */ /* 0x000fca00078e0209 */
[----:B------:R-:W-:Y:S02]  /*4a60*/  IADD3 R10, R3, c[0x0][0x32c], RZ ;  /* 0x0000cb00030a7a10 */ /* 0x000fe40007ffe0ff */
[----:B------:R-:W-:Y:S02]  /*4a70*/  IMNMX R0, R0, R3, !PT ;  /* 0x0000000300007217 */ /* 0x000fe40007800200 */
[----:B------:R-:W-:Y:S02]  /*4a80*/  IMNMX R2, R2, R10, PT ;  /* 0x0000000a02027217 */ /* 0x000fe40003800200 */
.L_x_698:
[----:B------:R-:W-:Y:S02]  /*4a90*/  ISETP.GE.AND P0, PT, R4, 0x2, PT ;  /* 0x000000020400780c */ /* 0x000fe40003f06270 */
[----:B------:R-:W-:Y:S02]  /*4aa0*/  LOP3.LUT R192, R192, 0xffffefff, RZ, 0xc0, !PT ;  /* 0xffffefffc0c07812 */ /* 0x000fe400078ec0ff */
[C---:B------:R-:W-:Y:S02]  /*4ab0*/  ISETP.GE.AND P1, PT, R4.reuse, 0x9, PT ;  /* 0x000000090400780c */ /* 0x040fe40003f26270 */
[----:B------:R-:W-:-:S02]  /*4ac0*/  ISETP.GE.AND P6, PT, R4, 0x3a, PT ;  /* 0x0000003a0400780c */ /* 0x000fc40003fc6270 */
[C---:B------:R-:W-:Y:S02]  /*4ad0*/  ISETP.GE.AND P5, PT, R4.reuse, 0x41, PT ;  /* 0x000000410400780c */ /* 0x040fe40003fa6270 */
[C---:B------:R-:W-:Y:S02]  /*4ae0*/  ISETP.GE.AND P4, PT, R4.reuse, 0x42, PT ;  /* 0x000000420400780c */ /* 0x040fe40003f86270 */
[----:B------:R-:W-:Y:S02]  /*4af0*/  ISETP.GE.AND P3, PT, R4, 0x49, PT ;  /* 0x000000490400780c */ /* 0x000fe40003f66270 */
[----:B------:R-:W-:Y:S02]  /*4b00*/  @P0 LOP3.LUT R192, R192, 0x1000, RZ, 0xfc, !PT ;  /* 0x00001000c0c00812 */ /* 0x000fe400078efcff */
[----:B------:R-:W-:Y:S02]  /*4b10*/  ISETP.GT.AND P0, PT, R0, 0x1, !P0 ;  /* 0x000000010000780c */ /* 0x000fe40004704270 */
[----:B------:R-:W-:-:S02]  /*4b20*/  LOP3.LUT R192, R192, 0xffffbfff, RZ, 0xc0, !PT ;  /* 0xffffbfffc0c07812 */ /* 0x000fc400078ec0ff */
[----:B------:R-:W-:Y:S02]  /*4b30*/  ISETP.LT.OR P0, PT, R2, 0x2, P0 ;  /* 0x000000020200780c */ /* 0x000fe40000701670 */
[----:B------:R-:W-:Y:S02]  /*4b40*/  @P1 LOP3.LUT R192, R192, 0x4000, RZ, 0xfc, !PT ;  /* 0x00004000c0c01812 */ /* 0x000fe400078efcff */
[----:B------:R-:W-:Y:S02]  /*4b50*/  FSEL R11, R96, -INF , !P0 ;  /* 0xff800000600b7808 */ /* 0x000fe40004000000 */
[----:B------:R-:W-:Y:S02]  /*4b60*/  ISETP.GT.AND P0, PT, R0, 0x8, !P1 ;  /* 0x000000080000780c */ /* 0x000fe40004f04270 */
[----:B------:R-:W-:Y:S02]  /*4b70*/  ISETP.GE.AND P1, PT, R4, 0xa, PT ;  /* 0x0000000a0400780c */ /* 0x000fe40003f26270 */
[----:B------:R-:W-:-:S02]  /*4b80*/  ISETP.LT.OR P0, PT, R2, 0x9, P0 ;  /* 0x000000090200780c */ /* 0x000fc40000701670 */
[----:B------:R-:W-:Y:S02]  /*4b90*/  LOP3.LUT R192, R192, 0xfffff7ff, RZ, 0xc0, !PT ;  /* 0xfffff7ffc0c07812 */ /* 0x000fe400078ec0ff */
[----:B------:R-:W-:Y:S02]  /*4ba0*/  FSEL R16, R93, -INF , !P0 ;  /* 0xff8000005d107808 */ /* 0x000fe40004000000 */
[----:B------:R-:W-:Y:S02]  /*4bb0*/  ISETP.GT.AND P0, PT, R0, 0x9, !P1 ;  /* 0x000000090000780c */ /* 0x000fe40004f04270 */
[----:B------:R-:W-:Y:S02]  /*4bc0*/  ISETP.GE.AND P2, PT, R4, 0x4a, PT ;  /* 0x0000004a0400780c */ /* 0x000fe40003f46270 */
[----:B------:R-:W-:Y:S02]  /*4bd0*/  ISETP.LT.OR P0, PT, R2, 0xa, P0 ;  /* 0x0000000a0200780c */ /* 0x000fe40000701670 */
[----:B------:R-:W-:-:S02]  /*4be0*/  @P1 LOP3.LUT R192, R192, 0x800, RZ, 0xfc, !PT ;  /* 0x00000800c0c01812 */ /* 0x000fc400078efcff */
[----:B------:R-:W-:Y:S02]  /*4bf0*/  ISETP.GE.AND P1, PT, R4, 0x11, PT ;  /* 0x000000110400780c */ /* 0x000fe40003f26270 */
[----:B------:R-:W-:Y:S02]  /*4c00*/  LOP3.LUT R192, R192, 0xfffffbff, RZ, 0xc0, !PT ;  /* 0xfffffbffc0c07812 */ /* 0x000fe400078ec0ff */
[----:B------:R-:W-:Y:S02]  /*4c10*/  FSEL R17, R92, -INF , !P0 ;  /* 0xff8000005c117808 */ /* 0x000fe40004000000 */
[----:B------:R-:W-:-:S04]  /*4c20*/  ISETP.GT.AND P0, PT, R0, 0x10, !P1 ;  /* 0x000000100000780c */ /* 0x000fc80004f04270 */
[----:B------:R-:W-:-:S03]  /*4c30*/  ISETP.LT.OR P0, PT, R2, 0x11, P0 ;  /* 0x000000110200780c */ /* 0x000fc60000701670 */
[----:B------:R-:W-:Y:S02]  /*4c40*/  @P1 LOP3.LUT R192, R192, 0x400, RZ, 0xfc, !PT ;  /* 0x00000400c0c01812 */ /* 0x000fe400078efcff */
        /* <DEDUP_REMOVED lines=49> */
[----:B------:R-:W-:Y:S02]  /*4f60*/  FSEL R141, R48, -INF , !P0 ;  /* 0xff800000308d7808 */ /* 0x000fe40004000000 */
[----:B------:R-:W-:Y:S02]  /*4f70*/  LOP3.LUT R192, R192, 0xfffffffd, RZ, 0xc0, !PT ;  /* 0xfffffffdc0c07812 */ /* 0x000fe400078ec0ff */
[----:B------:R-:W-:-:S04]  /*4f80*/  ISETP.GT.AND P0, PT, R0, 0x31, !P1 ;  /* 0x000000310000780c */ /* 0x000fc80004f04270 */
[----:B------:R-:W-:-:S03]  /*4f90*/  ISETP.LT.OR P0, PT, R2, 0x32, P0 ;  /* 0x000000320200780c */ /* 0x000fc60000701670 */
[----:B------:R-:W-:Y:S02]  /*4fa0*/  @P1 LOP3.LUT R192, R192, 0x2, RZ, 0xfc, !PT ;  /* 0x00000002c0c01812 */ /* 0x000fe400078efcff */
[----:B------:R-:W-:Y:S02]  /*4fb0*/  ISETP.GE.AND P1, PT, R4, 0x39, PT ;  /* 0x000000390400780c */ /* 0x000fe40003f26270 */
[----:B------:R-:W-:Y:S02]  /*4fc0*/  FSEL R140, R43, -INF , !P0 ;  /* 0xff8000002b8c7808 */ /* 0x000fe40004000000 */
[----:B------:R-:W-:Y:S02]  /*4fd0*/  ISETP.GT.AND P0, PT, R0, 0x38, !P1 ;  /* 0x000000380000780c */ /* 0x000fe40004f04270 */
[----:B------:R-:W-:Y:S02]  /*4fe0*/  LOP3.LUT R192, R192, 0xfffffffe, RZ, 0xc0, !PT ;  /* 0xfffffffec0c07812 */ /* 0x000fe400078ec0ff */
[----:B------:R-:W-:-:S04]  /*4ff0*/  ISETP.LT.OR P0, PT, R2, 0x39, P0 ;  /* 0x000000390200780c */ /* 0x000fc80000701670 */
[----:B------:R-:W-:Y:S02]  /*5000*/  FSEL R139, R41, -INF , !P0 ;  /* 0xff800000298b7808 */ /* 0x000fe40004000000 */
[----:B------:R-:W-:Y:S02]  /*5010*/  ISETP.GT.AND P0, PT, R0, 0x39, !P6 ;  /* 0x000000390000780c */ /* 0x000fe40007704270 */
[----:B------:R-:W-:Y:S02]  /*5020*/  @P1 LOP3.LUT R192, R192, 0x1, RZ, 0xfc, !PT ;  /* 0x00000001c0c01812 */ /* 0x000fe400078efcff */
[----:B------:R-:W-:Y:S02]  /*5030*/  ISETP.LT.OR P0, PT, R2, 0x3a, P0 ;  /* 0x0000003a0200780c */ /* 0x000fe40000701670 */
[----:B------:R-:W-:Y:S02]  /*5040*/  ISETP.GE.AND P1, PT, R4, 0x51, PT ;  /* 0x000000510400780c */ /* 0x000fe40003f26270 */
[----:B------:R-:W-:-:S02]  /*5050*/  FSEL R138, R40, -INF , !P0 ;  /* 0xff800000288a7808 */ /* 0x000fc40004000000 */
[----:B------:R-:W-:Y:S02]  /*5060*/  ISETP.GT.AND P0, PT, R0, 0x40, !P5 ;  /* 0x000000400000780c */ /* 0x000fe40006f04270 */
[----:B------:R-:W-:Y:S02]  /*5070*/  LOP3.LUT R192, R192, 0xfffeffff, RZ, 0xc0, !PT ;  /* 0xfffeffffc0c07812 */ /* 0x000fe400078ec0ff */
[----:B------:R-:W-:-:S04]  /*5080*/  ISETP.LT.OR P0, PT, R2, 0x41, P0 ;  /* 0x000000410200780c */ /* 0x000fc80000701670 */
[----:B------:R-:W-:Y:S02]  /*5090*/  FSEL R177, R30, -INF , !P0 ;  /* 0xff8000001eb17808 */ /* 0x000fe40004000000 */
[----:B------:R-:W-:Y:S02]  /*50a0*/  ISETP.GT.AND P0, PT, R0, 0x41, !P4 ;  /* 0x000000410000780c */ /* 0x000fe40006704270 */
[----:B------:R-:W-:Y:S02]  /*50b0*/  @P1 LOP3.LUT R192, R192, 0x10000, RZ, 0xfc, !PT ;  /* 0x00010000c0c01812 */ /* 0x000fe400078efcff */
[----:B------:R-:W-:Y:S02]  /*50c0*/  ISETP.LT.OR P0, PT, R2, 0x42, P0 ;  /* 0x000000420200780c */ /* 0x000fe40000701670 */
[----:B------:R-:W-:Y:S02]  /*50d0*/  LOP3.LUT R192, R192, 0xffff7fff, RZ, 0xc0, !PT ;  /* 0xffff7fffc0c07812 */ /* 0x000fe400078ec0ff */
[----:B------:R-:W-:-:S02]  /*50e0*/  FSEL R176, R29, -INF , !P0 ;  /* 0xff8000001db07808 */ /* 0x000fc40004000000 */
[----:B------:R-:W-:-:S04]  /*50f0*/  ISETP.GT.AND P0, PT, R0, 0x48, !P3 ;  /* 0x000000480000780c */ /* 0x000fc80005f04270 */
[----:B------:R-:W-:-:S04]  /*5100*/  ISETP.LT.OR P0, PT, R2, 0x49, P0 ;  /* 0x000000490200780c */ /* 0x000fc80000701670 */
[----:B------:R-:W-:Y:S02]  /*5110*/  FSEL R151, R25, -INF , !P0 ;  /* 0xff80000019977808 */ /* 0x000fe40004000000 */
[----:B------:R-:W-:-:S04]  /*5120*/  ISETP.GT.AND P0, PT, R0, 0x49, !P2 ;  /* 0x000000490000780c */ /* 0x000fc80005704270 */
[----:B------:R-:W-:-:S04]  /*5130*/  ISETP.LT.OR P0, PT, R2, 0x4a, P0 ;  /* 0x0000004a0200780c */ /* 0x000fc80000701670 */
[----:B------:R-:W-:Y:S02]  /*5140*/  FSEL R150, R24, -INF , !P0 ;  /* 0xff80000018967808 */ /* 0x000fe40004000000 */
[----:B------:R-:W-:Y:S02]  /*5150*/  ISETP.GT.AND P0, PT, R0, 0x50, !P1 ;  /* 0x000000500000780c */ /* 0x000fe40004f04270 */
[----:B------:R-:W-:Y:S02]  /*5160*/  ISETP.GE.AND P1, PT, R4, 0x52, PT ;  /* 0x000000520400780c */ /* 0x000fe40003f26270 */
[----:B------:R-:W-:-:S04]  /*5170*/  ISETP.LT.OR P0, PT, R2, 0x51, P0 ;  /* 0x000000510200780c */ /* 0x000fc80000701670 */
[----:B------:R-:W-:Y:S02]  /*5180*/  FSEL R194, R23, -INF , !P0 ;  /* 0xff80000017c27808 */ /* 0x000fe40004000000 */
[----:B------:R-:W-:-:S04]  /*5190*/  ISETP.GT.AND P0, PT, R0, 0x51, !P1 ;  /* 0x000000510000780c */ /* 0x000fc80004f04270 */
[----:B------:R-:W-:Y:S02]  /*51a0*/  ISETP.LT.OR P0, PT, R2, 0x52, P0 ;  /* 0x000000520200780c */ /* 0x000fe40000701670 */
        /* <DEDUP_REMOVED lines=9> */
[----:B------:R-:W-:Y:S02]  /*5240*/  ISETP.GT.AND P0, PT, R0, RZ, !P1 ;  /* 0x000000ff0000720c */ /* 0x000fe40004f04270 */
[----:B------:R-:W-:Y:S02]  /*5250*/  LOP3.LUT R192, R192, 0xfffdffff, RZ, 0xc0, !PT ;  /* 0xfffdffffc0c07812 */ /* 0x000fe400078ec0ff */
[----:B------:R-:W-:-:S04]  /*5260*/  ISETP.LT.OR P0, PT, R2, 0x1, P0 ;  /* 0x000000010200780c */ /* 0x000fc80000701670 */
[----:B------:R-:W-:Y:S02]  /*5270*/  FSEL R10, R98, -INF , !P0 ;  /* 0xff800000620a7808 */ /* 0x000fe40004000000 */
[----:B------:R-:W-:-:S13]  /*5280*/  ISETP.GE.AND P0, PT, R4, 0x5a, PT ;  /* 0x0000005a0400780c */ /* 0x000fda0003f06270 */
[----:B------:R-:W-:Y:S02]  /*5290*/  @P0 LOP3.LUT R192, R192, 0x20000, RZ, 0xfc, !PT ;  /* 0x00020000c0c00812 */ /* 0x000fe400078efcff */
[----:B------:R-:W-:-:S04]  /*52a0*/  ISETP.GT.AND P0, PT, R0, 0x59, !P0 ;  /* 0x000000590000780c */ /* 0x000fc80004704270 */
[----:B------:R-:W-:-:S04]  /*52b0*/  ISETP.LT.OR P0, PT, R2, 0x5a, P0 ;  /* 0x0000005a0200780c */ /* 0x000fc80000701670 */
[----:B------:R-:W-:Y:S01]  /*52c0*/  FSEL R178, R12, -INF , !P0 ;  /* 0xff8000000cb27808 */ /* 0x000fe20004000000 */
[----:B------:R-:W-:Y:S06]  /*52d0*/  BRA.DIV ~URZ, `(.L_x_702) ;  /* 0x000134327f007947 */ /* 0x000fec000b800000 */
[----:B------:R2:W3:Y:S02]  /*52e0*/  SHFL.IDX PT, R3, R5, 0x1, 0x1c1f ;  /* 0x003c1f0005037f89 */ /* 0x0004e400000e0000 */
.L_x_840:
[----:B------:R-:W-:Y:S01]  /*52f0*/  IMAD.MOV.U32 R0, RZ, RZ, c[0x0][0x32c] ;  /* 0x0000cb00ff007624 */ /* 0x000fe200078e00ff */
[----:B---3--:R-:W-:-:S04]  /*5300*/  IADD3 R2, R6, R3, RZ ;  /* 0x0000000306027210 */ /* 0x008fc80007ffe0ff */
        /* <DEDUP_REMOVED lines=15> */
.L_x_705:
[----:B------:R-:W-:-:S04]  /*5400*/  MOV R4, c[0x0][0x32c] ;  /* 0x0000cb0000047a02 */ /* 0x000fc80000000f00 */
[----:B------:R-:W-:-:S13]  /*5410*/  ISETP.NE.AND P0, PT, R4, 0x1, PT ;  /* 0x000000010400780c */ /* 0x000fda0003f05270 */
[----:B------:R-:W-:-:S05]  /*5420*/  @P0 IMAD.HI.U32 R4, R3, c[0x0][0x330], RZ ;  /* 0x0000cc0003040a27 */ /* 0x000fca00078e00ff */
[----:B------:R-:W-:Y:S02]  /*5430*/  @P0 SHF.R.U32.HI R3, RZ, c[0x0][0x334], R4 ;  /* 0x0000cd00ff030a19 */ /* 0x000fe40000011604 */
.L_x_706:
[----:B------:R-:W-:Y:S05]  /*5440*/  BSYNC B0 ;  /* 0x0000000000007941 */ /* 0x000fea0003800000 */
.L_x_704:
[----:B------:R-:W-:-:S05]  /*5450*/  IMAD R3, R3, c[0x0][0x32c], R9 ;  /* 0x0000cb0003037a24 */ /* 0x000fca00078e0209 */
[----:B------:R-:W-:Y:S02]  /*5460*/  IADD3 R4, R3, c[0x0][0x32c], RZ ;  /* 0x0000cb0003047a10 */ /* 0x000fe40007ffe0ff */
[----:B------:R-:W-:Y:S02]  /*5470*/  IMNMX R0, R0, R3, !PT ;  /* 0x0000000300007217 */ /* 0x000fe40007800200 */
[----:B------:R-:W-:Y:S02]  /*5480*/  IMNMX R2, R2, R4, PT ;  /* 0x0000000402027217 */ /* 0x000fe40003800200 */
.L_x_703:
[----:B------:R-:W-:Y:S02]  /*5490*/  LOP3.LUT P0, RZ, R192, 0x1000, RZ, 0xc0, !PT ;  /* 0x00001000c0ff7812 */ /* 0x000fe4000780c0ff */
[----:B------:R-:W-:Y:S02]  /*54a0*/  FMNMX.FTZ R3, R10, R11, !PT ;  /* 0x0000000b0a037209 */ /* 0x000fe40007810000 */
[----:B------:R-:W-:Y:S02]  /*54b0*/  ISETP.GT.AND P0, PT, R0, 0x1, !P0 ;  /* 0x000000010000780c */ /* 0x000fe40004704270 */
[----:B------:R-:W-:-:S02]  /*54c0*/  FMNMX.FTZ R3, R16, R3, !PT ;  /* 0x0000000310037209 */ /* 0x000fc40007810000 */
[----:B------:R-:W-:Y:S02]  /*54d0*/  ISETP.LT.OR P0, PT, R2, 0x2, P0 ;  /* 0x000000020200780c */ /* 0x000fe40000701670 */
[----:B------:R-:W-:Y:S02]  /*54e0*/  FMNMX.FTZ R3, R17, R3, !PT ;  /* 0x0000000311037209 */ /* 0x000fe40007810000 */
[----:B------:R-:W-:Y:S02]  /*54f0*/  FSEL R7, R97, -INF , !P0 ;  /* 0xff80000061077808 */ /* 0x000fe40004000000 */
[----:B------:R-:W-:Y:S02]  /*5500*/  LOP3.LUT P0, RZ, R192, 0x4000, RZ, 0xc0, !PT ;  /* 0x00004000c0ff7812 */ /* 0x000fe4000780c0ff */
[----:B------:R-:W-:Y:S02]  /*5510*/  FMNMX.FTZ R3, R19, R3, !PT ;  /* 0x0000000313037209 */ /* 0x000fe40007810000 */
[----:B------:R-:W-:-:S02]  /*5520*/  ISETP.GT.AND P0, PT, R0, 0x8, !P0 ;  /* 0x000000080000780c */ /* 0x000fc40004704270 */
[----:B------:R-:W-:Y:S02]  /*5530*/  FMNMX.FTZ R3, R20, R3, !PT ;  /* 0x0000000314037209 */ /* 0x000fe40007810000 */
[----:B------:R-:W-:Y:S02]  /*5540*/  ISETP.LT.OR P0, PT, R2, 0x9, P0 ;  /* 0x000000090200780c */ /* 0x000fe40000701670 */
[----:B------:R-:W-:Y:S02]  /*5550*/  FMNMX.FTZ R3, R21, R3, !PT ;  /* 0x0000000315037209 */ /* 0x000fe40007810000 */
[----:B------:R-:W-:Y:S02]  /*5560*/  FSEL R12, R95, -INF , !P0 ;  /* 0xff8000005f0c7808 */ /* 0x000fe40004000000 */
[----:B------:R-:W-:Y:S02]  /*5570*/  LOP3.LUT P0, RZ, R192, 0x800, RZ, 0xc0, !PT ;  /* 0x00000800c0ff7812 */ /* 0x000fe4000780c0ff */
[----:B------:R-:W-:-:S02]  /*5580*/  FMNMX.FTZ R3, R22, R3, !PT ;  /* 0x0000000316037209 */ /* 0x000fc40007810000 */
[----:B------:R-:W-:Y:S02]  /*5590*/  ISETP.GT.AND P0, PT, R0, 0x9, !P0 ;  /* 0x000000090000780c */ /* 0x000fe40004704270 */
[----:B------:R-:W-:Y:S02]  /*55a0*/  FMNMX.FTZ R3, R102, R3, !PT ;  /* 0x0000000366037209 */ /* 0x000fe40007810000 */
[----:B------:R-:W-:Y:S02]  /*55b0*/  ISETP.LT.OR P0, PT, R2, 0xa, P0 ;  /* 0x0000000a0200780c */ /* 0x000fe40000701670 */
[----:B------:R-:W-:Y:S02]  /*55c0*/  FMNMX.FTZ R3, R103, R3, !PT ;  /* 0x0000000367037209 */ /* 0x000fe40007810000 */
[----:B------:R-:W-:Y:S02]  /*55d0*/  FSEL R13, R94, -INF , !P0 ;  /* 0xff8000005e0d7808 */ /* 0x000fe40004000000 */
[----:B------:R-:W-:-:S02]  /*55e0*/  LOP3.LUT P0, RZ, R192, 0x400, RZ, 0xc0, !PT ;  /* 0x00000400c0ff7812 */ /* 0x000fc4000780c0ff */
[----:B------:R-:W-:Y:S02]  /*55f0*/  FMNMX.FTZ R3, R128, R3, !PT ;  /* 0x0000000380037209 */ /* 0x000fe40007810000 */
[----:B------:R-:W-:Y:S02]  /*5600*/  ISETP.GT.AND P0, PT, R0, 0x10, !P0 ;  /* 0x000000100000780c */ /* 0x000fe40004704270 */
[----:B------:R-:W-:Y:S02]  /*5610*/  FMNMX.FTZ R3, R129, R3, !PT ;  /* 0x0000000381037209 */ /* 0x000fe40007810000 */
[----:B------:R-:W-:Y:S02]  /*5620*/  ISETP.LT.OR P0, PT, R2, 0x11, P0 ;  /* 0x000000110200780c */ /* 0x000fe40000701670 */
[----:B------:R-:W-:Y:S02]  /*5630*/  FMNMX.FTZ R3, R141, R3, !PT ;  /* 0x000000038d037209 */ /* 0x000fe40007810000 */
[----:B------:R-:W-:-:S02]  /*5640*/  FSEL R14, R91, -INF , !P0 ;  /* 0xff8000005b0e7808 */ /* 0x000fc40004000000 */
[----:B------:R-:W-:Y:S02]  /*5650*/  LOP3.LUT P0, RZ, R192, 0x200, RZ, 0xc0, !PT ;  /* 0x00000200c0ff7812 */ /* 0x000fe4000780c0ff */
[----:B------:R-:W-:Y:S02]  /*5660*/  FMNMX.FTZ R3, R140, R3, !PT ;  /* 0x000000038c037209 */ /* 0x000fe40007810000 */
[----:B------:R-:W-:Y:S02]  /*5670*/  ISETP.GT.AND P0, PT, R0, 0x11, !P0 ;  /* 0x000000110000780c */ /* 0x000fe40004704270 */
[----:B------:R-:W-:Y:S02]  /*5680*/  FMNMX.FTZ R3, R139, R3, !PT ;  /* 0x000000038b037209 */ /* 0x000fe40007810000 */
[----:B------:R-:W-:Y:S02]  /*5690*/  ISETP.LT.OR P0, PT, R2, 0x12, P0 ;  /* 0x000000120200780c */ /* 0x000fe40000701670 */
[----:B------:R-:W-:-:S02]  /*56a0*/  FMNMX.FTZ R3, R138, R3, !PT ;  /* 0x000000038a037209 */ /* 0x000fc40007810000 */
[----:B------:R-:W-:Y:S02]  /*56b0*/  FSEL R15, R90, -INF , !P0 ;  /* 0xff8000005a0f7808 */ /* 0x000fe40004000000 */
[----:B------:R-:W-:Y:S02]  /*56c0*/  LOP3.LUT P0, RZ, R192, 0x100, RZ, 0xc0, !PT ;  /* 0x00000100c0ff7812 */ /* 0x000fe4000780c0ff */
[----:B------:R-:W-:Y:S02]  /*56d0*/  FMNMX.FTZ R3, R177, R3, !PT ;  /* 0x00000003b1037209 */ /* 0x000fe40007810000 */
[----:B------:R-:W-:Y:S02]  /*56e0*/  ISETP.GT.AND P0, PT, R0, 0x18, !P0 ;  /* 0x000000180000780c */ /* 0x000fe40004704270 */
[----:B------:R-:W-:Y:S02]  /*56f0*/  FMNMX.FTZ R3, R176, R3, !PT ;  /* 0x00000003b0037209 */ /* 0x000fe40007810000 */
[----:B------:R-:W-:-:S02]  /*5700*/  ISETP.LT.OR P0, PT, R2, 0x19, P0 ;  /* 0x000000190200780c */ /* 0x000fc40000701670 */
[----:B------:R-:W-:Y:S02]  /*5710*/  FMNMX.FTZ R3, R151, R3, !PT ;  /* 0x0000000397037209 */ /* 0x000fe40007810000 */
[----:B------:R-:W-:Y:S02]  /*5720*/  FSEL R18, R79, -INF , !P0 ;  /* 0xff8000004f127808 */ /* 0x000fe40004000000 */
[----:B------:R-:W-:-:S04]  /*5730*/  LOP3.LUT P0, RZ, R192, 0x80, RZ, 0xc0, !PT ;  /* 0x00000080c0ff7812 */ /* 0x000fc8000780c0ff */
[----:B------:R-:W-:-:S04]  /*5740*/  ISETP.GT.AND P0, PT, R0, 0x19, !P0 ;  /* 0x000000190000780c */ /* 0x000fc80004704270 */
[----:B------:R-:W-:-:S04]  /*5750*/  ISETP.LT.OR P0, PT, R2, 0x1a, P0 ;  /* 0x0000001a0200780c */ /* 0x000fc80000701670 */
        /* <DEDUP_REMOVED lines=29> */
[----:B------:R-:W-:Y:S02]  /*5930*/  ISETP.GT.AND P0, PT, R0, 0x39, !P6 ;  /* 0x000000390000780c */ /* 0x000fe40007704270 */
[----:B------:R-:W-:Y:S02]  /*5940*/  LOP3.LUT P6, RZ, R192, 0x10000, RZ, 0xc0, !PT ;  /* 0x00010000c0ff7812 */ /* 0x000fe400078cc0ff */
[----:B------:R-:W-:-:S04]  /*5950*/  ISETP.LT.OR P0, PT, R2, 0x3a, P0 ;  /* 0x0000003a0200780c */ /* 0x000fc80000701670 */
[----:B------:R-:W-:Y:S02]  /*5960*/  FSEL R136, R37, -INF , !P0 ;  /* 0xff80000025887808 */ /* 0x000fe40004000000 */
[----:B------:R-:W-:-:S04]  /*5970*/  ISETP.GT.AND P0, PT, R0, 0x40, !P5 ;  /* 0x000000400000780c */ /* 0x000fc80006f04270 */
[----:B------:R-:W-:-:S04]  /*5980*/  ISETP.LT.OR P0, PT, R2, 0x41, P0 ;  /* 0x000000410200780c */ /* 0x000fc80000701670 */
[----:B------:R-:W-:Y:S02]  /*5990*/  FSEL R147, R36, -INF , !P0 ;  /* 0xff80000024937808 */ /* 0x000fe40004000000 */
[----:B------:R-:W-:-:S04]  /*59a0*/  ISETP.GT.AND P0, PT, R0, 0x41, !P4 ;  /* 0x000000410000780c */ /* 0x000fc80006704270 */
[----:B------:R-:W-:-:S04]  /*59b0*/  ISETP.LT.OR P0, PT, R2, 0x42, P0 ;  /* 0x000000420200780c */ /* 0x000fc80000701670 */
[----:B------:R-:W-:Y:S02]  /*59c0*/  FSEL R146, R31, -INF , !P0 ;  /* 0xff8000001f927808 */ /* 0x000fe40004000000 */
[----:B------:R-:W-:Y:S02]  /*59d0*/  ISETP.GT.AND P0, PT, R0, 0x48, !P3 ;  /* 0x000000480000780c */ /* 0x000fe40005f04270 */
[----:B------:R-:W-:Y:S02]  /*59e0*/  LOP3.LUT P3, RZ, R192, 0x2000, RZ, 0xc0, !PT ;  /* 0x00002000c0ff7812 */ /* 0x000fe4000786c0ff */
[----:B------:R-:W-:-:S04]  /*59f0*/  ISETP.LT.OR P0, PT, R2, 0x49, P0 ;  /* 0x000000490200780c */ /* 0x000fc80000701670 */
[----:B------:R-:W-:Y:S02]  /*5a00*/  FSEL R145, R28, -INF , !P0 ;  /* 0xff8000001c917808 */ /* 0x000fe40004000000 */
[----:B------:R-:W-:Y:S02]  /*5a10*/  ISETP.GT.AND P0, PT, R0, 0x49, !P2 ;  /* 0x000000490000780c */ /* 0x000fe40005704270 */
[----:B------:R-:W-:Y:S02]  /*5a20*/  LOP3.LUT P2, RZ, R192, 0x20000, RZ, 0xc0, !PT ;  /* 0x00020000c0ff7812 */ /* 0x000fe4000784c0ff */
[----:B------:R-:W-:-:S04]  /*5a30*/  ISETP.LT.OR P0, PT, R2, 0x4a, P0 ;  /* 0x0000004a0200780c */ /* 0x000fc80000701670 */
[----:B------:R-:W-:Y:S02]  /*5a40*/  FSEL R148, R27, -INF , !P0 ;  /* 0xff8000001b947808 */ /* 0x000fe40004000000 */
[----:B------:R-:W-:Y:S02]  /*5a50*/  ISETP.GT.AND P0, PT, R0, RZ, !P1 ;  /* 0x000000ff0000720c */ /* 0x000fe40004f04270 */
[----:B------:R-:W-:Y:S02]  /*5a60*/  LOP3.LUT P1, RZ, R192, 0x8000, RZ, 0xc0, !PT ;  /* 0x00008000c0ff7812 */ /* 0x000fe4000782c0ff */
[----:B------:R-:W-:Y:S02]  /*5a70*/  ISETP.LT.OR P0, PT, R2, 0x1, P0 ;  /* 0x000000010200780c */ /* 0x000fe40000701670 */
[----:B------:R-:W-:Y:S02]  /*5a80*/  ISETP.GT.AND P1, PT, R0, 0x51, !P1 ;  /* 0x000000510000780c */ /* 0x000fe40004f24270 */
[----:B------:R-:W-:-:S02]  /*5a90*/  FSEL R6, R99, -INF , !P0 ;  /* 0xff80000063067808 */ /* 0x000fc40004000000 */
[----:B------:R-:W-:Y:S02]  /*5aa0*/  ISETP.GT.AND P0, PT, R0, 0x50, !P6 ;  /* 0x000000500000780c */ /* 0x000fe40007704270 */
[----:B------:R-:W-:Y:S02]  /*5ab0*/  FMNMX.FTZ R4, R6, R7, !PT ;  /* 0x0000000706047209 */ /* 0x000fe40007810000 */
[----:B------:R-:W-:Y:S02]  /*5ac0*/  ISETP.LT.OR P0, PT, R2, 0x51, P0 ;  /* 0x000000510200780c */ /* 0x000fe40000701670 */
[----:B------:R-:W-:Y:S02]  /*5ad0*/  FMNMX.FTZ R4, R12, R4, !PT ;  /* 0x000000040c047209 */ /* 0x000fe40007810000 */
[----:B------:R-:W-:Y:S02]  /*5ae0*/  FSEL R149, R26, -INF , !P0 ;  /* 0xff8000001a957808 */ /* 0x000fe40004000000 */
[----:B------:R-:W-:-:S02]  /*5af0*/  FMNMX.FTZ R4, R13, R4, !PT ;  /* 0x000000040d047209 */ /* 0x000fc40007810000 */
[----:B------:R-:W-:Y:S02]  /*5b00*/  ISETP.GT.AND P0, PT, R0, 0x58, !P3 ;  /* 0x000000580000780c */ /* 0x000fe40005f04270 */
[----:B------:R-:W-:Y:S02]  /*5b10*/  FMNMX.FTZ R4, R14, R4, !PT ;  /* 0x000000040e047209 */ /* 0x000fe40007810000 */
[----:B------:R-:W-:Y:S02]  /*5b20*/  ISETP.GT.AND P3, PT, R0, 0x59, !P2 ;  /* 0x000000590000780c */ /* 0x000fe40005764270 */
[----:B------:R-:W-:Y:S02]  /*5b30*/  FMNMX.FTZ R4, R15, R4, !PT ;  /* 0x000000040f047209 */ /* 0x000fe40007810000 */
[----:B------:R-:W-:Y:S02]  /*5b40*/  FMNMX.FTZ R0, R150, R3, !PT ;  /* 0x0000000396007209 */ /* 0x000fe40007810000 */
[----:B------:R-:W-:-:S02]  /*5b50*/  FMNMX.FTZ R4, R18, R4, !PT ;  /* 0x0000000412047209 */ /* 0x000fc40007810000 */
[----:B------:R-:W-:Y:S02]  /*5b60*/  ISETP.LT.OR P2, PT, R2, 0x52, P1 ;  /* 0x000000520200780c */ /* 0x000fe40000f41670 */
[----:B------:R-:W-:Y:S02]  /*5b70*/  FMNMX.FTZ R4, R24, R4, !PT ;  /* 0x0000000418047209 */ /* 0x000fe40007810000 */
[----:B------:R-:W-:Y:S02]  /*5b80*/  ISETP.LT.OR P1, PT, R2, 0x59, P0 ;  /* 0x000000590200780c */ /* 0x000fe40000721670 */
[----:B------:R-:W-:Y:S02]  /*5b90*/  FMNMX.FTZ R4, R69, R4, !PT ;  /* 0x0000000445047209 */ /* 0x000fe40007810000 */
[----:B------:R-:W-:Y:S02]  /*5ba0*/  FSEL R144, R34, -INF , !P2 ;  /* 0xff80000022907808 */ /* 0x000fe40005000000 */
[----:B------:R-:W-:-:S02]  /*5bb0*/  FMNMX.FTZ R4, R70, R4, !PT ;  /* 0x0000000446047209 */ /* 0x000fc40007810000 */
[----:B------:R-:W-:Y:S02]  /*5bc0*/  FMNMX.FTZ R0, R194, R0, !PT ;  /* 0x00000000c2007209 */ /* 0x000fe40007810000 */
[----:B------:R-:W-:Y:S02]  /*5bd0*/  FMNMX.FTZ R4, R100, R4, !PT ;  /* 0x0000000464047209 */ /* 0x000fe40007810000 */
[----:B------:R-:W-:Y:S02]  /*5be0*/  ISETP.LT.OR P0, PT, R2, 0x5a, P3 ;  /* 0x0000005a0200780c */ /* 0x000fe40001f01670 */
[----:B------:R-:W-:Y:S02]  /*5bf0*/  FMNMX.FTZ R4, R101, R4, !PT ;  /* 0x0000000465047209 */ /* 0x000fe40007810000 */
[----:B------:R-:W-:Y:S02]  /*5c00*/  FSEL R143, R33, -INF , !P1 ;  /* 0xff800000218f7808 */ /* 0x000fe40004800000 */
[----:B------:R-:W-:-:S02]  /*5c10*/  FMNMX.FTZ R4, R131, R4, !PT ;  /* 0x0000000483047209 */ /* 0x000fc40007810000 */
[----:B------:R-:W-:Y:S02]  /*5c20*/  FMNMX.FTZ R0, R193, R0, !PT ;  /* 0x00000000c1007209 */ /* 0x000fe40007810000 */
[----:B------:R-:W-:Y:S02]  /*5c30*/  FMNMX.FTZ R4, R130, R4, !PT ;  /* 0x0000000482047209 */ /* 0x000fe40007810000 */
[----:B------:R-:W-:Y:S02]  /*5c40*/  FSEL R142, R32, -INF , !P0 ;  /* 0xff800000208e7808 */ /* 0x000fe40004000000 */
[----:B------:R-:W-:Y:S02]  /*5c50*/  FMNMX.FTZ R4, R137, R4, !PT ;  /* 0x0000000489047209 */ /* 0x000fe40007810000 */
[----:B------:R-:W-:Y:S02]  /*5c60*/  FMNMX.FTZ R0, R179, R0, !PT ;  /* 0x00000000b3007209 */ /* 0x000fe40007810000 */
[----:B------:R-:W-:-:S04]  /*5c70*/  FMNMX.FTZ R4, R136, R4, !PT ;  /* 0x0000000488047209 */ /* 0x000fc80007810000 */
[----:B------:R-:W-:-:S04]  /*5c80*/  FMNMX.FTZ R4, R147, R4, !PT ;  /* 0x0000000493047209 */ /* 0x000fc80007810000 */
[----:B------:R-:W-:-:S04]  /*5c90*/  FMNMX.FTZ R4, R146, R4, !PT ;  /* 0x0000000492047209 */ /* 0x000fc80007810000 */
[----:B------:R-:W-:-:S04]  /*5ca0*/  FMNMX.FTZ R4, R145, R4, !PT ;  /* 0x0000000491047209 */ /* 0x000fc80007810000 */
[----:B------:R-:W-:Y:S02]  /*5cb0*/  FMNMX.FTZ R3, R148, R4, !PT ;  /* 0x0000000494037209 */ /* 0x000fe40007810000 */
[----:B------:R-:W-:Y:S02]  /*5cc0*/  FMNMX.FTZ R4, R178, R0, !PT ;  /* 0x00000000b2047209 */ /* 0x000fe40007810000 */
[----:B------:R-:W-:-:S04]  /*5cd0*/  FMNMX.FTZ R3, R149, R3, !PT ;  /* 0x0000000395037209 */ /* 0x000fc80007810000 */
[----:B------:R-:W-:-:S04]  /*5ce0*/  FMNMX.FTZ R2, R144, R3, !PT ;  /* 0x0000000390027209 */ /* 0x000fc80007810000 */
[----:B------:R-:W-:-:S04]  /*5cf0*/  FMNMX.FTZ R2, R143, R2, !PT ;  /* 0x000000028f027209 */ /* 0x000fc80007810000 */
[----:B-12---:R-:W-:Y:S01]  /*5d00*/  FMNMX.FTZ R5, R142, R2, !PT ;  /* 0x000000028e057209 */ /* 0x006fe20007810000 */
[----:B------:R-:W-:Y:S05]  /*5d10*/  BRA.DIV ~URZ, `(.L_x_707) ;  /* 0x00012a627f007947 */ /* 0x000fea000b800000 */
[----:B------:R1:W2:Y:S02]  /*5d20*/  SHFL.BFLY PT, R0, R4, 0x2, 0x1f ;  /* 0x0c401f0004007f89 */ /* 0x0002a400000e0000 */
.L_x_841:
[----:B-12---:R-:W-:Y:S01]  /*5d30*/  FMNMX.FTZ R4, R4, R0, !PT ;  /* 0x0000000004047209 */ /* 0x006fe20007810000 */
[----:B------:R-:W-:Y:S05]  /*5d40*/  BRA.DIV ~URZ, `(.L_x_708) ;  /* 0x00012a727f007947 */ /* 0x000fea000b800000 */
[----:B------:R-:W1:Y:S04]  /*5d50*/  SHFL.BFLY PT, R0, R5, 0x2, 0x1f ;  /* 0x0c401f0005007f89 */ /* 0x000e6800000e0000 */
[----:B------:R-:W2:Y:S01]  /*5d60*/  SHFL.BFLY PT, R2, R4, 0x1, 0x1f ;  /* 0x0c201f0004027f89 */ /* 0x000ea200000e0000 */
[----:B-1----:R-:W-:Y:S02]  /*5d70*/  FMNMX.FTZ R5, R5, R0, !PT ;  /* 0x0000000005057209 */ /* 0x002fe40007810000 */
[----:B--2---:R-:W-:-:S03]  /*5d80*/  FMNMX.FTZ R68, R4, R2, !PT ;  /* 0x0000000204447209 */ /* 0x004fc60007810000 */
[----:B------:R1:W2:Y:S04]  /*5d90*/  SHFL.BFLY PT, R3, R5, 0x1, 0x1f ;  /* 0x0c201f0005037f89 */ /* 0x0002a800000e0000 */
.L_x_842:
[C---:B------:R-:W-:Y:S01]  /*5da0*/  FMUL.FTZ R2, R68.reuse, c[0x0][0x2d0] ;  /* 0x0000b40044027a20 */ /* 0x040fe20000410000 */
[----:B------:R-:W-:Y:S01]  /*5db0*/  FSETP.NEU.FTZ.AND P0, PT, R68, -INF , PT ;  /* 0xff8000004400780b */ /* 0x000fe20003f1d000 */
[----:B------:R-:W-:Y:S01]  /*5dc0*/  WARPSYNC 0xffffffff ;  /* 0xffffffff00007948 */ /* 0x000fe20003800000 */
[----:B-12---:R-:W-:Y:S01]  /*5dd0*/  FMNMX.FTZ R5, R3, R5, !PT ;  /* 0x0000000503057209 */ /* 0x006fe20007810000 */
[----:B------:R-:W-:Y:S01]  /*5de0*/  LDSM.16.MT88.4 R40, [R183+0x800] ;  /* 0x00080000b728783b */ /* 0x000fe20000004200 */
[----:B------:R-:W-:Y:S02]  /*5df0*/  FSEL R2, R2, RZ, P0 ;  /* 0x000000ff02027208 */ /* 0x000fe40000000000 */
[----:B------:R-:W-:Y:S01]  /*5e00*/  FSETP.NEU.FTZ.AND P0, PT, R5, -INF , PT ;  /* 0xff8000000500780b */ /* 0x000fe20003f1d000 */
[----:B------:R-:W-:Y:S01]  /*5e10*/  LDSM.16.MT88.4 R32, [R184] ;  /* 0x00000000b820783b */ /* 0x000fe20000004200 */
[----:B------:R-:W-:Y:S01]  /*5e20*/  MOV R225, c[0x0][0x2c4] ;  /* 0x0000b10000e17a02 */ /* 0x000fe20000000f00 */
[--C-:B------:R-:W-:Y:S01]  /*5e30*/  FFMA.FTZ R0, R10, c[0x0][0x2d0], -R2.reuse ;  /* 0x0000b4000a007a23 */ /* 0x100fe20000010802 */
[----:B------:R-:W-:Y:S01]  /*5e40*/  IADD3 R199, R199, -0x2, RZ ;  /* 0xfffffffec7c77810 */ /* 0x000fe20007ffe0ff */
[----:B------:R-:W-:Y:S01]  /*5e50*/  FFMA.FTZ R3, R21, c[0x0][0x2d0], -R2 ;  /* 0x0000b40015037a23 */ /* 0x000fe20000010802 */
[----:B------:R-:W-:Y:S01]  /*5e60*/  LDSM.16.MT88.4 R52, [R187] ;  /* 0x00000000bb34783b */ /* 0x000fe20000004200 */
[----:B------:R1:W-:Y:S01]  /*5e70*/  MUFU.EX2 R196, R0 ;  /* 0x0000000000c47308 */ /* 0x0003e20000000800 */
[----:B------:R-:W-:-:S02]  /*5e80*/  ISETP.NE.AND P1, PT, R225, 0x1, PT ;  /* 0x00000001e100780c */ /* 0x000fc40003f25270 */
[----:B------:R-:W-:Y:S01]  /*5e90*/  LDSM.16.MT88.4 R56, [R185+0x800] ;  /* 0x00080000b938783b */ /* 0x000fe20000004200 */
[----:B------:R-:W-:-:S03]  /*5ea0*/  MOV R225, c[0x0][0x32c] ;  /* 0x0000cb0000e17a02 */ /* 0x000fc60000000f00 */
[----:B------:R-:W-:Y:S01]  /*5eb0*/  LDSM.16.MT88.4 R48, [R184+0x800] ;  /* 0x00080000b830783b */ /* 0x000fe20000004200 */
[----:B------:R2:W-:Y:S03]  /*5ec0*/  MUFU.EX2 R223, R3 ;  /* 0x0000000300df7308 */ /* 0x0005e60000000800 */
[----:B------:R-:W-:Y:S04]  /*5ed0*/  LDSM.16.MT88.4 R64, [R186+0x800] ;  /* 0x00080000ba40783b */ /* 0x000fe80000004200 */
[----:B------:R-:W-:Y:S01]  /*5ee0*/  LDSM.16.MT88.4 R60, [R183+0x3000] ;  /* 0x00300000b73c783b */ /* 0x000fe20000004200 */
[----:B-1----:R-:W-:-:S03]  /*5ef0*/  FFMA.FTZ R0, R11, c[0x0][0x2d0], -R2 ;  /* 0x0000b4000b007a23 */ /* 0x002fc60000010802 */
[----:B------:R-:W-:Y:S01]  /*5f00*/  LDSM.16.MT88.4 R8, [R183] ;  /* 0x00000000b708783b */ /* 0x000fe20000004200 */
[----:B------:R1:W3:Y:S01]  /*5f10*/  MUFU.EX2 R4, R0 ;  /* 0x0000000000047308 */ /* 0x0002e20000000800 */
[----:B--2---:R-:W-:-:S07]  /*5f20*/  FFMA.FTZ R3, R22, c[0x0][0x2d0], -R2 ;  /* 0x0000b40016037a23 */ /* 0x004fce0000010802 */
[----:B------:R-:W-:Y:S01]  /*5f30*/  MUFU.EX2 R220, R3 ;  /* 0x0000000300dc7308 */ /* 0x000fe20000000800 */
[----:B-1----:R-:W-:-:S07]  /*5f40*/  FFMA.FTZ R0, R16, c[0x0][0x2d0], -R2 ;  /* 0x0000b40010007a23 */ /* 0x002fce0000010802 */
[----:B------:R1:W2:Y:S02]  /*5f50*/  MUFU.EX2 R202, R0 ;  /* 0x0000000000ca7308 */ /* 0x0002a40000000800 */
[----:B-1----:R-:W-:-:S06]  /*5f60*/  FFMA.FTZ R0, R17, c[0x0][0x2d0], -R2 ;  /* 0x0000b40011007a23 */ /* 0x002fcc0000010802 */
[----:B------:R1:W-:Y:S02]  /*5f70*/  MUFU.EX2 R205, R0 ;  /* 0x0000000000cd7308 */ /* 0x0003e40000000800 */
[----:B-1----:R-:W-:-:S06]  /*5f80*/  FFMA.FTZ R0, R19, c[0x0][0x2d0], -R2 ;  /* 0x0000b40013007a23 */ /* 0x002fcc0000010802 */
[----:B------:R1:W-:Y:S02]  /*5f90*/  MUFU.EX2 R206, R0 ;  /* 0x0000000000ce7308 */ /* 0x0003e40000000800 */
[----:B-1----:R-:W-:Y:S02]  /*5fa0*/  FFMA.FTZ R0, R20, c[0x0][0x2d0], -R2 ;  /* 0x0000b40014007a23 */ /* 0x002fe40000010802 */
[----:B------:R-:W1:Y:S04]  /*5fb0*/  LDSM.16.MT88.4 R20, [R185] ;  /* 0x00000000b914783b */ /* 0x000e680000004200 */
[----:B------:R4:W-:Y:S02]  /*5fc0*/  MUFU.EX2 R222, R0 ;  /* 0x0000000000de7308 */ /* 0x0009e40000000800 */
[----:B----4-:R-:W-:-:S05]  /*5fd0*/  FMUL.FTZ R0, R5, c[0x0][0x2d0] ;  /* 0x0000b40005007a20 */ /* 0x010fca0000410000 */
[----:B------:R-:W-:-:S05]  /*5fe0*/  FSEL R0, R0, RZ, P0 ;  /* 0x000000ff00007208 */ /* 0x000fca0000000000 */
[----:B------:R-:W-:-:S04]  /*5ff0*/  FFMA.FTZ R3, R6, c[0x0][0x2d0], -R0 ;  /* 0x0000b40006037a23 */ /* 0x000fc80000010800 */
[----:B------:R4:W-:Y:S02]  /*6000*/  MUFU.EX2 R200, R3 ;  /* 0x0000000300c87308 */ /* 0x0009e40000000800 */
[----:B----4-:R-:W-:Y:S02]  /*6010*/  FFMA.FTZ R3, R7, c[0x0][0x2d0], -R0 ;  /* 0x0000b40007037a23 */ /* 0x010fe40000010800 */
[----:B------:R-:W-:-:S04]  /*6020*/  FFMA.FTZ R7, R178, c[0x0][0x2d0], -R2 ;  /* 0x0000b400b2077a23 */ /* 0x000fc80000010802 */
[----:B------:R4:W5:Y:S08]  /*6030*/  MUFU.EX2 R6, R3 ;  /* 0x0000000300067308 */ /* 0x0009700000000800 */
[----:B------:R-:W-:Y:S01]  /*6040*/  MUFU.EX2 R227, R7 ;  /* 0x0000000700e37308 */ /* 0x000fe20000000800 */
[----:B----4-:R-:W-:Y:S01]  /*6050*/  FFMA.FTZ R3, R12, c[0x0][0x2d0], -R0 ;  /* 0x0000b4000c037a23 */ /* 0x010fe20000010800 */
[----:B---3--:R-:W-:Y:S01]  /*6060*/  F2FP.PACK_AB R12, R4, R196 ;  /* 0x000000c4040c723e */ /* 0x008fe200000000ff */
[----:B------:R-:W-:-:S05]  /*6070*/  FADD.FTZ R4, R196, R4 ;  /* 0x00000004c4047221 */ /* 0x000fca0000010000 */
[----:B------:R3:W-:Y:S01]  /*6080*/  MUFU.EX2 R201, R3 ;  /* 0x0000000300c97308 */ /* 0x0007e20000000800 */
[----:B--2---:R-:W-:Y:S02]  /*6090*/  FADD.FTZ R4, R202, R4 ;  /* 0x00000004ca047221 */ /* 0x004fe40000010000 */
[----:B---3--:R-:W-:Y:S01]  /*60a0*/  FFMA.FTZ R3, R13, c[0x0][0x2d0], -R0 ;  /* 0x0000b4000d037a23 */ /* 0x008fe20000010800 */
[----:B-----5:R-:W-:Y:S01]  /*60b0*/  F2FP.PACK_AB R13, R6, R200 ;  /* 0x000000c8060d723e */ /* 0x020fe200000000ff */
[----:B------:R-:W-:-:S03]  /*60c0*/  FADD.FTZ R6, R200, R6 ;  /* 0x00000006c8067221 */ /* 0x000fc60000010000 */
[----:B------:R2:W3:Y:S02]  /*60d0*/  MUFU.EX2 R203, R3 ;  /* 0x0000000300cb7308 */ /* 0x0004e40000000800 */
[----:B--2---:R-:W-:Y:S01]  /*60e0*/  FFMA.FTZ R3, R14, c[0x0][0x2d0], -R0 ;  /* 0x0000b4000e037a23 */ /* 0x004fe20000010800 */
[----:B------:R-:W-:-:S05]  /*60f0*/  F2FP.PACK_AB R14, R205, R202 ;  /* 0x000000cacd0e723e */ /* 0x000fca00000000ff */
[----:B------:R2:W-:Y:S02]  /*6100*/  MUFU.EX2 R216, R3 ;  /* 0x0000000300d87308 */ /* 0x0005e40000000800 */
[----:B--2---:R-:W-:Y:S01]  /*6110*/  FFMA.FTZ R3, R15, c[0x0][0x2d0], -R0 ;  /* 0x0000b4000f037a23 */ /* 0x004fe20000010800 */
[----:B---3--:R-:W-:-:S05]  /*6120*/  F2FP.PACK_AB R15, R203, R201 ;  /* 0x000000c9cb0f723e */ /* 0x008fca00000000ff */
[----:B------:R2:W3:Y:S02]  /*6130*/  MUFU.EX2 R218, R3 ;  /* 0x0000000300da7308 */ /* 0x0004e40000000800 */
[C---:B-1----:R-:W-:Y:S08]  /*6140*/  HMMA.16816.F32 R36, R12.reuse, R20, RZ ;  /* 0x000000140c24723c */ /* 0x042ff000000018ff */
[----:B------:R-:W-:Y:S01]  /*6150*/  HMMA.16816.F32 R44, R12, R10, RZ ;  /* 0x0000000a0c2c723c */ /* 0x000fe200000018ff */
[----:B--2---:R-:W-:-:S06]  /*6160*/  FFMA.FTZ R3, R18, c[0x0][0x2d0], -R0 ;  /* 0x0000b40012037a23 */ /* 0x004fcc0000010800 */
[----:B------:R-:W-:Y:S01]  /*6170*/  F2FP.PACK_AB R10, R220, R223 ;  /* 0x000000dfdc0a723e */ /* 0x000fe200000000ff */
[----:B------:R1:W-:Y:S01]  /*6180*/  MUFU.EX2 R217, R3 ;  /* 0x0000000300d97308 */ /* 0x0003e20000000800 */
[C---:B------:R-:W-:Y:S07]  /*6190*/  HMMA.16816.F32 R16, R12.reuse, R8, RZ ;  /* 0x000000080c10723c */ /* 0x040fee00000018ff */
[----:B------:R-:W-:Y:S01]  /*61a0*/  F2FP.PACK_AB R8, R222, R206 ;  /* 0x000000cede08723e */ /* 0x000fe200000000ff */
[----:B------:R-:W-:Y:S01]  /*61b0*/  HMMA.16816.F32 R28, R12, R22, RZ ;  /* 0x000000160c1c723c */ /* 0x000fe200000018ff */
[----:B---3--:R-:W-:Y:S01]  /*61c0*/  F2FP.PACK_AB R9, R218, R216 ;  /* 0x000000d8da09723e */ /* 0x008fe200000000ff */
[----:B-1----:R-:W-:-:S06]  /*61d0*/  FFMA.FTZ R3, R24, c[0x0][0x2d0], -R0 ;  /* 0x0000b40018037a23 */ /* 0x002fcc0000010800 */
[C---:B------:R-:W-:Y:S01]  /*61e0*/  HMMA.16816.F32 R20, R12.reuse, R34, RZ ;  /* 0x000000220c14723c */ /* 0x040fe200000018ff */
[----:B------:R-:W1:Y:S07]  /*61f0*/  MUFU.EX2 R215, R3 ;  /* 0x0000000300d77308 */ /* 0x000e6e0000000800 */
[----:B------:R-:W-:Y:S01]  /*6200*/  HMMA.16816.F32 R24, R12, R32, RZ ;  /* 0x000000200c18723c */ /* 0x000fe200000018ff */
[----:B------:R-:W-:Y:S01]  /*6210*/  LDSM.16.MT88.4 R32, [R185+0x3000] ;  /* 0x00300000b920783b */ /* 0x000fe20000004200 */
[----:B-1----:R-:W-:Y:S01]  /*6220*/  F2FP.PACK_AB R11, R215, R217 ;  /* 0x000000d9d70b723e */ /* 0x002fe200000000ff */
[----:B------:R-:W-:-:S04]  /*6230*/  FFMA.FTZ R3, R102, c[0x0][0x2d0], -R2 ;  /* 0x0000b40066037a23 */ /* 0x000fc80000010802 */
[----:B------:R1:W-:Y:S02]  /*6240*/  MUFU.EX2 R198, R3 ;  /* 0x0000000300c67308 */ /* 0x0003e40000000800 */
[----:B------:R-:W-:Y:S08]  /*6250*/  HMMA.16816.F32 R132, R8, R40, R16 ;  /* 0x000000280884723c */ /* 0x000ff00000001810 */
[----:B------:R-:W-:Y:S01]  /*6260*/  HMMA.16816.F32 R16, R12, R52, RZ ;  /* 0x000000340c10723c */ /* 0x000fe200000018ff */
[----:B-1----:R-:W-:-:S07]  /*6270*/  FFMA.FTZ R3, R103, c[0x0][0x2d0], -R2 ;  /* 0x0000b40067037a23 */ /* 0x002fce0000010802 */
[C---:B------:R-:W-:Y:S01]  /*6280*/  HMMA.16816.F32 R116, R8.reuse, R56, R36 ;  /* 0x000000380874723c */ /* 0x040fe20000001824 */
[----:B------:R-:W1:Y:S01]  /*6290*/  LDSM.16.MT88.4 R36, [R183+0x3800] ;  /* 0x00380000b724783b */ /* 0x000e620000004200 */
[----:B------:R2:W3:Y:S06]  /*62a0*/  MUFU.EX2 R212, R3 ;  /* 0x0000000300d47308 */ /* 0x0004ec0000000800 */
[C---:B------:R-:W-:Y:S01]  /*62b0*/  HMMA.16816.F32 R104, R8.reuse, R42, R44 ;  /* 0x0000002a0868723c */ /* 0x040fe2000000182c */
[----:B------:R-:W4:Y:S07]  /*62c0*/  LDSM.16.MT88.4 R40, [R184+0x3000] ;  /* 0x00300000b828783b */ /* 0x000f2e0000004200 */
[----:B------:R-:W-:Y:S01]  /*62d0*/  HMMA.16816.F32 R44, R8, R50, R20 ;  /* 0x00000032082c723c */ /* 0x000fe20000001814 */
[----:B--2---:R-:W-:-:S04]  /*62e0*/  FFMA.FTZ R3, R128, c[0x0][0x2d0], -R2 ;  /* 0x0000b40080037a23 */ /* 0x004fc80000010802 */
[----:B------:R2:W-:Y:S03]  /*62f0*/  MUFU.EX2 R214, R3 ;  /* 0x0000000300d67308 */ /* 0x0005e60000000800 */
[----:B------:R-:W-:Y:S08]  /*6300*/  HMMA.16816.F32 R108, R8, R64, R16 ;  /* 0x00000040086c723c */ /* 0x000ff00000001810 */
[----:B------:R-:W-:Y:S01]  /*6310*/  HMMA.16816.F32 R20, R12, R60, RZ ;  /* 0x0000003c0c14723c */ /* 0x000fe200000018ff */
[----:B--2---:R-:W-:-:S07]  /*6320*/  FFMA.FTZ R3, R129, c[0x0][0x2d0], -R2 ;  /* 0x0000b40081037a23 */ /* 0x004fce0000010802 */
[----:B------:R-:W-:Y:S01]  /*6330*/  HMMA.16816.F32 R16, R12, R62, RZ ;  /* 0x0000003e0c10723c */ /* 0x000fe200000018ff */
[----:B------:R2:W5:Y:S07]  /*6340*/  MUFU.EX2 R213, R3 ;  /* 0x0000000300d57308 */ /* 0x00056e0000000800 */
[C---:B------:R-:W-:Y:S08]  /*6350*/  HMMA.16816.F32 R112, R8.reuse, R48, R24 ;  /* 0x000000300870723c */ /* 0x040ff00000001818 */
[----:B-1----:R-:W-:Y:S01]  /*6360*/  HMMA.16816.F32 R92, R8, R36, R20 ;  /* 0x00000024085c723c */ /* 0x002fe20000001814 */
[----:B--2---:R-:W-:-:S04]  /*6370*/  FFMA.FTZ R3, R69, c[0x0][0x2d0], -R0 ;  /* 0x0000b40045037a23 */ /* 0x004fc80000010800 */
[----:B------:R1:W-:Y:S03]  /*6380*/  MUFU.EX2 R207, R3 ;  /* 0x0000000300cf7308 */ /* 0x0003e60000000800 */
[----:B------:R-:W-:Y:S01]  /*6390*/  HMMA.16816.F32 R80, R8, R38, R16 ;  /* 0x000000260850723c */ /* 0x000fe20000001810 */
[----:B------:R-:W2:Y:S07]  /*63a0*/  LDSM.16.MT88.4 R36, [R184+0x3800] ;  /* 0x00380000b824783b */ /* 0x000eae0000004200 */
[----:B----4-:R-:W-:Y:S01]  /*63b0*/  HMMA.16816.F32 R16, R12, R40, RZ ;  /* 0x000000280c10723c */ /* 0x010fe200000018ff */
[----:B-1----:R-:W-:-:S07]  /*63c0*/  FFMA.FTZ R3, R70, c[0x0][0x2d0], -R0 ;  /* 0x0000b40046037a23 */ /* 0x002fce0000010800 */
[----:B------:R-:W-:Y:S01]  /*63d0*/  HMMA.16816.F32 R24, R12, R54, RZ ;  /* 0x000000360c18723c */ /* 0x000fe200000018ff */
[----:B------:R1:W4:Y:S07]  /*63e0*/  MUFU.EX2 R208, R3 ;  /* 0x0000000300d07308 */ /* 0x00032e0000000800 */
[----:B------:R-:W-:Y:S01]  /*63f0*/  HMMA.16816.F32 R96, R8, R58, R28 ;  /* 0x0000003a0860723c */ /* 0x000fe2000000181c */
[----:B------:R-:W3:Y:S07]  /*6400*/  LDSM.16.MT88.4 R28, [R185+0x3800] ;  /* 0x00380000b91c783b */ /* 0x000eee0000004200 */
[----:B------:R-:W-:Y:S01]  /*6410*/  HMMA.16816.F32 R20, R12, R34, RZ ;  /* 0x000000220c14723c */ /* 0x000fe200000018ff */
[----:B-1----:R-:W-:-:S04]  /*6420*/  FFMA.FTZ R3, R100, c[0x0][0x2d0], -R0 ;  /* 0x0000b40064037a23 */ /* 0x002fc80000010800 */
[----:B------:R1:W-:Y:S03]  /*6430*/  MUFU.EX2 R210, R3 ;  /* 0x0000000300d27308 */ /* 0x0003e60000000800 */
[C---:B------:R-:W-:Y:S08]  /*6440*/  HMMA.16816.F32 R88, R8.reuse, R66, R24 ;  /* 0x000000420858723c */ /* 0x040ff00000001818 */
[----:B--2---:R-:W-:Y:S01]  /*6450*/  HMMA.16816.F32 R76, R8, R36, R16 ;  /* 0x00000024084c723c */ /* 0x004fe20000001810 */
[----:B------:R-:W2:Y:S01]  /*6460*/  LDSM.16.MT88.4 R16, [R186+0x3000] ;  /* 0x00300000ba10783b */ /* 0x000ea20000004200 */
[----:B-1----:R-:W-:-:S06]  /*6470*/  FFMA.FTZ R3, R101, c[0x0][0x2d0], -R0 ;  /* 0x0000b40065037a23 */ /* 0x002fcc0000010800 */
[----:B------:R-:W-:Y:S01]  /*6480*/  HMMA.16816.F32 R24, R12, R32, RZ ;  /* 0x000000200c18723c */ /* 0x000fe200000018ff */
[----:B------:R1:W1:Y:S07]  /*6490*/  MUFU.EX2 R209, R3 ;  /* 0x0000000300d17308 */ /* 0x00026e0000000800 */
[----:B---3--:R-:W-:Y:S08]  /*64a0*/  HMMA.16816.F32 R72, R8, R30, R20 ;  /* 0x0000001e0848723c */ /* 0x008ff00000001814 */
[----:B------:R-:W-:Y:S01]  /*64b0*/  HMMA.16816.F32 R20, R12, R42, RZ ;  /* 0x0000002a0c14723c */ /* 0x000fe200000018ff */
[----:B-1----:R-:W-:-:S04]  /*64c0*/  FFMA.FTZ R3, R141, c[0x0][0x2d0], -R2 ;  /* 0x0000b4008d037a23 */ /* 0x002fc80000010802 */
[----:B------:R1:W-:Y:S03]  /*64d0*/  MUFU.EX2 R141, R3 ;  /* 0x00000003008d7308 */ /* 0x0003e60000000800 */
[----:B------:R-:W-:Y:S08]  /*64e0*/  HMMA.16816.F32 R84, R8, R28, R24 ;  /* 0x0000001c0854723c */ /* 0x000ff00000001818 */
[----:B--2---:R-:W-:Y:S01]  /*64f0*/  HMMA.16816.F32 R24, R12, R16, RZ ;  /* 0x000000100c18723c */ /* 0x004fe200000018ff */
[----:B-1----:R-:W-:-:S07]  /*6500*/  FFMA.FTZ R3, R140, c[0x0][0x2d0], -R2 ;  /* 0x0000b4008c037a23 */ /* 0x002fce0000010802 */
[----:B------:R-:W-:Y:S01]  /*6510*/  HMMA.16816.F32 R12, R12, R18, RZ ;  /* 0x000000120c0c723c */ /* 0x000fe200000018ff */
[----:B------:R-:W1:Y:S01]  /*6520*/  LDSM.16.MT88.4 R16, [R186+0x3800] ;  /* 0x00380000ba10783b */ /* 0x000e620000004200 */
[----:B------:R2:W3:Y:S06]  /*6530*/  MUFU.EX2 R140, R3 ;  /* 0x00000003008c7308 */ /* 0x0004ec0000000800 */
[----:B------:R-:W-:Y:S01]  /*6540*/  HMMA.16816.F32 R64, R8, R38, R20 ;  /* 0x000000260840723c */ /* 0x000fe20000001814 */
[----:B--2---:R-:W-:-:S04]  /*6550*/  FFMA.FTZ R3, R139, c[0x0][0x2d0], -R2 ;  /* 0x0000b4008b037a23 */ /* 0x004fc80000010802 */
[----:B------:R2:W-:Y:S02]  /*6560*/  MUFU.EX2 R197, R3 ;  /* 0x0000000300c57308 */ /* 0x0005e40000000800 */
[----:B--2---:R-:W-:Y:S01]  /*6570*/  FFMA.FTZ R3, R138, c[0x0][0x2d0], -R2 ;  /* 0x0000b4008a037a23 */ /* 0x004fe20000010802 */
[C---:B-1----:R-:W-:Y:S05]  /*6580*/  HMMA.16816.F32 R60, R8.reuse, R16, R24 ;  /* 0x00000010083c723c */ /* 0x042fea0000001818 */
[----:B------:R1:W2:Y:S03]  /*6590*/  MUFU.EX2 R139, R3 ;  /* 0x00000003008b7308 */ /* 0x0002a60000000800 */
[----:B------:R-:W-:Y:S01]  /*65a0*/  HMMA.16816.F32 R16, R8, R18, R12 ;  /* 0x000000120810723c */ /* 0x000fe2000000180c */
[----:B------:R-:W2:Y:S06]  /*65b0*/  LDSM.16.MT88.4 R12, [R183+0x1000] ;  /* 0x00100000b70c783b */ /* 0x000eac0000004200 */
[----:B------:R-:W-:-:S02]  /*65c0*/  F2FP.PACK_AB R8, R212, R198 ;  /* 0x000000c6d408723e */ /* 0x000fc400000000ff */
[----:B-----5:R-:W-:Y:S01]  /*65d0*/  F2FP.PACK_AB R10, R213, R214 ;  /* 0x000000d6d50a723e */ /* 0x020fe200000000ff */
[--C-:B-1----:R-:W-:Y:S01]  /*65e0*/  FFMA.FTZ R3, R131, c[0x0][0x2d0], -R0.reuse ;  /* 0x0000b40083037a23 */ /* 0x102fe20000010800 */
[----:B----4-:R-:W-:Y:S02]  /*65f0*/  F2FP.PACK_AB R9, R208, R207 ;  /* 0x000000cfd009723e */ /* 0x010fe400000000ff */
[----:B------:R-:W-:Y:S01]  /*6600*/  F2FP.PACK_AB R11, R209, R210 ;  /* 0x000000d2d10b723e */ /* 0x000fe200000000ff */
[----:B------:R1:W-:Y:S02]  /*6610*/  MUFU.EX2 R138, R3 ;  /* 0x00000003008a7308 */ /* 0x0003e40000000800 */
[----:B-1----:R-:W-:-:S04]  /*6620*/  FFMA.FTZ R3, R130, c[0x0][0x2d0], -R0 ;  /* 0x0000b40082037a23 */ /* 0x002fc80000010800 */
[C---:B--2---:R-:W-:Y:S02]  /*6630*/  HMMA.16816.F32 R56, R8.reuse, R12, R132 ;  /* 0x0000000c0838723c */ /* 0x044fe40000001884 */
[----:B------:R1:W2:Y:S06]  /*6640*/  MUFU.EX2 R135, R3 ;  /* 0x0000000300877308 */ /* 0x0002ac0000000800 */
[----:B------:R-:W-:Y:S01]  /*6650*/  HMMA.16816.F32 R36, R8, R14, R104 ;  /* 0x0000000e0824723c */ /* 0x000fe20000001868 */
[----:B------:R-:W4:Y:S01]  /*6660*/  LDSM.16.MT88.4 R12, [R185+0x1000] ;  /* 0x00100000b90c783b */ /* 0x000f220000004200 */
[----:B-1----:R-:W-:-:S04]  /*6670*/  FFMA.FTZ R3, R137, c[0x0][0x2d0], -R0 ;  /* 0x0000b40089037a23 */ /* 0x002fc80000010800 */
[----:B------:R1:W-:Y:S02]  /*6680*/  MUFU.EX2 R137, R3 ;  /* 0x0000000300897308 */ /* 0x0003e40000000800 */
[----:B-1----:R-:W-:-:S06]  /*6690*/  FFMA.FTZ R3, R136, c[0x0][0x2d0], -R0 ;  /* 0x0000b40088037a23 */ /* 0x002fcc0000010800 */
[----:B------:R1:W5:Y:S01]  /*66a0*/  MUFU.EX2 R136, R3 ;  /* 0x0000000300887308 */ /* 0x0003620000000800 */
[C---:B----4-:R-:W-:Y:S08]  /*66b0*/  HMMA.16816.F32 R52, R8.reuse, R12, R116 ;  /* 0x0000000c0834723c */ /* 0x050ff00000001874 */
[----:B------:R-:W-:Y:S01]  /*66c0*/  HMMA.16816.F32 R32, R8, R14, R96 ;  /* 0x0000000e0820723c */ /* 0x000fe20000001860 */
[----:B------:R-:W4:Y:S01]  /*66d0*/  LDSM.16.MT88.4 R12, [R184+0x1000] ;  /* 0x00100000b80c783b */ /* 0x000f220000004200 */
[----:B-1----:R-:W-:-:S04]  /*66e0*/  FFMA.FTZ R3, R177, c[0x0][0x2d0], -R2 ;  /* 0x0000b400b1037a23 */ /* 0x002fc80000010802 */
[----:B------:R1:W1:Y:S02]  /*66f0*/  MUFU.EX2 R132, R3 ;  /* 0x0000000300847308 */ /* 0x0002640000000800 */
[----:B-1----:R-:W-:-:S06]  /*6700*/  FFMA.FTZ R3, R176, c[0x0][0x2d0], -R2 ;  /* 0x0000b400b0037a23 */ /* 0x002fcc0000010802 */
[----:B------:R1:W1:Y:S01]  /*6710*/  MUFU.EX2 R70, R3 ;  /* 0x0000000300467308 */ /* 0x0002620000000800 */
[C---:B----4-:R-:W-:Y:S01]  /*6720*/  HMMA.16816.F32 R48, R8.reuse, R12, R112 ;  /* 0x0000000c0830723c */ /* 0x050fe20000001870 */
[--C-:B-1----:R-:W-:Y:S01]  /*6730*/  FFMA.FTZ R3, R151, c[0x0][0x2d0], -R2.reuse ;  /* 0x0000b40097037a23 */ /* 0x102fe20000010802 */
[----:B------:R-:W-:Y:S05]  /*6740*/  LDSM.16.MT88.4 R112, [R183+0x2800] ;  /* 0x00280000b770783b */ /* 0x000fea0000004200 */
[----:B------:R1:W-:Y:S01]  /*6750*/  MUFU.EX2 R134, R3 ;  /* 0x0000000300867308 */ /* 0x0003e20000000800 */
[----:B------:R-:W-:Y:S01]  /*6760*/  HMMA.16816.F32 R28, R8, R14, R44 ;  /* 0x0000000e081c723c */ /* 0x000fe2000000182c */
[----:B------:R-:W4:Y:S01]  /*6770*/  LDSM.16.MT88.4 R12, [R186+0x1000] ;  /* 0x00100000ba0c783b */ /* 0x000f220000004200 */
[----:B-1----:R-:W-:-:S05]  /*6780*/  FFMA.FTZ R3, R150, c[0x0][0x2d0], -R2 ;  /* 0x0000b40096037a23 */ /* 0x002fca0000010802 */
[----:B------:R1:W-:Y:S02]  /*6790*/  MUFU.EX2 R133, R3 ;  /* 0x0000000300857308 */ /* 0x0003e40000000800 */
[----:B-1----:R-:W-:Y:S01]  /*67a0*/  FFMA.FTZ R3, R147, c[0x0][0x2d0], -R0 ;  /* 0x0000b40093037a23 */ /* 0x002fe20000010800 */
[C---:B----4-:R-:W-:Y:S08]  /*67b0*/  HMMA.16816.F32 R44, R8.reuse, R12, R108 ;  /* 0x0000000c082c723c */ /* 0x050ff0000000186c */
        /* <DEDUP_REMOVED lines=15> */
[----:B------:R-:W-:Y:S02]  /*68b0*/  F2FP.PACK_AB R10, R139, R197 ;  /* 0x000000c58b0a723e */ /* 0x000fe400000000ff */
[----:B--2---:R-:W-:Y:S02]  /*68c0*/  F2FP.PACK_AB R9, R135, R138 ;  /* 0x0000008a8709723e */ /* 0x004fe400000000ff */
[----:B-----5:R-:W-:-:S07]  /*68d0*/  F2FP.PACK_AB R11, R136, R137 ;  /* 0x00000089880b723e */ /* 0x020fce00000000ff */
        /* <DEDUP_REMOVED lines=8> */
[----:B------:R-:W1:Y:S01]  /*6960*/  LDSM.16.MT88.4 R12, [R186+0x1800] ;  /* 0x00180000ba0c783b */ /* 0x000e620000004200 */
[----:B------:R2:W3:Y:S05]  /*6970*/  MUFU.EX2 R30, R3 ;  /* 0x00000003001e7308 */ /* 0x0004ea0000000800 */
[----:B------:R-:W-:-:S06]  /*6980*/  FFMA.FTZ R28, R142, c[0x0][0x2d0], -R0 ;  /* 0x0000b4008e1c7a23 */ /* 0x000fcc0000010800 */
[----:B------:R-:W-:Y:S01]  /*6990*/  MUFU.EX2 R28, R28 ;  /* 0x0000001c001c7308 */ /* 0x000fe20000000800 */
[----:B--2---:R-:W-:-:S07]  /*69a0*/  FFMA.FTZ R3, R146, c[0x0][0x2d0], -R0 ;  /* 0x0000b40092037a23 */ /* 0x004fce0000010800 */
[----:B------:R2:W4:Y:S02]  /*69b0*/  MUFU.EX2 R29, R3 ;  /* 0x00000003001d7308 */ /* 0x0005240000000800 */
[----:B--2---:R-:W-:Y:S01]  /*69c0*/  FFMA.FTZ R3, R145, c[0x0][0x2d0], -R0 ;  /* 0x0000b40091037a23 */ /* 0x004fe20000010800 */
[C---:B-1----:R-:W-:Y:S05]  /*69d0*/  HMMA.16816.F32 R96, R8.reuse, R12, R44 ;  /* 0x0000000c0860723c */ /* 0x042fea000000182c */
[----:B------:R1:W2:Y:S03]  /*69e0*/  MUFU.EX2 R69, R3 ;  /* 0x0000000300457308 */ /* 0x0002a60000000800 */
[----:B------:R-:W-:Y:S01]  /*69f0*/  HMMA.16816.F32 R88, R8, R14, R24 ;  /* 0x0000000e0858723c */ /* 0x000fe20000001818 */
[----:B------:R-:W5:Y:S06]  /*6a00*/  LDSM.16.MT88.4 R12, [R183+0x4800] ;  /* 0x00480000b70c783b */ /* 0x000f6c0000004200 */
[----:B------:R-:W-:-:S02]  /*6a10*/  FFMA.FTZ R26, R194, c[0x0][0x2d0], -R2 ;  /* 0x0000b400c21a7a23 */ /* 0x000fc40000010802 */
[----:B-1----:R-:W-:Y:S02]  /*6a20*/  FFMA.FTZ R3, R148, c[0x0][0x2d0], -R0 ;  /* 0x0000b40094037a23 */ /* 0x002fe40000010800 */
[--C-:B------:R-:W-:Y:S02]  /*6a30*/  FFMA.FTZ R25, R193, c[0x0][0x2d0], -R2.reuse ;  /* 0x0000b400c1197a23 */ /* 0x100fe40000010802 */
[----:B------:R1:W-:Y:S01]  /*6a40*/  MUFU.EX2 R31, R3 ;  /* 0x00000003001f7308 */ /* 0x0003e20000000800 */
[----:B------:R-:W-:Y:S02]  /*6a50*/  FFMA.FTZ R24, R179, c[0x0][0x2d0], -R2 ;  /* 0x0000b400b3187a23 */ /* 0x000fe40000010802 */
[----:B------:R-:W-:Y:S02]  /*6a60*/  FADD.FTZ R2, R205, R4 ;  /* 0x00000004cd027221 */ /* 0x000fe40000010000 */
[--C-:B------:R-:W-:Y:S02]  /*6a70*/  FFMA.FTZ R4, R144, c[0x0][0x2d0], -R0.reuse ;  /* 0x0000b40090047a23 */ /* 0x100fe40000010800 */
[----:B------:R-:W-:Y:S01]  /*6a80*/  FFMA.FTZ R27, R143, c[0x0][0x2d0], -R0 ;  /* 0x0000b4008f1b7a23 */ /* 0x000fe20000010800 */
[----:B------:R-:W2:Y:S01]  /*6a90*/  MUFU.EX2 R26, R26 ;  /* 0x0000001a001a7308 */ /* 0x000ea20000000800 */
[----:B-1----:R-:W-:-:S07]  /*6aa0*/  FADD.FTZ R3, R201, R6 ;  /* 0x00000006c9037221 */ /* 0x002fce0000010000 */
[----:B------:R-:W1:Y:S01]  /*6ab0*/  MUFU.EX2 R25, R25 ;  /* 0x0000001900197308 */ /* 0x000e620000000800 */
[----:B------:R-:W-:Y:S02]  /*6ac0*/  FFMA.FTZ R6, R149, c[0x0][0x2d0], -R0 ;  /* 0x0000b40095067a23 */ /* 0x000fe40000010800 */
[----:B------:R-:W-:Y:S02]  /*6ad0*/  FADD.FTZ R0, R206, R2 ;  /* 0x00000002ce007221 */ /* 0x000fe40000010000 */
[----:B------:R-:W-:Y:S02]  /*6ae0*/  FADD.FTZ R2, R203, R3 ;  /* 0x00000003cb027221 */ /* 0x000fe40000010000 */
[----:B------:R-:W-:Y:S01]  /*6af0*/  FADD.FTZ R0, R222, R0 ;  /* 0x00000000de007221 */ /* 0x000fe20000010000 */
[----:B------:R-:W-:Y:S01]  /*6b00*/  MUFU.EX2 R24, R24 ;  /* 0x0000001800187308 */ /* 0x000fe20000000800 */
[----:B------:R-:W-:Y:S01]  /*6b10*/  FADD.FTZ R2, R216, R2 ;  /* 0x00000002d8027221 */ /* 0x000fe20000010000 */
[----:B-----5:R-:W-:Y:S01]  /*6b20*/  HMMA.16816.F32 R80, R8, R12, R40 ;  /* 0x0000000c0850723c */ /* 0x020fe20000001828 */
[----:B------:R-:W-:-:S02]  /*6b30*/  FADD.FTZ R0, R223, R0 ;  /* 0x00000000df007221 */ /* 0x000fc40000010000 */
[----:B------:R-:W-:Y:S02]  /*6b40*/  FADD.FTZ R2, R218, R2 ;  /* 0x00000002da027221 */ /* 0x000fe40000010000 */
[----:B------:R-:W-:Y:S01]  /*6b50*/  FADD.FTZ R0, R220, R0 ;  /* 0x00000000dc007221 */ /* 0x000fe20000010000 */
[----:B------:R-:W5:Y:S01]  /*6b60*/  MUFU.EX2 R6, R6 ;  /* 0x0000000600067308 */ /* 0x000f620000000800 */
[----:B------:R-:W-:Y:S01]  /*6b70*/  FADD.FTZ R2, R217, R2 ;  /* 0x00000002d9027221 */ /* 0x000fe20000010000 */
[----:B------:R-:W-:Y:S01]  /*6b80*/  HMMA.16816.F32 R36, R8, R14, R20 ;  /* 0x0000000e0824723c */ /* 0x000fe20000001814 */
[----:B------:R-:W1:Y:S01]  /*6b90*/  LDSM.16.MT88.4 R12, [R185+0x4800] ;  /* 0x00480000b90c783b */ /* 0x000e620000004200 */
[----:B------:R-:W-:Y:S02]  /*6ba0*/  FADD.FTZ R3, R198, R0 ;  /* 0x00000000c6037221 */ /* 0x000fe40000010000 */
[----:B------:R-:W-:Y:S01]  /*6bb0*/  FADD.FTZ R0, R215, R2 ;  /* 0x00000002d7007221 */ /* 0x000fe20000010000 */
[----:B------:R-:W-:Y:S01]  /*6bc0*/  LDSM.16.MT88.4 R20, [R184+0x2000] ;  /* 0x00200000b814783b */ /* 0x000fe20000004200 */
[----:B------:R5:W1:Y:S01]  /*6bd0*/  MUFU.EX2 R7, R4 ;  /* 0x0000000400077308 */ /* 0x000a620000000800 */
[----:B------:R-:W-:-:S02]  /*6be0*/  FADD.FTZ R2, R212, R3 ;  /* 0x00000003d4027221 */ /* 0x000fc40000010000 */
[----:B------:R-:W-:Y:S02]  /*6bf0*/  FADD.FTZ R0, R207, R0 ;  /* 0x00000000cf007221 */ /* 0x000fe40000010000 */
[----:B------:R-:W-:Y:S02]  /*6c00*/  FADD.FTZ R2, R214, R2 ;  /* 0x00000002d6027221 */ /* 0x000fe40000010000 */
[----:B------:R-:W-:Y:S01]  /*6c10*/  FADD.FTZ R0, R208, R0 ;  /* 0x00000000d0007221 */ /* 0x000fe20000010000 */
[----:B------:R-:W1:Y:S01]  /*6c20*/  MUFU.EX2 R27, R27 ;  /* 0x0000001b001b7308 */ /* 0x000e620000000800 */
        /* <DEDUP_REMOVED lines=12> */
[----:B------:R-:W-:Y:S01]  /*6cf0*/  FADD.FTZ R2, R70, R2 ;  /* 0x0000000246027221 */ /* 0x000fe20000010000 */
[----:B-1----:R-:W-:Y:S01]  /*6d00*/  HMMA.16816.F32 R128, R8, R12, R84 ;  /* 0x0000000c0880723c */ /* 0x002fe20000001854 */
[----:B---3--:R-:W-:Y:S02]  /*6d10*/  FADD.FTZ R0, R30, R0 ;  /* 0x000000001e007221 */ /* 0x008fe40000010000 */
[----:B------:R-:W-:-:S02]  /*6d20*/  FADD.FTZ R2, R134, R2 ;  /* 0x0000000286027221 */ /* 0x000fc40000010000 */
[----:B----4-:R-:W-:Y:S02]  /*6d30*/  FADD.FTZ R0, R29, R0 ;  /* 0x000000001d007221 */ /* 0x010fe40000010000 */
[----:B------:R-:W-:Y:S01]  /*6d40*/  FADD.FTZ R2, R133, R2 ;  /* 0x0000000285027221 */ /* 0x000fe20000010000 */
[----:B------:R-:W-:Y:S01]  /*6d50*/  HMMA.16816.F32 R72, R8, R14, R72 ;  /* 0x0000000e0848723c */ /* 0x000fe20000001848 */
[----:B------:R-:W1:Y:S01]  /*6d60*/  LDSM.16.MT88.4 R12, [R184+0x4800] ;  /* 0x00480000b80c783b */ /* 0x000e620000004200 */
[----:B--2---:R-:W-:Y:S02]  /*6d70*/  FADD.FTZ R0, R69, R0 ;  /* 0x0000000045007221 */ /* 0x004fe40000010000 */
[----:B------:R-:W-:Y:S02]  /*6d80*/  FADD.FTZ R2, R26, R2 ;  /* 0x000000021a027221 */ /* 0x000fe40000010000 */
[----:B------:R-:W-:Y:S02]  /*6d90*/  FADD.FTZ R0, R31, R0 ;  /* 0x000000001f007221 */ /* 0x000fe40000010000 */
[----:B------:R-:W-:-:S02]  /*6da0*/  FADD.FTZ R3, R25, R2 ;  /* 0x0000000219037221 */ /* 0x000fc40000010000 */
[----:B-----5:R-:W-:Y:S01]  /*6db0*/  FADD.FTZ R4, R6, R0 ;  /* 0x0000000006047221 */ /* 0x020fe20000010000 */
[----:B------:R-:W-:Y:S01]  /*6dc0*/  MOV R0, R244 ;  /* 0x000000f400007202 */ /* 0x000fe20000000f00 */
[----:B------:R-:W-:Y:S02]  /*6dd0*/  FADD.FTZ R3, R24, R3 ;  /* 0x0000000318037221 */ /* 0x000fe40000010000 */
[----:B------:R-:W-:-:S04]  /*6de0*/  FADD.FTZ R2, R7, R4 ;  /* 0x0000000407027221 */ /* 0x000fc80000010000 */
[----:B------:R-:W-:-:S04]  /*6df0*/  FADD.FTZ R2, R27, R2 ;  /* 0x000000021b027221 */ /* 0x000fc80000010000 */
[----:B------:R-:W-:Y:S01]  /*6e00*/  FADD.FTZ R228, R28, R2 ;  /* 0x000000021ce47221 */ /* 0x000fe20000010000 */
[C---:B-1----:R-:W-:Y:S08]  /*6e10*/  HMMA.16816.F32 R48, R8.reuse, R12, R76 ;  /* 0x0000000c0830723c */ /* 0x042ff0000000184c */
[----:B------:R-:W-:Y:S01]  /*6e20*/  HMMA.16816.F32 R44, R8, R14, R64 ;  /* 0x0000000e082c723c */ /* 0x000fe20000001840 */
[----:B------:R-:W1:Y:S06]  /*6e30*/  LDSM.16.MT88.4 R12, [R186+0x4800] ;  /* 0x00480000ba0c783b */ /* 0x000e6c0000004200 */
[----:B------:R-:W-:-:S02]  /*6e40*/  F2FP.PACK_AB R64, R25, R26 ;  /* 0x0000001a1940723e */ /* 0x000fc400000000ff */
[C---:B------:R-:W-:Y:S01]  /*6e50*/  F2FP.PACK_AB R66, R227.reuse, R24 ;  /* 0x00000018e342723e */ /* 0x040fe200000000ff */
[----:B------:R-:W-:Y:S01]  /*6e60*/  FADD.FTZ R227, R227, R3 ;  /* 0x00000003e3e37221 */ /* 0x000fe20000010000 */
[----:B------:R-:W-:Y:S01]  /*6e70*/  F2FP.PACK_AB R65, R7, R6 ;  /* 0x000000060741723e */ /* 0x000fe200000000ff */
[----:B------:R-:W-:Y:S01]  /*6e80*/  @P1 IMAD.HI.U32 R6, R244, c[0x0][0x2c8], RZ ;  /* 0x0000b200f4061a27 */ /* 0x000fe200078e00ff */
[----:B------:R-:W-:-:S04]  /*6e90*/  F2FP.PACK_AB R67, R28, R27 ;  /* 0x0000001b1c43723e */ /* 0x000fc800000000ff */
[----:B------:R-:W-:Y:S02]  /*6ea0*/  @P1 SHF.R.U32.HI R0, RZ, c[0x0][0x2cc], R6 ;  /* 0x0000b300ff001a19 */ /* 0x000fe40000011606 */
[----:B------:R-:W-:Y:S02]  /*6eb0*/  ISETP.GE.AND P1, PT, R225, 0x1, PT ;  /* 0x00000001e100780c */ /* 0x000fe40003f26270 */
[----:B------:R-:W-:-:S04]  /*6ec0*/  IADD3 R0, R224, R0, RZ ;  /* 0x00000000e0007210 */ /* 0x000fc80007ffe0ff */
[----:B------:R-:W-:Y:S01]  /*6ed0*/  IADD3 R3, R0, c[0x0][0x328], RZ ;  /* 0x0000ca0000037a10 */ /* 0x000fe20007ffe0ff */
[C---:B-1----:R-:W-:Y:S08]  /*6ee0*/  HMMA.16816.F32 R40, R8.reuse, R12, R60 ;  /* 0x0000000c0828723c */ /* 0x042ff0000000183c */
[----:B------:R-:W-:Y:S01]  /*6ef0*/  HMMA.16816.F32 R32, R8, R14, R16 ;  /* 0x0000000e0820723c */ /* 0x000fe20000001810 */
[----:B------:R-:W1:Y:S04]  /*6f00*/  LDSM.16.MT88.4 R16, [R183+0x2000] ;  /* 0x00200000b710783b */ /* 0x000e680000004200 */
[----:B------:R-:W2:Y:S02]  /*6f10*/  LDSM.16.MT88.4 R12, [R185+0x2000] ;  /* 0x00200000b90c783b */ /* 0x000ea40000004200 */
[----:B------:R-:W-:-:S02]  /*6f20*/  F2FP.PACK_AB R8, R70, R132 ;  /* 0x000000844608723e */ /* 0x000fc400000000ff */
[----:B------:R-:W-:Y:S02]  /*6f30*/  F2FP.PACK_AB R10, R133, R134 ;  /* 0x00000086850a723e */ /* 0x000fe400000000ff */
[----:B------:R-:W-:Y:S02]  /*6f40*/  F2FP.PACK_AB R9, R29, R30 ;  /* 0x0000001e1d09723e */ /* 0x000fe400000000ff */
[----:B------:R-:W-:-:S07]  /*6f50*/  F2FP.PACK_AB R11, R31, R69 ;  /* 0x000000451f0b723e */ /* 0x000fce00000000ff */
[C---:B------:R-:W-:Y:S08]  /*6f60*/  HMMA.16816.F32 R100, R8.reuse, R20, R100 ;  /* 0x000000140864723c */ /* 0x040ff00000001864 */
[C---:B------:R-:W-:Y:S01]  /*6f70*/  HMMA.16816.F32 R60, R8.reuse, R22, R104 ;  /* 0x00000016083c723c */ /* 0x040fe20000001868 */
[----:B------:R-:W3:Y:S04]  /*6f80*/  LDSM.16.MT88.4 R20, [R185+0x5000] ;  /* 0x00500000b914783b */ /* 0x000ee80000004200 */
[----:B------:R-:W4:Y:S03]  /*6f90*/  LDSM.16.MT88.4 R104, [R185+0x2800] ;  /* 0x00280000b968783b */ /* 0x000f260000004200 */
[C---:B-1----:R-:W-:Y:S08]  /*6fa0*/  HMMA.16816.F32 R116, R8.reuse, R16, R116 ;  /* 0x000000100874723c */ /* 0x042ff00000001874 */
[C---:B------:R-:W-:Y:S01]  /*6fb0*/  HMMA.16816.F32 R52, R8.reuse, R18, R92 ;  /* 0x000000120834723c */ /* 0x040fe2000000185c */
[----:B------:R-:W1:Y:S07]  /*6fc0*/  LDSM.16.MT88.4 R16, [R186+0x2000] ;  /* 0x00200000ba10783b */ /* 0x000e6e0000004200 */
[C---:B--2---:R-:W-:Y:S08]  /*6fd0*/  HMMA.16816.F32 R108, R8.reuse, R12, R108 ;  /* 0x0000000c086c723c */ /* 0x044ff0000000186c */
[C---:B------:R-:W-:Y:S01]  /*6fe0*/  HMMA.16816.F32 R56, R8.reuse, R14, R56 ;  /* 0x0000000e0838723c */ /* 0x040fe20000001838 */
[----:B------:R-:W2:Y:S07]  /*6ff0*/  LDSM.16.MT88.4 R12, [R183+0x5000] ;  /* 0x00500000b70c783b */ /* 0x000eae0000004200 */
[----:B---3--:R-:W-:Y:S08]  /*7000*/  HMMA.16816.F32 R128, R8, R20, R128 ;  /* 0x000000140880723c */ /* 0x008ff00000001880 */
[----:B----4-:R-:W-:Y:S08]  /*7010*/  HMMA.16816.F32 R108, R64, R104, R108 ;  /* 0x00000068406c723c */ /* 0x010ff0000000186c */
[C---:B------:R-:W-:Y:S01]  /*7020*/  HMMA.16816.F32 R20, R8.reuse, R22, R72 ;  /* 0x000000160814723c */ /* 0x040fe20000001848 */
[----:B------:R-:W-:Y:S07]  /*7030*/  LDSM.16.MT88.4 R72, [R185+0x5800] ;  /* 0x00580000b948783b */ /* 0x000fee0000004200 */
[C---:B-1----:R-:W-:Y:S01]  /*7040*/  HMMA.16816.F32 R92, R8.reuse, R16, R96 ;  /* 0x00000010085c723c */ /* 0x042fe20000001860 */
[----:B------:R-:W-:Y:S07]  /*7050*/  LDSM.16.MT88.4 R96, [R184+0x2800] ;  /* 0x00280000b860783b */ /* 0x000fee0000004200 */
[C---:B------:R-:W-:Y:S01]  /*7060*/  HMMA.16816.F32 R76, R8.reuse, R18, R88 ;  /* 0x00000012084c723c */ /* 0x040fe20000001858 */
[----:B------:R-:W1:Y:S04]  /*7070*/  LDSM.16.MT88.4 R16, [R184+0x5000] ;  /* 0x00500000b810783b */ /* 0x000e680000004200 */
[----:B------:R-:W-:Y:S03]  /*7080*/  LDSM.16.MT88.4 R88, [R186+0x2800] ;  /* 0x00280000ba58783b */ /* 0x000fe60000004200 */
[C---:B--2---:R-:W-:Y:S01]  /*7090*/  HMMA.16816.F32 R84, R8.reuse, R12, R80 ;  /* 0x0000000c0854723c */ /* 0x044fe20000001850 */
[----:B------:R-:W-:Y:S07]  /*70a0*/  LDSM.16.MT88.4 R80, [R183+0x5800] ;  /* 0x00580000b750783b */ /* 0x000fee0000004200 */
[----:B------:R-:W-:Y:S01]  /*70b0*/  HMMA.16816.F32 R36, R8, R14, R36 ;  /* 0x0000000e0824723c */ /* 0x000fe20000001824 */
[----:B------:R-:W2:Y:S07]  /*70c0*/  LDSM.16.MT88.4 R12, [R186+0x5000] ;  /* 0x00500000ba0c783b */ /* 0x000eae0000004200 */
[C---:B------:R-:W-:Y:S01]  /*70d0*/  HMMA.16816.F32 R104, R64.reuse, R106, R56 ;  /* 0x0000006a4068723c */ /* 0x040fe20000001838 */
[----:B------:R-:W3:Y:S07]  /*70e0*/  LDSM.16.MT88.4 R56, [R184+0x5800] ;  /* 0x00580000b838783b */ /* 0x000eee0000004200 */
[C---:B------:R-:W-:Y:S08]  /*70f0*/  HMMA.16816.F32 R116, R64.reuse, R112, R116 ;  /* 0x000000704074723c */ /* 0x040ff00000001874 */
[----:B------:R-:W-:Y:S08]  /*7100*/  HMMA.16816.F32 R112, R64, R114, R52 ;  /* 0x000000724070723c */ /* 0x000ff00000001834 */
[C---:B-1----:R-:W-:Y:S08]  /*7110*/  HMMA.16816.F32 R48, R8.reuse, R16, R48 ;  /* 0x000000100830723c */ /* 0x042ff00000001830 */
[C---:B------:R-:W-:Y:S08]  /*7120*/  HMMA.16816.F32 R44, R8.reuse, R18, R44 ;  /* 0x00000012082c723c */ /* 0x040ff0000000182c */
[C---:B--2---:R-:W-:Y:S08]  /*7130*/  HMMA.16816.F32 R40, R8.reuse, R12, R40 ;  /* 0x0000000c0828723c */ /* 0x044ff00000001828 */
[----:B------:R-:W-:Y:S01]  /*7140*/  HMMA.16816.F32 R32, R8, R14, R32 ;  /* 0x0000000e0820723c */ /* 0x000fe20000001820 */
[----:B------:R-:W1:Y:S07]  /*7150*/  LDSM.16.MT88.4 R8, [R186+0x5800] ;  /* 0x00580000ba08783b */ /* 0x000e6e0000004200 */
[C---:B------:R-:W-:Y:S08]  /*7160*/  HMMA.16816.F32 R92, R64.reuse, R88, R92 ;  /* 0x00000058405c723c */ /* 0x040ff0000000185c */
[C---:B------:R-:W-:Y:S08]  /*7170*/  HMMA.16816.F32 R100, R64.reuse, R96, R100 ;  /* 0x000000604064723c */ /* 0x040ff00000001864 */
[C---:B------:R-:W-:Y:S08]  /*7180*/  HMMA.16816.F32 R88, R64.reuse, R90, R76 ;  /* 0x0000005a4058723c */ /* 0x040ff0000000184c */
[C---:B------:R-:W-:Y:S08]  /*7190*/  HMMA.16816.F32 R96, R64.reuse, R98, R60 ;  /* 0x000000624060723c */ /* 0x040ff0000000183c */
[C---:B------:R-:W-:Y:S08]  /*71a0*/  HMMA.16816.F32 R84, R64.reuse, R80, R84 ;  /* 0x000000504054723c */ /* 0x040ff00000001854 */
[C---:B------:R-:W-:Y:S08]  /*71b0*/  HMMA.16816.F32 R76, R64.reuse, R72, R128 ;  /* 0x00000048404c723c */ /* 0x040ff00000001880 */
[C---:B---3--:R-:W-:Y:S08]  /*71c0*/  HMMA.16816.F32 R52, R64.reuse, R56, R48 ;  /* 0x000000384034723c */ /* 0x048ff00000001830 */
[C---:B------:R-:W-:Y:S08]  /*71d0*/  HMMA.16816.F32 R80, R64.reuse, R82, R36 ;  /* 0x000000524050723c */ /* 0x040ff00000001824 */
[C---:B------:R-:W-:Y:S08]  /*71e0*/  HMMA.16816.F32 R72, R64.reuse, R74, R20 ;  /* 0x0000004a4048723c */ /* 0x040ff00000001814 */
[C---:B------:R-:W-:Y:S08]  /*71f0*/  HMMA.16816.F32 R56, R64.reuse, R58, R44 ;  /* 0x0000003a4038723c */ /* 0x040ff0000000182c */
[C---:B-1----:R-:W-:Y:S08]  /*7200*/  HMMA.16816.F32 R60, R64.reuse, R8, R40 ;  /* 0x00000008403c723c */ /* 0x042ff00000001828 */
[----:B------:R-:W-:Y:S01]  /*7210*/  HMMA.16816.F32 R64, R64, R10, R32 ;  /* 0x0000000a4040723c */ /* 0x000fe20000001820 */
[----:B------:R-:W-:Y:S07]  /*7220*/  @!P1 BRA `(.L_x_709) ;  /* 0x0000013000009947 */ /* 0x000fee0003800000 */
[C---:B------:R-:W-:Y:S01]  /*7230*/  ISETP.GT.AND P0, PT, R0.reuse, RZ, PT ;  /* 0x000000ff0000720c */ /* 0x040fe20003f04270 */
[----:B------:R-:W-:Y:S01]  /*7240*/  BSSY B0, `(.L_x_710) ;  /* 0x000000e000007945 */ /* 0x000fe20003800000 */
[----:B------:R-:W-:-:S11]  /*7250*/  IADD3 R2, R0, -0x1, RZ ;  /* 0xffffffff00027810 */ /* 0x000fd60007ffe0ff */
[----:B------:R-:W-:Y:S05]  /*7260*/  @P0 BRA `(.L_x_711) ;  /* 0x0000007000000947 */ /* 0x000fea0003800000 */
[----:B------:R-:W-:Y:S02]  /*7270*/  IMAD.MOV.U32 R2, RZ, RZ, 0x1 ;  /* 0x00000001ff027424 */ /* 0x000fe400078e00ff */
[----:B------:R-:W-:-:S03]  /*7280*/  IMAD.MOV R0, RZ, RZ, -R0 ;  /* 0x000000ffff007224 */ /* 0x000fc600078e0a00 */
[----:B------:R-:W-:-:S13]  /*7290*/  ISETP.NE.AND P0, PT, R2, c[0x0][0x32c], PT ;  /* 0x0000cb0002007a0c */ /* 0x000fda0003f05270 */
[----:B------:R-:W-:-:S05]  /*72a0*/  @P0 IMAD.HI.U32 R2, R0, c[0x0][0x330], RZ ;  /* 0x0000cc0000020a27 */ /* 0x000fca00078e00ff */
[----:B------:R-:W-:-:S04]  /*72b0*/  @P0 SHF.R.U32.HI R0, RZ, c[0x0][0x334], R2 ;  /* 0x0000cd00ff000a19 */ /* 0x000fc80000011602 */
[----:B------:R-:W-:Y:S01]  /*72c0*/  LOP3.LUT R2, RZ, R0, RZ, 0x33, !PT ;  /* 0x00000000ff027212 */ /* 0x000fe200078e33ff */
[----:B------:R-:W-:Y:S05]  /*72d0*/  BRA `(.L_x_712) ;  /* 0x0000004000007947 */ /* 0x000fea0003800000 */
.L_x_711:
[----:B------:R-:W-:-:S04]  /*72e0*/  MOV R0, 0x1 ;  /* 0x0000000100007802 */ /* 0x000fc80000000f00 */
[----:B------:R-:W-:-:S13]  /*72f0*/  ISETP.NE.AND P0, PT, R0, c[0x0][0x32c], PT ;  /* 0x0000cb0000007a0c */ /* 0x000fda0003f05270 */
[----:B------:R-:W-:-:S05]  /*7300*/  @P0 IMAD.HI.U32 R0, R2, c[0x0][0x330], RZ ;  /* 0x0000cc0002000a27 */ /* 0x000fca00078e00ff */
[----:B------:R-:W-:Y:S02]  /*7310*/  @P0 SHF.R.U32.HI R2, RZ, c[0x0][0x334], R0 ;  /* 0x0000cd00ff020a19 */ /* 0x000fe40000011600 */
.L_x_712:
[----:B------:R-:W-:Y:S05]  /*7320*/  BSYNC B0 ;  /* 0x0000000000007941 */ /* 0x000fea0003800000 */
.L_x_710:
[----:B------:R-:W-:-:S05]  /*7330*/  MOV R0, c[0x0][0x32c] ;  /* 0x0000cb0000007a02 */ /* 0x000fca0000000f00 */
[----:B------:R-:W-:-:S05]  /*7340*/  IMAD R2, R2, R0, c[0x0][0x32c] ;  /* 0x0000cb0002027624 */ /* 0x000fca00078e0200 */
[----:B------:R-:W-:-:S05]  /*7350*/  IMNMX R3, R3, R2, PT ;  /* 0x0000000203037217 */ /* 0x000fca0003800200 */
.L_x_709:
[----:B------:R-:W-:-:S05]  /*7360*/  IMAD.HI R3, R3, 0x2aaaaaab, RZ ;  /* 0x2aaaaaab03037827 */ /* 0x000fca00078e02ff */
[----:B------:R-:W-:-:S04]  /*7370*/  SHF.R.U32.HI R0, RZ, 0x1f, R3 ;  /* 0x0000001fff007819 */ /* 0x000fc80000011603 */
[----:B------:R-:W-:-:S04]  /*7380*/  LEA.HI.SX32 R3, R3, R0, 0x1c ;  /* 0x0000000003037211 */ /* 0x000fc800078fe2ff */
[----:B------:R-:W-:-:S04]  /*7390*/  IMNMX R226, R230, R3, !PT ;  /* 0x00000003e6e27217 */ /* 0x000fc80007800200 */
[----:B------:R-:W-:-:S13]  /*73a0*/  ISETP.GE.AND P0, PT, R199, R226, PT ;  /* 0x000000e2c700720c */ /* 0x000fda0003f06270 */
[----:B------:R-:W-:Y:S05]  /*73b0*/  @!P0 BRA `(.L_x_713) ;  /* 0x000047e000008947 */ /* 0x000fea0003800000 */
[----:B------:R-:W-:Y:S02]  /*73c0*/  MOV R70, R5 ;  /* 0x0000000500467202 */ /* 0x000fe40000000f00 */
[----:B------:R-:W-:Y:S02]  /*73d0*/  MOV R69, R68 ;  /* 0x0000004400457202 */ /* 0x000fe40000000f00 */
.L_x_734:
[----:B------:R-:W-:Y:S04]  /*73e0*/  DEPBAR.LE SB0, 0x0 ;  /* 0x000080000000791a */ /* 0x000fe80000000000 */
[----:B------:R-:W-:Y:S01]  /*73f0*/  WARPSYNC 0xffffffff ;  /* 0xffffffff00007948 */ /* 0x000fe20003800000 */
[----:B------:R-:W-:Y:S01]  /*7400*/  BAR.SYNC.DEFER_BLOCKING 0x0 ;  /* 0x0000000000007b1d */ /* 0x000fe20000010000 */
[----:B------:R-:W-:Y:S05]  /*7410*/  ISETP.GT.AND P0, PT, R230, R199, PT ;  /* 0x000000c7e600720c */ /* 0x000fea0003f04270 */
[----:B------:R1:W2:Y:S01]  /*7420*/  LDSM.16.M88.4 R8, [R180] ;  /* 0x00000000b408783b */ /* 0x0002a20000000200 */
[----:B------:R-:W-:Y:S03]  /*7430*/  BSSY B0, `(.L_x_714) ;  /* 0x000004a000007945 */ /* 0x000fe60003800000 */
[----:B------:R1:W3:Y:S04]  /*7440*/  LDSM.16.M88.4 R16, [R180+0x800] ;  /* 0x00080000b410783b */ /* 0x0002e80000000200 */
[----:B------:R1:W4:Y:S04]  /*7450*/  LDSM.16.M88.4 R24, [R180+0x1000] ;  /* 0x00100000b418783b */ /* 0x0003280000000200 */
        /* <DEDUP_REMOVED lines=8> */
[----:B------:R1:W1:Y:S01]  /*74e0*/  LDSM.16.M88.4 R148, [R71+0x2800] ;  /* 0x002800004794783b */ /* 0x0002620000000200 */
[----:B------:R-:W-:-:S05]  /*74f0*/  @P0 BRA `(.L_x_715) ;  /* 0x000003d000000947 */ /* 0x000fca0003800000 */
[----:B--23--:R-:W-:Y:S01]  /*7500*/  IMAD.WIDE.U32 R2, R211, c[0x0][0x208], RZ ;  /* 0x00008200d3027a25 */ /* 0x00cfe200078e00ff */
[----:B------:R-:W-:Y:S02]  /*7510*/  SHF.R.S32.HI R0, RZ, 0x1f, R211 ;  /* 0x0000001fff007819 */ /* 0x000fe400000114d3 */
[----:B------:R-:W-:Y:S01]  /*7520*/  SHF.R.S32.HI R4, RZ, 0x1f, R204 ;  /* 0x0000001fff047819 */ /* 0x000fe200000114cc */
[C---:B------:R-:W-:Y:S01]  /*7530*/  IMAD.SHL.U32 R15, R221.reuse, 0x2, RZ ;  /* 0x00000002dd0f7824 */ /* 0x040fe200078e00ff */
[----:B------:R-:W-:Y:S01]  /*7540*/  SHF.R.S32.HI R6, RZ, 0x1f, R221 ;  /* 0x0000001fff067819 */ /* 0x000fe200000114dd */
[----:B------:R-:W-:Y:S01]  /*7550*/  IMAD R0, R0, c[0x0][0x208], RZ ;  /* 0x0000820000007a24 */ /* 0x000fe200078e02ff */
[----:B------:R-:W-:Y:S01]  /*7560*/  SHF.R.S32.HI R5, RZ, 0x1f, R219 ;  /* 0x0000001fff057819 */ /* 0x000fe200000114db */
[----:B------:R-:W-:Y:S01]  /*7570*/  IMAD R4, R4, c[0x0][0x218], RZ ;  /* 0x0000860004047a24 */ /* 0x000fe200078e02ff */
[----:B------:R-:W-:Y:S01]  /*7580*/  SHF.L.U64.HI R6, R221, 0x1, R6 ;  /* 0x00000001dd067819 */ /* 0x000fe20000010206 */
[----:B------:R-:W-:Y:S01]  /*7590*/  IMAD R0, R211, c[0x0][0x20c], R0 ;  /* 0x00008300d3007a24 */ /* 0x000fe200078e0200 */
[----:B------:R-:W-:Y:S01]  /*75a0*/  SHF.L.U64.HI R5, R219, 0x1, R5 ;  /* 0x00000001db057819 */ /* 0x000fe20000010205 */
[C---:B------:R-:W-:Y:S02]  /*75b0*/  IMAD R4, R204.reuse, c[0x0][0x21c], R4 ;  /* 0x00008700cc047a24 */ /* 0x040fe400078e0204 */
[----:B------:R-:W-:Y:S02]  /*75c0*/  IMAD.IADD R3, R3, 0x1, R0 ;  /* 0x0000000103037824 */ /* 0x000fe400078e0200 */
[----:B------:R-:W-:Y:S02]  /*75d0*/  IMAD.SHL.U32 R14, R219, 0x2, RZ ;  /* 0x00000002db0e7824 */ /* 0x000fe400078e00ff */
[----:B------:R-:W-:Y:S05]  /*75e0*/  IMAD.WIDE.U32 R2, R204, c[0x0][0x218], R2 ;  /* 0x00008600cc027a25 */ /* 0x000fea00078e0002 */
[----:B------:R-:W-:Y:S04]  /*75f0*/  IADD3 R0, P0, R240, R2, RZ ;  /* 0x00000002f0007210 */ /* 0x000fe80007f1e0ff */
[----:B------:R-:W-:Y:S02]  /*7600*/  IADD3.X R2, R243, R3, R4, P0, !PT ;  /* 0x00000003f3027210 */ /* 0x000fe400007fe404 */
[C---:B------:R-:W-:Y:S04]  /*7610*/  LEA R4, P0, R0.reuse, c[0x0][0x1f8], 0x1 ;  /* 0x00007e0000047a11 */ /* 0x040fe800078008ff */
[----:B------:R-:W-:Y:S01]  /*7620*/  LEA.HI.X R0, R0, c[0x0][0x1fc], R2, 0x1, P0 ;  /* 0x00007f0000007a11 */ /* 0x000fe200000f0c02 */
[----:B------:R-:W-:-:S06]  /*7630*/  BRA.DIV ~URZ, `(.L_x_716) ;  /* 0x000112727f007947 */ /* 0x000fcc000b800000 */
[----:B------:R2:W3:Y:S02]  /*7640*/  SHFL.IDX PT, R7, R0, RZ, 0x181f ;  /* 0x00181fff00077589 */ /* 0x0004e400000e0000 */
.L_x_843:
[----:B------:R-:W-:-:S05]  /*7650*/  BRA.DIV ~URZ, `(.L_x_717) ;  /* 0x000112c27f007947 */ /* 0x000fca000b800000 */
[----:B------:R-:W5:Y:S01]  /*7660*/  SHFL.IDX PT, R2, R4, RZ, 0x181f ;  /* 0x00181fff04027589 */ /* 0x000f6200000e0000 */
[----:B------:R-:W-:Y:S02]  /*7670*/  ISETP.GE.AND P2, PT, R219, c[0x0][0x1d4], PT ;  /* 0x00007500db007a0c */ /* 0x000fe40003f46270 */
[----:B------:R-:W-:Y:S02]  /*7680*/  ISETP.GE.AND P1, PT, R221, c[0x0][0x1d4], PT ;  /* 0x00007500dd007a0c */ /* 0x000fe40003f26270 */
[CC--:B-----5:R-:W-:Y:S05]  /*7690*/  IADD3 R12, P0, R2.reuse, R14.reuse, RZ ;  /* 0x0000000e020c7210 */ /* 0x0e0fea0007f1e0ff */
[C-C-:B---3--:R-:W-:Y:S01]  /*76a0*/  IMAD.X R13, R7.reuse, 0x1, R5.reuse, P0 ;  /* 0x00000001070d7824 */ /* 0x148fe200000e0605 */
[-C--:B------:R-:W-:Y:S04]  /*76b0*/  IADD3 R2, P0, R2, R15.reuse, RZ ;  /* 0x0000000f02027210 */ /* 0x080fe80007f1e0ff */
[----:B------:R-:W-:Y:S01]  /*76c0*/  @!PT LDS RZ, [RZ] ;  /* 0x00000000fffff984 */ /* 0x000fe20000000800 */
[----:B------:R-:W-:Y:S01]  /*76d0*/  @!PT LDS RZ, [RZ] ;  /* 0x00000000fffff984 */ /* 0x000fe20000000800 */
[----:B------:R3:W-:Y:S01]  /*76e0*/  LDGSTS.E.BYPASS.LTC128B.128 [R195+0x100], [R12.64], !P2 ;  /* 0x001000000cc37fae */ /* 0x0007e2000d101d46 */
[--C-:B------:R-:W-:Y:S01]  /*76f0*/  IMAD.X R3, R7, 0x1, R6.reuse, P0 ;  /* 0x0000000107037824 */ /* 0x100fe200000e0606 */
[----:B------:R-:W-:Y:S04]  /*7700*/  SEL R7, RZ, 0x10, P2 ;  /* 0x00000010ff077807 */ /* 0x000fe80001000000 */
[----:B------:R5:W-:Y:S04]  /*7710*/  LDGSTS.E.BYPASS.LTC128B.128 [R195+0x3100], [R2.64], !P1 ;  /* 0x0310000002c37fae */ /* 0x000be8000c901d46 */
[----:B-----5:R-:W3:Y:S04]  /*7720*/  SHFL.IDX PT, R2, R4, 0x1, 0x181f ;  /* 0x00381f0004027f89 */ /* 0x020ee800000e0000 */
[----:B------:R-:W5:Y:S01]  /*7730*/  SHFL.IDX PT, R3, R0, 0x1, 0x181f ;  /* 0x00381f0000037f89 */ /* 0x000f6200000e0000 */
[C---:B---3--:R-:W-:Y:S05]  /*7740*/  IADD3 R12, P0, R2.reuse, R14, RZ ;  /* 0x0000000e020c7210 */ /* 0x048fea0007f1e0ff */
[C---:B-----5:R-:W-:Y:S01]  /*7750*/  IMAD.X R13, R3.reuse, 0x1, R5, P0 ;  /* 0x00000001030d7824 */ /* 0x060fe200000e0605 */
[----:B------:R-:W-:Y:S04]  /*7760*/  IADD3 R2, P0, R2, R15, RZ ;  /* 0x0000000f02027210 */ /* 0x000fe80007f1e0ff */
[----:B------:R3:W-:Y:S01]  /*7770*/  LDGSTS.E.BYPASS.LTC128B.128 [R195+0x1100], [R12.64], !P2 ;  /* 0x011000000cc37fae */ /* 0x0007e2000d101d46 */
[----:B------:R-:W-:Y:S05]  /*7780*/  IMAD.X R3, R3, 0x1, R6, P0 ;  /* 0x0000000103037824 */ /* 0x000fea00000e0606 */
[----:B------:R2:W-:Y:S04]  /*7790*/  LDGSTS.E.BYPASS.LTC128B.128 [R195+0x4100], [R2.64], !P1 ;  /* 0x0410000002c37fae */ /* 0x0005e8000c901d46 */
[----:B---3--:R2:W3:Y:S01]  /*77a0*/  SHFL.IDX PT, R13, R0, 0x2, 0x181f ;  /* 0x00581f00000d7f89 */ /* 0x0084e200000e0000 */
[----:B------:R-:W-:Y:S03]  /*77b0*/  SEL R12, RZ, 0x10, P1 ;  /* 0x00000010ff0c7807 */ /* 0x000fe60000800000 */
[----:B--2---:R2:W4:Y:S04]  /*77c0*/  SHFL.IDX PT, R0, R4, 0x2, 0x181f ;  /* 0x00581f0004007f89 */ /* 0x00452800000e0000 */
.L_x_844:
[C---:B------:R-:W-:Y:S02]  /*77d0*/  IADD3 R2, -R7.reuse, 0x10, RZ ;  /* 0x0000001007027810 */ /* 0x040fe40007ffe1ff */
[----:B------:R-:W-:Y:S02]  /*77e0*/  ISETP.NE.U32.AND P2, PT, R7, RZ, PT ;  /* 0x000000ff0700720c */ /* 0x000fe40003f45070 */
[----:B------:R-:W-:Y:S04]  /*77f0*/  LOP3.LUT R2, R2, 0xf, RZ, 0xc0, !PT ;  /* 0x0000000f02027812 */ /* 0x000fe800078ec0ff */
[-C--:B--2-4-:R-:W-:Y:S02]  /*7800*/  IADD3 R4, P1, P0, R2, R0.reuse, R14 ;  /* 0x0000000002047210 */ /* 0x094fe4000783e00e */
[----:B------:R-:W-:Y:S02]  /*7810*/  IADD3 R2, -R12, 0x10, RZ ;  /* 0x000000100c027810 */ /* 0x000fe40007ffe1ff */
[-C--:B---3--:R-:W-:Y:S02]  /*7820*/  IADD3.X R5, RZ, R13.reuse, R5, P1, P0 ;  /* 0x0000000dff057210 */ /* 0x088fe40000fe0405 */
[----:B------:R-:W-:Y:S03]  /*7830*/  LOP3.LUT R2, R2, 0xf, RZ, 0xc0, !PT ;  /* 0x0000000f02027812 */ /* 0x000fe600078ec0ff */
[----:B------:R-:W-:Y:S01]  /*7840*/  @!PT LDS RZ, [RZ] ;  /* 0x00000000fffff984 */ /* 0x000fe20000000800 */
[----:B------:R-:W-:Y:S01]  /*7850*/  @!PT LDS RZ, [RZ] ;  /* 0x00000000fffff984 */ /* 0x000fe20000000800 */
[----:B------:R-:W-:Y:S01]  /*7860*/  @!PT LDS RZ, [RZ] ;  /* 0x00000000fffff984 */ /* 0x000fe20000000800 */
[----:B------:R2:W-:Y:S01]  /*7870*/  LDGSTS.E.BYPASS.LTC128B.128.ZFILL [R195+0x2100], [R4.64], P2 ;  /* 0x0210000004c37fae */ /* 0x0005e20009141d46 */
[----:B------:R-:W-:Y:S04]  /*7880*/  IADD3 R2, P1, P0, R2, R0, R15 ;  /* 0x0000000002027210 */ /* 0x000fe8000783e00f */
[----:B------:R-:W-:Y:S02]  /*7890*/  IADD3.X R3, RZ, R13, R6, P1, P0 ;  /* 0x0000000dff037210 */ /* 0x000fe40000fe0406 */
[----:B------:R-:W-:Y:S11]  /*78a0*/  ISETP.NE.U32.AND P0, PT, R12, RZ, PT ;  /* 0x000000ff0c00720c */ /* 0x000ff60003f05070 */
[----:B------:R-:W-:Y:S02]  /*78b0*/  @!UPT UIADD3 URZ, URZ, URZ, URZ ;  /* 0x0000003f3f3ff290 */ /* 0x000fe4000fffe03f */
[----:B------:R2:W-:Y:S02]  /*78c0*/  LDGSTS.E.BYPASS.LTC128B.128.ZFILL [R195+0x5100], [R2.64], P0 ;  /* 0x0510000002c37fae */ /* 0x0005e40008141d46 */
.L_x_715:
[----:B--23--:R-:W-:Y:S05]  /*78d0*/  BSYNC B0 ;  /* 0x0000000000007941 */ /* 0x00cfea0003800000 */
.L_x_714:
[----:B------:R-:W0:Y:S01]  /*78e0*/  LDGDEPBAR ;  /* 0x00000000000079af */ /* 0x000e220000000000 */
[----:B------:R-:W-:Y:S01]  /*78f0*/  WARPSYNC 0xffffffff ;  /* 0xffffffff00007948 */ /* 0x000fe20003800000 */
[C---:B------:R-:W-:Y:S01]  /*7900*/  HMMA.16816.F32 R4, R120.reuse, R8, RZ ;  /* 0x000000087804723c */ /* 0x040fe200000018ff */
[----:B------:R-:W-:Y:S02]  /*7910*/  BSSY B0, `(.L_x_718) ;  /* 0x0000137000007945 */ /* 0x000fe40003800000 */
[----:B------:R-:W-:Y:S05]  /*7920*/  ISETP.GT.AND P0, PT, R199, R230, PT ;  /* 0x000000e6c700720c */ /* 0x000fea0003f04270 */
[C---:B------:R-:W-:Y:S08]  /*7930*/  HMMA.16816.F32 R8, R120.reuse, R10, RZ ;  /* 0x0000000a7808723c */ /* 0x040ff000000018ff */
[C---:B------:R-:W-:Y:S08]  /*7940*/  HMMA.16816.F32 R12, R120.reuse, R16, RZ ;  /* 0x00000010780c723c */ /* 0x040ff000000018ff */
[C---:B------:R-:W-:Y:S08]  /*7950*/  HMMA.16816.F32 R16, R120.reuse, R18, RZ ;  /* 0x000000127810723c */ /* 0x040ff000000018ff */
[C---:B----4-:R-:W-:Y:S08]  /*7960*/  HMMA.16816.F32 R20, R120.reuse, R24, RZ ;  /* 0x000000187814723c */ /* 0x050ff000000018ff */
[C---:B------:R-:W-:Y:S08]  /*7970*/  HMMA.16816.F32 R24, R120.reuse, R26, RZ ;  /* 0x0000001a7818723c */ /* 0x040ff000000018ff */
        /* <DEDUP_REMOVED lines=109> */
[----:B------:R-:W-:Y:S08]  /*8050*/  HMMA.16816.F32 R48, R168, R146, R48 ;  /* 0x00000092a830723c */ /* 0x000ff00000001830 */
[C---:B-1----:R-:W-:Y:S08]  /*8060*/  HMMA.16816.F32 R4, R172.reuse, R128, R4 ;  /* 0x00000080ac04723c */ /* 0x042ff00000001804 */
[C---:B------:R-:W-:Y:S08]  /*8070*/  HMMA.16816.F32 R8, R172.reuse, R130, R8 ;  /* 0x00000082ac08723c */ /* 0x040ff00000001808 */
[C---:B--2---:R-:W-:Y:S08]  /*8080*/  HMMA.16816.F32 R12, R172.reuse, R132, R12 ;  /* 0x00000084ac0c723c */ /* 0x044ff0000000180c */
        /* <DEDUP_REMOVED lines=22> */
[----:B------:R-:W-:Y:S04]  /*81f0*/  FMUL.FTZ R2, R27, c[0x0][0x320] ;  /* 0x0000c8001b027a20 */ /* 0x000fe80000410000 */
[----:B------:R-:W2:Y:S01]  /*8200*/  MUFU.TANH R135, R2 ;  /* 0x0000000200877308 */ /* 0x000ea20000002400 */
[----:B-1----:R-:W-:Y:S02]  /*8210*/  FMUL.FTZ R0, R10, c[0x0][0x320] ;  /* 0x0000c8000a007a20 */ /* 0x002fe40000410000 */
[----:B------:R-:W1:Y:S07]  /*8220*/  LDSM.16.M88.4 R8, [R181+0x1800] ;  /* 0x00180000b508783b */ /* 0x000e6e0000000200 */
[----:B------:R5:W1:Y:S02]  /*8230*/  MUFU.TANH R150, R0 ;  /* 0x0000000000967308 */ /* 0x000a640000002400 */
[----:B-----5:R-:W-:Y:S08]  /*8240*/  FMUL.FTZ R0, R12, c[0x0][0x320] ;  /* 0x0000c8000c007a20 */ /* 0x020ff00000410000 */
[----:B------:R5:W2:Y:S01]  /*8250*/  MUFU.TANH R137, R0 ;  /* 0x0000000000897308 */ /* 0x000aa20000002400 */
[C---:B-1----:R-:W-:Y:S08]  /*8260*/  HMMA.16816.F32 R28, R172.reuse, R8, R28 ;  /* 0x00000008ac1c723c */ /* 0x042ff0000000181c */
[C---:B------:R-:W-:Y:S01]  /*8270*/  HMMA.16816.F32 R32, R172.reuse, R10, R32 ;  /* 0x0000000aac20723c */ /* 0x040fe20000001820 */
[----:B------:R-:W1:Y:S01]  /*8280*/  LDSM.16.M88.4 R8, [R181+0x2800] ;  /* 0x00280000b508783b */ /* 0x000e620000000200 */
[----:B------:R-:W-:Y:S04]  /*8290*/  DEPBAR.LE SB0, 0x0 ;  /* 0x000080000000791a */ /* 0x000fe80000000000 */
[----:B-----5:R-:W-:Y:S02]  /*82a0*/  FMUL.FTZ R0, R13, c[0x0][0x320] ;  /* 0x0000c8000d007a20 */ /* 0x020fe40000410000 */
[C---:B------:R-:W-:Y:S02]  /*82b0*/  HMMA.16816.F32 R36, R172.reuse, R4, R36 ;  /* 0x00000004ac24723c */ /* 0x040fe40000001824 */
[----:B------:R5:W1:Y:S01]  /*82c0*/  MUFU.TANH R136, R0 ;  /* 0x0000000000887308 */ /* 0x000a620000002400 */
[----:B------:R-:W-:Y:S05]  /*82d0*/  BAR.SYNC.DEFER_BLOCKING 0x0 ;  /* 0x0000000000007b1d */ /* 0x000fea0000010000 */
[C---:B------:R-:W-:Y:S08]  /*82e0*/  HMMA.16816.F32 R40, R172.reuse, R6, R40 ;  /* 0x00000006ac28723c */ /* 0x040ff00000001828 */
[----:B------:R-:W-:Y:S04]  /*82f0*/  FMUL.FTZ R2, R35, c[0x0][0x320] ;  /* 0x0000c80023027a20 */ /* 0x000fe80000410000 */
[----:B------:R-:W2:Y:S01]  /*8300*/  MUFU.TANH R128, R2 ;  /* 0x0000000200807308 */ /* 0x000ea20000002400 */
[----:B-----5:R-:W-:Y:S09]  /*8310*/  FMUL.FTZ R0, R14, c[0x0][0x320] ;  /* 0x0000c8000e007a20 */ /* 0x020ff20000410000 */
[----:B------:R5:W2:Y:S01]  /*8320*/  MUFU.TANH R148, R0 ;  /* 0x0000000000947308 */ /* 0x000aa20000002400 */
[C---:B-1----:R-:W-:Y:S08]  /*8330*/  HMMA.16816.F32 R44, R172.reuse, R8, R44 ;  /* 0x00000008ac2c723c */ /* 0x042ff0000000182c */
[----:B------:R-:W-:Y:S04]  /*8340*/  HMMA.16816.F32 R48, R172, R10, R48 ;  /* 0x0000000aac30723c */ /* 0x000fe80000001830 */
[----:B-----5:R-:W-:Y:S04]  /*8350*/  FMUL.FTZ R0, R15, c[0x0][0x320] ;  /* 0x0000c8000f007a20 */ /* 0x020fe80000410000 */
        /* <DEDUP_REMOVED lines=68> */
[----:B--234-:R-:W-:Y:S01]  /*87a0*/  IMAD.MOV.U32 R177, RZ, RZ, c[0x0][0x2b8] ;  /* 0x0000ae00ffb17624 */ /* 0x01cfe200078e00ff */
[----:B------:R-:W-:Y:S01]  /*87b0*/  SHF.R.S32.HI R7, RZ, 0x1f, R219 ;  /* 0x0000001fff077819 */ /* 0x000fe200000114db */
[----:B------:R-:W-:Y:S02]  /*87c0*/  IMAD R3, R229, 0x20, R245 ;  /* 0x00000020e5037824 */ /* 0x000fe400078e02f5 */
[----:B------:R-:W-:Y:S01]  /*87d0*/  IMAD R2, R199, 0x60, R234 ;  /* 0x00000060c7027824 */ /* 0x000fe200078e02ea */
[----:B------:R-:W-:Y:S01]  /*87e0*/  ISETP.NE.AND P2, PT, R177, 0x1, PT ;  /* 0x00000001b100780c */ /* 0x000fe20003f45270 */
[----:B------:R-:W-:Y:S01]  /*87f0*/  IMAD.MOV.U32 R204, RZ, RZ, RZ ;  /* 0x000000ffffcc7224 */ /* 0x000fe200078e00ff */
[----:B------:R-:W-:Y:S01]  /*8800*/  ISETP.GT.AND P1, PT, R3, 0x5f, PT ;  /* 0x0000005f0300780c */ /* 0x000fe20003f24270 */
[----:B------:R-:W-:Y:S01]  /*8810*/  IMAD.SHL.U32 R13, R221, 0x2, RZ ;  /* 0x00000002dd0d7824 */ /* 0x000fe200078e00ff */
[----:B------:R-:W-:Y:S01]  /*8820*/  IADD3 R2, R2, -0x60, R3 ;  /* 0xffffffa002027810 */ /* 0x000fe20007ffe003 */
[----:B------:R-:W-:Y:S01]  /*8830*/  IMAD.SHL.U32 R12, R219, 0x2, RZ ;  /* 0x00000002db0c7824 */ /* 0x000fe200078e00ff */
[----:B------:R-:W-:Y:S03]  /*8840*/  SHF.R.S32.HI R177, RZ, 0x1f, R221 ;  /* 0x0000001fffb17819 */ /* 0x000fe600000114dd */
[----:B-1----:R-:W-:Y:S01]  /*8850*/  IMAD.MOV.U32 R0, RZ, RZ, R2 ;  /* 0x000000ffff007224 */ /* 0x002fe200078e0002 */
[----:B------:R-:W-:Y:S03]  /*8860*/  SHF.L.U64.HI R6, R221, 0x1, R177 ;  /* 0x00000001dd067819 */ /* 0x000fe600000102b1 */
[----:B------:R-:W-:Y:S05]  /*8870*/  @P2 IMAD.HI.U32 R3, R2, c[0x0][0x2bc], RZ ;  /* 0x0000af0002032a27 */ /* 0x000fea00078e00ff */
[----:B------:R-:W-:Y:S04]  /*8880*/  @P2 SHF.R.U32.HI R0, RZ, c[0x0][0x2c0], R3 ;  /* 0x0000b000ff002a19 */ /* 0x000fe80000011603 */
        /* <DEDUP_REMOVED lines=8> */
[----:B------:R1:W2:Y:S04]  /*8910*/  @!P1 LDG.E R204, [R4.64] ;  /* 0x0000000604cc9981 */ /* 0x0002a8000c1e1900 */
[----:B------:R-:W-:Y:S04]  /*8920*/  IMAD R0, R0, c[0x0][0x1e0], RZ ;  /* 0x0000780000007a24 */ /* 0x000fe800078e02ff */
[----:B------:R-:W-:Y:S04]  /*8930*/  IMAD R0, R211, c[0x0][0x1e4], R0 ;  /* 0x00007900d3007a24 */ /* 0x000fe800078e0200 */
[----:B------:R-:W-:Y:S01]  /*8940*/  IMAD.IADD R3, R3, 0x1, R0 ;  /* 0x0000000103037824 */ /* 0x000fe200078e0200 */
[----:B-1----:R-:W-:Y:S02]  /*8950*/  SHF.L.U64.HI R5, R219, 0x1, R7 ;  /* 0x00000001db057819 */ /* 0x002fe40000010207 */
[----:B--2---:R-:W-:Y:S01]  /*8960*/  SHF.R.S32.HI R0, RZ, 0x1f, R204 ;  /* 0x0000001fff007819 */ /* 0x004fe200000114cc */
[----:B------:R-:W-:Y:S04]  /*8970*/  IMAD.WIDE.U32 R2, R204, c[0x0][0x1f0], R2 ;  /* 0x00007c00cc027a25 */ /* 0x000fe800078e0002 */
        /* <DEDUP_REMOVED lines=8> */
.L_x_845:
[----:B------:R-:W-:-:S05]  /*8a00*/  BRA.DIV ~URZ, `(.L_x_721) ;  /* 0x000103127f007947 */ /* 0x000fca000b800000 */
[----:B------:R-:W3:Y:S01]  /*8a10*/  SHFL.IDX PT, R2, R4, RZ, 0x181f ;  /* 0x00181fff04027589 */ /* 0x000ee200000e0000 */
[----:B------:R-:W-:Y:S02]  /*8a20*/  ISETP.GE.AND P2, PT, R219, c[0x0][0x1d4], PT ;  /* 0x00007500db007a0c */ /* 0x000fe40003f46270 */
[----:B------:R-:W-:Y:S02]  /*8a30*/  ISETP.GE.AND P1, PT, R221, c[0x0][0x1d4], PT ;  /* 0x00007500dd007a0c */ /* 0x000fe40003f26270 */
[CC--:B---3--:R-:W-:Y:S05]  /*8a40*/  IADD3 R8, P0, R2.reuse, R12.reuse, RZ ;  /* 0x0000000c02087210 */ /* 0x0c8fea0007f1e0ff */
[C-C-:B--2---:R-:W-:Y:S01]  /*8a50*/  IMAD.X R9, R7.reuse, 0x1, R5.reuse, P0 ;  /* 0x0000000107097824 */ /* 0x144fe200000e0605 */
[-C--:B------:R-:W-:Y:S04]  /*8a60*/  IADD3 R2, P0, R2, R13.reuse, RZ ;  /* 0x0000000d02027210 */ /* 0x080fe80007f1e0ff */
[----:B------:R-:W-:Y:S01]  /*8a70*/  @!PT LDS RZ, [RZ] ;  /* 0x00000000fffff984 */ /* 0x000fe20000000800 */
[----:B------:R-:W-:Y:S01]  /*8a80*/  @!PT LDS RZ, [RZ] ;  /* 0x00000000fffff984 */ /* 0x000fe20000000800 */
[----:B------:R2:W-:Y:S01]  /*8a90*/  LDGSTS.E.BYPASS.LTC128B.128 [R195+0x8100], [R8.64], !P2 ;  /* 0x0810000008c37fae */ /* 0x0005e2000d101d46 */
[--C-:B------:R-:W-:Y:S01]  /*8aa0*/  IMAD.X R3, R7, 0x1, R6.reuse, P0 ;  /* 0x0000000107037824 */ /* 0x100fe200000e0606 */
[----:B------:R-:W-:Y:S04]  /*8ab0*/  SEL R7, RZ, 0x10, P2 ;  /* 0x00000010ff077807 */ /* 0x000fe80001000000 */
[----:B------:R3:W-:Y:S04]  /*8ac0*/  LDGSTS.E.BYPASS.LTC128B.128 [R195+0xb100], [R2.64], !P1 ;  /* 0x0b10000002c37fae */ /* 0x0007e8000c901d46 */
[----:B---3--:R-:W2:Y:S04]  /*8ad0*/  SHFL.IDX PT, R2, R4, 0x1, 0x181f ;  /* 0x00381f0004027f89 */ /* 0x008ea800000e0000 */
[----:B------:R-:W3:Y:S01]  /*8ae0*/  SHFL.IDX PT, R3, R0, 0x1, 0x181f ;  /* 0x00381f0000037f89 */ /* 0x000ee200000e0000 */
[C---:B--2---:R-:W-:Y:S05]  /*8af0*/  IADD3 R8, P0, R2.reuse, R12, RZ ;  /* 0x0000000c02087210 */ /* 0x044fea0007f1e0ff */
[C---:B---3--:R-:W-:Y:S01]  /*8b00*/  IMAD.X R9, R3.reuse, 0x1, R5, P0 ;  /* 0x0000000103097824 */ /* 0x048fe200000e0605 */
[----:B------:R-:W-:Y:S04]  /*8b10*/  IADD3 R2, P0, R2, R13, RZ ;  /* 0x0000000d02027210 */ /* 0x000fe80007f1e0ff */
[----:B------:R2:W-:Y:S01]  /*8b20*/  LDGSTS.E.BYPASS.LTC128B.128 [R195+0x9100], [R8.64], !P2 ;  /* 0x0910000008c37fae */ /* 0x0005e2000d101d46 */
[----:B------:R-:W-:Y:S05]  /*8b30*/  IMAD.X R3, R3, 0x1, R6, P0 ;  /* 0x0000000103037824 */ /* 0x000fea00000e0606 */
[----:B------:R3:W-:Y:S04]  /*8b40*/  LDGSTS.E.BYPASS.LTC128B.128 [R195+0xc100], [R2.64], !P1 ;  /* 0x0c10000002c37fae */ /* 0x0007e8000c901d46 */
[----:B--2---:R3:W2:Y:S01]  /*8b50*/  SHFL.IDX PT, R9, R0, 0x2, 0x181f ;  /* 0x00581f0000097f89 */ /* 0x0046a200000e0000 */
[----:B------:R-:W-:Y:S03]  /*8b60*/  SEL R8, RZ, 0x10, P1 ;  /* 0x00000010ff087807 */ /* 0x000fe60000800000 */
[----:B-1----:R3:W1:Y:S04]  /*8b70*/  SHFL.IDX PT, R0, R4, 0x2, 0x181f ;  /* 0x00581f0004007f89 */ /* 0x00266800000e0000 */
.L_x_846:
[C---:B---3--:R-:W-:Y:S02]  /*8b80*/  IADD3 R2, -R7.reuse, 0x10, RZ ;  /* 0x0000001007027810 */ /* 0x048fe40007ffe1ff */
[----:B------:R-:W-:Y:S02]  /*8b90*/  ISETP.NE.U32.AND P2, PT, R7, RZ, PT ;  /* 0x000000ff0700720c */ /* 0x000fe40003f45070 */
[----:B------:R-:W-:Y:S04]  /*8ba0*/  LOP3.LUT R2, R2, 0xf, RZ, 0xc0, !PT ;  /* 0x0000000f02027812 */ /* 0x000fe800078ec0ff */
[-C--:B-1----:R-:W-:Y:S02]  /*8bb0*/  IADD3 R4, P1, P0, R2, R0.reuse, R12 ;  /* 0x0000000002047210 */ /* 0x082fe4000783e00c */
[----:B------:R-:W-:Y:S02]  /*8bc0*/  IADD3 R2, -R8, 0x10, RZ ;  /* 0x0000001008027810 */ /* 0x000fe40007ffe1ff */
[-C--:B--2---:R-:W-:Y:S02]  /*8bd0*/  IADD3.X R5, RZ, R9.reuse, R5, P1, P0 ;  /* 0x00000009ff057210 */ /* 0x084fe40000fe0405 */
        /* <DEDUP_REMOVED lines=10> */
.L_x_719:
[----:B--234-:R-:W-:Y:S05]  /*8c80*/  BSYNC B0 ;  /* 0x0000000000007941 */ /* 0x01cfea0003800000 */
.L_x_718:
[----:B------:R-:W-:Y:S01]  /*8c90*/  LOP3.LUT R8, RZ, c[0x0][0x324], RZ, 0x33, !PT ;  /* 0x0000c900ff087a12 */ /* 0x000fe200078e33ff */
[----:B-1----:R-:W-:Y:S01]  /*8ca0*/  IMAD.MOV.U32 R0, RZ, RZ, c[0x0][0x2c4] ;  /* 0x0000b100ff007624 */ /* 0x002fe200078e00ff */
[----:B------:R-:W0:Y:S01]  /*8cb0*/  LDGDEPBAR ;  /* 0x00000000000079af */ /* 0x000e220000000000 */
[----:B------:R-:W-:Y:S03]  /*8cc0*/  IMAD.IADD R5, R246, 0x1, R244 ;  /* 0x00000001f6057824 */ /* 0x000fe600078e02f4 */
[----:B------:R-:W-:Y:S01]  /*8cd0*/  ISETP.NE.AND P0, PT, R0, 0x1, PT ;  /* 0x000000010000780c */ /* 0x000fe20003f05270 */
[----:B------:R-:W-:Y:S05]  /*8ce0*/  IMAD R0, R199, -0x60, RZ ;  /* 0xffffffa0c7007824 */ /* 0x000fea00078e02ff */
[----:B------:R-:W-:Y:S04]  /*8cf0*/  IADD3 R2, -R233, 0x1, R0 ;  /* 0x00000001e9027810 */ /* 0x000fe80007ffe100 */
[----:B------:R-:W-:Y:S03]  /*8d00*/  IADD3 R6, -R231, R2, R232 ;  /* 0x00000002e7067210 */ /* 0x000fe60007ffe1e8 */
[----:B------:R-:W-:Y:S01]  /*8d10*/  @P0 IMAD.HI.U32 R3, R5, c[0x0][0x2c8], RZ ;  /* 0x0000b20005030a27 */ /* 0x000fe200078e00ff */
[----:B------:R-:W-:Y:S04]  /*8d20*/  IADD3 R7, R6, c[0x0][0x328], RZ ;  /* 0x0000ca0006077a10 */ /* 0x000fe80007ffe0ff */
[----:B------:R-:W-:Y:S01]  /*8d30*/  @P0 SHF.R.U32.HI R5, RZ, c[0x0][0x2cc], R3 ;  /* 0x0000b300ff050a19 */ /* 0x000fe20000011603 */
[----:B------:R-:W-:-:S05]  /*8d40*/  BRA.DIV ~URZ, `(.L_x_722) ;  /* 0x000103627f007947 */ /* 0x000fca000b800000 */
[----:B------:R1:W2:Y:S02]  /*8d50*/  SHFL.IDX PT, R4, R5, RZ, 0x1c1f ;  /* 0x001c1fff05047589 */ /* 0x0002a400000e0000 */
.L_x_847:
[-C--:B--2---:R-:W-:Y:S01]  /*8d60*/  IADD3 R3, R7, R4.reuse, RZ ;  /* 0x0000000407037210 */ /* 0x084fe20007ffe0ff */
[----:B------:R-:W-:Y:S02]  /*8d70*/  IMAD.MOV.U32 R2, RZ, RZ, c[0x0][0x32c] ;  /* 0x0000cb00ff027624 */ /* 0x000fe400078e00ff */
[----:B------:R-:W-:Y:S03]  /*8d80*/  IMAD.IADD R6, R8, 0x1, R6 ;  /* 0x0000000108067824 */ /* 0x000fe600078e0206 */
[----:B------:R-:W-:Y:S02]  /*8d90*/  ISETP.GE.AND P0, PT, R2, 0x1, PT ;  /* 0x000000010200780c */ /* 0x000fe40003f06270 */
[----:B------:R-:W-:Y:S11]  /*8da0*/  IADD3 R2, R6, R4, RZ ;  /* 0x0000000406027210 */ /* 0x000ff60007ffe0ff */
[----:B------:R-:W-:-:S05]  /*8db0*/  @!P0 BRA `(.L_x_723) ;  /* 0x0000018000008947 */ /* 0x000fca0003800000 */
[----:B------:R-:W-:Y:S01]  /*8dc0*/  IADD3 R4, -R231, R232, R4 ;  /* 0x000000e8e7047210 */ /* 0x000fe20007ffe104 */
[----:B------:R-:W-:Y:S03]  /*8dd0*/  BSSY B0, `(.L_x_724) ;  /* 0x0000011000007945 */ /* 0x000fe60003800000 */
        /* <DEDUP_REMOVED lines=11> */
.L_x_725:
[----:B------:R-:W-:Y:S04]  /*8e90*/  MOV R8, c[0x0][0x32c] ;  /* 0x0000cb0000087a02 */ /* 0x000fe80000000f00 */
[----:B------:R-:W-:Y:S11]  /*8ea0*/  ISETP.NE.AND P0, PT, R8, 0x1, PT ;  /* 0x000000010800780c */ /* 0x000ff60003f05270 */
[----:B------:R-:W-:Y:S02]  /*8eb0*/  @!UPT UIADD3 URZ, URZ, URZ, URZ ;  /* 0x0000003f3f3ff290 */ /* 0x000fe4000fffe03f */
[----:B------:R-:W-:Y:S05]  /*8ec0*/  @P0 IMAD.HI.U32 R8, R4, c[0x0][0x330], RZ ;  /* 0x0000cc0004080a27 */ /* 0x000fea00078e00ff */
[----:B------:R-:W-:Y:S02]  /*8ed0*/  @P0 SHF.R.U32.HI R4, RZ, c[0x0][0x334], R8 ;  /* 0x0000cd00ff040a19 */ /* 0x000fe40000011608 */
.L_x_726:
[----:B------:R-:W-:Y:S05]  /*8ee0*/  BSYNC B0 ;  /* 0x0000000000007941 */ /* 0x000fea0003800000 */
.L_x_724:
[----:B------:R-:W-:Y:S04]  /*8ef0*/  IMAD.IADD R8, R0, 0x1, -R233 ;  /* 0x0000000100087824 */ /* 0x000fe800078e0ae9 */
[----:B------:R-:W-:Y:S05]  /*8f00*/  IMAD R4, R4, c[0x0][0x32c], R8 ;  /* 0x0000cb0004047a24 */ /* 0x000fea00078e0208 */
[----:B------:R-:W-:Y:S02]  /*8f10*/  IMNMX R2, R2, R4, !PT ;  /* 0x0000000402027217 */ /* 0x000fe40007800200 */
[----:B------:R-:W-:Y:S04]  /*8f20*/  IADD3 R4, R4, c[0x0][0x32c], RZ ;  /* 0x0000cb0004047a10 */ /* 0x000fe80007ffe0ff */
[----:B------:R-:W-:Y:S02]  /*8f30*/  IMNMX R3, R3, R4, PT ;  /* 0x0000000403037217 */ /* 0x000fe40003800200 */
.L_x_723:
[C---:B------:R-:W-:Y:S02]  /*8f40*/  ISETP.GE.AND P0, PT, R0.reuse, 0x1, PT ;  /* 0x000000010000780c */ /* 0x040fe40003f06270 */
[----:B------:R-:W-:Y:S02]  /*8f50*/  ISETP.GE.AND P1, PT, R0, 0x2, PT ;  /* 0x000000020000780c */ /* 0x000fe40003f26270 */
[----:B------:R-:W-:Y:S02]  /*8f60*/  LOP3.LUT R192, R192, 0xffff7fff, RZ, 0xc0, !PT ;  /* 0xffff7fffc0c07812 */ /* 0x000fe400078ec0ff */
[C---:B------:R-:W-:Y:S02]  /*8f70*/  ISETP.GE.AND P6, PT, R0.reuse, 0x42, PT ;  /* 0x000000420000780c */ /* 0x040fe40003fc6270 */
[C---:B------:R-:W-:Y:S02]  /*8f80*/  ISETP.GE.AND P5, PT, R0.reuse, 0x49, PT ;  /* 0x000000490000780c */ /* 0x040fe40003fa6270 */
[C---:B------:R-:W-:Y:S02]  /*8f90*/  ISETP.GE.AND P4, PT, R0.reuse, 0x4a, PT ;  /* 0x0000004a0000780c */ /* 0x040fe40003f86270 */
[----:B------:R-:W-:Y:S02]  /*8fa0*/  ISETP.GE.AND P3, PT, R0, 0x51, PT ;  /* 0x000000510000780c */ /* 0x000fe40003f66270 */
[----:B------:R-:W-:Y:S02]  /*8fb0*/  @P0 LOP3.LUT R192, R192, 0x8000, RZ, 0xfc, !PT ;  /* 0x00008000c0c00812 */ /* 0x000fe400078efcff */
[----:B------:R-:W-:Y:S02]  /*8fc0*/  ISETP.GT.AND P0, PT, R2, RZ, !P0 ;  /* 0x000000ff0200720c */ /* 0x000fe40004704270 */
[----:B------:R-:W-:Y:S02]  /*8fd0*/  LOP3.LUT R192, R192, 0xfffeffff, RZ, 0xc0, !PT ;  /* 0xfffeffffc0c07812 */ /* 0x000fe400078ec0ff */
[C---:B------:R-:W-:Y:S02]  /*8fe0*/  ISETP.LT.OR P0, PT, R3.reuse, 0x1, P0 ;  /* 0x000000010300780c */ /* 0x040fe40000701670 */
        /* <DEDUP_REMOVED lines=9> */
[C---:B------:R-:W-:Y:S02]  /*9080*/  ISETP.LT.OR P0, PT, R3.reuse, 0x9, P0 ;  /* 0x000000090300780c */ /* 0x040fe40000701670 */
        /* <DEDUP_REMOVED lines=77> */
[C---:B------:R-:W-:Y:S03]  /*9560*/  ISETP.LT.OR P0, PT, R3.reuse, 0x3a, P0 ;  /* 0x0000003a0300780c */ /* 0x040fe60000701670 */
        /* <DEDUP_REMOVED lines=9> */
[C---:B------:R-:W-:Y:S02]  /*9600*/  ISETP.LT.OR P0, PT, R3.reuse, 0x42, P0 ;  /* 0x000000420300780c */ /* 0x040fe40000701670 */
[----:B------:R-:W-:Y:S02]  /*9610*/  ISETP.GE.AND P1, PT, R0, 0x52, PT ;  /* 0x000000520000780c */ /* 0x000fe40003f26270 */
[----:B------:R-:W-:Y:S02]  /*9620*/  FSEL R32, R28, -INF , !P0 ;  /* 0xff8000001c207808 */ /* 0x000fe40004000000 */
[----:B------:R-:W-:Y:S02]  /*9630*/  ISETP.GT.AND P0, PT, R2, 0x48, !P5 ;  /* 0x000000480200780c */ /* 0x000fe40006f04270 */
[----:B------:R-:W-:Y:S02]  /*9640*/  LOP3.LUT R192, R192, 0xfffdffff, RZ, 0xc0, !PT ;  /* 0xfffdffffc0c07812 */ /* 0x000fe400078ec0ff */
[----:B------:R-:W-:Y:S04]  /*9650*/  ISETP.LT.OR P0, PT, R3, 0x49, P0 ;  /* 0x000000490300780c */ /* 0x000fe80000701670 */
[----:B------:R-:W-:Y:S02]  /*9660*/  FSEL R31, R31, -INF , !P0 ;  /* 0xff8000001f1f7808 */ /* 0x000fe40004000000 */
[----:B------:R-:W-:Y:S04]  /*9670*/  ISETP.GT.AND P0, PT, R2, 0x49, !P4 ;  /* 0x000000490200780c */ /* 0x000fe80006704270 */
[C---:B------:R-:W-:Y:S04]  /*9680*/  ISETP.LT.OR P0, PT, R3.reuse, 0x4a, P0 ;  /* 0x0000004a0300780c */ /* 0x040fe80000701670 */
[----:B------:R-:W-:Y:S02]  /*9690*/  FSEL R30, R30, -INF , !P0 ;  /* 0xff8000001e1e7808 */ /* 0x000fe40004000000 */
[C---:B------:R-:W-:Y:S04]  /*96a0*/  ISETP.GT.AND P0, PT, R2.reuse, 0x50, !P3 ;  /* 0x000000500200780c */ /* 0x040fe80005f04270 */
[----:B------:R-:W-:Y:S04]  /*96b0*/  ISETP.LT.OR P0, PT, R3, 0x51, P0 ;  /* 0x000000510300780c */ /* 0x000fe80000701670 */
[----:B------:R-:W-:Y:S02]  /*96c0*/  FSEL R29, R27, -INF , !P0 ;  /* 0xff8000001b1d7808 */ /* 0x000fe40004000000 */
[----:B------:R-:W-:Y:S04]  /*96d0*/  ISETP.GT.AND P0, PT, R2, 0x51, !P1 ;  /* 0x000000510200780c */ /* 0x000fe80004f04270 */
[C---:B------:R-:W-:Y:S04]  /*96e0*/  ISETP.LT.OR P0, PT, R3.reuse, 0x52, P0 ;  /* 0x000000520300780c */ /* 0x040fe80000701670 */
[----:B------:R-:W-:Y:S02]  /*96f0*/  FSEL R28, R18, -INF , !P0 ;  /* 0xff800000121c7808 */ /* 0x000fe40004000000 */
[----:B------:R-:W-:Y:S04]  /*9700*/  ISETP.GT.AND P0, PT, R2, 0x58, !P2 ;  /* 0x000000580200780c */ /* 0x000fe80005704270 */
[----:B------:R-:W-:Y:S04]  /*9710*/  ISETP.LT.OR P0, PT, R3, 0x59, P0 ;  /* 0x000000590300780c */ /* 0x000fe80000701670 */
[----:B------:R-:W-:Y:S02]  /*9720*/  FSEL R27, R11, -INF , !P0 ;  /* 0xff8000000b1b7808 */ /* 0x000fe40004000000 */
[----:B------:R-:W-:Y:S11]  /*9730*/  ISETP.GE.AND P0, PT, R0, 0x5a, PT ;  /* 0x0000005a0000780c */ /* 0x000ff60003f06270 */
[----:B------:R-:W-:Y:S02]  /*9740*/  @!UPT UIADD3 URZ, URZ, URZ, URZ ;  /* 0x0000003f3f3ff290 */ /* 0x000fe4000fffe03f */
[----:B------:R-:W-:Y:S02]  /*9750*/  @P0 LOP3.LUT R192, R192, 0x20000, RZ, 0xfc, !PT ;  /* 0x00020000c0c00812 */ /* 0x000fe400078efcff */
[----:B------:R-:W-:Y:S04]  /*9760*/  ISETP.GT.AND P0, PT, R2, 0x59, !P0 ;  /* 0x000000590200780c */ /* 0x000fe80004704270 */
[----:B------:R-:W-:Y:S04]  /*9770*/  ISETP.LT.OR P0, PT, R3, 0x5a, P0 ;  /* 0x0000005a0300780c */ /* 0x000fe80000701670 */
[----:B------:R-:W-:Y:S01]  /*9780*/  FSEL R18, R10, -INF , !P0 ;  /* 0xff8000000a127808 */ /* 0x000fe20004000000 */
[----:B------:R-:W-:-:S06]  /*9790*/  BRA.DIV ~URZ, `(.L_x_727) ;  /* 0x0000f9827f007947 */ /* 0x000fcc000b800000 */
[----:B------:R2:W3:Y:S02]  /*97a0*/  SHFL.IDX PT, R4, R5, 0x1, 0x1c1f ;  /* 0x003c1f0005047f89 */ /* 0x0004e400000e0000 */
.L_x_848:
[----:B---3--:R-:W-:Y:S01]  /*97b0*/  IADD3 R3, R7, R4, RZ ;  /* 0x0000000407037210 */ /* 0x008fe20007ffe0ff */
[----:B------:R-:W-:Y:S05]  /*97c0*/  IMAD.MOV.U32 R2, RZ, RZ, c[0x0][0x32c] ;  /* 0x0000cb00ff027624 */ /* 0x000fea00078e00ff */
[----:B------:R-:W-:Y:S01]  /*97d0*/  ISETP.GE.AND P0, PT, R2, 0x1, PT ;  /* 0x000000010200780c */ /* 0x000fe20003f06270 */
[----:B------:R-:W-:Y:S11]  /*97e0*/  IMAD.IADD R2, R6, 0x1, R4 ;  /* 0x0000000106027824 */ /* 0x000ff600078e0204 */
[----:B------:R-:W-:Y:S01]  /*97f0*/  @!UPT UIADD3 URZ, URZ, URZ, URZ ;  /* 0x0000003f3f3ff290 */ /* 0x000fe2000fffe03f */
[----:B------:R-:W-:-:S05]  /*9800*/  @!P0 BRA `(.L_x_728) ;  /* 0x0000018000008947 */ /* 0x000fca0003800000 */
[----:B------:R-:W-:Y:S01]  /*9810*/  IADD3 R4, -R231, R232, R4 ;  /* 0x000000e8e7047210 */ /* 0x000fe20007ffe104 */
[----:B------:R-:W-:Y:S03]  /*9820*/  BSSY B0, `(.L_x_729) ;  /* 0x0000011000007945 */ /* 0x000fe60003800000 */
[----:B------:R-:W-:Y:S11]  /*9830*/  ISETP.GT.AND P0, PT, R4, -0x1, PT ;  /* 0xffffffff0400780c */ /* 0x000ff60003f04270 */
[----:B------:R-:W-:Y:S02]  /*9840*/  @!UPT UIADD3 URZ, URZ, URZ, URZ ;  /* 0x0000003f3f3ff290 */ /* 0x000fe4000fffe03f */
[----:B------:R-:W-:-:S05]  /*9850*/  @P0 BRA `(.L_x_730) ;  /* 0x0000008000000947 */ /* 0x000fca0003800000 */
[----:B------:R-:W-:Y:S01]  /*9860*/  LOP3.LUT R4, RZ, R4, RZ, 0x33, !PT ;  /* 0x00000004ff047212 */ /* 0x000fe200078e33ff */
[----:B-12---:R-:W-:Y:S05]  /*9870*/  IMAD.MOV.U32 R5, RZ, RZ, c[0x0][0x32c] ;  /* 0x0000cb00ff057624 */ /* 0x006fea00078e00ff */
[----:B------:R-:W-:Y:S11]  /*9880*/  ISETP.NE.AND P0, PT, R5, 0x1, PT ;  /* 0x000000010500780c */ /* 0x000ff60003f05270 */
[----:B------:R-:W-:Y:S02]  /*9890*/  @!UPT UIADD3 URZ, URZ, URZ, URZ ;  /* 0x0000003f3f3ff290 */ /* 0x000fe4000fffe03f */
[----:B------:R-:W-:Y:S05]  /*98a0*/  @P0 IMAD.HI.U32 R5, R4, c[0x0][0x330], RZ ;  /* 0x0000cc0004050a27 */ /* 0x000fea00078e00ff */
[----:B------:R-:W-:Y:S04]  /*98b0*/  @P0 SHF.R.U32.HI R4, RZ, c[0x0][0x334], R5 ;  /* 0x0000cd00ff040a19 */ /* 0x000fe80000011605 */
[----:B------:R-:W-:Y:S01]  /*98c0*/  LOP3.LUT R4, RZ, R4, RZ, 0x33, !PT ;  /* 0x00000004ff047212 */ /* 0x000fe200078e33ff */
[----:B------:R-:W-:-:S05]  /*98d0*/  BRA `(.L_x_731) ;  /* 0x0000005000007947 */ /* 0x000fca0003800000 */
.L_x_730:
[----:B-12---:R-:W-:Y:S04]  /*98e0*/  MOV R5, c[0x0][0x32c] ;  /* 0x0000cb0000057a02 */ /* 0x006fe80000000f00 */
[----:B------:R-:W-:Y:S11]  /*98f0*/  ISETP.NE.AND P0, PT, R5, 0x1, PT ;  /* 0x000000010500780c */ /* 0x000ff60003f05270 */
[----:B------:R-:W-:Y:S02]  /*9900*/  @!UPT UIADD3 URZ, URZ, URZ, URZ ;  /* 0x0000003f3f3ff290 */ /* 0x000fe4000fffe03f */
[----:B------:R-:W-:Y:S05]  /*9910*/  @P0 IMAD.HI.U32 R5, R4, c[0x0][0x330], RZ ;  /* 0x0000cc0004050a27 */ /* 0x000fea00078e00ff */
[----:B------:R-:W-:Y:S02]  /*9920*/  @P0 SHF.R.U32.HI R4, RZ, c[0x0][0x334], R5 ;  /* 0x0000cd00ff040a19 */ /* 0x000fe40000011605 */
.L_x_731:
[----:B------:R-:W-:Y:S05]  /*9930*/  BSYNC B0 ;  /* 0x0000000000007941 */ /* 0x000fea0003800000 */
.L_x_729:
[----:B------:R-:W-:Y:S04]  /*9940*/  IMAD.IADD R0, R0, 0x1, -R233 ;  /* 0x0000000100007824 */ /* 0x000fe800078e0ae9 */
[----:B------:R-:W-:Y:S05]  /*9950*/  IMAD R0, R4, c[0x0][0x32c], R0 ;  /* 0x0000cb0004007a24 */ /* 0x000fea00078e0200 */
[----:B------:R-:W-:Y:S02]  /*9960*/  IADD3 R4, R0, c[0x0][0x32c], RZ ;  /* 0x0000cb0000047a10 */ /* 0x000fe40007ffe0ff */
[----:B------:R-:W-:Y:S02]  /*9970*/  IMNMX R2, R2, R0, !PT ;  /* 0x0000000002027217 */ /* 0x000fe40007800200 */
[----:B------:R-:W-:Y:S02]  /*9980*/  IMNMX R3, R3, R4, PT ;  /* 0x0000000403037217 */ /* 0x000fe40003800200 */
.L_x_728:
[----:B------:R-:W-:Y:S02]  /*9990*/  LOP3.LUT P0, RZ, R192, 0x8000, RZ, 0xc0, !PT ;  /* 0x00008000c0ff7812 */ /* 0x000fe4000780c0ff */
[----:B------:R-:W-:Y:S02]  /*99a0*/  FMNMX.FTZ R0, R9, R69, !PT ;  /* 0x0000004509007209 */ /* 0x000fe40007810000 */
[----:B------:R-:W-:Y:S02]  /*99b0*/  ISETP.GT.AND P0, PT, R2, RZ, !P0 ;  /* 0x000000ff0200720c */ /* 0x000fe40004704270 */
        /* <DEDUP_REMOVED lines=58> */
[----:B------:R-:W-:Y:S02]  /*9d60*/  ISETP.GT.AND P1, PT, R2, 0x51, !P1 ;  /* 0x000000510200780c */ /* 0x000fe40004f24270 */
        /* <DEDUP_REMOVED lines=46> */
[----:B------:R-:W-:Y:S02]  /*a050*/  ISETP.GT.AND P0, PT, R2, 0x41, !P6 ;  /* 0x000000410200780c */ /* 0x000fe40007704270 */
[----:B------:R-:W-:Y:S02]  /*a060*/  FMNMX.FTZ R4, R197, R4, !PT ;  /* 0x00000004c5047209 */ /* 0x000fe40007810000 */
[C---:B------:R-:W-:Y:S02]  /*a070*/  ISETP.LT.OR P0, PT, R3.reuse, 0x42, P0 ;  /* 0x000000420300780c */ /* 0x040fe40000701670 */
[----:B------:R-:W-:Y:S02]  /*a080*/  LOP3.LUT P6, RZ, R192, 0x20000, RZ, 0xc0, !PT ;  /* 0x00020000c0ff7812 */ /* 0x000fe400078cc0ff */
[----:B------:R-:W-:Y:S02]  /*a090*/  FSEL R198, R38, -INF , !P0 ;  /* 0xff80000026c67808 */ /* 0x000fe40004000000 */
[----:B------:R-:W-:Y:S02]  /*a0a0*/  ISETP.GT.AND P0, PT, R2, 0x48, !P5 ;  /* 0x000000480200780c */ /* 0x000fe40006f04270 */
[----:B------:R-:W-:Y:S02]  /*a0b0*/  FMNMX.FTZ R4, R198, R4, !PT ;  /* 0x00000004c6047209 */ /* 0x000fe40007810000 */
[----:B------:R-:W-:Y:S04]  /*a0c0*/  ISETP.LT.OR P0, PT, R3, 0x49, P0 ;  /* 0x000000490300780c */ /* 0x000fe80000701670 */
[----:B------:R-:W-:Y:S02]  /*a0d0*/  FSEL R200, R37, -INF , !P0 ;  /* 0xff80000025c87808 */ /* 0x000fe40004000000 */
[----:B------:R-:W-:Y:S02]  /*a0e0*/  ISETP.GT.AND P0, PT, R2, 0x49, !P4 ;  /* 0x000000490200780c */ /* 0x000fe40006704270 */
[----:B------:R-:W-:Y:S02]  /*a0f0*/  FMNMX.FTZ R4, R200, R4, !PT ;  /* 0x00000004c8047209 */ /* 0x000fe40007810000 */
[C---:B------:R-:W-:Y:S04]  /*a100*/  ISETP.LT.OR P0, PT, R3.reuse, 0x4a, P0 ;  /* 0x0000004a0300780c */ /* 0x040fe80000701670 */
[----:B------:R-:W-:Y:S02]  /*a110*/  FSEL R201, R36, -INF , !P0 ;  /* 0xff80000024c97808 */ /* 0x000fe40004000000 */
[C---:B------:R-:W-:Y:S02]  /*a120*/  ISETP.GT.AND P0, PT, R2.reuse, 0x50, !P3 ;  /* 0x000000500200780c */ /* 0x040fe40005f04270 */
[C---:B------:R-:W-:Y:S02]  /*a130*/  ISETP.GT.AND P3, PT, R2.reuse, 0x59, !P6 ;  /* 0x000000590200780c */ /* 0x040fe40007764270 */
[----:B------:R-:W-:Y:S04]  /*a140*/  ISETP.LT.OR P0, PT, R3, 0x51, P0 ;  /* 0x000000510300780c */ /* 0x000fe80000701670 */
[----:B------:R-:W-:Y:S02]  /*a150*/  FSEL R202, R35, -INF , !P0 ;  /* 0xff80000023ca7808 */ /* 0x000fe40004000000 */
[----:B------:R-:W-:Y:S02]  /*a160*/  ISETP.GT.AND P0, PT, R2, 0x58, !P2 ;  /* 0x000000580200780c */ /* 0x000fe40005704270 */
[----:B------:R-:W-:Y:S02]  /*a170*/  ISETP.LT.OR P2, PT, R3, 0x52, P1 ;  /* 0x000000520300780c */ /* 0x000fe40000f41670 */
[----:B------:R-:W-:Y:S02]  /*a180*/  FMNMX.FTZ R2, R201, R4, !PT ;  /* 0x00000004c9027209 */ /* 0x000fe40007810000 */
[----:B------:R-:W-:Y:S02]  /*a190*/  ISETP.LT.OR P1, PT, R3, 0x59, P0 ;  /* 0x000000590300780c */ /* 0x000fe40000721670 */
[----:B------:R-:W-:Y:S02]  /*a1a0*/  FSEL R196, R41, -INF , !P2 ;  /* 0xff80000029c47808 */ /* 0x000fe40005000000 */
[----:B------:R-:W-:Y:S02]  /*a1b0*/  FMNMX.FTZ R2, R202, R2, !PT ;  /* 0x00000002ca027209 */ /* 0x000fe40007810000 */
[----:B------:R-:W-:Y:S02]  /*a1c0*/  ISETP.LT.OR P0, PT, R3, 0x5a, P3 ;  /* 0x0000005a0300780c */ /* 0x000fe40001f01670 */
[----:B------:R-:W-:Y:S02]  /*a1d0*/  FSEL R194, R40, -INF , !P1 ;  /* 0xff80000028c27808 */ /* 0x000fe40004800000 */
[----:B------:R-:W-:Y:S02]  /*a1e0*/  FMNMX.FTZ R2, R196, R2, !PT ;  /* 0x00000002c4027209 */ /* 0x000fe40007810000 */
[----:B------:R-:W-:Y:S02]  /*a1f0*/  FSEL R193, R39, -INF , !P0 ;  /* 0xff80000027c17808 */ /* 0x000fe40004000000 */
[----:B------:R-:W-:Y:S02]  /*a200*/  FMNMX.FTZ R2, R194, R2, !PT ;  /* 0x00000002c2027209 */ /* 0x000fe40007810000 */
[----:B------:R-:W-:Y:S02]  /*a210*/  FMNMX.FTZ R4, R18, R0, !PT ;  /* 0x0000000012047209 */ /* 0x000fe40007810000 */
[----:B------:R-:W-:Y:S01]  /*a220*/  FMNMX.FTZ R6, R193, R2, !PT ;  /* 0x00000002c1067209 */ /* 0x000fe20007810000 */
[----:B------:R-:W-:-:S05]  /*a230*/  BRA.DIV ~URZ, `(.L_x_732) ;  /* 0x0000ef527f007947 */ /* 0x000fca000b800000 */
[----:B------:R3:W4:Y:S02]  /*a240*/  SHFL.BFLY PT, R0, R4, 0x2, 0x1f ;  /* 0x0c401f0004007f89 */ /* 0x00072400000e0000 */
.L_x_849:
[----:B-12-4-:R-:W-:Y:S01]  /*a250*/  FMNMX.FTZ R5, R4, R0, !PT ;  /* 0x0000000004057209 */ /* 0x016fe20007810000 */
[----:B------:R-:W-:-:S05]  /*a260*/  BRA.DIV ~URZ, `(.L_x_733) ;  /* 0x0000ef627f007947 */ /* 0x000fca000b800000 */
[----:B------:R-:W-:Y:S04]  /*a270*/  SHFL.BFLY PT, R0, R6, 0x2, 0x1f ;  /* 0x0c401f0006007f89 */ /* 0x000fe800000e0000 */
[----:B------:R-:W1:Y:S02]  /*a280*/  SHFL.BFLY PT, R2, R5, 0x1, 0x1f ;  /* 0x0c201f0005027f89 */ /* 0x000e6400000e0000 */
[----:B-1----:R-:W-:Y:S02]  /*a290*/  FMNMX.FTZ R68, R5, R2, !PT ;  /* 0x0000000205447209 */ /* 0x002fe40007810000 */
[----:B---3--:R-:W-:Y:S05]  /*a2a0*/  FMNMX.FTZ R4, R6, R0, !PT ;  /* 0x0000000006047209 */ /* 0x008fea0007810000 */
[----:B------:R1:W2:Y:S02]  /*a2b0*/  SHFL.BFLY PT, R0, R4, 0x1, 0x1f ;  /* 0x0c201f0004007f89 */ /* 0x0002a400000e0000 */
.L_x_850:
[C---:B------:R-:W-:Y:S01]  /*a2c0*/  FMUL.FTZ R2, R68.reuse, c[0x0][0x2d0] ;  /* 0x0000b40044027a20 */ /* 0x040fe20000410000 */
[----:B------:R-:W-:Y:S01]  /*a2d0*/  FSETP.NEU.FTZ.AND P0, PT, R68, -INF , PT ;  /* 0xff8000004400780b */ /* 0x000fe20003f1d000 */
[----:B------:R-:W-:Y:S01]  /*a2e0*/  WARPSYNC 0xffffffff ;  /* 0xffffffff00007948 */ /* 0x000fe20003800000 */
[----:B--2---:R-:W-:Y:S01]  /*a2f0*/  FMNMX.FTZ R3, R0, R4, !PT ;  /* 0x0000000400037209 */ /* 0x004fe20007810000 */
[----:B------:R-:W2:Y:S01]  /*a300*/  LDSM.16.MT88.4 R132, [R183] ;  /* 0x00000000b784783b */ /* 0x000ea20000004200 */
[----:B------:R-:W-:Y:S03]  /*a310*/  FSEL R5, R2, RZ, P0 ;  /* 0x000000ff02057208 */ /* 0x000fe60000000000 */
[----:B-1----:R-:W-:Y:S02]  /*a320*/  FMUL.FTZ R4, R3, c[0x0][0x2d0] ;  /* 0x0000b40003047a20 */ /* 0x002fe40000410000 */
[--C-:B------:R-:W-:Y:S02]  /*a330*/  FFMA.FTZ R2, R9, c[0x0][0x2d0], -R5.reuse ;  /* 0x0000b40009027a23 */ /* 0x100fe40000010805 */
[--C-:B------:R-:W-:Y:S02]  /*a340*/  FFMA.FTZ R6, R14, c[0x0][0x2d0], -R5.reuse ;  /* 0x0000b4000e067a23 */ /* 0x100fe40000010805 */
        /* <DEDUP_REMOVED lines=14> */
[--C-:B-1----:R-:W-:Y:S02]  /*a430*/  FFMA.FTZ R2, R12, c[0x0][0x2d0], -R5.reuse ;  /* 0x0000b4000c027a23 */ /* 0x102fe40000010805 */
[--C-:B------:R-:W-:Y:S02]  /*a440*/  FFMA.FTZ R151, R23, c[0x0][0x2d0], -R5.reuse ;  /* 0x0000b40017977a23 */ /* 0x100fe40000010805 */
[----:B------:R1:W3:Y:S01]  /*a450*/  MUFU.EX2 R210, R2 ;  /* 0x0000000200d27308 */ /* 0x0002e20000000800 */
        /* <DEDUP_REMOVED lines=8> */
[----:B-1----:R-:W-:Y:S07]  /*a4e0*/  FFMA.FTZ R2, R13, c[0x0][0x2d0], -R5 ;  /* 0x0000b4000d027a23 */ /* 0x002fee0000010805 */
[----:B------:R1:W4:Y:S02]  /*a4f0*/  MUFU.EX2 R224, R2 ;  /* 0x0000000200e07308 */ /* 0x0003240000000800 */
[----:B-1----:R-:W-:Y:S02]  /*a500*/  FSEL R2, R68, RZ, P0 ;  /* 0x000000ff44027208 */ /* 0x002fe40000000000 */
[----:B------:R-:W-:Y:S02]  /*a510*/  FSETP.NEU.FTZ.AND P0, PT, R3, -INF , PT ;  /* 0xff8000000300780b */ /* 0x000fe40003f1d000 */
[----:B---3--:R-:W-:Y:S01]  /*a520*/  F2FP.PACK_AB R128, R210, R35 ;  /* 0x00000023d280723e */ /* 0x008fe200000000ff */
[----:B------:R-:W-:Y:S01]  /*a530*/  FADD.FTZ R0, -R2, R69 ;  /* 0x0000004502007221 */ /* 0x000fe20000010100 */
[----:B------:R-:W-:Y:S02]  /*a540*/  FSEL R69, R4, RZ, P0 ;  /* 0x000000ff04457208 */ /* 0x000fe40000000000 */
[----:B----4-:R-:W-:Y:S01]  /*a550*/  F2FP.PACK_AB R130, R225, R224 ;  /* 0x000000e0e182723e */ /* 0x010fe200000000ff */
[----:B------:R-:W-:Y:S02]  /*a560*/  FMUL.FTZ R0, R0, c[0x0][0x2d0] ;  /* 0x0000b40000007a20 */ /* 0x000fe40000410000 */
[--C-:B------:R-:W-:Y:S02]  /*a570*/  FFMA.FTZ R4, R8, c[0x0][0x2d0], -R69.reuse ;  /* 0x0000b40008047a23 */ /* 0x100fe40000010845 */
[----:B------:R1:W3:Y:S10]  /*a580*/  MUFU.EX2 R2, R0 ;  /* 0x0000000000027308 */ /* 0x0002f40000000800 */
[----:B------:R4:W-:Y:S01]  /*a590*/  MUFU.EX2 R209, R4 ;  /* 0x0000000400d17308 */ /* 0x0009e20000000800 */
[--C-:B-1----:R-:W-:Y:S02]  /*a5a0*/  FFMA.FTZ R0, R7, c[0x0][0x2d0], -R69.reuse ;  /* 0x0000b40007007a23 */ /* 0x102fe40000010845 */
[C---:B---3--:R-:W-:Y:S07]  /*a5b0*/  FMUL.FTZ R8, R2.reuse, R112 ;  /* 0x0000007002087220 */ /* 0x048fee0000410000 */
[----:B------:R1:W3:Y:S01]  /*a5c0*/  MUFU.EX2 R208, R0 ;  /* 0x0000000000d07308 */ /* 0x0002e20000000800 */
[C---:B------:R-:W-:Y:S02]  /*a5d0*/  FMUL.FTZ R9, R2.reuse, R113 ;  /* 0x0000007102097220 */ /* 0x040fe40000410000 */
[C---:B------:R-:W-:Y:S02]  /*a5e0*/  FMUL.FTZ R16, R2.reuse, R104 ;  /* 0x0000006802107220 */ /* 0x040fe40000410000 */
[----:B------:R-:W-:Y:S02]  /*a5f0*/  FMUL.FTZ R17, R2, R105 ;  /* 0x0000006902117220 */ /* 0x000fe40000410000 */
[----:B----4-:R-:W-:Y:S02]  /*a600*/  FFMA.FTZ R4, R10, c[0x0][0x2d0], -R69 ;  /* 0x0000b4000a047a23 */ /* 0x010fe40000010845 */
[C---:B------:R-:W-:Y:S02]  /*a610*/  FMUL.FTZ R5, R2.reuse, R117 ;  /* 0x0000007502057220 */ /* 0x040fe40000410000 */
[----:B------:R4:W-:Y:S01]  /*a620*/  MUFU.EX2 R223, R4 ;  /* 0x0000000400df7308 */ /* 0x0009e20000000800 */
[C---:B------:R-:W-:Y:S02]  /*a630*/  FMUL.FTZ R24, R2.reuse, R96 ;  /* 0x0000006002187220 */ /* 0x040fe40000410000 */
[C---:B------:R-:W-:Y:S02]  /*a640*/  FMUL.FTZ R25, R2.reuse, R97 ;  /* 0x0000006102197220 */ /* 0x040fe40000410000 */
[C---:B------:R-:W-:Y:S02]  /*a650*/  FMUL.FTZ R12, R2.reuse, R108 ;  /* 0x0000006c020c7220 */ /* 0x040fe40000410000 */
[C---:B------:R-:W-:Y:S02]  /*a660*/  FMUL.FTZ R13, R2.reuse, R109 ;  /* 0x0000006d020d7220 */ /* 0x040fe40000410000 */
[C---:B------:R-:W-:Y:S02]  /*a670*/  FMUL.FTZ R32, R2.reuse, R88 ;  /* 0x0000005802207220 */ /* 0x040fe40000410000 */
[C---:B------:R-:W-:Y:S01]  /*a680*/  FMUL.FTZ R33, R2.reuse, R89 ;  /* 0x0000005902217220 */ /* 0x040fe20000410000 */
[----:B-1----:R-:W-:Y:S01]  /*a690*/  FSEL R0, R3, RZ, P0 ;  /* 0x000000ff03007208 */ /* 0x002fe20000000000 */
[C---:B------:R-:W-:Y:S01]  /*a6a0*/  FMUL.FTZ R20, R2.reuse, R100 ;  /* 0x0000006402147220 */ /* 0x040fe20000410000 */
[----:B---3--:R-:W-:Y:S01]  /*a6b0*/  F2FP.PACK_AB R129, R209, R208 ;  /* 0x000000d0d181723e */ /* 0x008fe200000000ff */
[----:B------:R-:W-:Y:S01]  /*a6c0*/  FMUL.FTZ R21, R2, R101 ;  /* 0x0000006502157220 */ /* 0x000fe20000410000 */
[----:B------:R-:W-:Y:S01]  /*a6d0*/  MUFU.EX2 R100, R177 ;  /* 0x000000b100647308 */ /* 0x000fe20000000800 */
[----:B------:R-:W-:Y:S01]  /*a6e0*/  FADD.FTZ R0, -R0, R70 ;  /* 0x0000004600007221 */ /* 0x000fe20000010100 */
[C---:B------:R-:W-:Y:S01]  /*a6f0*/  ISETP.GT.AND P0, PT, R199.reuse, R226, PT ;  /* 0x000000e2c700720c */ /* 0x040fe20003f04270 */
[----:B------:R-:W-:Y:S01]  /*a700*/  FFMA.FTZ R70, R2, R227, R35 ;  /* 0x000000e302467223 */ /* 0x000fe20000010023 */
[----:B------:R-:W-:Y:S01]  /*a710*/  IADD3 R199, R199, -0x1, RZ ;  /* 0xffffffffc7c77810 */ /* 0x000fe20007ffe0ff */
[----:B------:R-:W-:Y:S02]  /*a720*/  FMUL.FTZ R0, R0, c[0x0][0x2d0] ;  /* 0x0000b40000007a20 */ /* 0x000fe40000410000 */
[--C-:B----4-:R-:W-:Y:S02]  /*a730*/  FFMA.FTZ R4, R11, c[0x0][0x2d0], -R69.reuse ;  /* 0x0000b4000b047a23 */ /* 0x110fe40000010845 */
[C---:B------:R-:W-:Y:S01]  /*a740*/  FMUL.FTZ R28, R2.reuse, R92 ;  /* 0x0000005c021c7220 */ /* 0x040fe20000410000 */
[----:B------:R-:W-:Y:S01]  /*a750*/  MUFU.EX2 R177, R206 ;  /* 0x000000ce00b17308 */ /* 0x000fe20000000800 */
[C---:B------:R-:W-:Y:S02]  /*a760*/  FMUL.FTZ R29, R2.reuse, R93 ;  /* 0x0000005d021d7220 */ /* 0x040fe40000410000 */
[C---:B------:R-:W-:Y:S02]  /*a770*/  FMUL.FTZ R40, R2.reuse, R80 ;  /* 0x0000005002287220 */ /* 0x040fe40000410000 */
        /* <DEDUP_REMOVED lines=14> */
[C---:B------:R-:W-:Y:S02]  /*a860*/  FMUL.FTZ R61, R2.reuse, R61 ;  /* 0x0000003d023d7220 */ /* 0x040fe40000410000 */
[C---:B------:R-:W-:Y:S02]  /*a870*/  FMUL.FTZ R64, R2.reuse, R64 ;  /* 0x0000004002407220 */ /* 0x040fe40000410000 */
[----:B------:R-:W-:Y:S02]  /*a880*/  FMUL.FTZ R65, R2, R65 ;  /* 0x0000004102417220 */ /* 0x000fe40000410000 */
[C---:B-1----:R-:W-:Y:S02]  /*a890*/  FMUL.FTZ R10, R0.reuse, R114 ;  /* 0x00000072000a7220 */ /* 0x042fe40000410000 */
[C---:B------:R-:W-:Y:S02]  /*a8a0*/  FMUL.FTZ R11, R0.reuse, R115 ;  /* 0x00000073000b7220 */ /* 0x040fe40000410000 */
[----:B------:R-:W1:Y:S01]  /*a8b0*/  LDSM.16.MT88.4 R112, [R185] ;  /* 0x00000000b970783b */ /* 0x000e620000004200 */
[C---:B------:R-:W-:Y:S02]  /*a8c0*/  FMUL.FTZ R18, R0.reuse, R106 ;  /* 0x0000006a00127220 */ /* 0x040fe40000410000 */
[----:B------:R-:W-:Y:S01]  /*a8d0*/  FMUL.FTZ R19, R0, R107 ;  /* 0x0000006b00137220 */ /* 0x000fe20000410000 */
[----:B---3--:R-:W-:Y:S01]  /*a8e0*/  F2FP.PACK_AB R131, R216, R223 ;  /* 0x000000dfd883723e */ /* 0x008fe200000000ff */
[----:B------:R-:W-:Y:S03]  /*a8f0*/  FMUL.FTZ R4, R2, R116 ;  /* 0x0000007402047220 */ /* 0x000fe60000410000 */
[----:B------:R-:W3:Y:S01]  /*a900*/  LDSM.16.MT88.4 R104, [R184] ;  /* 0x00000000b868783b */ /* 0x000ee20000004200 */
[C---:B------:R-:W-:Y:S02]  /*a910*/  FMUL.FTZ R6, R0.reuse, R118 ;  /* 0x0000007600067220 */ /* 0x040fe40000410000 */
[C---:B------:R-:W-:Y:S02]  /*a920*/  FMUL.FTZ R7, R0.reuse, R119 ;  /* 0x0000007700077220 */ /* 0x040fe40000410000 */
[C---:B------:R-:W-:Y:S02]  /*a930*/  FMUL.FTZ R26, R0.reuse, R98 ;  /* 0x00000062001a7220 */ /* 0x040fe40000410000 */
[C---:B------:R-:W-:Y:S02]  /*a940*/  FMUL.FTZ R27, R0.reuse, R99 ;  /* 0x00000063001b7220 */ /* 0x040fe40000410000 */
[----:B------:R-:W4:Y:S01]  /*a950*/  LDSM.16.MT88.4 R96, [R187] ;  /* 0x00000000bb60783b */ /* 0x000f220000004200 */
[C---:B--2---:R-:W-:Y:S05]  /*a960*/  HMMA.16816.F32 R4, R128.reuse, R132, R4 ;  /* 0x000000848004723c */ /* 0x044fea0000001804 */
[C---:B------:R-:W-:Y:S02]  /*a970*/  FMUL.FTZ R34, R0.reuse, R90 ;  /* 0x0000005a00227220 */ /* 0x040fe40000410000 */
[C---:B------:R-:W-:Y:S01]  /*a980*/  FMUL.FTZ R35, R0.reuse, R91 ;  /* 0x0000005b00237220 */ /* 0x040fe20000410000 */
[C---:B------:R-:W-:Y:S01]  /*a990*/  HMMA.16816.F32 R8, R128.reuse, R134, R8 ;  /* 0x000000868008723c */ /* 0x040fe20000001808 */
[----:B------:R-:W2:Y:S01]  /*a9a0*/  LDSM.16.MT88.4 R88, [R183+0x3000] ;  /* 0x00300000b758783b */ /* 0x000ea20000004200 */
[----:B------:R-:W-:Y:S02]  /*a9b0*/  MUFU.EX2 R134, R222 ;  /* 0x000000de00867308 */ /* 0x000fe40000000800 */
[C---:B------:R-:W-:Y:S02]  /*a9c0*/  FMUL.FTZ R14, R0.reuse, R110 ;  /* 0x0000006e000e7220 */ /* 0x040fe40000410000 */
[C---:B------:R-:W-:Y:S02]  /*a9d0*/  FMUL.FTZ R15, R0.reuse, R111 ;  /* 0x0000006f000f7220 */ /* 0x040fe40000410000 */
[C---:B------:R-:W-:Y:S04]  /*a9e0*/  FMUL.FTZ R42, R0.reuse, R82 ;  /* 0x00000052002a7220 */ /* 0x040fe80000410000 */
[C---:B------:R-:W-:Y:S01]  /*a9f0*/  FMUL.FTZ R43, R0.reuse, R83 ;  /* 0x00000053002b7220 */ /* 0x040fe20000410000 */
[----:B------:R-:W-:Y:S01]  /*aa00*/  MUFU.EX2 R135, R220 ;  /* 0x000000dc00877308 */ /* 0x000fe20000000800 */
[C---:B-1----:R-:W-:Y:S01]  /*aa10*/  HMMA.16816.F32 R12, R128.reuse, R112, R12 ;  /* 0x00000070800c723c */ /* 0x042fe2000000180c */
[----:B------:R-:W1:Y:S02]  /*aa20*/  LDSM.16.MT88.4 R80, [R185+0x3000] ;  /* 0x00300000b950783b */ /* 0x000e640000004200 */
[C---:B------:R-:W-:Y:S02]  /*aa30*/  FMUL.FTZ R38, R0.reuse, R86 ;  /* 0x0000005600267220 */ /* 0x040fe40000410000 */
[C---:B------:R-:W-:Y:S02]  /*aa40*/  FMUL.FTZ R39, R0.reuse, R87 ;  /* 0x0000005700277220 */ /* 0x040fe40000410000 */
[C---:B------:R-:W-:Y:S01]  /*aa50*/  FMUL.FTZ R50, R0.reuse, R74 ;  /* 0x0000004a00327220 */ /* 0x040fe20000410000 */
[C---:B------:R-:W-:Y:S01]  /*aa60*/  HMMA.16816.F32 R16, R128.reuse, R114, R16 ;  /* 0x000000728010723c */ /* 0x040fe20000001810 */
[----:B------:R-:W-:Y:S03]  /*aa70*/  LDSM.16.MT88.4 R84, [R184+0x1000] ;  /* 0x00100000b854783b */ /* 0x000fe60000004200 */
[C---:B------:R-:W-:Y:S02]  /*aa80*/  FMUL.FTZ R22, R0.reuse, R102 ;  /* 0x0000006600167220 */ /* 0x040fe40000410000 */
[C---:B------:R-:W-:Y:S01]  /*aa90*/  FMUL.FTZ R23, R0.reuse, R103 ;  /* 0x0000006700177220 */ /* 0x040fe20000410000 */
[----:B------:R-:W-:Y:S01]  /*aaa0*/  MUFU.EX2 R102, R151 ;  /* 0x0000009700667308 */ /* 0x000fe20000000800 */
[C---:B------:R-:W-:Y:S01]  /*aab0*/  FMUL.FTZ R51, R0.reuse, R75 ;  /* 0x0000004b00337220 */ /* 0x040fe20000410000 */
[----:B------:R-:W-:Y:S03]  /*aac0*/  LDSM.16.MT88.4 R112, [R183+0x2800] ;  /* 0x00280000b770783b */ /* 0x000fe60000004200 */
[C---:B------:R-:W-:Y:S01]  /*aad0*/  FMUL.FTZ R46, R0.reuse, R78 ;  /* 0x0000004e002e7220 */ /* 0x040fe20000410000 */
[C---:B---3--:R-:W-:Y:S03]  /*aae0*/  HMMA.16816.F32 R20, R128.reuse, R104, R20 ;  /* 0x000000688014723c */ /* 0x048fe60000001814 */
[C---:B------:R-:W-:Y:S01]  /*aaf0*/  FMUL.FTZ R47, R0.reuse, R79 ;  /* 0x0000004f002f7220 */ /* 0x040fe20000410000 */
[----:B------:R-:W3:Y:S01]  /*ab00*/  LDSM.16.MT88.4 R72, [R184+0x3000] ;  /* 0x00300000b848783b */ /* 0x000ee20000004200 */
[C---:B------:R-:W-:Y:S01]  /*ab10*/  FMUL.FTZ R30, R0.reuse, R94 ;  /* 0x0000005e001e7220 */ /* 0x040fe20000410000 */
[----:B------:R-:W-:Y:S01]  /*ab20*/  MUFU.EX2 R151, R207 ;  /* 0x000000cf00977308 */ /* 0x000fe20000000800 */
[----:B------:R-:W-:Y:S01]  /*ab30*/  FMUL.FTZ R31, R0, R95 ;  /* 0x0000005f001f7220 */ /* 0x000fe20000410000 */
[C---:B------:R-:W-:Y:S04]  /*ab40*/  HMMA.16816.F32 R24, R128.reuse, R106, R24 ;  /* 0x0000006a8018723c */ /* 0x040fe80000001818 */
[----:B------:R-:W-:Y:S01]  /*ab50*/  LDSM.16.MT88.4 R76, [R183+0x800] ;  /* 0x00080000b74c783b */ /* 0x000fe20000004200 */
[--C-:B------:R-:W-:Y:S02]  /*ab60*/  FFMA.FTZ R2, R136, c[0x0][0x2d0], -R69.reuse ;  /* 0x0000b40088027a23 */ /* 0x100fe40000010845 */
[C---:B------:R-:W-:Y:S01]  /*ab70*/  FMUL.FTZ R54, R0.reuse, R54 ;  /* 0x0000003600367220 */ /* 0x040fe20000410000 */
[C---:B----4-:R-:W-:Y:S01]  /*ab80*/  HMMA.16816.F32 R28, R128.reuse, R96, R28 ;  /* 0x00000060801c723c */ /* 0x050fe2000000181c */
[----:B------:R-:W-:Y:S03]  /*ab90*/  MUFU.EX2 R94, R141 ;  /* 0x0000008d005e7308 */ /* 0x000fe60000000800 */
[----:B------:R-:W-:Y:S01]  /*aba0*/  LDSM.16.MT88.4 R104, [R185+0x2800] ;  /* 0x00280000b968783b */ /* 0x000fe20000004200 */
[----:B------:R-:W-:Y:S02]  /*abb0*/  FMUL.FTZ R55, R0, R55 ;  /* 0x0000003700377220 */ /* 0x000fe40000410000 */
[--C-:B------:R-:W-:Y:S01]  /*abc0*/  FFMA.FTZ R96, R194, c[0x0][0x2d0], -R69.reuse ;  /* 0x0000b400c2607a23 */ /* 0x100fe20000010845 */
[C---:B------:R-:W-:Y:S03]  /*abd0*/  HMMA.16816.F32 R32, R128.reuse, R98, R32 ;  /* 0x000000628020723c */ /* 0x040fe60000001820 */
[----:B------:R-:W-:Y:S01]  /*abe0*/  MUFU.EX2 R95, R140 ;  /* 0x0000008c005f7308 */ /* 0x000fe20000000800 */
[C---:B------:R-:W-:Y:S02]  /*abf0*/  FMUL.FTZ R58, R0.reuse, R58 ;  /* 0x0000003a003a7220 */ /* 0x040fe40000410000 */
[C---:B------:R-:W-:Y:S02]  /*ac00*/  FMUL.FTZ R59, R0.reuse, R59 ;  /* 0x0000003b003b7220 */ /* 0x040fe40000410000 */
[C---:B--2---:R-:W-:Y:S04]  /*ac10*/  HMMA.16816.F32 R36, R128.reuse, R88, R36 ;  /* 0x000000588024723c */ /* 0x044fe80000001824 */
[C---:B------:R-:W-:Y:S01]  /*ac20*/  FMUL.FTZ R62, R0.reuse, R62 ;  /* 0x0000003e003e7220 */ /* 0x040fe20000410000 */
[----:B------:R2:W-:Y:S01]  /*ac30*/  MUFU.EX2 R88, R2 ;  /* 0x0000000200587308 */ /* 0x0005e20000000800 */
[C---:B------:R-:W-:Y:S02]  /*ac40*/  FMUL.FTZ R63, R0.reuse, R63 ;  /* 0x0000003f003f7220 */ /* 0x040fe40000410000 */
[C---:B------:R-:W-:Y:S04]  /*ac50*/  HMMA.16816.F32 R40, R128.reuse, R90, R40 ;  /* 0x0000005a8028723c */ /* 0x040fe80000001828 */
[C---:B------:R-:W-:Y:S02]  /*ac60*/  FMUL.FTZ R66, R0.reuse, R66 ;  /* 0x0000004200427220 */ /* 0x040fe40000410000 */
[C---:B------:R-:W-:Y:S01]  /*ac70*/  FMUL.FTZ R67, R0.reuse, R67 ;  /* 0x0000004300437220 */ /* 0x040fe20000410000 */
[----:B------:R-:W-:Y:S01]  /*ac80*/  MUFU.EX2 R89, R143 ;  /* 0x0000008f00597308 */ /* 0x000fe20000000800 */
[C---:B-1----:R-:W-:Y:S04]  /*ac90*/  HMMA.16816.F32 R44, R128.reuse, R80, R44 ;  /* 0x00000050802c723c */ /* 0x042fe8000000182c */
[----:B------:R-:W-:Y:S04]  /*aca0*/  FFMA.FTZ R0, R0, R228, R208 ;  /* 0x000000e400007223 */ /* 0x000fe800000100d0 */
[C---:B------:R-:W-:Y:S01]  /*acb0*/  HMMA.16816.F32 R48, R128.reuse, R82, R48 ;  /* 0x000000528030723c */ /* 0x040fe20000001830 */
[----:B------:R-:W-:Y:S01]  /*acc0*/  LDSM.16.MT88.4 R80, [R185+0x800] ;  /* 0x00080000b950783b */ /* 0x000fe20000004200 */
[----:B------:R-:W1:Y:S02]  /*acd0*/  MUFU.EX2 R91, R142 ;  /* 0x0000008e005b7308 */ /* 0x000e640000000800 */
[--C-:B--2---:R-:W-:Y:S04]  /*ace0*/  FFMA.FTZ R2, R137, c[0x0][0x2d0], -R69.reuse ;  /* 0x0000b40089027a23 */ /* 0x104fe80000010845 */
[C---:B---3--:R-:W-:Y:S04]  /*acf0*/  HMMA.16816.F32 R52, R128.reuse, R72, R52 ;  /* 0x000000488034723c */ /* 0x048fe80000001834 */
[----:B------:R2:W3:Y:S04]  /*ad00*/  MUFU.EX2 R90, R2 ;  /* 0x00000002005a7308 */ /* 0x0004e80000000800 */
[C---:B------:R-:W-:Y:S01]  /*ad10*/  HMMA.16816.F32 R56, R128.reuse, R74, R56 ;  /* 0x0000004a8038723c */ /* 0x040fe20000001838 */
[----:B------:R-:W4:Y:S05]  /*ad20*/  LDSM.16.MT88.4 R72, [R186+0x3000] ;  /* 0x00300000ba48783b */ /* 0x000f2a0000004200 */
[----:B------:R-:W-:Y:S10]  /*ad30*/  MUFU.EX2 R98, R178 ;  /* 0x000000b200627308 */ /* 0x000ff40000000800 */
[----:B------:R-:W-:Y:S01]  /*ad40*/  MUFU.EX2 R142, R215 ;  /* 0x000000d7008e7308 */ /* 0x000fe20000000800 */
[--C-:B--2---:R-:W-:Y:S09]  /*ad50*/  FFMA.FTZ R2, R138, c[0x0][0x2d0], -R69.reuse ;  /* 0x0000b4008a027a23 */ /* 0x104ff20000010845 */
[----:B------:R2:W-:Y:S10]  /*ad60*/  MUFU.EX2 R93, R2 ;  /* 0x00000002005d7308 */ /* 0x0005f40000000800 */
[----:B------:R-:W-:Y:S01]  /*ad70*/  MUFU.EX2 R143, R214 ;  /* 0x000000d6008f7308 */ /* 0x000fe20000000800 */
[C---:B----4-:R-:W-:Y:S09]  /*ad80*/  HMMA.16816.F32 R60, R128.reuse, R72, R60 ;  /* 0x00000048803c723c */ /* 0x050ff2000000183c */
[----:B------:R-:W-:Y:S03]  /*ad90*/  MUFU.EX2 R178, R205 ;  /* 0x000000cd00b27308 */ /* 0x000fe60000000800 */
[----:B-1----:R-:W-:Y:S01]  /*ada0*/  F2FP.PACK_AB R72, R91, R89 ;  /* 0x000000595b48723e */ /* 0x002fe200000000ff */
[----:B------:R-:W-:Y:S03]  /*adb0*/  HMMA.16816.F32 R64, R128, R74, R64 ;  /* 0x0000004a8040723c */ /* 0x000fe60000001840 */
[--C-:B--2---:R-:W-:Y:S01]  /*adc0*/  FFMA.FTZ R2, R139, c[0x0][0x2d0], -R69.reuse ;  /* 0x0000b4008b027a23 */ /* 0x104fe20000010845 */
[----:B---3--:R-:W-:Y:S03]  /*add0*/  F2FP.PACK_AB R73, R90, R88 ;  /* 0x000000585a49723e */ /* 0x008fe600000000ff */
[----:B------:R-:W-:Y:S01]  /*ade0*/  F2FP.PACK_AB R74, R95, R94 ;  /* 0x0000005e5f4a723e */ /* 0x000fe200000000ff */
[----:B------:R-:W1:Y:S01]  /*adf0*/  MUFU.EX2 R103, R2 ;  /* 0x0000000200677308 */ /* 0x000e620000000800 */
[----:B------:R-:W-:Y:S09]  /*ae00*/  F2FP.PACK_AB R128, R135, R134 ;  /* 0x000000868780723e */ /* 0x000ff200000000ff */
[----:B------:R-:W-:Y:S10]  /*ae10*/  MUFU.EX2 R136, R218 ;  /* 0x000000da00887308 */ /* 0x000ff40000000800 */
[----:B------:R-:W2:Y:S01]  /*ae20*/  MUFU.EX2 R137, R217 ;  /* 0x000000d900897308 */ /* 0x000ea20000000800 */
[----:B-1----:R-:W-:Y:S01]  /*ae30*/  F2FP.PACK_AB R75, R103, R93 ;  /* 0x0000005d674b723e */ /* 0x002fe200000000ff */
[----:B------:R-:W-:Y:S02]  /*ae40*/  FADD.FTZ R2, R210, R70 ;  /* 0x00000046d2027221 */ /* 0x000fe40000010000 */
[----:B------:R-:W-:Y:S02]  /*ae50*/  FADD.FTZ R70, R209, R0 ;  /* 0x00000000d1467221 */ /* 0x000fe40000010000 */
[--C-:B------:R-:W-:Y:S04]  /*ae60*/  FFMA.FTZ R0, R144, c[0x0][0x2d0], -R69.reuse ;  /* 0x0000b40090007a23 */ /* 0x100fe80000010845 */
[----:B------:R-:W-:Y:S01]  /*ae70*/  MUFU.EX2 R210, R150 ;  /* 0x0000009600d27308 */ /* 0x000fe20000000800 */
[C---:B------:R-:W-:Y:S08]  /*ae80*/  HMMA.16816.F32 R4, R72.reuse, R76, R4 ;  /* 0x0000004c4804723c */ /* 0x040ff00000001804 */
[C---:B------:R-:W-:Y:S01]  /*ae90*/  HMMA.16816.F32 R8, R72.reuse, R78, R8 ;  /* 0x0000004e4808723c */ /* 0x040fe20000001808 */
[----:B------:R-:W1:Y:S01]  /*aea0*/  LDSM.16.MT88.4 R76, [R184+0x800] ;  /* 0x00080000b84c783b */ /* 0x000e620000004200 */
[----:B------:R3:W-:Y:S02]  /*aeb0*/  MUFU.EX2 R99, R0 ;  /* 0x0000000000637308 */ /* 0x0007e40000000800 */
[----:B--2---:R-:W-:Y:S04]  /*aec0*/  F2FP.PACK_AB R130, R137, R136 ;  /* 0x000000888982723e */ /* 0x004fe800000000ff */
[C---:B------:R-:W-:Y:S04]  /*aed0*/  HMMA.16816.F32 R12, R72.reuse, R80, R12 ;  /* 0x00000050480c723c */ /* 0x040fe8000000180c */
[----:B------:R-:W-:Y:S04]  /*aee0*/  MUFU.EX2 R144, R213 ;  /* 0x000000d500907308 */ /* 0x000fe80000000800 */
[C---:B------:R-:W-:Y:S01]  /*aef0*/  HMMA.16816.F32 R16, R72.reuse, R82, R16 ;  /* 0x000000524810723c */ /* 0x040fe20000001810 */
[----:B------:R-:W2:Y:S03]  /*af00*/  LDSM.16.MT88.4 R80, [R186+0x800] ;  /* 0x00080000ba50783b */ /* 0x000ea60000004200 */
[--C-:B---3--:R-:W-:Y:S02]  /*af10*/  FFMA.FTZ R0, R145, c[0x0][0x2d0], -R69.reuse ;  /* 0x0000b40091007a23 */ /* 0x108fe40000010845 */
[----:B------:R-:W-:Y:S10]  /*af20*/  MUFU.EX2 R145, R212 ;  /* 0x000000d400917308 */ /* 0x000ff40000000800 */
[----:B------:R3:W4:Y:S01]  /*af30*/  MUFU.EX2 R101, R0 ;  /* 0x0000000000657308 */ /* 0x0007220000000800 */
[C---:B-1----:R-:W-:Y:S08]  /*af40*/  HMMA.16816.F32 R20, R72.reuse, R76, R20 ;  /* 0x0000004c4814723c */ /* 0x042ff00000001814 */
[C---:B------:R-:W-:Y:S01]  /*af50*/  HMMA.16816.F32 R24, R72.reuse, R78, R24 ;  /* 0x0000004e4818723c */ /* 0x040fe20000001818 */
[----:B------:R-:W1:Y:S07]  /*af60*/  LDSM.16.MT88.4 R76, [R183+0x3800] ;  /* 0x00380000b74c783b */ /* 0x000e6e0000004200 */
[C---:B--2---:R-:W-:Y:S04]  /*af70*/  HMMA.16816.F32 R28, R72.reuse, R80, R28 ;  /* 0x00000050481c723c */ /* 0x044fe8000000181c */
[--C-:B---3--:R-:W-:Y:S04]  /*af80*/  FFMA.FTZ R0, R146, c[0x0][0x2d0], -R69.reuse ;  /* 0x0000b40092007a23 */ /* 0x108fe80000010845 */
[C---:B------:R-:W-:Y:S01]  /*af90*/  HMMA.16816.F32 R32, R72.reuse, R82, R32 ;  /* 0x000000524820723c */ /* 0x040fe20000001820 */
[----:B------:R-:W2:Y:S01]  /*afa0*/  LDSM.16.MT88.4 R80, [R185+0x3800] ;  /* 0x00380000b950783b */ /* 0x000ea20000004200 */
[----:B------:R3:W-:Y:S06]  /*afb0*/  MUFU.EX2 R209, R0 ;  /* 0x0000000000d17308 */ /* 0x0007ec0000000800 */
[C---:B-1----:R-:W-:Y:S04]  /*afc0*/  HMMA.16816.F32 R36, R72.reuse, R76, R36 ;  /* 0x0000004c4824723c */ /* 0x042fe80000001824 */
[--C-:B---3--:R-:W-:Y:S04]  /*afd0*/  FFMA.FTZ R0, R147, c[0x0][0x2d0], -R69.reuse ;  /* 0x0000b40093007a23 */ /* 0x108fe80000010845 */
[----:B------:R1:W3:Y:S01]  /*afe0*/  MUFU.EX2 R208, R0 ;  /* 0x0000000000d07308 */ /* 0x0002e20000000800 */
[C---:B------:R-:W-:Y:S01]  /*aff0*/  HMMA.16816.F32 R40, R72.reuse, R78, R40 ;  /* 0x0000004e4828723c */ /* 0x040fe20000001828 */
[----:B------:R-:W5:Y:S07]  /*b000*/  LDSM.16.MT88.4 R76, [R184+0x3800] ;  /* 0x00380000b84c783b */ /* 0x000f6e0000004200 */
[C---:B--2---:R-:W-:Y:S08]  /*b010*/  HMMA.16816.F32 R44, R72.reuse, R80, R44 ;  /* 0x00000050482c723c */ /* 0x044ff0000000182c */
[C---:B------:R-:W-:Y:S01]  /*b020*/  HMMA.16816.F32 R48, R72.reuse, R82, R48 ;  /* 0x000000524830723c */ /* 0x040fe20000001830 */
[----:B------:R-:W2:Y:S03]  /*b030*/  LDSM.16.MT88.4 R80, [R186+0x3800] ;  /* 0x00380000ba50783b */ /* 0x000ea60000004200 */
[----:B-1----:R-:W-:Y:S02]  /*b040*/  FADD.FTZ R0, R224, R2 ;  /* 0x00000002e0007221 */ /* 0x002fe40000010000 */
[----:B------:R-:W-:Y:S02]  /*b050*/  FADD.FTZ R2, R223, R70 ;  /* 0x00000046df027221 */ /* 0x000fe40000010000 */
[----:B------:R-:W-:Y:S04]  /*b060*/  FADD.FTZ R70, R225, R0 ;  /* 0x00000000e1467221 */ /* 0x000fe80000010000 */
[----:B------:R-:W-:Y:S02]  /*b070*/  FADD.FTZ R2, R216, R2 ;  /* 0x00000002d8027221 */ /* 0x000fe40000010000 */
[----:B------:R-:W-:Y:S02]  /*b080*/  FADD.FTZ R70, R89, R70 ;  /* 0x0000004659467221 */ /* 0x000fe40000010000 */
[----:B------:R-:W-:Y:S02]  /*b090*/  FADD.FTZ R2, R88, R2 ;  /* 0x0000000258027221 */ /* 0x000fe40000010000 */
[----:B------:R-:W-:Y:S02]  /*b0a0*/  FADD.FTZ R70, R91, R70 ;  /* 0x000000465b467221 */ /* 0x000fe40000010000 */
[----:B------:R-:W-:Y:S02]  /*b0b0*/  FADD.FTZ R92, R90, R2 ;  /* 0x000000025a5c7221 */ /* 0x000fe40000010000 */
[----:B------:R-:W-:Y:S01]  /*b0c0*/  LDSM.16.MT88.4 R88, [R184+0x1800] ;  /* 0x00180000b858783b */ /* 0x000fe20000004200 */
[C---:B-----5:R-:W-:Y:S03]  /*b0d0*/  HMMA.16816.F32 R52, R72.reuse, R76, R52 ;  /* 0x0000004c4834723c */ /* 0x060fe60000001834 */
[----:B------:R-:W-:Y:S02]  /*b0e0*/  FADD.FTZ R97, R93, R92 ;  /* 0x0000005c5d617221 */ /* 0x000fe40000010000 */
[--C-:B------:R-:W-:Y:S02]  /*b0f0*/  FFMA.FTZ R2, R202, c[0x0][0x2d0], -R69.reuse ;  /* 0x0000b400ca027a23 */ /* 0x100fe40000010845 */
[----:B------:R-:W-:Y:S01]  /*b100*/  FFMA.FTZ R0, R148, c[0x0][0x2d0], -R69 ;  /* 0x0000b40094007a23 */ /* 0x000fe20000010845 */
[C---:B------:R-:W-:Y:S01]  /*b110*/  HMMA.16816.F32 R56, R72.reuse, R78, R56 ;  /* 0x0000004e4838723c */ /* 0x040fe20000001838 */
[----:B------:R-:W1:Y:S01]  /*b120*/  LDSM.16.MT88.4 R76, [R183+0x1000] ;  /* 0x00100000b74c783b */ /* 0x000e620000004200 */
[----:B------:R5:W-:Y:S06]  /*b130*/  MUFU.EX2 R133, R2 ;  /* 0x0000000200857308 */ /* 0x000bec0000000800 */
[C---:B--2---:R-:W-:Y:S04]  /*b140*/  HMMA.16816.F32 R60, R72.reuse, R80, R60 ;  /* 0x00000050483c723c */ /* 0x044fe8000000183c */
[----:B------:R2:W1:Y:S04]  /*b150*/  MUFU.EX2 R150, R0 ;  /* 0x0000000000967308 */ /* 0x0004680000000800 */
[----:B------:R-:W-:Y:S01]  /*b160*/  HMMA.16816.F32 R64, R72, R82, R64 ;  /* 0x000000524840723c */ /* 0x000fe20000001840 */
[----:B------:R-:W1:Y:S06]  /*b170*/  LDSM.16.MT88.4 R80, [R185+0x1000] ;  /* 0x00100000b950783b */ /* 0x000e6c0000004200 */
[----:B------:R-:W-:Y:S02]  /*b180*/  F2FP.PACK_AB R72, R100, R98 ;  /* 0x000000626448723e */ /* 0x000fe400000000ff */
[----:B----4-:R-:W-:Y:S03]  /*b190*/  F2FP.PACK_AB R73, R101, R99 ;  /* 0x000000636549723e */ /* 0x010fe600000000ff */
[----:B------:R-:W-:Y:S01]  /*b1a0*/  F2FP.PACK_AB R74, R210, R102 ;  /* 0x00000066d24a723e */ /* 0x000fe200000000ff */
[----:B-----5:R-:W-:Y:S01]  /*b1b0*/  FADD.FTZ R2, R103, R97 ;  /* 0x0000006167027221 */ /* 0x020fe20000010000 */
[C---:B---3--:R-:W-:Y:S03]  /*b1c0*/  F2FP.PACK_AB R75, R208.reuse, R209 ;  /* 0x000000d1d04b723e */ /* 0x048fe600000000ff */
[----:B------:R-:W-:Y:S02]  /*b1d0*/  FADD.FTZ R2, R99, R2 ;  /* 0x0000000263027221 */ /* 0x000fe40000010000 */
[--C-:B--2---:R-:W-:Y:S02]  /*b1e0*/  FFMA.FTZ R0, R149, c[0x0][0x2d0], -R69.reuse ;  /* 0x0000b40095007a23 */ /* 0x104fe40000010845 */
[----:B------:R-:W-:Y:S02]  /*b1f0*/  FADD.FTZ R2, R101, R2 ;  /* 0x0000000265027221 */ /* 0x000fe40000010000 */
[----:B------:R2:W3:Y:S01]  /*b200*/  MUFU.EX2 R148, R0 ;  /* 0x0000000000947308 */ /* 0x0004e20000000800 */
[C---:B-1----:R-:W-:Y:S03]  /*b210*/  HMMA.16816.F32 R4, R72.reuse, R76, R4 ;  /* 0x0000004c4804723c */ /* 0x042fe60000001804 */
[----:B------:R-:W-:Y:S04]  /*b220*/  FADD.FTZ R2, R209, R2 ;  /* 0x00000002d1027221 */ /* 0x000fe80000010000 */
[----:B------:R-:W-:Y:S01]  /*b230*/  FADD.FTZ R2, R208, R2 ;  /* 0x00000002d0027221 */ /* 0x000fe20000010000 */
[C---:B------:R-:W-:Y:S01]  /*b240*/  HMMA.16816.F32 R8, R72.reuse, R78, R8 ;  /* 0x0000004e4808723c */ /* 0x040fe20000001808 */
[----:B------:R-:W1:Y:S03]  /*b250*/  LDSM.16.MT88.4 R76, [R186+0x1000] ;  /* 0x00100000ba4c783b */ /* 0x000e660000004200 */
[----:B------:R-:W-:Y:S04]  /*b260*/  FADD.FTZ R2, R150, R2 ;  /* 0x0000000296027221 */ /* 0x000fe80000010000 */
[C---:B------:R-:W-:Y:S04]  /*b270*/  HMMA.16816.F32 R12, R72.reuse, R80, R12 ;  /* 0x00000050480c723c */ /* 0x040fe8000000180c */
[--C-:B--2---:R-:W-:Y:S04]  /*b280*/  FFMA.FTZ R0, R176, c[0x0][0x2d0], -R69.reuse ;  /* 0x0000b400b0007a23 */ /* 0x104fe80000010845 */
[C---:B------:R-:W-:Y:S01]  /*b290*/  HMMA.16816.F32 R16, R72.reuse, R82, R16 ;  /* 0x000000524810723c */ /* 0x040fe20000001810 */
[----:B------:R-:W2:Y:S01]  /*b2a0*/  LDSM.16.MT88.4 R80, [R183+0x4000] ;  /* 0x00400000b750783b */ /* 0x000ea20000004200 */
[----:B------:R4:W5:Y:S02]  /*b2b0*/  MUFU.EX2 R147, R0 ;  /* 0x0000000000937308 */ /* 0x0009640000000800 */
[----:B---3--:R-:W-:Y:S04]  /*b2c0*/  FADD.FTZ R2, R148, R2 ;  /* 0x0000000294027221 */ /* 0x008fe80000010000 */
[C---:B------:R-:W-:Y:S08]  /*b2d0*/  HMMA.16816.F32 R20, R72.reuse, R84, R20 ;  /* 0x000000544814723c */ /* 0x040ff00000001814 */
[C---:B------:R-:W-:Y:S01]  /*b2e0*/  HMMA.16816.F32 R24, R72.reuse, R86, R24 ;  /* 0x000000564818723c */ /* 0x040fe20000001818 */
[----:B------:R-:W3:Y:S07]  /*b2f0*/  LDSM.16.MT88.4 R84, [R185+0x4000] ;  /* 0x00400000b954783b */ /* 0x000eee0000004200 */
[C---:B-1----:R-:W-:Y:S04]  /*b300*/  HMMA.16816.F32 R28, R72.reuse, R76, R28 ;  /* 0x0000004c481c723c */ /* 0x042fe8000000181c */
[--C-:B----4-:R-:W-:Y:S02]  /*b310*/  FFMA.FTZ R0, R179, c[0x0][0x2d0], -R69.reuse ;  /* 0x0000b400b3007a23 */ /* 0x110fe40000010845 */
[----:B-----5:R-:W-:Y:S02]  /*b320*/  FADD.FTZ R2, R147, R2 ;  /* 0x0000000293027221 */ /* 0x020fe40000010000 */
[----:B------:R1:W4:Y:S01]  /*b330*/  MUFU.EX2 R146, R0 ;  /* 0x0000000000927308 */ /* 0x0003220000000800 */
[C---:B------:R-:W-:Y:S01]  /*b340*/  HMMA.16816.F32 R32, R72.reuse, R78, R32 ;  /* 0x0000004e4820723c */ /* 0x040fe20000001820 */
[----:B------:R-:W5:Y:S07]  /*b350*/  LDSM.16.MT88.4 R76, [R184+0x4000] ;  /* 0x00400000b84c783b */ /* 0x000f6e0000004200 */
[C---:B--2---:R-:W-:Y:S08]  /*b360*/  HMMA.16816.F32 R36, R72.reuse, R80, R36 ;  /* 0x000000504824723c */ /* 0x044ff00000001824 */
[C---:B------:R-:W-:Y:S01]  /*b370*/  HMMA.16816.F32 R40, R72.reuse, R82, R40 ;  /* 0x000000524828723c */ /* 0x040fe20000001828 */
[----:B------:R-:W2:Y:S03]  /*b380*/  LDSM.16.MT88.4 R80, [R186+0x4000] ;  /* 0x00400000ba50783b */ /* 0x000ea60000004200 */
[--C-:B-1----:R-:W-:Y:S04]  /*b390*/  FFMA.FTZ R0, R197, c[0x0][0x2d0], -R69.reuse ;  /* 0x0000b400c5007a23 */ /* 0x102fe80000010845 */
[C---:B---3--:R-:W-:Y:S01]  /*b3a0*/  HMMA.16816.F32 R44, R72.reuse, R84, R44 ;  /* 0x00000054482c723c */ /* 0x048fe2000000182c */
[----:B------:R1:W3:Y:S03]  /*b3b0*/  MUFU.EX2 R141, R0 ;  /* 0x00000000008d7308 */ /* 0x0002e60000000800 */
[----:B----4-:R-:W-:Y:S04]  /*b3c0*/  FADD.FTZ R2, R146, R2 ;  /* 0x0000000292027221 */ /* 0x010fe80000010000 */
[C---:B------:R-:W-:Y:S01]  /*b3d0*/  HMMA.16816.F32 R48, R72.reuse, R86, R48 ;  /* 0x000000564830723c */ /* 0x040fe20000001830 */
[----:B------:R-:W4:Y:S07]  /*b3e0*/  LDSM.16.MT88.4 R84, [R183+0x1800] ;  /* 0x00180000b754783b */ /* 0x000f2e0000004200 */
[C---:B-----5:R-:W-:Y:S08]  /*b3f0*/  HMMA.16816.F32 R52, R72.reuse, R76, R52 ;  /* 0x0000004c4834723c */ /* 0x060ff00000001834 */
[C---:B------:R-:W-:Y:S01]  /*b400*/  HMMA.16816.F32 R56, R72.reuse, R78, R56 ;  /* 0x0000004e4838723c */ /* 0x040fe20000001838 */
[----:B------:R-:W5:Y:S03]  /*b410*/  LDSM.16.MT88.4 R76, [R185+0x1800] ;  /* 0x00180000b94c783b */ /* 0x000f660000004200 */
[--C-:B-1----:R-:W-:Y:S02]  /*b420*/  FFMA.FTZ R0, R198, c[0x0][0x2d0], -R69.reuse ;  /* 0x0000b400c6007a23 */ /* 0x102fe40000010845 */
[----:B---3--:R-:W-:Y:S02]  /*b430*/  FADD.FTZ R2, R141, R2 ;  /* 0x000000028d027221 */ /* 0x008fe40000010000 */
[C---:B--2---:R-:W-:Y:S01]  /*b440*/  HMMA.16816.F32 R60, R72.reuse, R80, R60 ;  /* 0x00000050483c723c */ /* 0x044fe2000000183c */
[----:B------:R1:W2:Y:S07]  /*b450*/  MUFU.EX2 R140, R0 ;  /* 0x00000000008c7308 */ /* 0x0002ae0000000800 */
[----:B------:R-:W-:Y:S01]  /*b460*/  HMMA.16816.F32 R64, R72, R82, R64 ;  /* 0x000000524840723c */ /* 0x000fe20000001840 */
[----:B------:R-:W3:Y:S06]  /*b470*/  LDSM.16.MT88.4 R80, [R186+0x1800] ;  /* 0x00180000ba50783b */ /* 0x000eec0000004200 */
[----:B------:R-:W-:Y:S02]  /*b480*/  F2FP.PACK_AB R72, R203, R178 ;  /* 0x000000b2cb48723e */ /* 0x000fe400000000ff */
[----:B------:R-:W-:Y:S03]  /*b490*/  F2FP.PACK_AB R74, R151, R177 ;  /* 0x000000b1974a723e */ /* 0x000fe600000000ff */
[----:B------:R-:W-:Y:S02]  /*b4a0*/  F2FP.PACK_AB R73, R148, R150 ;  /* 0x000000969449723e */ /* 0x000fe400000000ff */
[----:B------:R-:W-:Y:S01]  /*b4b0*/  F2FP.PACK_AB R75, R146, R147 ;  /* 0x00000093924b723e */ /* 0x000fe200000000ff */
[--C-:B-1----:R-:W-:Y:S02]  /*b4c0*/  FFMA.FTZ R0, R200, c[0x0][0x2d0], -R69.reuse ;  /* 0x0000b400c8007a23 */ /* 0x102fe40000010845 */
[----:B--2---:R-:W-:Y:S04]  /*b4d0*/  FADD.FTZ R2, R140, R2 ;  /* 0x000000028c027221 */ /* 0x004fe80000010000 */
[C---:B----4-:R-:W-:Y:S01]  /*b4e0*/  HMMA.16816.F32 R4, R72.reuse, R84, R4 ;  /* 0x000000544804723c */ /* 0x050fe20000001804 */
[----:B------:R1:W2:Y:S07]  /*b4f0*/  MUFU.EX2 R139, R0 ;  /* 0x00000000008b7308 */ /* 0x0002ae0000000800 */
[C---:B------:R-:W-:Y:S01]  /*b500*/  HMMA.16816.F32 R8, R72.reuse, R86, R8 ;  /* 0x000000564808723c */ /* 0x040fe20000001808 */
[----:B------:R-:W4:Y:S07]  /*b510*/  LDSM.16.MT88.4 R84, [R183+0x4800] ;  /* 0x00480000b754783b */ /* 0x000f2e0000004200 */
[C---:B-----5:R-:W-:Y:S08]  /*b520*/  HMMA.16816.F32 R12, R72.reuse, R76, R12 ;  /* 0x0000004c480c723c */ /* 0x060ff0000000180c */
[C---:B------:R-:W-:Y:S01]  /*b530*/  HMMA.16816.F32 R16, R72.reuse, R78, R16 ;  /* 0x0000004e4810723c */ /* 0x040fe20000001810 */
[----:B------:R-:W5:Y:S03]  /*b540*/  LDSM.16.MT88.4 R76, [R185+0x4800] ;  /* 0x00480000b94c783b */ /* 0x000f660000004200 */
[--C-:B-1----:R-:W-:Y:S02]  /*b550*/  FFMA.FTZ R0, R201, c[0x0][0x2d0], -R69.reuse ;  /* 0x0000b400c9007a23 */ /* 0x102fe40000010845 */
[----:B--2---:R-:W-:Y:S02]  /*b560*/  FADD.FTZ R2, R139, R2 ;  /* 0x000000028b027221 */ /* 0x004fe40000010000 */
[C---:B------:R-:W-:Y:S01]  /*b570*/  HMMA.16816.F32 R20, R72.reuse, R88, R20 ;  /* 0x000000584814723c */ /* 0x040fe20000001814 */
[----:B------:R1:W-:Y:S07]  /*b580*/  MUFU.EX2 R138, R0 ;  /* 0x00000000008a7308 */ /* 0x0003ee0000000800 */
[C---:B------:R-:W-:Y:S01]  /*b590*/  HMMA.16816.F32 R24, R72.reuse, R90, R24 ;  /* 0x0000005a4818723c */ /* 0x040fe20000001818 */
[----:B------:R-:W2:Y:S07]  /*b5a0*/  LDSM.16.MT88.4 R88, [R184+0x4800] ;  /* 0x00480000b858783b */ /* 0x000eae0000004200 */
[C---:B---3--:R-:W-:Y:S08]  /*b5b0*/  HMMA.16816.F32 R28, R72.reuse, R80, R28 ;  /* 0x00000050481c723c */ /* 0x048ff0000000181c */
[C---:B------:R-:W-:Y:S01]  /*b5c0*/  HMMA.16816.F32 R32, R72.reuse, R82, R32 ;  /* 0x000000524820723c */ /* 0x040fe20000001820 */
[----:B------:R-:W3:Y:S03]  /*b5d0*/  LDSM.16.MT88.4 R80, [R186+0x4800] ;  /* 0x00480000ba50783b */ /* 0x000ee60000004200 */
[----:B-1----:R-:W-:Y:S02]  /*b5e0*/  FADD.FTZ R0, R94, R70 ;  /* 0x000000465e007221 */ /* 0x002fe40000010000 */
[--C-:B------:R-:W-:Y:S02]  /*b5f0*/  FFMA.FTZ R70, R196, c[0x0][0x2d0], -R69.reuse ;  /* 0x0000b400c4467a23 */ /* 0x100fe40000010845 */
[C---:B----4-:R-:W-:Y:S02]  /*b600*/  HMMA.16816.F32 R36, R72.reuse, R84, R36 ;  /* 0x000000544824723c */ /* 0x050fe40000001824 */
[----:B------:R-:W1:Y:S02]  /*b610*/  MUFU.EX2 R132, R70 ;  /* 0x0000004600847308 */ /* 0x000e640000000800 */
[----:B------:R-:W-:Y:S02]  /*b620*/  FADD.FTZ R0, R95, R0 ;  /* 0x000000005f007221 */ /* 0x000fe40000010000 */
[----:B------:R-:W-:Y:S01]  /*b630*/  LDSM.16.MT88.4 R92, [R186+0x2000] ;  /* 0x00200000ba5c783b */ /* 0x000fe20000004200 */
[----:B------:R-:W-:Y:S01]  /*b640*/  FFMA.FTZ R69, R193, c[0x0][0x2d0], -R69 ;  /* 0x0000b400c1457a23 */ /* 0x000fe20000010845 */
[C---:B------:R-:W-:Y:S04]  /*b650*/  HMMA.16816.F32 R40, R72.reuse, R86, R40 ;  /* 0x000000564828723c */ /* 0x040fe80000001828 */
[----:B------:R4:W-:Y:S01]  /*b660*/  MUFU.EX2 R70, R96 ;  /* 0x0000006000467308 */ /* 0x0009e20000000800 */
[----:B------:R-:W-:Y:S01]  /*b670*/  FADD.FTZ R0, R98, R0 ;  /* 0x0000000062007221 */ /* 0x000fe20000010000 */
[----:B------:R-:W-:Y:S02]  /*b680*/  LDSM.16.MT88.4 R84, [R185+0x2000] ;  /* 0x00200000b954783b */ /* 0x000fe40000004200 */
[C---:B-----5:R-:W-:Y:S04]  /*b690*/  HMMA.16816.F32 R44, R72.reuse, R76, R44 ;  /* 0x0000004c482c723c */ /* 0x060fe8000000182c */
[----:B------:R-:W-:Y:S02]  /*b6a0*/  FADD.FTZ R0, R100, R0 ;  /* 0x0000000064007221 */ /* 0x000fe40000010000 */
[----:B------:R-:W5:Y:S02]  /*b6b0*/  MUFU.EX2 R69, R69 ;  /* 0x0000004500457308 */ /* 0x000f640000000800 */
[C---:B------:R-:W-:Y:S01]  /*b6c0*/  HMMA.16816.F32 R48, R72.reuse, R78, R48 ;  /* 0x0000004e4830723c */ /* 0x040fe20000001830 */
[----:B------:R-:W3:Y:S03]  /*b6d0*/  LDSM.16.MT88.4 R76, [R183+0x2000] ;  /* 0x00200000b74c783b */ /* 0x000ee60000004200 */
[----:B-1----:R-:W-:Y:S01]  /*b6e0*/  F2FP.PACK_AB R129, R132, R133 ;  /* 0x000000858481723e */ /* 0x002fe200000000ff */
[----:B------:R-:W-:Y:S03]  /*b6f0*/  FADD.FTZ R0, R102, R0 ;  /* 0x0000000066007221 */ /* 0x000fe60000010000 */
[C---:B--2---:R-:W-:Y:S01]  /*b700*/  HMMA.16816.F32 R52, R72.reuse, R88, R52 ;  /* 0x000000584834723c */ /* 0x044fe20000001834 */
[----:B----4-:R-:W-:Y:S03]  /*b710*/  LDSM.16.MT88.4 R96, [R184+0x2800] ;  /* 0x00280000b860783b */ /* 0x010fe60000004200 */
[----:B------:R-:W-:Y:S04]  /*b720*/  FADD.FTZ R0, R210, R0 ;  /* 0x00000000d2007221 */ /* 0x000fe80000010000 */
[C---:B------:R-:W-:Y:S01]  /*b730*/  HMMA.16816.F32 R56, R72.reuse, R90, R56 ;  /* 0x0000005a4838723c */ /* 0x040fe20000001838 */
[----:B------:R-:W1:Y:S03]  /*b740*/  LDSM.16.MT88.4 R88, [R184+0x2000] ;  /* 0x00200000b858783b */ /* 0x000e660000004200 */
[----:B------:R-:W-:Y:S01]  /*b750*/  FADD.FTZ R0, R178, R0 ;  /* 0x00000000b2007221 */ /* 0x000fe20000010000 */
[----:B-----5:R-:W-:Y:S03]  /*b760*/  F2FP.PACK_AB R131, R69, R70 ;  /* 0x000000464583723e */ /* 0x020fe600000000ff */
[C---:B---3--:R-:W-:Y:S04]  /*b770*/  HMMA.16816.F32 R60, R72.reuse, R80, R60 ;  /* 0x00000050483c723c */ /* 0x048fe8000000183c */
[----:B------:R-:W-:Y:S04]  /*b780*/  FADD.FTZ R0, R203, R0 ;  /* 0x00000000cb007221 */ /* 0x000fe80000010000 */
[----:B------:R-:W-:Y:S01]  /*b790*/  HMMA.16816.F32 R64, R72, R82, R64 ;  /* 0x000000524840723c */ /* 0x000fe20000001840 */
[----:B------:R-:W-:Y:S03]  /*b7a0*/  LDSM.16.MT88.4 R80, [R185+0x5000] ;  /* 0x00500000b950783b */ /* 0x000fe60000004200 */
[----:B------:R-:W-:Y:S03]  /*b7b0*/  FADD.FTZ R0, R177, R0 ;  /* 0x00000000b1007221 */ /* 0x000fe60000010000 */
[----:B------:R-:W-:Y:S01]  /*b7c0*/  F2FP.PACK_AB R72, R144, R142 ;  /* 0x0000008e9048723e */ /* 0x000fe200000000ff */
[----:B------:R-:W-:Y:S01]  /*b7d0*/  FADD.FTZ R0, R151, R0 ;  /* 0x0000000097007221 */ /* 0x000fe20000010000 */
[----:B------:R-:W-:Y:S03]  /*b7e0*/  F2FP.PACK_AB R74, R143, R145 ;  /* 0x000000918f4a723e */ /* 0x000fe600000000ff */
[----:B------:R-:W-:Y:S01]  /*b7f0*/  F2FP.PACK_AB R73, R140, R141 ;  /* 0x0000008d8c49723e */ /* 0x000fe200000000ff */
[----:B------:R-:W-:Y:S01]  /*b800*/  FADD.FTZ R0, R142, R0 ;  /* 0x000000008e007221 */ /* 0x000fe20000010000 */
[----:B------:R-:W-:Y:S03]  /*b810*/  F2FP.PACK_AB R75, R138, R139 ;  /* 0x0000008b8a4b723e */ /* 0x000fe600000000ff */
[----:B------:R-:W-:Y:S04]  /*b820*/  FADD.FTZ R0, R144, R0 ;  /* 0x0000000090007221 */ /* 0x000fe80000010000 */
[C---:B------:R-:W-:Y:S03]  /*b830*/  HMMA.16816.F32 R4, R72.reuse, R76, R4 ;  /* 0x0000004c4804723c */ /* 0x040fe60000001804 */
[----:B------:R-:W-:Y:S04]  /*b840*/  FADD.FTZ R0, R145, R0 ;  /* 0x0000000091007221 */ /* 0x000fe80000010000 */
[----:B------:R-:W-:Y:S01]  /*b850*/  FADD.FTZ R0, R143, R0 ;  /* 0x000000008f007221 */ /* 0x000fe20000010000 */
        /* <DEDUP_REMOVED lines=8> */
[C---:B------:R-:W-:Y:S08]  /*b8e0*/  HMMA.16816.F32 R28, R72.reuse, R92, R28 ;  /* 0x0000005c481c723c */ /* 0x040ff0000000181c */
[C---:B------:R-:W-:Y:S08]  /*b8f0*/  HMMA.16816.F32 R32, R72.reuse, R94, R32 ;  /* 0x0000005e4820723c */ /* 0x040ff00000001820 */
[C---:B--2---:R-:W-:Y:S08]  /*b900*/  HMMA.16816.F32 R36, R72.reuse, R76, R36 ;  /* 0x0000004c4824723c */ /* 0x044ff00000001824 */
[C---:B------:R-:W-:Y:S01]  /*b910*/  HMMA.16816.F32 R40, R72.reuse, R78, R40 ;  /* 0x0000004e4828723c */ /* 0x040fe20000001828 */
[----:B------:R-:W2:Y:S07]  /*b920*/  LDSM.16.MT88.4 R76, [R186+0x2800] ;  /* 0x00280000ba4c783b */ /* 0x000eae0000004200 */
[C---:B------:R-:W-:Y:S08]  /*b930*/  HMMA.16816.F32 R44, R72.reuse, R80, R44 ;  /* 0x00000050482c723c */ /* 0x040ff0000000182c */
[C---:B------:R-:W-:Y:S01]  /*b940*/  HMMA.16816.F32 R48, R72.reuse, R82, R48 ;  /* 0x000000524830723c */ /* 0x040fe20000001830 */
[----:B------:R-:W4:Y:S07]  /*b950*/  LDSM.16.MT88.4 R80, [R183+0x5800] ;  /* 0x00580000b750783b */ /* 0x000f2e0000004200 */
[C---:B---3--:R-:W-:Y:S08]  /*b960*/  HMMA.16816.F32 R52, R72.reuse, R84, R52 ;  /* 0x000000544834723c */ /* 0x048ff00000001834 */
[C---:B------:R-:W-:Y:S08]  /*b970*/  HMMA.16816.F32 R56, R72.reuse, R86, R56 ;  /* 0x000000564838723c */ /* 0x040ff00000001838 */
[C---:B-1----:R-:W-:Y:S08]  /*b980*/  HMMA.16816.F32 R60, R72.reuse, R88, R60 ;  /* 0x00000058483c723c */ /* 0x042ff0000000183c */
[----:B------:R-:W-:Y:S01]  /*b990*/  HMMA.16816.F32 R64, R72, R90, R64 ;  /* 0x0000005a4840723c */ /* 0x000fe20000001840 */
[----:B------:R-:W1:Y:S07]  /*b9a0*/  LDSM.16.MT88.4 R72, [R185+0x5800] ;  /* 0x00580000b948783b */ /* 0x000e6e0000004200 */
        /* <DEDUP_REMOVED lines=8> */
[C---:B--2---:R-:W-:Y:S08]  /*ba30*/  HMMA.16816.F32 R92, R128.reuse, R76, R28 ;  /* 0x0000004c805c723c */ /* 0x044ff0000000181c */
[C---:B------:R-:W-:Y:S08]  /*ba40*/  HMMA.16816.F32 R88, R128.reuse, R78, R32 ;  /* 0x0000004e8058723c */ /* 0x040ff00000001820 */
[C---:B----4-:R-:W-:Y:S08]  /*ba50*/  HMMA.16816.F32 R84, R128.reuse, R80, R36 ;  /* 0x000000508054723c */ /* 0x050ff00000001824 */
[C---:B------:R-:W-:Y:S08]  /*ba60*/  HMMA.16816.F32 R80, R128.reuse, R82, R40 ;  /* 0x000000528050723c */ /* 0x040ff00000001828 */
[C---:B-1----:R-:W-:Y:S08]  /*ba70*/  HMMA.16816.F32 R76, R128.reuse, R72, R44 ;  /* 0x00000048804c723c */ /* 0x042ff0000000182c */
[C---:B------:R-:W-:Y:S08]  /*ba80*/  HMMA.16816.F32 R72, R128.reuse, R74, R48 ;  /* 0x0000004a8048723c */ /* 0x040ff00000001830 */
[C---:B---3--:R-:W-:Y:S07]  /*ba90*/  HMMA.16816.F32 R52, R128.reuse, R4, R52 ;  /* 0x000000048034723c */ /* 0x048fee0000001834 */
[-C--:B------:R-:W-:Y:S01]  /*baa0*/  MOV R5, R3.reuse ;  /* 0x0000000300057202 */ /* 0x080fe20000000f00 */
[C---:B------:R-:W-:Y:S04]  /*bab0*/  HMMA.16816.F32 R56, R128.reuse, R6, R56 ;  /* 0x000000068038723c */ /* 0x040fe80000001838 */
[----:B------:R-:W-:Y:S02]  /*bac0*/  FADD.FTZ R4, R138, R2 ;  /* 0x000000028a047221 */ /* 0x000fe40000010000 */
[----:B------:R-:W-:Y:S02]  /*bad0*/  FADD.FTZ R2, R134, R0 ;  /* 0x0000000086027221 */ /* 0x000fe40000010000 */
[C---:B-----5:R-:W-:Y:S04]  /*bae0*/  HMMA.16816.F32 R60, R128.reuse, R8, R60 ;  /* 0x00000008803c723c */ /* 0x060fe8000000183c */
[----:B------:R-:W-:Y:S02]  /*baf0*/  FADD.FTZ R0, R133, R4 ;  /* 0x0000000485007221 */ /* 0x000fe40000010000 */
[----:B------:R-:W-:Y:S02]  /*bb00*/  FADD.FTZ R2, R135, R2 ;  /* 0x0000000287027221 */ /* 0x000fe40000010000 */
[----:B------:R-:W-:Y:S01]  /*bb10*/  FADD.FTZ R0, R132, R0 ;  /* 0x0000000084007221 */ /* 0x000fe20000010000 */
[----:B------:R-:W-:Y:S03]  /*bb20*/  HMMA.16816.F32 R64, R128, R10, R64 ;  /* 0x0000000a8040723c */ /* 0x000fe60000001840 */
[----:B------:R-:W-:Y:S02]  /*bb30*/  FADD.FTZ R2, R136, R2 ;  /* 0x0000000288027221 */ /* 0x000fe40000010000 */
[----:B------:R-:W-:Y:S01]  /*bb40*/  FADD.FTZ R0, R70, R0 ;  /* 0x0000000046007221 */ /* 0x000fe20000010000 */
[----:B------:R-:W-:Y:S01]  /*bb50*/  MOV R70, R3 ;  /* 0x0000000300467202 */ /* 0x000fe20000000f00 */
[----:B------:R-:W-:Y:S02]  /*bb60*/  FADD.FTZ R227, R137, R2 ;  /* 0x0000000289e37221 */ /* 0x000fe40000010000 */
[----:B------:R-:W-:Y:S03]  /*bb70*/  FADD.FTZ R228, R69, R0 ;  /* 0x0000000045e47221 */ /* 0x000fe60000010000 */
[----:B------:R-:W-:Y:S01]  /*bb80*/  MOV R69, R68 ;  /* 0x0000004400457202 */ /* 0x000fe20000000f00 */
[----:B------:R-:W-:-:S05]  /*bb90*/  @P0 BRA `(.L_x_734) ;  /* 0xffffb84000000947 */ /* 0x000fca000383ffff */
.L_x_713:
[----:B------:R-:W-:Y:S01]  /*bba0*/  IMAD.MOV.U32 R0, RZ, RZ, c[0x0][0x2c4] ;  /* 0x0000b100ff007624 */ /* 0x000fe200078e00ff */
[----:B------:R-:W-:Y:S01]  /*bbb0*/  IADD3 R2, R232, 0x1, -R231 ;  /* 0x00000001e8027810 */ /* 0x000fe20007ffe8e7 */
[----:B------:R-:W-:-:S03]  /*bbc0*/  IMAD.MOV.U32 R4, RZ, RZ, c[0x0][0x32c] ;  /* 0x0000cb00ff047624 */ /* 0x000fc600078e00ff */
[----:B------:R-:W-:Y:S02]  /*bbd0*/  ISETP.NE.AND P1, PT, R0, 0x1, PT ;  /* 0x000000010000780c */ /* 0x000fe40003f25270 */
[----:B------:R-:W-:Y:S02]  /*bbe0*/  IADD3 R0, R244, 0x7f, RZ ;  /* 0x0000007ff4007810 */ /* 0x000fe40007ffe0ff */
[----:B------:R-:W-:-:S09]  /*bbf0*/  ISETP.GE.AND P0, PT, R4, 0x1, PT ;  /* 0x000000010400780c */ /* 0x000fd20003f06270 */
[----:B------:R-:W-:-:S05]  /*bc00*/  @P1 IMAD.HI.U32 R3, R0, c[0x0][0x2c8], RZ ;  /* 0x0000b20000031a27 */ /* 0x000fca00078e00ff */
[----:B------:R-:W-:-:S05]  /*bc10*/  @P1 SHF.R.U32.HI R0, RZ, c[0x0][0x2cc], R3 ;  /* 0x0000b300ff001a19 */ /* 0x000fca0000011603 */
[----:B------:R-:W-:-:S05]  /*bc20*/  IMAD.IADD R0, R2, 0x1, R0 ;  /* 0x0000000102007824 */ /* 0x000fca00078e0200 */
[----:B------:R-:W-:Y:S01]  /*bc30*/  IADD3 R2, R0, -c[0x0][0x324], RZ ;  /* 0x8000c90000027a10 */ /* 0x000fe20007ffe0ff */
[----:B------:R-:W-:Y:S05]  /*bc40*/  @!P0 BRA `(.L_x_735) ;  /* 0x0000011000008947 */ /* 0x000fea0003800000 */
[----:B------:R-:W-:Y:S01]  /*bc50*/  ISETP.GT.AND P0, PT, R0, -0x1, PT ;  /* 0xffffffff0000780c */ /* 0x000fe20003f04270 */
[----:B------:R-:W-:-:S12]  /*bc60*/  BSSY B0, `(.L_x_736) ;  /* 0x000000d000007945 */ /* 0x000fd80003800000 */
[----:B------:R-:W-:Y:S05]  /*bc70*/  @P0 BRA `(.L_x_737) ;  /* 0x0000007000000947 */ /* 0x000fea0003800000 */
[----:B------:R-:W-:Y:S01]  /*bc80*/  IMAD.MOV.U32 R3, RZ, RZ, 0x1 ;  /* 0x00000001ff037424 */ /* 0x000fe200078e00ff */
[----:B------:R-:W-:-:S04]  /*bc90*/  LOP3.LUT R0, RZ, R0, RZ, 0x33, !PT ;  /* 0x00000000ff007212 */ /* 0x000fc800078e33ff */
[----:B------:R-:W-:-:S13]  /*bca0*/  ISETP.NE.AND P0, PT, R3, c[0x0][0x32c], PT ;  /* 0x0000cb0003007a0c */ /* 0x000fda0003f05270 */
[----:B------:R-:W-:-:S05]  /*bcb0*/  @P0 IMAD.HI.U32 R3, R0, c[0x0][0x330], RZ ;  /* 0x0000cc0000030a27 */ /* 0x000fca00078e00ff */
[----:B------:R-:W-:-:S04]  /*bcc0*/  @P0 SHF.R.U32.HI R0, RZ, c[0x0][0x334], R3 ;  /* 0x0000cd00ff000a19 */ /* 0x000fc80000011603 */
[----:B------:R-:W-:Y:S01]  /*bcd0*/  LOP3.LUT R0, RZ, R0, RZ, 0x33, !PT ;  /* 0x00000000ff007212 */ /* 0x000fe200078e33ff */
[----:B------:R-:W-:Y:S05]  /*bce0*/  BRA `(.L_x_738) ;  /* 0x0000004000007947 */ /* 0x000fea0003800000 */
.L_x_737:
[----:B------:R-:W-:-:S04]  /*bcf0*/  MOV R3, 0x1 ;  /* 0x0000000100037802 */ /* 0x000fc80000000f00 */
[----:B------:R-:W-:-:S13]  /*bd00*/  ISETP.NE.AND P0, PT, R3, c[0x0][0x32c], PT ;  /* 0x0000cb0003007a0c */ /* 0x000fda0003f05270 */
[----:B------:R-:W-:-:S05]  /*bd10*/  @P0 IMAD.HI.U32 R3, R0, c[0x0][0x330], RZ ;  /* 0x0000cc0000030a27 */ /* 0x000fca00078e00ff */
[----:B------:R-:W-:Y:S02]  /*bd20*/  @P0 SHF.R.U32.HI R0, RZ, c[0x0][0x334], R3 ;  /* 0x0000cd00ff000a19 */ /* 0x000fe40000011603 */
.L_x_738:
[----:B------:R-:W-:Y:S05]  /*bd30*/  BSYNC B0 ;  /* 0x0000000000007941 */ /* 0x000fea0003800000 */
.L_x_736:
[----:B------:R-:W-:-:S05]  /*bd40*/  IMAD R0, R0, c[0x0][0x32c], RZ ;  /* 0x0000cb0000007a24 */ /* 0x000fca00078e02ff */
[----:B------:R-:W-:-:S04]  /*bd50*/  IMNMX R2, R2, R0, !PT ;  /* 0x0000000002027217 */ /* 0x000fc80007800200 */
.L_x_735:
[----:B------:R-:W-:-:S05]  /*bd60*/  IADD3 R2, R2, 0x5f, RZ ;  /* 0x0000005f02027810 */ /* 0x000fca0007ffe0ff */
        /* <DEDUP_REMOVED lines=8> */
.L_x_750:
        /* <DEDUP_REMOVED lines=39> */
.L_x_851:
        /* <DEDUP_REMOVED lines=24> */
.L_x_852:
        /* <DEDUP_REMOVED lines=16> */
.L_x_741:
[----:B--23--:R-:W-:Y:S05]  /*c2e0*/  BSYNC B0 ;  /* 0x0000000000007941 */ /* 0x00cfea0003800000 */
.L_x_740:
        /* <DEDUP_REMOVED lines=126> */
[----:B------:R-:W-:Y:S02]  /*cad0*/  FMUL.FTZ R10, R10, c[0x0][0x320] ;  /* 0x0000c8000a0a7a20 */ /* 0x000fe40000410000 */
[----:B------:R-:W-:Y:S04]  /*cae0*/  FMUL.FTZ R3, R11, c[0x0][0x320] ;  /* 0x0000c8000b037a20 */ /* 0x000fe80000410000 */
[----:B------:R-:W3:Y:S02]  /*caf0*/  MUFU.TANH R139, R10 ;  /* 0x0000000a008b7308 */ /* 0x000ee40000002400 */
[----:B------:R-:W-:Y:S08]  /*cb00*/  FMUL.FTZ R2, R12, c[0x0][0x320] ;  /* 0x0000c8000c027a20 */ /* 0x000ff00000410000 */
[----:B------:R4:W2:Y:S01]  /*cb10*/  MUFU.TANH R133, R2 ;  /* 0x0000000200857308 */ /* 0x0008a20000002400 */
[----:B-1----:R-:W-:Y:S09]  /*cb20*/  FMUL.FTZ R0, R5, c[0x0][0x320] ;  /* 0x0000c80005007a20 */ /* 0x002ff20000410000 */
[----:B------:R1:W1:Y:S10]  /*cb30*/  MUFU.TANH R142, R0 ;  /* 0x00000000008e7308 */ /* 0x0002740000002400 */
[----:B------:R5:W2:Y:S01]  /*cb40*/  MUFU.TANH R138, R3 ;  /* 0x00000003008a7308 */ /* 0x000aa20000002400 */
[----:B----4-:R-:W-:Y:S09]  /*cb50*/  FMUL.FTZ R2, R19, c[0x0][0x320] ;  /* 0x0000c80013027a20 */ /* 0x010ff20000410000 */
[----:B------:R-:W4:Y:S01]  /*cb60*/  MUFU.TANH R147, R2 ;  /* 0x0000000200937308 */ /* 0x000f220000002400 */
[----:B-1----:R-:W-:Y:S09]  /*cb70*/  FMUL.FTZ R0, R6, c[0x0][0x320] ;  /* 0x0000c80006007a20 */ /* 0x002ff20000410000 */
[----:B------:R1:W1:Y:S01]  /*cb80*/  MUFU.TANH R141, R0 ;  /* 0x00000000008d7308 */ /* 0x0002620000002400 */
[----:B-----5:R-:W-:Y:S09]  /*cb90*/  FMUL.FTZ R3, R18, c[0x0][0x320] ;  /* 0x0000c80012037a20 */ /* 0x020ff20000410000 */
        /* <DEDUP_REMOVED lines=8> */
[----:B------:R-:W-:Y:S03]  /*cc20*/  LDSM.16.M88.4 R4, [R181+0x2000] ;  /* 0x00200000b504783b */ /* 0x000fe60000000200 */
[----:B-----5:R-:W-:Y:S05]  /*cc30*/  FMUL.FTZ R0, R9, c[0x0][0x320] ;  /* 0x0000c80009007a20 */ /* 0x020fea0000410000 */
[----:B------:R-:W1:Y:S01]  /*cc40*/  LDSM.16.M88.4 R8, [R181+0x1800] ;  /* 0x00180000b508783b */ /* 0x000e620000000200 */
[----:B------:R5:W1:Y:S11]  /*cc50*/  MUFU.TANH R137, R0 ;  /* 0x0000000000897308 */ /* 0x000a760000002400 */
[----:B------:R-:W-:Y:S03]  /*cc60*/  @!UPT UIADD3 URZ, URZ, URZ, URZ ;  /* 0x0000003f3f3ff290 */ /* 0x000fe6000fffe03f */
[----:B------:R-:W-:Y:S02]  /*cc70*/  FMUL.FTZ R3, R26, c[0x0][0x320] ;  /* 0x0000c8001a037a20 */ /* 0x000fe40000410000 */
[----:B------:R-:W-:Y:S02]  /*cc80*/  FMUL.FTZ R2, R27, c[0x0][0x320] ;  /* 0x0000c8001b027a20 */ /* 0x000fe40000410000 */
[----:B------:R-:W2:Y:S01]  /*cc90*/  MUFU.TANH R150, R3 ;  /* 0x0000000300967308 */ /* 0x000ea20000002400 */
[----:B-----5:R-:W-:Y:S09]  /*cca0*/  FMUL.FTZ R0, R13, c[0x0][0x320] ;  /* 0x0000c8000d007a20 */ /* 0x020ff20000410000 */
[----:B------:R5:W2:Y:S10]  /*ccb0*/  MUFU.TANH R132, R0 ;  /* 0x0000000000847308 */ /* 0x000ab40000002400 */
        /* <DEDUP_REMOVED lines=11> */
[----:B------:R-:W3:Y:S01]  /*cd70*/  MUFU.TANH R178, R3 ;  /* 0x0000000300b27308 */ /* 0x000ee20000002400 */
[----:B--2---:R-:W-:Y:S02]  /*cd80*/  FMUL.FTZ R2, R35, c[0x0][0x320] ;  /* 0x0000c80023027a20 */ /* 0x004fe40000410000 */
[----:B-----5:R-:W-:Y:S07]  /*cd90*/  FMUL.FTZ R0, R15, c[0x0][0x320] ;  /* 0x0000c8000f007a20 */ /* 0x020fee0000410000 */
[----:B------:R2:W2:Y:S01]  /*cda0*/  MUFU.TANH R146, R0 ;  /* 0x0000000000927308 */ /* 0x0004a20000002400 */
[C---:B-1----:R-:W-:Y:S09]  /*cdb0*/  HMMA.16816.F32 R44, R172.reuse, R8, R44 ;  /* 0x00000008ac2c723c */ /* 0x042ff2000000182c */
[----:B------:R-:W1:Y:S01]  /*cdc0*/  MUFU.TANH R194, R2 ;  /* 0x0000000200c27308 */ /* 0x000e620000002400 */
[----:B------:R-:W-:Y:S03]  /*cdd0*/  HMMA.16816.F32 R48, R172, R10, R48 ;  /* 0x0000000aac30723c */ /* 0x000fe60000001830 */
[----:B--2---:R-:W-:Y:S06]  /*cde0*/  FMUL.FTZ R0, R16, c[0x0][0x320] ;  /* 0x0000c80010007a20 */ /* 0x004fec0000410000 */
[----:B------:R2:W1:Y:S03]  /*cdf0*/  MUFU.TANH R131, R0 ;  /* 0x0000000000837308 */ /* 0x0004660000002400 */
[----:B--2---:R-:W-:Y:S07]  /*ce00*/  FMUL.FTZ R0, R17, c[0x0][0x320] ;  /* 0x0000c80011007a20 */ /* 0x004fee0000410000 */
[----:B------:R2:W1:Y:S02]  /*ce10*/  MUFU.TANH R130, R0 ;  /* 0x0000000000827308 */ /* 0x0004640000002400 */
[----:B--2---:R-:W-:Y:S08]  /*ce20*/  FMUL.FTZ R0, R20, c[0x0][0x320] ;  /* 0x0000c80014007a20 */ /* 0x004ff00000410000 */
        /* <DEDUP_REMOVED lines=54> */
[----:B------:R2:W1:Y:S01]  /*d190*/  MUFU.TANH R201, R0 ;  /* 0x0000000000c97308 */ /* 0x0004620000002400 */
[----:B------:R-:W-:-:S05]  /*d1a0*/  @!P0 BRA `(.L_x_745) ;  /* 0x000004e000008947 */ /* 0x000fca0003800000 */
[----:B---34-:R-:W-:Y:S01]  /*d1b0*/  IMAD.MOV.U32 R196, RZ, RZ, c[0x0][0x2b8] ;  /* 0x0000ae00ffc47624 */ /* 0x018fe200078e00ff */
        /* <DEDUP_REMOVED lines=10> */
[----:B--2---:R-:W-:Y:S01]  /*d260*/  IMAD.MOV.U32 R0, RZ, RZ, R2 ;  /* 0x000000ffff007224 */ /* 0x004fe200078e0002 */
        /* <DEDUP_REMOVED lines=25> */
[----:B------:R2:W3:Y:S02]  /*d400*/  SHFL.IDX PT, R7, R0, RZ, 0x181f ;  /* 0x00181fff00077589 */ /* 0x0004e400000e0000 */
.L_x_853:
[----:B------:R-:W-:-:S05]  /*d410*/  BRA.DIV ~URZ, `(.L_x_747) ;  /* 0x0000c3027f007947 */ /* 0x000fca000b800000 */
[----:B------:R-:W4:Y:S01]  /*d420*/  SHFL.IDX PT, R2, R4, RZ, 0x181f ;  /* 0x00181fff04027589 */ /* 0x000f2200000e0000 */
[----:B------:R-:W-:Y:S02]  /*d430*/  ISETP.GE.AND P2, PT, R219, c[0x0][0x1d4], PT ;  /* 0x00007500db007a0c */ /* 0x000fe40003f46270 */
[----:B------:R-:W-:Y:S02]  /*d440*/  ISETP.GE.AND P1, PT, R221, c[0x0][0x1d4], PT ;  /* 0x00007500dd007a0c */ /* 0x000fe40003f26270 */
[CC--:B----4-:R-:W-:Y:S05]  /*d450*/  IADD3 R8, P0, R2.reuse, R24.reuse, RZ ;  /* 0x0000001802087210 */ /* 0x0d0fea0007f1e0ff */
        /* <DEDUP_REMOVED lines=8> */
[----:B----4-:R-:W3:Y:S04]  /*d4e0*/  SHFL.IDX PT, R2, R4, 0x1, 0x181f ;  /* 0x00381f0004027f89 */ /* 0x010ee800000e0000 */
[----:B------:R-:W4:Y:S01]  /*d4f0*/  SHFL.IDX PT, R3, R0, 0x1, 0x181f ;  /* 0x00381f0000037f89 */ /* 0x000f2200000e0000 */
[C---:B---3--:R-:W-:Y:S05]  /*d500*/  IADD3 R8, P0, R2.reuse, R24, RZ ;  /* 0x0000001802087210 */ /* 0x048fea0007f1e0ff */
[C---:B----4-:R-:W-:Y:S01]  /*d510*/  IMAD.X R9, R3.reuse, 0x1, R5, P0 ;  /* 0x0000000103097824 */ /* 0x050fe200000e0605 */
[----:B------:R-:W-:Y:S04]  /*d520*/  IADD3 R2, P0, R2, R25, RZ ;  /* 0x0000001902027210 */ /* 0x000fe80007f1e0ff */
[----:B------:R3:W-:Y:S01]  /*d530*/  LDGSTS.E.BYPASS.LTC128B.128 [R195+0x9100], [R8.64], !P2 ;  /* 0x0910000008c37fae */ /* 0x0007e2000d101d46 */
[----:B------:R-:W-:Y:S05]  /*d540*/  IMAD.X R3, R3, 0x1, R6, P0 ;  /* 0x0000000103037824 */ /* 0x000fea00000e0606 */
[----:B------:R4:W-:Y:S04]  /*d550*/  LDGSTS.E.BYPASS.LTC128B.128 [R195+0xc100], [R2.64], !P1 ;  /* 0x0c10000002c37fae */ /* 0x0009e8000c901d46 */
[----:B---3--:R4:W3:Y:S01]  /*d560*/  SHFL.IDX PT, R9, R0, 0x2, 0x181f ;  /* 0x00581f0000097f89 */ /* 0x0088e200000e0000 */
[----:B------:R-:W-:Y:S03]  /*d570*/  SEL R8, RZ, 0x10, P1 ;  /* 0x00000010ff087807 */ /* 0x000fe60000800000 */
[----:B--2---:R4:W2:Y:S04]  /*d580*/  SHFL.IDX PT, R0, R4, 0x2, 0x181f ;  /* 0x00581f0004007f89 */ /* 0x0048a800000e0000 */
.L_x_854:
[C---:B----4-:R-:W-:Y:S02]  /*d590*/  IADD3 R2, -R7.reuse, 0x10, RZ ;  /* 0x0000001007027810 */ /* 0x050fe40007ffe1ff */
[----:B------:R-:W-:Y:S02]  /*d5a0*/  ISETP.NE.U32.AND P2, PT, R7, RZ, PT ;  /* 0x000000ff0700720c */ /* 0x000fe40003f45070 */
[----:B------:R-:W-:Y:S04]  /*d5b0*/  LOP3.LUT R2, R2, 0xf, RZ, 0xc0, !PT ;  /* 0x0000000f02027812 */ /* 0x000fe800078ec0ff */
[-C--:B--2---:R-:W-:Y:S02]  /*d5c0*/  IADD3 R4, P1, P0, R2, R0.reuse, R24 ;  /* 0x0000000002047210 */ /* 0x084fe4000783e018 */
        /* <DEDUP_REMOVED lines=12> */
.L_x_745:
[----:B---34-:R-:W-:Y:S05]  /*d690*/  BSYNC B0 ;  /* 0x0000000000007941 */ /* 0x018fea0003800000 */
.L_x_744:
[----:B--2---:R-:W-:Y:S01]  /*d6a0*/  FMNMX.FTZ R2, R136, R69, !PT ;  /* 0x0000004588027209 */ /* 0x004fe20007810000 */
        /* <DEDUP_REMOVED lines=50> */
.L_x_855:
[----:B--2---:R-:W-:Y:S01]  /*d9d0*/  FMNMX.FTZ R5, R4, R0, !PT ;  /* 0x0000000004057209 */ /* 0x004fe20007810000 */
[----:B------:R-:W-:-:S05]  /*d9e0*/  BRA.DIV ~URZ, `(.L_x_749) ;  /* 0x0000c1027f007947 */ /* 0x000fca000b800000 */
[----:B------:R-:W-:Y:S04]  /*d9f0*/  SHFL.BFLY PT, R0, R6, 0x2, 0x1f ;  /* 0x0c401f0006007f89 */ /* 0x000fe800000e0000 */
[----:B------:R-:W2:Y:S02]  /*da00*/  SHFL.BFLY PT, R2, R5, 0x1, 0x1f ;  /* 0x0c201f0005027f89 */ /* 0x000ea400000e0000 */
[----:B--2---:R-:W-:Y:S02]  /*da10*/  FMNMX.FTZ R68, R5, R2, !PT ;  /* 0x0000000205447209 */ /* 0x004fe40007810000 */
[----:B-1----:R-:W-:Y:S05]  /*da20*/  FMNMX.FTZ R4, R6, R0, !PT ;  /* 0x0000000006047209 */ /* 0x002fea0007810000 */
[----:B------:R1:W2:Y:S02]  /*da30*/  SHFL.BFLY PT, R0, R4, 0x1, 0x1f ;  /* 0x0c201f0004007f89 */ /* 0x0002a400000e0000 */
.L_x_856:
[C---:B------:R-:W-:Y:S01]  /*da40*/  FMUL.FTZ R5, R68.reuse, c[0x0][0x2d0] ;  /* 0x0000b40044057a20 */ /* 0x040fe20000410000 */
[----:B------:R-:W-:Y:S01]  /*da50*/  WARPSYNC 0xffffffff ;  /* 0xffffffff00007948 */ /* 0x000fe20003800000 */
[----:B------:R-:W-:Y:S01]  /*da60*/  FADD.FTZ R2, -R68, R69 ;  /* 0x0000004544027221 */ /* 0x000fe20000010100 */
[C---:B------:R-:W-:Y:S01]  /*da70*/  ISETP.GT.AND P0, PT, R199.reuse, R226, PT ;  /* 0x000000e2c700720c */ /* 0x040fe20003f04270 */
[--C-:B------:R-:W-:Y:S01]  /*da80*/  FFMA.FTZ R3, R136, c[0x0][0x2d0], -R5.reuse ;  /* 0x0000b40088037a23 */ /* 0x100fe20000010805 */
[----:B------:R-:W-:Y:S01]  /*da90*/  IADD3 R199, R199, -0x1, RZ ;  /* 0xffffffffc7c77810 */ /* 0x000fe20007ffe0ff */
[----:B------:R-:W-:Y:S02]  /*daa0*/  FMUL.FTZ R2, R2, c[0x0][0x2d0] ;  /* 0x0000b40002027a20 */ /* 0x000fe40000410000 */
        /* <DEDUP_REMOVED lines=14> */
[--C-:B---3--:R-:W-:Y:S01]  /*db90*/  FFMA.FTZ R3, R142, c[0x0][0x2d0], -R5.reuse ;  /* 0x0000b4008e037a23 */ /* 0x108fe20000010805 */
[----:B------:R-:W-:Y:S01]  /*dba0*/  MUFU.EX2 R196, R196 ;  /* 0x000000c400c47308 */ /* 0x000fe20000000800 */
[--C-:B------:R-:W-:Y:S02]  /*dbb0*/  FFMA.FTZ R223, R13, c[0x0][0x2d0], -R5.reuse ;  /* 0x0000b4000ddf7a23 */ /* 0x100fe40000010805 */
[--C-:B------:R-:W-:Y:S07]  /*dbc0*/  FFMA.FTZ R222, R12, c[0x0][0x2d0], -R5.reuse ;  /* 0x0000b4000cde7a23 */ /* 0x100fee0000010805 */
[----:B------:R3:W4:Y:S02]  /*dbd0*/  MUFU.EX2 R212, R3 ;  /* 0x0000000300d47308 */ /* 0x0007240000000800 */
[--C-:B---3--:R-:W-:Y:S01]  /*dbe0*/  FFMA.FTZ R3, R140, c[0x0][0x2d0], -R5.reuse ;  /* 0x0000b4008c037a23 */ /* 0x108fe20000010805 */
[----:B----4-:R-:W-:Y:S01]  /*dbf0*/  F2FP.PACK_AB R128, R212, R6 ;  /* 0x00000006d480723e */ /* 0x010fe200000000ff */
[--C-:B------:R-:W-:Y:S06]  /*dc00*/  FFMA.FTZ R140, R133, c[0x0][0x2d0], -R5.reuse ;  /* 0x0000b400858c7a23 */ /* 0x100fec0000010805 */
[----:B------:R3:W-:Y:S01]  /*dc10*/  MUFU.EX2 R224, R3 ;  /* 0x0000000300e07308 */ /* 0x0007e20000000800 */
[C---:B------:R-:W-:Y:S02]  /*dc20*/  FMUL.FTZ R8, R2.reuse, R112 ;  /* 0x0000007002087220 */ /* 0x040fe40000410000 */
[C---:B------:R-:W-:Y:S02]  /*dc30*/  FMUL.FTZ R9, R2.reuse, R113 ;  /* 0x0000007102097220 */ /* 0x040fe40000410000 */
[C---:B------:R-:W-:Y:S02]  /*dc40*/  FMUL.FTZ R16, R2.reuse, R104 ;  /* 0x0000006802107220 */ /* 0x040fe40000410000 */
[C---:B------:R-:W-:Y:S02]  /*dc50*/  FMUL.FTZ R17, R2.reuse, R105 ;  /* 0x0000006902117220 */ /* 0x040fe40000410000 */
[C---:B------:R-:W-:Y:S02]  /*dc60*/  FFMA.FTZ R69, R2.reuse, R227, R6 ;  /* 0x000000e302457223 */ /* 0x040fe40000010006 */
[C---:B------:R-:W-:Y:S02]  /*dc70*/  FMUL.FTZ R24, R2.reuse, R96 ;  /* 0x0000006002187220 */ /* 0x040fe40000410000 */
[C---:B------:R-:W-:Y:S02]  /*dc80*/  FMUL.FTZ R25, R2.reuse, R97 ;  /* 0x0000006102197220 */ /* 0x040fe40000410000 */
[C---:B------:R-:W-:Y:S02]  /*dc90*/  FMUL.FTZ R12, R2.reuse, R108 ;  /* 0x0000006c020c7220 */ /* 0x040fe40000410000 */
[C---:B------:R-:W-:Y:S02]  /*dca0*/  FMUL.FTZ R13, R2.reuse, R109 ;  /* 0x0000006d020d7220 */ /* 0x040fe40000410000 */
[C---:B------:R-:W-:Y:S02]  /*dcb0*/  FMUL.FTZ R32, R2.reuse, R88 ;  /* 0x0000005802207220 */ /* 0x040fe40000410000 */
[C---:B------:R-:W-:Y:S02]  /*dcc0*/  FMUL.FTZ R33, R2.reuse, R89 ;  /* 0x0000005902217220 */ /* 0x040fe40000410000 */
[----:B------:R-:W-:Y:S01]  /*dcd0*/  FMUL.FTZ R20, R2, R100 ;  /* 0x0000006402147220 */ /* 0x000fe20000410000 */
[----:B--23--:R-:W-:Y:S01]  /*dce0*/  FMNMX.FTZ R3, R0, R4, !PT ;  /* 0x0000000400037209 */ /* 0x00cfe20007810000 */
[--C-:B------:R-:W-:Y:S01]  /*dcf0*/  FFMA.FTZ R0, R137, c[0x0][0x2d0], -R5.reuse ;  /* 0x0000b40089007a23 */ /* 0x100fe20000010805 */
[----:B------:R-:W-:Y:S01]  /*dd00*/  MUFU.EX2 R100, R148 ;  /* 0x0000009400647308 */ /* 0x000fe20000000800 */
[--C-:B------:R-:W-:Y:S02]  /*dd10*/  FFMA.FTZ R137, R132, c[0x0][0x2d0], -R5.reuse ;  /* 0x0000b40084897a23 */ /* 0x100fe40000010805 */
[----:B------:R-:W-:Y:S01]  /*dd20*/  FMUL.FTZ R142, R3, c[0x0][0x2d0] ;  /* 0x0000b400038e7a20 */ /* 0x000fe20000410000 */
[----:B------:R-:W2:Y:S01]  /*dd30*/  LDSM.16.MT88.4 R132, [R183] ;  /* 0x00000000b784783b */ /* 0x000ea20000004200 */
[----:B------:R-:W-:Y:S02]  /*dd40*/  FMUL.FTZ R21, R2, R101 ;  /* 0x0000006502157220 */ /* 0x000fe40000410000 */
[----:B-1----:R-:W-:Y:S02]  /*dd50*/  FFMA.FTZ R4, R141, c[0x0][0x2d0], -R142 ;  /* 0x0000b4008d047a23 */ /* 0x002fe4000001088e */
[--C-:B------:R-:W-:Y:S01]  /*dd60*/  FFMA.FTZ R141, R22, c[0x0][0x2d0], -R5.reuse ;  /* 0x0000b400168d7a23 */ /* 0x100fe20000010805 */
[----:B------:R1:W3:Y:S01]  /*dd70*/  MUFU.EX2 R225, R0 ;  /* 0x0000000000e17308 */ /* 0x0002e20000000800 */
[C---:B------:R-:W-:Y:S02]  /*dd80*/  FMUL.FTZ R40, R2.reuse, R80 ;  /* 0x0000005002287220 */ /* 0x040fe40000410000 */
[C---:B------:R-:W-:Y:S02]  /*dd90*/  FMUL.FTZ R41, R2.reuse, R81 ;  /* 0x0000005102297220 */ /* 0x040fe40000410000 */
[C---:B------:R-:W-:Y:S02]  /*dda0*/  FMUL.FTZ R28, R2.reuse, R92 ;  /* 0x0000005c021c7220 */ /* 0x040fe40000410000 */
[C---:B------:R-:W-:Y:S02]  /*ddb0*/  FMUL.FTZ R29, R2.reuse, R93 ;  /* 0x0000005d021d7220 */ /* 0x040fe40000410000 */
[C---:B------:R-:W-:Y:S01]  /*ddc0*/  FMUL.FTZ R36, R2.reuse, R84 ;  /* 0x0000005402247220 */ /* 0x040fe20000410000 */
[----:B------:R4:W-:Y:S01]  /*ddd0*/  MUFU.EX2 R210, R4 ;  /* 0x0000000400d27308 */ /* 0x0009e20000000800 */
        /* <DEDUP_REMOVED lines=8> */
[--C-:B------:R-:W-:Y:S01]  /*de60*/  FFMA.FTZ R70, R130, c[0x0][0x2d0], -R5.reuse ;  /* 0x0000b40082467a23 */ /* 0x100fe20000010805 */
[----:B---3--:R-:W-:Y:S01]  /*de70*/  F2FP.PACK_AB R130, R225, R224 ;  /* 0x000000e0e182723e */ /* 0x008fe200000000ff */
[----:B------:R-:W-:Y:S02]  /*de80*/  FMUL.FTZ R0, R0, c[0x0][0x2d0] ;  /* 0x0000b40000007a20 */ /* 0x000fe40000410000 */
[C---:B------:R-:W-:Y:S02]  /*de90*/  FMUL.FTZ R56, R2.reuse, R56 ;  /* 0x0000003802387220 */ /* 0x040fe40000410000 */
[C---:B------:R-:W-:Y:S02]  /*dea0*/  FMUL.FTZ R57, R2.reuse, R57 ;  /* 0x0000003902397220 */ /* 0x040fe40000410000 */
[--C-:B----4-:R-:W-:Y:S01]  /*deb0*/  FFMA.FTZ R4, R143, c[0x0][0x2d0], -R142.reuse ;  /* 0x0000b4008f047a23 */ /* 0x110fe2000001088e */
[----:B------:R-:W1:Y:S01]  /*dec0*/  MUFU.EX2 R0, R0 ;  /* 0x0000000000007308 */ /* 0x000e620000000800 */
[--C-:B------:R-:W-:Y:S02]  /*ded0*/  FFMA.FTZ R143, R23, c[0x0][0x2d0], -R5.reuse ;  /* 0x0000b400178f7a23 */ /* 0x100fe40000010805 */
[C---:B------:R-:W-:Y:S02]  /*dee0*/  FMUL.FTZ R60, R2.reuse, R60 ;  /* 0x0000003c023c7220 */ /* 0x040fe40000410000 */
[C---:B------:R-:W-:Y:S02]  /*def0*/  FMUL.FTZ R61, R2.reuse, R61 ;  /* 0x0000003d023d7220 */ /* 0x040fe40000410000 */
[C---:B------:R-:W-:Y:S02]  /*df00*/  FMUL.FTZ R64, R2.reuse, R64 ;  /* 0x0000004002407220 */ /* 0x040fe40000410000 */
[----:B------:R-:W-:Y:S01]  /*df10*/  FMUL.FTZ R65, R2, R65 ;  /* 0x0000004102417220 */ /* 0x000fe20000410000 */
[----:B------:R-:W3:Y:S01]  /*df20*/  MUFU.EX2 R209, R4 ;  /* 0x0000000400d17308 */ /* 0x000ee20000000800 */
[C---:B-1----:R-:W-:Y:S02]  /*df30*/  FMUL.FTZ R10, R0.reuse, R114 ;  /* 0x00000072000a7220 */ /* 0x042fe40000410000 */
[C---:B------:R-:W-:Y:S02]  /*df40*/  FMUL.FTZ R11, R0.reuse, R115 ;  /* 0x00000073000b7220 */ /* 0x040fe40000410000 */
[----:B------:R-:W1:Y:S01]  /*df50*/  LDSM.16.MT88.4 R112, [R185] ;  /* 0x00000000b970783b */ /* 0x000e620000004200 */
[C---:B------:R-:W-:Y:S02]  /*df60*/  FMUL.FTZ R19, R0.reuse, R107 ;  /* 0x0000006b00137220 */ /* 0x040fe40000410000 */
[C---:B------:R-:W-:Y:S02]  /*df70*/  FMUL.FTZ R6, R0.reuse, R118 ;  /* 0x0000007600067220 */ /* 0x040fe40000410000 */
[----:B------:R-:W-:Y:S01]  /*df80*/  FMUL.FTZ R7, R0, R119 ;  /* 0x0000007700077220 */ /* 0x000fe20000410000 */
[----:B---3--:R-:W-:Y:S01]  /*df90*/  F2FP.PACK_AB R129, R209, R210 ;  /* 0x000000d2d181723e */ /* 0x008fe200000000ff */
[--C-:B------:R-:W-:Y:S02]  /*dfa0*/  FFMA.FTZ R4, R139, c[0x0][0x2d0], -R142.reuse ;  /* 0x0000b4008b047a23 */ /* 0x100fe4000001088e */
[----:B------:R-:W-:Y:S02]  /*dfb0*/  FFMA.FTZ R139, R18, c[0x0][0x2d0], -R5 ;  /* 0x0000b400128b7a23 */ /* 0x000fe40000010805 */
[----:B------:R3:W-:Y:S01]  /*dfc0*/  MUFU.EX2 R217, R4 ;  /* 0x0000000400d97308 */ /* 0x0007e20000000800 */
[----:B------:R-:W-:Y:S02]  /*dfd0*/  FMUL.FTZ R18, R0, R106 ;  /* 0x0000006a00127220 */ /* 0x000fe40000410000 */
[----:B------:R-:W4:Y:S01]  /*dfe0*/  LDSM.16.MT88.4 R104, [R184] ;  /* 0x00000000b868783b */ /* 0x000f220000004200 */
[----:B------:R-:W-:Y:S02]  /*dff0*/  FMUL.FTZ R5, R2, R117 ;  /* 0x0000007502057220 */ /* 0x000fe40000410000 */
[C---:B------:R-:W-:Y:S02]  /*e000*/  FMUL.FTZ R26, R0.reuse, R98 ;  /* 0x00000062001a7220 */ /* 0x040fe40000410000 */
[C---:B------:R-:W-:Y:S02]  /*e010*/  FMUL.FTZ R27, R0.reuse, R99 ;  /* 0x00000063001b7220 */ /* 0x040fe40000410000 */
[C---:B------:R-:W-:Y:S01]  /*e020*/  FMUL.FTZ R14, R0.reuse, R110 ;  /* 0x0000006e000e7220 */ /* 0x040fe20000410000 */
[----:B------:R-:W5:Y:S01]  /*e030*/  LDSM.16.MT88.4 R96, [R187] ;  /* 0x00000000bb60783b */ /* 0x000f620000004200 */
[C---:B------:R-:W-:Y:S02]  /*e040*/  FMUL.FTZ R15, R0.reuse, R111 ;  /* 0x0000006f000f7220 */ /* 0x040fe40000410000 */
[C---:B------:R-:W-:Y:S02]  /*e050*/  FMUL.FTZ R34, R0.reuse, R90 ;  /* 0x0000005a00227220 */ /* 0x040fe40000410000 */
[C---:B------:R-:W-:Y:S02]  /*e060*/  FMUL.FTZ R35, R0.reuse, R91 ;  /* 0x0000005b00237220 */ /* 0x040fe40000410000 */
[C---:B------:R-:W-:Y:S01]  /*e070*/  FMUL.FTZ R22, R0.reuse, R102 ;  /* 0x0000006600167220 */ /* 0x040fe20000410000 */
[----:B------:R-:W1:Y:S01]  /*e080*/  LDSM.16.MT88.4 R88, [R183+0x3000] ;  /* 0x00300000b758783b */ /* 0x000e620000004200 */
[C---:B------:R-:W-:Y:S01]  /*e090*/  FMUL.FTZ R23, R0.reuse, R103 ;  /* 0x0000006700177220 */ /* 0x040fe20000410000 */
[----:B------:R-:W-:Y:S01]  /*e0a0*/  MUFU.EX2 R102, R143 ;  /* 0x0000008f00667308 */ /* 0x000fe20000000800 */
[----:B------:R-:W-:Y:S02]  /*e0b0*/  FMUL.FTZ R42, R0, R82 ;  /* 0x00000052002a7220 */ /* 0x000fe40000410000 */
[--C-:B---3--:R-:W-:Y:S02]  /*e0c0*/  FFMA.FTZ R4, R138, c[0x0][0x2d0], -R142.reuse ;  /* 0x0000b4008a047a23 */ /* 0x108fe4000001088e */
[C---:B------:R-:W-:Y:S02]  /*e0d0*/  FMUL.FTZ R43, R0.reuse, R83 ;  /* 0x00000053002b7220 */ /* 0x040fe40000410000 */
[----:B------:R-:W3:Y:S01]  /*e0e0*/  LDSM.16.MT88.4 R80, [R185+0x3000] ;  /* 0x00300000b950783b */ /* 0x000ee20000004200 */
[C---:B------:R-:W-:Y:S02]  /*e0f0*/  FMUL.FTZ R30, R0.reuse, R94 ;  /* 0x0000005e001e7220 */ /* 0x040fe40000410000 */
[----:B------:R-:W2:Y:S01]  /*e100*/  MUFU.EX2 R138, R4 ;  /* 0x00000004008a7308 */ /* 0x000ea20000000800 */
[C---:B------:R-:W-:Y:S02]  /*e110*/  FMUL.FTZ R31, R0.reuse, R95 ;  /* 0x0000005f001f7220 */ /* 0x040fe40000410000 */
[C---:B------:R-:W-:Y:S02]  /*e120*/  FMUL.FTZ R50, R0.reuse, R74 ;  /* 0x0000004a00327220 */ /* 0x040fe40000410000 */
[C---:B------:R-:W-:Y:S02]  /*e130*/  FMUL.FTZ R51, R0.reuse, R75 ;  /* 0x0000004b00337220 */ /* 0x040fe40000410000 */
[----:B------:R-:W1:Y:S01]  /*e140*/  LDSM.16.MT88.4 R72, [R184+0x3000] ;  /* 0x00300000b848783b */ /* 0x000e620000004200 */
[C---:B------:R-:W-:Y:S02]  /*e150*/  FMUL.FTZ R38, R0.reuse, R86 ;  /* 0x0000005600267220 */ /* 0x040fe40000410000 */
        /* <DEDUP_REMOVED lines=8> */
[C---:B------:R-:W-:Y:S02]  /*e1e0*/  FMUL.FTZ R58, R0.reuse, R58 ;  /* 0x0000003a003a7220 */ /* 0x040fe40000410000 */
[----:B------:R-:W-:Y:S01]  /*e1f0*/  FMUL.FTZ R59, R0, R59 ;  /* 0x0000003b003b7220 */ /* 0x000fe20000410000 */
[----:B--2---:R-:W-:Y:S01]  /*e200*/  F2FP.PACK_AB R131, R138, R217 ;  /* 0x000000d98a83723e */ /* 0x004fe200000000ff */
[----:B------:R-:W-:Y:S01]  /*e210*/  FMUL.FTZ R4, R2, R116 ;  /* 0x0000007402047220 */ /* 0x000fe20000410000 */
[----:B------:R-:W-:Y:S01]  /*e220*/  LDSM.16.MT88.4 R76, [R183+0x800] ;  /* 0x00080000b74c783b */ /* 0x000fe20000004200 */
[----:B------:R-:W-:Y:S02]  /*e230*/  FFMA.FTZ R2, R145, c[0x0][0x2d0], -R142 ;  /* 0x0000b40091027a23 */ /* 0x000fe4000001088e */
[C---:B------:R-:W-:Y:S01]  /*e240*/  FMUL.FTZ R62, R0.reuse, R62 ;  /* 0x0000003e003e7220 */ /* 0x040fe20000410000 */
[----:B------:R-:W-:Y:S01]  /*e250*/  MUFU.EX2 R143, R216 ;  /* 0x000000d8008f7308 */ /* 0x000fe20000000800 */
[C---:B------:R-:W-:Y:S01]  /*e260*/  FMUL.FTZ R63, R0.reuse, R63 ;  /* 0x0000003f003f7220 */ /* 0x040fe20000410000 */
[C---:B------:R-:W-:Y:S05]  /*e270*/  HMMA.16816.F32 R4, R128.reuse, R132, R4 ;  /* 0x000000848004723c */ /* 0x040fea0000001804 */
[C---:B------:R-:W-:Y:S02]  /*e280*/  FMUL.FTZ R66, R0.reuse, R66 ;  /* 0x0000004200427220 */ /* 0x040fe40000410000 */
[C---:B------:R-:W-:Y:S01]  /*e290*/  FMUL.FTZ R67, R0.reuse, R67 ;  /* 0x0000004300437220 */ /* 0x040fe20000410000 */
[C---:B------:R-:W-:Y:S01]  /*e2a0*/  HMMA.16816.F32 R8, R128.reuse, R134, R8 ;  /* 0x000000868008723c */ /* 0x040fe20000001808 */
[----:B------:R2:W-:Y:S03]  /*e2b0*/  MUFU.EX2 R70, R2 ;  /* 0x0000000200467308 */ /* 0x0005e60000000800 */
[----:B------:R-:W-:Y:S04]  /*e2c0*/  FFMA.FTZ R0, R0, R228, R210 ;  /* 0x000000e400007223 */ /* 0x000fe800000100d2 */
[C---:B-1----:R-:W-:Y:S03]  /*e2d0*/  HMMA.16816.F32 R12, R128.reuse, R112, R12 ;  /* 0x00000070800c723c */ /* 0x042fe6000000180c */
[----:B------:R-:W-:Y:S05]  /*e2e0*/  MUFU.EX2 R145, R214 ;  /* 0x000000d600917308 */ /* 0x000fea0000000800 */
[C---:B------:R-:W-:Y:S01]  /*e2f0*/  HMMA.16816.F32 R16, R128.reuse, R114, R16 ;  /* 0x000000728010723c */ /* 0x040fe20000001810 */
[----:B------:R-:W-:Y:S04]  /*e300*/  LDSM.16.MT88.4 R112, [R183+0x2800] ;  /* 0x00280000b770783b */ /* 0x000fe80000004200 */
[----:B------:R-:W-:Y:S03]  /*e310*/  MUFU.EX2 R134, R223 ;  /* 0x000000df00867308 */ /* 0x000fe60000000800 */
[C---:B----4-:R-:W-:Y:S04]  /*e320*/  HMMA.16816.F32 R20, R128.reuse, R104, R20 ;  /* 0x000000688014723c */ /* 0x050fe80000001814 */
[--C-:B--2---:R-:W-:Y:S03]  /*e330*/  FFMA.FTZ R2, R146, c[0x0][0x2d0], -R142.reuse ;  /* 0x0000b40092027a23 */ /* 0x104fe6000001088e */
[----:B------:R-:W-:Y:S01]  /*e340*/  MUFU.EX2 R146, R213 ;  /* 0x000000d500927308 */ /* 0x000fe20000000800 */
[C---:B------:R-:W-:Y:S01]  /*e350*/  HMMA.16816.F32 R24, R128.reuse, R106, R24 ;  /* 0x0000006a8018723c */ /* 0x040fe20000001818 */
[----:B------:R-:W-:Y:S07]  /*e360*/  LDSM.16.MT88.4 R104, [R185+0x2800] ;  /* 0x00280000b968783b */ /* 0x000fee0000004200 */
[C---:B-----5:R-:W-:Y:S01]  /*e370*/  HMMA.16816.F32 R28, R128.reuse, R96, R28 ;  /* 0x00000060801c723c */ /* 0x060fe2000000181c */
[----:B------:R-:W-:Y:S06]  /*e380*/  MUFU.EX2 R135, R222 ;  /* 0x000000de00877308 */ /* 0x000fec0000000800 */
[--C-:B------:R-:W-:Y:S01]  /*e390*/  FFMA.FTZ R97, R201, c[0x0][0x2d0], -R142.reuse ;  /* 0x0000b400c9617a23 */ /* 0x100fe2000001088e */
[C---:B------:R-:W-:Y:S03]  /*e3a0*/  HMMA.16816.F32 R32, R128.reuse, R98, R32 ;  /* 0x000000628020723c */ /* 0x040fe60000001820 */
[----:B------:R-:W-:Y:S05]  /*e3b0*/  MUFU.EX2 R98, R149 ;  /* 0x0000009500627308 */ /* 0x000fea0000000800 */
[C---:B------:R-:W-:Y:S05]  /*e3c0*/  HMMA.16816.F32 R36, R128.reuse, R88, R36 ;  /* 0x000000588024723c */ /* 0x040fea0000001824 */
[----:B------:R1:W-:Y:S03]  /*e3d0*/  MUFU.EX2 R89, R2 ;  /* 0x0000000200597308 */ /* 0x0003e60000000800 */
[C---:B------:R-:W-:Y:S07]  /*e3e0*/  HMMA.16816.F32 R40, R128.reuse, R90, R40 ;  /* 0x0000005a8028723c */ /* 0x040fee0000001828 */
[----:B------:R-:W-:Y:S01]  /*e3f0*/  MUFU.EX2 R88, R140 ;  /* 0x0000008c00587308 */ /* 0x000fe20000000800 */
[C---:B---3--:R-:W-:Y:S08]  /*e400*/  HMMA.16816.F32 R44, R128.reuse, R80, R44 ;  /* 0x00000050802c723c */ /* 0x048ff0000000182c */
[C---:B------:R-:W-:Y:S01]  /*e410*/  HMMA.16816.F32 R48, R128.reuse, R82, R48 ;  /* 0x000000528030723c */ /* 0x040fe20000001830 */
[----:B------:R-:W-:Y:S01]  /*e420*/  LDSM.16.MT88.4 R80, [R185+0x800] ;  /* 0x00080000b950783b */ /* 0x000fe20000004200 */
[----:B------:R-:W2:Y:S02]  /*e430*/  MUFU.EX2 R90, R137 ;  /* 0x00000089005a7308 */ /* 0x000ea40000000800 */
[--C-:B-1----:R-:W-:Y:S04]  /*e440*/  FFMA.FTZ R2, R144, c[0x0][0x2d0], -R142.reuse ;  /* 0x0000b40090027a23 */ /* 0x102fe8000001088e */
[C---:B------:R-:W-:Y:S04]  /*e450*/  HMMA.16816.F32 R52, R128.reuse, R72, R52 ;  /* 0x000000488034723c */ /* 0x040fe80000001834 */
[----:B------:R1:W-:Y:S04]  /*e460*/  MUFU.EX2 R93, R2 ;  /* 0x00000002005d7308 */ /* 0x0003e80000000800 */
[C---:B------:R-:W-:Y:S01]  /*e470*/  HMMA.16816.F32 R56, R128.reuse, R74, R56 ;  /* 0x0000004a8038723c */ /* 0x040fe20000001838 */
[----:B------:R-:W3:Y:S05]  /*e480*/  LDSM.16.MT88.4 R72, [R186+0x3000] ;  /* 0x00300000ba48783b */ /* 0x000eea0000004200 */
[----:B------:R-:W-:Y:S10]  /*e490*/  MUFU.EX2 R144, R215 ;  /* 0x000000d700907308 */ /* 0x000ff40000000800 */
[----:B------:R-:W-:Y:S01]  /*e4a0*/  MUFU.EX2 R136, R220 ;  /* 0x000000dc00887308 */ /* 0x000fe20000000800 */
[----:B-1----:R-:W-:Y:S09]  /*e4b0*/  FFMA.FTZ R2, R147, c[0x0][0x2d0], -R142 ;  /* 0x0000b40093027a23 */ /* 0x002ff2000001088e */
[----:B------:R1:W4:Y:S10]  /*e4c0*/  MUFU.EX2 R103, R2 ;  /* 0x0000000200677308 */ /* 0x0003340000000800 */
[----:B------:R-:W5:Y:S01]  /*e4d0*/  MUFU.EX2 R137, R218 ;  /* 0x000000da00897308 */ /* 0x000f620000000800 */
[C---:B---3--:R-:W-:Y:S07]  /*e4e0*/  HMMA.16816.F32 R60, R128.reuse, R72, R60 ;  /* 0x00000048803c723c */ /* 0x048fee000000183c */
[----:B--2---:R-:W-:Y:S01]  /*e4f0*/  F2FP.PACK_AB R72, R90, R88 ;  /* 0x000000585a48723e */ /* 0x004fe200000000ff */
[----:B------:R-:W-:Y:S04]  /*e500*/  HMMA.16816.F32 R64, R128, R74, R64 ;  /* 0x0000004a8040723c */ /* 0x000fe80000001840 */
[----:B------:R-:W-:Y:S01]  /*e510*/  F2FP.PACK_AB R73, R89, R70 ;  /* 0x000000465949723e */ /* 0x000fe200000000ff */
[----:B-1----:R-:W-:Y:S02]  /*e520*/  FADD.FTZ R2, R212, R69 ;  /* 0x00000045d4027221 */ /* 0x002fe40000010000 */
[----:B------:R-:W-:Y:S01]  /*e530*/  F2FP.PACK_AB R74, R95, R94 ;  /* 0x0000005e5f4a723e */ /* 0x000fe200000000ff */
[----:B------:R-:W-:Y:S01]  /*e540*/  FADD.FTZ R69, R209, R0 ;  /* 0x00000000d1457221 */ /* 0x000fe20000010000 */
[----:B----4-:R-:W-:Y:S01]  /*e550*/  F2FP.PACK_AB R75, R103, R93 ;  /* 0x0000005d674b723e */ /* 0x010fe200000000ff */
[----:B------:R-:W-:Y:S02]  /*e560*/  MUFU.EX2 R212, R141 ;  /* 0x0000008d00d47308 */ /* 0x000fe40000000800 */
[----:B------:R-:W-:Y:S01]  /*e570*/  FFMA.FTZ R0, R151, c[0x0][0x2d0], -R142 ;  /* 0x0000b40097007a23 */ /* 0x000fe2000001088e */
[----:B------:R-:W-:Y:S01]  /*e580*/  F2FP.PACK_AB R128, R135, R134 ;  /* 0x000000868780723e */ /* 0x000fe200000000ff */
[----:B------:R-:W-:Y:S01]  /*e590*/  FADD.FTZ R2, R224, R2 ;  /* 0x00000002e0027221 */ /* 0x000fe20000010000 */
[----:B-----5:R-:W-:Y:S01]  /*e5a0*/  F2FP.PACK_AB R130, R137, R136 ;  /* 0x000000888982723e */ /* 0x020fe200000000ff */
[C---:B------:R-:W-:Y:S04]  /*e5b0*/  HMMA.16816.F32 R4, R72.reuse, R76, R4 ;  /* 0x0000004c4804723c */ /* 0x040fe80000001804 */
[----:B------:R1:W-:Y:S04]  /*e5c0*/  MUFU.EX2 R99, R0 ;  /* 0x0000000000637308 */ /* 0x0003e80000000800 */
[C---:B------:R-:W-:Y:S01]  /*e5d0*/  HMMA.16816.F32 R8, R72.reuse, R78, R8 ;  /* 0x0000004e4808723c */ /* 0x040fe20000001808 */
[----:B------:R-:W2:Y:S05]  /*e5e0*/  LDSM.16.MT88.4 R76, [R184+0x800] ;  /* 0x00080000b84c783b */ /* 0x000eaa0000004200 */
[----:B------:R-:W-:Y:S02]  /*e5f0*/  MUFU.EX2 R151, R139 ;  /* 0x0000008b00977308 */ /* 0x000fe40000000800 */
[C---:B------:R-:W-:Y:S08]  /*e600*/  HMMA.16816.F32 R12, R72.reuse, R80, R12 ;  /* 0x00000050480c723c */ /* 0x040ff0000000180c */
[C---:B------:R-:W-:Y:S01]  /*e610*/  HMMA.16816.F32 R16, R72.reuse, R82, R16 ;  /* 0x000000524810723c */ /* 0x040fe20000001810 */
[----:B------:R-:W3:Y:S03]  /*e620*/  LDSM.16.MT88.4 R80, [R186+0x800] ;  /* 0x00080000ba50783b */ /* 0x000ee60000004200 */
[--C-:B-1----:R-:W-:Y:S02]  /*e630*/  FFMA.FTZ R0, R176, c[0x0][0x2d0], -R142.reuse ;  /* 0x0000b400b0007a23 */ /* 0x102fe4000001088e */
[----:B------:R-:W-:Y:S10]  /*e640*/  MUFU.EX2 R176, R198 ;  /* 0x000000c600b07308 */ /* 0x000ff40000000800 */
[----:B------:R1:W4:Y:S01]  /*e650*/  MUFU.EX2 R101, R0 ;  /* 0x0000000000657308 */ /* 0x0003220000000800 */
[C---:B--2---:R-:W-:Y:S08]  /*e660*/  HMMA.16816.F32 R20, R72.reuse, R76, R20 ;  /* 0x0000004c4814723c */ /* 0x044ff00000001814 */
[C---:B------:R-:W-:Y:S01]  /*e670*/  HMMA.16816.F32 R24, R72.reuse, R78, R24 ;  /* 0x0000004e4818723c */ /* 0x040fe20000001818 */
[----:B------:R-:W2:Y:S03]  /*e680*/  LDSM.16.MT88.4 R76, [R183+0x3800] ;  /* 0x00380000b74c783b */ /* 0x000ea60000004200 */
[--C-:B-1----:R-:W-:Y:S04]  /*e690*/  FFMA.FTZ R0, R150, c[0x0][0x2d0], -R142.reuse ;  /* 0x0000b40096007a23 */ /* 0x102fe8000001088e */
[C---:B---3--:R-:W-:Y:S01]  /*e6a0*/  HMMA.16816.F32 R28, R72.reuse, R80, R28 ;  /* 0x00000050481c723c */ /* 0x048fe2000000181c */
[----:B------:R1:W-:Y:S07]  /*e6b0*/  MUFU.EX2 R210, R0 ;  /* 0x0000000000d27308 */ /* 0x0003ee0000000800 */
[C---:B------:R-:W-:Y:S01]  /*e6c0*/  HMMA.16816.F32 R32, R72.reuse, R82, R32 ;  /* 0x000000524820723c */ /* 0x040fe20000001820 */
[----:B------:R-:W3:Y:S03]  /*e6d0*/  LDSM.16.MT88.4 R80, [R185+0x3800] ;  /* 0x00380000b950783b */ /* 0x000ee60000004200 */
[----:B-1----:R-:W-:Y:S02]  /*e6e0*/  FFMA.FTZ R0, R177, c[0x0][0x2d0], -R142 ;  /* 0x0000b400b1007a23 */ /* 0x002fe4000001088e */
[----:B------:R-:W-:Y:S02]  /*e6f0*/  MUFU.EX2 R177, R197 ;  /* 0x000000c500b17308 */ /* 0x000fe40000000800 */
[C---:B--2---:R-:W-:Y:S08]  /*e700*/  HMMA.16816.F32 R36, R72.reuse, R76, R36 ;  /* 0x0000004c4824723c */ /* 0x044ff00000001824 */
[----:B------:R1:W2:Y:S01]  /*e710*/  MUFU.EX2 R209, R0 ;  /* 0x0000000000d17308 */ /* 0x0002a20000000800 */
[C---:B------:R-:W-:Y:S01]  /*e720*/  HMMA.16816.F32 R40, R72.reuse, R78, R40 ;  /* 0x0000004e4828723c */ /* 0x040fe20000001828 */
[----:B------:R-:W5:Y:S07]  /*e730*/  LDSM.16.MT88.4 R76, [R184+0x3800] ;  /* 0x00380000b84c783b */ /* 0x000f6e0000004200 */
[C---:B---3--:R-:W-:Y:S08]  /*e740*/  HMMA.16816.F32 R44, R72.reuse, R80, R44 ;  /* 0x00000050482c723c */ /* 0x048ff0000000182c */
[C---:B------:R-:W-:Y:S01]  /*e750*/  HMMA.16816.F32 R48, R72.reuse, R82, R48 ;  /* 0x000000524830723c */ /* 0x040fe20000001830 */
[----:B------:R-:W3:Y:S03]  /*e760*/  LDSM.16.MT88.4 R80, [R186+0x3800] ;  /* 0x00380000ba50783b */ /* 0x000ee60000004200 */
[----:B-1----:R-:W-:Y:S02]  /*e770*/  FADD.FTZ R0, R217, R69 ;  /* 0x00000045d9007221 */ /* 0x002fe40000010000 */
[----:B------:R-:W-:Y:S06]  /*e780*/  FADD.FTZ R69, R225, R2 ;  /* 0x00000002e1457221 */ /* 0x000fec0000010000 */
[----:B------:R-:W-:Y:S02]  /*e790*/  FADD.FTZ R69, R88, R69 ;  /* 0x0000004558457221 */ /* 0x000fe40000010000 */
[----:B------:R-:W-:Y:S02]  /*e7a0*/  FADD.FTZ R2, R138, R0 ;  /* 0x000000008a027221 */ /* 0x000fe40000010000 */
[----:B------:R-:W-:Y:S02]  /*e7b0*/  FADD.FTZ R69, R90, R69 ;  /* 0x000000455a457221 */ /* 0x000fe40000010000 */
[----:B------:R-:W-:Y:S02]  /*e7c0*/  FADD.FTZ R2, R70, R2 ;  /* 0x0000000246027221 */ /* 0x000fe40000010000 */
[----:B------:R-:W-:Y:S02]  /*e7d0*/  FFMA.FTZ R0, R179, c[0x0][0x2d0], -R142 ;  /* 0x0000b400b3007a23 */ /* 0x000fe4000001088e */
[----:B------:R-:W-:Y:S02]  /*e7e0*/  FADD.FTZ R92, R89, R2 ;  /* 0x00000002595c7221 */ /* 0x000fe40000010000 */
[----:B------:R-:W-:Y:S01]  /*e7f0*/  LDSM.16.MT88.4 R88, [R184+0x1800] ;  /* 0x00180000b858783b */ /* 0x000fe20000004200 */
[C---:B-----5:R-:W-:Y:S01]  /*e800*/  HMMA.16816.F32 R52, R72.reuse, R76, R52 ;  /* 0x0000004c4834723c */ /* 0x060fe20000001834 */
[----:B------:R1:W5:Y:S02]  /*e810*/  MUFU.EX2 R150, R0 ;  /* 0x0000000000967308 */ /* 0x0003640000000800 */
[----:B------:R-:W-:Y:S02]  /*e820*/  FADD.FTZ R96, R93, R92 ;  /* 0x0000005c5d607221 */ /* 0x000fe40000010000 */
[--C-:B------:R-:W-:Y:S02]  /*e830*/  FFMA.FTZ R2, R207, c[0x0][0x2d0], -R142.reuse ;  /* 0x0000b400cf027a23 */ /* 0x100fe4000001088e */
[--C-:B------:R-:W-:Y:S01]  /*e840*/  FFMA.FTZ R70, R202, c[0x0][0x2d0], -R142.reuse ;  /* 0x0000b400ca467a23 */ /* 0x100fe2000001088e */
[C---:B------:R-:W-:Y:S01]  /*e850*/  HMMA.16816.F32 R56, R72.reuse, R78, R56 ;  /* 0x0000004e4838723c */ /* 0x040fe20000001838 */
[----:B------:R-:W5:Y:S02]  /*e860*/  LDSM.16.MT88.4 R76, [R183+0x1000] ;  /* 0x00100000b74c783b */ /* 0x000f640000004200 */
[----:B------:R2:W-:Y:S05]  /*e870*/  MUFU.EX2 R133, R2 ;  /* 0x0000000200857308 */ /* 0x0005ea0000000800 */
[C---:B---3--:R-:W-:Y:S05]  /*e880*/  HMMA.16816.F32 R60, R72.reuse, R80, R60 ;  /* 0x00000050483c723c */ /* 0x048fea000000183c */
[----:B------:R-:W-:Y:S03]  /*e890*/  MUFU.EX2 R70, R70 ;  /* 0x0000004600467308 */ /* 0x000fe60000000800 */
[----:B------:R-:W-:Y:S01]  /*e8a0*/  HMMA.16816.F32 R64, R72, R82, R64 ;  /* 0x000000524840723c */ /* 0x000fe20000001840 */
[----:B------:R-:W3:Y:S03]  /*e8b0*/  LDSM.16.MT88.4 R80, [R185+0x1000] ;  /* 0x00100000b950783b */ /* 0x000ee60000004200 */
[----:B-1----:R-:W-:Y:S03]  /*e8c0*/  FFMA.FTZ R0, R193, c[0x0][0x2d0], -R142 ;  /* 0x0000b400c1007a23 */ /* 0x002fe6000001088e */
[----:B------:R-:W-:Y:S01]  /*e8d0*/  F2FP.PACK_AB R72, R100, R98 ;  /* 0x000000626448723e */ /* 0x000fe200000000ff */
[----:B------:R1:W1:Y:S01]  /*e8e0*/  MUFU.EX2 R149, R0 ;  /* 0x0000000000957308 */ /* 0x0002620000000800 */
[----:B----4-:R-:W-:Y:S03]  /*e8f0*/  F2FP.PACK_AB R73, R101, R99 ;  /* 0x000000636549723e */ /* 0x010fe600000000ff */
[----:B------:R-:W-:Y:S01]  /*e900*/  F2FP.PACK_AB R74, R212, R102 ;  /* 0x00000066d44a723e */ /* 0x000fe200000000ff */
[----:B--2---:R-:W-:Y:S01]  /*e910*/  FADD.FTZ R2, R103, R96 ;  /* 0x0000006067027221 */ /* 0x004fe20000010000 */
[----:B------:R-:W-:Y:S03]  /*e920*/  F2FP.PACK_AB R75, R209, R210 ;  /* 0x000000d2d14b723e */ /* 0x000fe600000000ff */
[----:B------:R-:W-:Y:S04]  /*e930*/  FADD.FTZ R2, R99, R2 ;  /* 0x0000000263027221 */ /* 0x000fe80000010000 */
[----:B------:R-:W-:Y:S01]  /*e940*/  FADD.FTZ R2, R101, R2 ;  /* 0x0000000265027221 */ /* 0x000fe20000010000 */
[C---:B-----5:R-:W-:Y:S03]  /*e950*/  HMMA.16816.F32 R4, R72.reuse, R76, R4 ;  /* 0x0000004c4804723c */ /* 0x060fe60000001804 */
[----:B------:R-:W-:Y:S02]  /*e960*/  FADD.FTZ R2, R210, R2 ;  /* 0x00000002d2027221 */ /* 0x000fe40000010000 */
[----:B-1----:R-:W-:Y:S03]  /*e970*/  FFMA.FTZ R0, R178, c[0x0][0x2d0], -R142 ;  /* 0x0000b400b2007a23 */ /* 0x002fe6000001088e */
[C---:B------:R-:W-:Y:S01]  /*e980*/  HMMA.16816.F32 R8, R72.reuse, R78, R8 ;  /* 0x0000004e4808723c */ /* 0x040fe20000001808 */
[----:B------:R-:W1:Y:S01]  /*e990*/  LDSM.16.MT88.4 R76, [R186+0x1000] ;  /* 0x00100000ba4c783b */ /* 0x000e620000004200 */
[----:B------:R2:W4:Y:S02]  /*e9a0*/  MUFU.EX2 R148, R0 ;  /* 0x0000000000947308 */ /* 0x0005240000000800 */
[----:B------:R-:W-:Y:S04]  /*e9b0*/  FADD.FTZ R2, R209, R2 ;  /* 0x00000002d1027221 */ /* 0x000fe80000010000 */
[C---:B---3--:R-:W-:Y:S04]  /*e9c0*/  HMMA.16816.F32 R12, R72.reuse, R80, R12 ;  /* 0x00000050480c723c */ /* 0x048fe8000000180c */
[----:B------:R-:W-:Y:S04]  /*e9d0*/  FADD.FTZ R2, R150, R2 ;  /* 0x0000000296027221 */ /* 0x000fe80000010000 */
[C---:B------:R-:W-:Y:S01]  /*e9e0*/  HMMA.16816.F32 R16, R72.reuse, R82, R16 ;  /* 0x000000524810723c */ /* 0x040fe20000001810 */
[----:B------:R-:W3:Y:S03]  /*e9f0*/  LDSM.16.MT88.4 R80, [R183+0x4000] ;  /* 0x00400000b750783b */ /* 0x000ee60000004200 */
[----:B------:R-:W-:Y:S04]  /*ea00*/  FADD.FTZ R2, R149, R2 ;  /* 0x0000000295027221 */ /* 0x000fe80000010000 */
[C---:B------:R-:W-:Y:S04]  /*ea10*/  HMMA.16816.F32 R20, R72.reuse, R84, R20 ;  /* 0x000000544814723c */ /* 0x040fe80000001814 */
[----:B--2---:R-:W-:Y:S02]  /*ea20*/  FFMA.FTZ R0, R194, c[0x0][0x2d0], -R142 ;  /* 0x0000b400c2007a23 */ /* 0x004fe4000001088e */
[----:B----4-:R-:W-:Y:S02]  /*ea30*/  FADD.FTZ R2, R148, R2 ;  /* 0x0000000294027221 */ /* 0x010fe40000010000 */
[C---:B------:R-:W-:Y:S01]  /*ea40*/  HMMA.16816.F32 R24, R72.reuse, R86, R24 ;  /* 0x000000564818723c */ /* 0x040fe20000001818 */
[----:B------:R-:W2:Y:S01]  /*ea50*/  LDSM.16.MT88.4 R84, [R185+0x4000] ;  /* 0x00400000b954783b */ /* 0x000ea20000004200 */
[----:B------:R4:W5:Y:S06]  /*ea60*/  MUFU.EX2 R147, R0 ;  /* 0x0000000000937308 */ /* 0x00096c0000000800 */
[C---:B-1----:R-:W-:Y:S08]  /*ea70*/  HMMA.16816.F32 R28, R72.reuse, R76, R28 ;  /* 0x0000004c481c723c */ /* 0x042ff0000000181c */
[C---:B------:R-:W-:Y:S01]  /*ea80*/  HMMA.16816.F32 R32, R72.reuse, R78, R32 ;  /* 0x0000004e4820723c */ /* 0x040fe20000001820 */
[----:B------:R-:W1:Y:S07]  /*ea90*/  LDSM.16.MT88.4 R76, [R184+0x4000] ;  /* 0x00400000b84c783b */ /* 0x000e6e0000004200 */
[C---:B---3--:R-:W-:Y:S04]  /*eaa0*/  HMMA.16816.F32 R36, R72.reuse, R80, R36 ;  /* 0x000000504824723c */ /* 0x048fe80000001824 */
[----:B----4-:R-:W-:Y:S02]  /*eab0*/  FFMA.FTZ R0, R203, c[0x0][0x2d0], -R142 ;  /* 0x0000b400cb007a23 */ /* 0x010fe4000001088e */
[----:B-----5:R-:W-:Y:S02]  /*eac0*/  FADD.FTZ R2, R147, R2 ;  /* 0x0000000293027221 */ /* 0x020fe40000010000 */
[C---:B------:R-:W-:Y:S01]  /*ead0*/  HMMA.16816.F32 R40, R72.reuse, R82, R40 ;  /* 0x000000524828723c */ /* 0x040fe20000001828 */
[----:B------:R-:W3:Y:S01]  /*eae0*/  LDSM.16.MT88.4 R80, [R186+0x4000] ;  /* 0x00400000ba50783b */ /* 0x000ee20000004200 */
[----:B------:R4:W5:Y:S06]  /*eaf0*/  MUFU.EX2 R141, R0 ;  /* 0x00000000008d7308 */ /* 0x00096c0000000800 */
[C---:B--2---:R-:W-:Y:S08]  /*eb00*/  HMMA.16816.F32 R44, R72.reuse, R84, R44 ;  /* 0x00000054482c723c */ /* 0x044ff0000000182c */
[C---:B------:R-:W-:Y:S01]  /*eb10*/  HMMA.16816.F32 R48, R72.reuse, R86, R48 ;  /* 0x000000564830723c */ /* 0x040fe20000001830 */
[----:B------:R-:W2:Y:S07]  /*eb20*/  LDSM.16.MT88.4 R84, [R183+0x1800] ;  /* 0x00180000b754783b */ /* 0x000eae0000004200 */
[C---:B-1----:R-:W-:Y:S04]  /*eb30*/  HMMA.16816.F32 R52, R72.reuse, R76, R52 ;  /* 0x0000004c4834723c */ /* 0x042fe80000001834 */
[----:B----4-:R-:W-:Y:S02]  /*eb40*/  FFMA.FTZ R0, R205, c[0x0][0x2d0], -R142 ;  /* 0x0000b400cd007a23 */ /* 0x010fe4000001088e */
[----:B-----5:R-:W-:Y:S02]  /*eb50*/  FADD.FTZ R2, R141, R2 ;  /* 0x000000028d027221 */ /* 0x020fe40000010000 */
[----:B------:R1:W4:Y:S01]  /*eb60*/  MUFU.EX2 R140, R0 ;  /* 0x00000000008c7308 */ /* 0x0003220000000800 */
[C---:B------:R-:W-:Y:S01]  /*eb70*/  HMMA.16816.F32 R56, R72.reuse, R78, R56 ;  /* 0x0000004e4838723c */ /* 0x040fe20000001838 */
[----:B------:R-:W5:Y:S07]  /*eb80*/  LDSM.16.MT88.4 R76, [R185+0x1800] ;  /* 0x00180000b94c783b */ /* 0x000f6e0000004200 */
[C---:B---3--:R-:W-:Y:S08]  /*eb90*/  HMMA.16816.F32 R60, R72.reuse, R80, R60 ;  /* 0x00000050483c723c */ /* 0x048ff0000000183c */
[----:B------:R-:W-:Y:S01]  /*eba0*/  HMMA.16816.F32 R64, R72, R82, R64 ;  /* 0x000000524840723c */ /* 0x000fe20000001840 */
[----:B------:R-:W3:Y:S06]  /*ebb0*/  LDSM.16.MT88.4 R80, [R186+0x1800] ;  /* 0x00180000ba50783b */ /* 0x000eec0000004200 */
[----:B------:R-:W-:Y:S01]  /*ebc0*/  F2FP.PACK_AB R72, R196, R177 ;  /* 0x000000b1c448723e */ /* 0x000fe200000000ff */
[----:B-1----:R-:W-:Y:S01]  /*ebd0*/  FFMA.FTZ R0, R200, c[0x0][0x2d0], -R142 ;  /* 0x0000b400c8007a23 */ /* 0x002fe2000001088e */
[----:B------:R-:W-:Y:S03]  /*ebe0*/  F2FP.PACK_AB R74, R151, R176 ;  /* 0x000000b0974a723e */ /* 0x000fe600000000ff */
[----:B------:R-:W-:Y:S01]  /*ebf0*/  F2FP.PACK_AB R73, R149, R150 ;  /* 0x000000969549723e */ /* 0x000fe200000000ff */
[----:B------:R1:W1:Y:S01]  /*ec00*/  MUFU.EX2 R139, R0 ;  /* 0x00000000008b7308 */ /* 0x0002620000000800 */
[----:B------:R-:W-:Y:S01]  /*ec10*/  F2FP.PACK_AB R75, R147, R148 ;  /* 0x00000094934b723e */ /* 0x000fe200000000ff */
[----:B----4-:R-:W-:Y:S06]  /*ec20*/  FADD.FTZ R2, R140, R2 ;  /* 0x000000028c027221 */ /* 0x010fec0000010000 */
[C---:B--2---:R-:W-:Y:S08]  /*ec30*/  HMMA.16816.F32 R4, R72.reuse, R84, R4 ;  /* 0x000000544804723c */ /* 0x044ff00000001804 */
[C---:B------:R-:W-:Y:S01]  /*ec40*/  HMMA.16816.F32 R8, R72.reuse, R86, R8 ;  /* 0x000000564808723c */ /* 0x040fe20000001808 */
[----:B------:R-:W2:Y:S07]  /*ec50*/  LDSM.16.MT88.4 R84, [R183+0x4800] ;  /* 0x00480000b754783b */ /* 0x000eae0000004200 */
[C---:B-----5:R-:W-:Y:S04]  /*ec60*/  HMMA.16816.F32 R12, R72.reuse, R76, R12 ;  /* 0x0000004c480c723c */ /* 0x060fe8000000180c */
[----:B-1----:R-:W-:Y:S02]  /*ec70*/  FFMA.FTZ R0, R208, c[0x0][0x2d0], -R142 ;  /* 0x0000b400d0007a23 */ /* 0x002fe4000001088e */
[----:B------:R-:W-:Y:S02]  /*ec80*/  FADD.FTZ R2, R139, R2 ;  /* 0x000000028b027221 */ /* 0x000fe40000010000 */
[C---:B------:R-:W-:Y:S01]  /*ec90*/  HMMA.16816.F32 R16, R72.reuse, R78, R16 ;  /* 0x0000004e4810723c */ /* 0x040fe20000001810 */
[----:B------:R-:W1:Y:S01]  /*eca0*/  LDSM.16.MT88.4 R76, [R185+0x4800] ;  /* 0x00480000b94c783b */ /* 0x000e620000004200 */
[----:B------:R4:W-:Y:S06]  /*ecb0*/  MUFU.EX2 R138, R0 ;  /* 0x00000000008a7308 */ /* 0x0009ec0000000800 */
[C---:B------:R-:W-:Y:S08]  /*ecc0*/  HMMA.16816.F32 R20, R72.reuse, R88, R20 ;  /* 0x000000584814723c */ /* 0x040ff00000001814 */
[C---:B------:R-:W-:Y:S01]  /*ecd0*/  HMMA.16816.F32 R24, R72.reuse, R90, R24 ;  /* 0x0000005a4818723c */ /* 0x040fe20000001818 */
[----:B------:R-:W5:Y:S07]  /*ece0*/  LDSM.16.MT88.4 R88, [R184+0x4800] ;  /* 0x00480000b858783b */ /* 0x000f6e0000004200 */
[C---:B---3--:R-:W-:Y:S04]  /*ecf0*/  HMMA.16816.F32 R28, R72.reuse, R80, R28 ;  /* 0x00000050481c723c */ /* 0x048fe8000000181c */
[----:B----4-:R-:W-:Y:S02]  /*ed00*/  FADD.FTZ R0, R94, R69 ;  /* 0x000000455e007221 */ /* 0x010fe40000010000 */
[----:B------:R-:W-:Y:S02]  /*ed10*/  FFMA.FTZ R69, R206, c[0x0][0x2d0], -R142 ;  /* 0x0000b400ce457a23 */ /* 0x000fe4000001088e */
[C---:B------:R-:W-:Y:S01]  /*ed20*/  HMMA.16816.F32 R32, R72.reuse, R82, R32 ;  /* 0x000000524820723c */ /* 0x040fe20000001820 */
[----:B------:R-:W3:Y:S01]  /*ed30*/  LDSM.16.MT88.4 R80, [R186+0x4800] ;  /* 0x00480000ba50783b */ /* 0x000ee20000004200 */
[----:B------:R-:W4:Y:S02]  /*ed40*/  MUFU.EX2 R132, R69 ;  /* 0x0000004500847308 */ /* 0x000f240000000800 */
[----:B------:R-:W-:Y:S04]  /*ed50*/  FADD.FTZ R0, R95, R0 ;  /* 0x000000005f007221 */ /* 0x000fe80000010000 */
[C---:B--2---:R-:W-:Y:S01]  /*ed60*/  HMMA.16816.F32 R36, R72.reuse, R84, R36 ;  /* 0x000000544824723c */ /* 0x044fe20000001824 */
[----:B------:R-:W-:Y:S03]  /*ed70*/  LDSM.16.MT88.4 R92, [R186+0x2000] ;  /* 0x00200000ba5c783b */ /* 0x000fe60000004200 */
[----:B------:R-:W2:Y:S01]  /*ed80*/  MUFU.EX2 R69, R97 ;  /* 0x0000006100457308 */ /* 0x000ea20000000800 */
[----:B------:R-:W-:Y:S03]  /*ed90*/  FADD.FTZ R0, R98, R0 ;  /* 0x0000000062007221 */ /* 0x000fe60000010000 */
[C---:B------:R-:W-:Y:S01]  /*eda0*/  HMMA.16816.F32 R40, R72.reuse, R86, R40 ;  /* 0x000000564828723c */ /* 0x040fe20000001828 */
[----:B------:R-:W-:Y:S03]  /*edb0*/  LDSM.16.MT88.4 R84, [R185+0x2000] ;  /* 0x00200000b954783b */ /* 0x000fe60000004200 */
[----:B------:R-:W-:Y:S04]  /*edc0*/  FADD.FTZ R0, R100, R0 ;  /* 0x0000000064007221 */ /* 0x000fe80000010000 */
[C---:B-1----:R-:W-:Y:S04]  /*edd0*/  HMMA.16816.F32 R44, R72.reuse, R76, R44 ;  /* 0x0000004c482c723c */ /* 0x042fe8000000182c */
[----:B----4-:R-:W-:Y:S01]  /*ede0*/  F2FP.PACK_AB R129, R132, R133 ;  /* 0x000000858481723e */ /* 0x010fe200000000ff */
[----:B------:R-:W-:Y:S03]  /*edf0*/  FADD.FTZ R0, R102, R0 ;  /* 0x0000000066007221 */ /* 0x000fe60000010000 */
[C---:B------:R-:W-:Y:S01]  /*ee00*/  HMMA.16816.F32 R48, R72.reuse, R78, R48 ;  /* 0x0000004e4830723c */ /* 0x040fe20000001830 */
[----:B------:R-:W1:Y:S03]  /*ee10*/  LDSM.16.MT88.4 R76, [R183+0x2000] ;  /* 0x00200000b74c783b */ /* 0x000e660000004200 */
[----:B--2---:R-:W-:Y:S01]  /*ee20*/  F2FP.PACK_AB R131, R69, R70 ;  /* 0x000000464583723e */ /* 0x004fe200000000ff */
[----:B------:R-:W-:Y:S03]  /*ee30*/  FADD.FTZ R0, R212, R0 ;  /* 0x00000000d4007221 */ /* 0x000fe60000010000 */
[C---:B-----5:R-:W-:Y:S01]  /*ee40*/  HMMA.16816.F32 R52, R72.reuse, R88, R52 ;  /* 0x000000584834723c */ /* 0x060fe20000001834 */
[----:B------:R-:W-:Y:S03]  /*ee50*/  LDSM.16.MT88.4 R96, [R184+0x2800] ;  /* 0x00280000b860783b */ /* 0x000fe60000004200 */
[----:B------:R-:W-:Y:S04]  /*ee60*/  FADD.FTZ R0, R177, R0 ;  /* 0x00000000b1007221 */ /* 0x000fe80000010000 */
[C---:B------:R-:W-:Y:S01]  /*ee70*/  HMMA.16816.F32 R56, R72.reuse, R90, R56 ;  /* 0x0000005a4838723c */ /* 0x040fe20000001838 */
[----:B------:R-:W2:Y:S03]  /*ee80*/  LDSM.16.MT88.4 R88, [R184+0x2000] ;  /* 0x00200000b858783b */ /* 0x000ea60000004200 */
[----:B------:R-:W-:Y:S04]  /*ee90*/  FADD.FTZ R0, R196, R0 ;  /* 0x00000000c4007221 */ /* 0x000fe80000010000 */
        /* <DEDUP_REMOVED lines=13> */
[----:B------:R-:W-:Y:S05]  /*ef70*/  FADD.FTZ R0, R144, R0 ;  /* 0x0000000090007221 */ /* 0x000fea0000010000 */
[C---:B------:R-:W-:Y:S01]  /*ef80*/  HMMA.16816.F32 R8, R72.reuse, R78, R8 ;  /* 0x0000004e4808723c */ /* 0x040fe20000001808 */
[----:B------:R-:W1:Y:S07]  /*ef90*/  LDSM.16.MT88.4 R76, [R183+0x5000] ;  /* 0x00500000b74c783b */ /* 0x000e6e0000004200 */
[C---:B------:R-:W-:Y:S08]  /*efa0*/  HMMA.16816.F32 R12, R72.reuse, R84, R12 ;  /* 0x00000054480c723c */ /* 0x040ff0000000180c */
[C---:B------:R-:W-:Y:S01]  /*efb0*/  HMMA.16816.F32 R16, R72.reuse, R86, R16 ;  /* 0x000000564810723c */ /* 0x040fe20000001810 */
[----:B------:R-:W3:Y:S07]  /*efc0*/  LDSM.16.MT88.4 R84, [R184+0x5000] ;  /* 0x00500000b854783b */ /* 0x000eee0000004200 */
[C---:B--2---:R-:W-:Y:S08]  /*efd0*/  HMMA.16816.F32 R20, R72.reuse, R88, R20 ;  /* 0x000000584814723c */ /* 0x044ff00000001814 */
[C---:B------:R-:W-:Y:S01]  /*efe0*/  HMMA.16816.F32 R24, R72.reuse, R90, R24 ;  /* 0x0000005a4818723c */ /* 0x040fe20000001818 */
[----:B------:R-:W2:Y:S07]  /*eff0*/  LDSM.16.MT88.4 R88, [R186+0x5000] ;  /* 0x00500000ba58783b */ /* 0x000eae0000004200 */
[C---:B------:R-:W-:Y:S08]  /*f000*/  HMMA.16816.F32 R28, R72.reuse, R92, R28 ;  /* 0x0000005c481c723c */ /* 0x040ff0000000181c */
[C---:B------:R-:W-:Y:S08]  /*f010*/  HMMA.16816.F32 R32, R72.reuse, R94, R32 ;  /* 0x0000005e4820723c */ /* 0x040ff00000001820 */
[C---:B-1----:R-:W-:Y:S08]  /*f020*/  HMMA.16816.F32 R36, R72.reuse, R76, R36 ;  /* 0x0000004c4824723c */ /* 0x042ff00000001824 */
[C---:B------:R-:W-:Y:S01]  /*f030*/  HMMA.16816.F32 R40, R72.reuse, R78, R40 ;  /* 0x0000004e4828723c */ /* 0x040fe20000001828 */
[----:B------:R-:W1:Y:S07]  /*f040*/  LDSM.16.MT88.4 R76, [R186+0x2800] ;  /* 0x00280000ba4c783b */ /* 0x000e6e0000004200 */
[C---:B------:R-:W-:Y:S08]  /*f050*/  HMMA.16816.F32 R44, R72.reuse, R80, R44 ;  /* 0x00000050482c723c */ /* 0x040ff0000000182c */
[C---:B------:R-:W-:Y:S01]  /*f060*/  HMMA.16816.F32 R48, R72.reuse, R82, R48 ;  /* 0x000000524830723c */ /* 0x040fe20000001830 */
[----:B------:R-:W4:Y:S07]  /*f070*/  LDSM.16.MT88.4 R80, [R183+0x5800] ;  /* 0x00580000b750783b */ /* 0x000f2e0000004200 */
[C---:B---3--:R-:W-:Y:S08]  /*f080*/  HMMA.16816.F32 R52, R72.reuse, R84, R52 ;  /* 0x000000544834723c */ /* 0x048ff00000001834 */
        /* <DEDUP_REMOVED lines=12> */
[C---:B-1----:R-:W-:Y:S08]  /*f150*/  HMMA.16816.F32 R92, R128.reuse, R76, R28 ;  /* 0x0000004c805c723c */ /* 0x042ff0000000181c */
[C---:B------:R-:W-:Y:S08]  /*f160*/  HMMA.16816.F32 R88, R128.reuse, R78, R32 ;  /* 0x0000004e8058723c */ /* 0x040ff00000001820 */
[C---:B----4-:R-:W-:Y:S08]  /*f170*/  HMMA.16816.F32 R84, R128.reuse, R80, R36 ;  /* 0x000000508054723c */ /* 0x050ff00000001824 */
[C---:B------:R-:W-:Y:S08]  /*f180*/  HMMA.16816.F32 R80, R128.reuse, R82, R40 ;  /* 0x000000528050723c */ /* 0x040ff00000001828 */
[C---:B--2---:R-:W-:Y:S08]  /*f190*/  HMMA.16816.F32 R76, R128.reuse, R72, R44 ;  /* 0x00000048804c723c */ /* 0x044ff0000000182c */
        /* <DEDUP_REMOVED lines=18> */
.L_x_739:
[----:B------:R-:W-:-:S13]  /*f2c0*/  ISETP.GE.AND P0, PT, R199, R230, PT ;  /* 0x000000e6c700720c */ /* 0x000fda0003f06270 */
[----:B------:R-:W-:Y:S05]  /*f2d0*/  @!P0 BRA `(.L_x_751) ;  /* 0x0000474000008947 */ /* 0x000fea0003800000 */
[----:B------:R-:W-:Y:S02]  /*f2e0*/  MOV R70, R5 ;  /* 0x0000000500467202 */ /* 0x000fe40000000f00 */
[----:B------:R-:W-:Y:S02]  /*f2f0*/  MOV R69, R68 ;  /* 0x0000004400457202 */ /* 0x000fe40000000f00 */
.L_x_769:
[----:B------:R-:W-:Y:S04]  /*f300*/  DEPBAR.LE SB0, 0x0 ;  /* 0x000080000000791a */ /* 0x000fe80000000000 */
[----:B------:R-:W-:Y:S01]  /*f310*/  WARPSYNC 0xffffffff ;  /* 0xffffffff00007948 */ /* 0x000fe20003800000 */
[----:B------:R-:W-:Y:S01]  /*f320*/  BAR.SYNC.DEFER_BLOCKING 0x0 ;  /* 0x0000000000007b1d */ /* 0x000fe20000010000 */
[----:B------:R-:W-:Y:S01]  /*f330*/  SHF.R.S32.HI R0, RZ, 0x1f, R211 ;  /* 0x0000001fff007819 */ /* 0x000fe200000114d3 */
[----:B------:R-:W-:Y:S01]  /*f340*/  IMAD.WIDE.U32 R2, R211, c[0x0][0x208], RZ ;  /* 0x00008200d3027a25 */ /* 0x000fe200078e00ff */
[----:B------:R-:W-:Y:S02]  /*f350*/  SHF.R.S32.HI R7, RZ, 0x1f, R221 ;  /* 0x0000001fff077819 */ /* 0x000fe400000114dd */
[----:B------:R-:W-:Y:S01]  /*f360*/  SHF.R.S32.HI R6, RZ, 0x1f, R219 ;  /* 0x0000001fff067819 */ /* 0x000fe200000114db */
[----:B------:R-:W-:Y:S01]  /*f370*/  IMAD R0, R0, c[0x0][0x208], RZ ;  /* 0x0000820000007a24 */ /* 0x000fe200078e02ff */
[----:B------:R-:W-:Y:S01]  /*f380*/  IADD3 R179, R71, 0x5800, RZ ;  /* 0x0000580047b37810 */ /* 0x000fe20007ffe0ff */
[----:B------:R-:W-:Y:S01]  /*f390*/  IMAD.SHL.U32 R46, R221, 0x2, RZ ;  /* 0x00000002dd2e7824 */ /* 0x000fe200078e00ff */
[----:B------:R-:W-:Y:S01]  /*f3a0*/  IADD3 R178, R71, 0x5000, RZ ;  /* 0x0000500047b27810 */ /* 0x000fe20007ffe0ff */
[----:B------:R-:W-:Y:S01]  /*f3b0*/  IMAD R0, R211, c[0x0][0x20c], R0 ;  /* 0x00008300d3007a24 */ /* 0x000fe200078e0200 */
[----:B------:R-:W-:Y:S01]  /*f3c0*/  IADD3 R177, R71, 0x4800, RZ ;  /* 0x0000480047b17810 */ /* 0x000fe20007ffe0ff */
[----:B------:R-:W-:Y:S01]  /*f3d0*/  IMAD.SHL.U32 R13, R219, 0x2, RZ ;  /* 0x00000002db0d7824 */ /* 0x000fe200078e00ff */
[----:B------:R-:W-:Y:S01]  /*f3e0*/  IADD3 R176, R71, 0x4000, RZ ;  /* 0x0000400047b07810 */ /* 0x000fe20007ffe0ff */
[----:B------:R-:W-:Y:S01]  /*f3f0*/  IMAD.IADD R3, R3, 0x1, R0 ;  /* 0x0000000103037824 */ /* 0x000fe200078e0200 */
[----:B------:R-:W-:Y:S02]  /*f400*/  SHF.R.S32.HI R0, RZ, 0x1f, R204 ;  /* 0x0000001fff007819 */ /* 0x000fe400000114cc */
[----:B------:R-:W-:Y:S01]  /*f410*/  IADD3 R68, R71, 0x3800, RZ ;  /* 0x0000380047447810 */ /* 0x000fe20007ffe0ff */
[----:B------:R-:W-:Y:S01]  /*f420*/  IMAD.WIDE.U32 R2, R204, c[0x0][0x218], R2 ;  /* 0x00008600cc027a25 */ /* 0x000fe200078e0002 */
[----:B------:R-:W-:Y:S02]  /*f430*/  SHF.L.U64.HI R21, R221, 0x1, R7 ;  /* 0x00000001dd157819 */ /* 0x000fe40000010207 */
[----:B------:R-:W-:Y:S01]  /*f440*/  SHF.L.U64.HI R20, R219, 0x1, R6 ;  /* 0x00000001db147819 */ /* 0x000fe20000010206 */
[----:B------:R-:W-:Y:S01]  /*f450*/  IMAD R4, R0, c[0x0][0x218], RZ ;  /* 0x0000860000047a24 */ /* 0x000fe200078e02ff */
[----:B------:R-:W-:Y:S01]  /*f460*/  IADD3 R0, P0, R240, R2, RZ ;  /* 0x00000002f0007210 */ /* 0x000fe20007f1e0ff */
[----:B------:R1:W2:Y:S02]  /*f470*/  LDSM.16.M88.4 R8, [R180] ;  /* 0x00000000b408783b */ /* 0x0002a40000000200 */
[----:B------:R-:W-:Y:S02]  /*f480*/  IMAD R4, R204, c[0x0][0x21c], R4 ;  /* 0x00008700cc047a24 */ /* 0x000fe400078e0204 */
[----:B------:R1:W3:Y:S03]  /*f490*/  LDSM.16.M88.4 R16, [R180+0x800] ;  /* 0x00080000b410783b */ /* 0x0002e60000000200 */
[----:B------:R-:W-:Y:S01]  /*f4a0*/  IADD3.X R2, R243, R3, R4, P0, !PT ;  /* 0x00000003f3027210 */ /* 0x000fe200007fe404 */
[----:B------:R1:W4:Y:S01]  /*f4b0*/  LDSM.16.M88.4 R24, [R180+0x1000] ;  /* 0x00100000b418783b */ /* 0x0003220000000200 */
[C---:B------:R-:W-:Y:S03]  /*f4c0*/  LEA R5, P0, R0.reuse, c[0x0][0x1f8], 0x1 ;  /* 0x00007e0000057a11 */ /* 0x040fe600078008ff */
[----:B------:R1:W1:Y:S01]  /*f4d0*/  LDSM.16.M88.4 R32, [R180+0x1800] ;  /* 0x00180000b420783b */ /* 0x0002620000000200 */
[----:B------:R-:W-:Y:S02]  /*f4e0*/  LEA.HI.X R4, R0, c[0x0][0x1fc], R2, 0x1, P0 ;  /* 0x00007f0000047a11 */ /* 0x000fe400000f0c02 */
[----:B------:R-:W-:Y:S01]  /*f4f0*/  IADD3 R0, R71, 0x3000, RZ ;  /* 0x0000300047007810 */ /* 0x000fe20007ffe0ff */
        /* <DEDUP_REMOVED lines=8> */
[----:B------:R-:W-:-:S05]  /*f580*/  BRA.DIV ~URZ, `(.L_x_752) ;  /* 0x0000a6427f007947 */ /* 0x000fca000b800000 */
[----:B--23--:R2:W3:Y:S02]  /*f590*/  SHFL.IDX PT, R12, R4, RZ, 0x181f ;  /* 0x00181fff040c7589 */ /* 0x00c4e400000e0000 */
.L_x_857:
[----:B------:R-:W5:Y:S01]  /*f5a0*/  SHFL.IDX PT, R2, R5, 0x2, 0x181f ;  /* 0x00581f0005027f89 */ /* 0x000f6200000e0000 */
[----:B------:R-:W-:Y:S01]  /*f5b0*/  ISETP.GE.AND P2, PT, R219, c[0x0][0x1d4], PT ;  /* 0x00007500db007a0c */ /* 0x000fe20003f46270 */
[----:B------:R-:W-:Y:S01]  /*f5c0*/  BSSY B0, `(.L_x_753) ;  /* 0x0000153000007945 */ /* 0x000fe20003800000 */
[----:B------:R-:W-:Y:S02]  /*f5d0*/  ISETP.GE.AND P3, PT, R221, c[0x0][0x1d4], PT ;  /* 0x00007500dd007a0c */ /* 0x000fe40003f66270 */
[----:B------:R-:W-:Y:S02]  /*f5e0*/  SEL R193, RZ, 0x10, P2 ;  /* 0x00000010ffc17807 */ /* 0x000fe40001000000 */
[----:B------:R-:W-:Y:S01]  /*f5f0*/  SEL R29, RZ, 0x10, P3 ;  /* 0x00000010ff1d7807 */ /* 0x000fe20001800000 */
[----:B------:R-:W2:Y:S01]  /*f600*/  SHFL.IDX PT, R3, R4, 0x2, 0x181f ;  /* 0x00581f0004037f89 */ /* 0x000ea200000e0000 */
[----:B------:R-:W-:Y:S04]  /*f610*/  IADD3 R6, -R193, 0x10, RZ ;  /* 0x00000010c1067810 */ /* 0x000fe80007ffe1ff */
[----:B------:R-:W-:Y:S03]  /*f620*/  LOP3.LUT R6, R6, 0xf, RZ, 0xc0, !PT ;  /* 0x0000000f06067812 */ /* 0x000fe600078ec0ff */
[----:B------:R-:W-:Y:S01]  /*f630*/  SHFL.IDX PT, R28, R5, 0x1, 0x181f ;  /* 0x00381f00051c7f89 */ /* 0x000fe200000e0000 */
[-C--:B-----5:R-:W-:Y:S02]  /*f640*/  IADD3 R38, P1, P0, R6, R2.reuse, R13 ;  /* 0x0000000206267210 */ /* 0x0a0fe4000783e00d */
[----:B------:R-:W-:Y:S04]  /*f650*/  IADD3 R6, -R29, 0x10, RZ ;  /* 0x000000101d067810 */ /* 0x000fe80007ffe1ff */
[----:B------:R-:W-:Y:S02]  /*f660*/  LOP3.LUT R6, R6, 0xf, RZ, 0xc0, !PT ;  /* 0x0000000f06067812 */ /* 0x000fe400078ec0ff */
[-C--:B--2---:R-:W-:Y:S02]  /*f670*/  IADD3.X R39, RZ, R3.reuse, R20, P1, P0 ;  /* 0x00000003ff277210 */ /* 0x084fe40000fe0414 */
[----:B------:R-:W-:Y:S02]  /*f680*/  IADD3 R44, P1, P0, R6, R2, R46 ;  /* 0x00000002062c7210 */ /* 0x000fe4000783e02e */
[----:B------:R-:W2:Y:S02]  /*f690*/  SHFL.IDX PT, R2, R5, RZ, 0x181f ;  /* 0x00181fff05027589 */ /* 0x000ea400000e0000 */
[----:B------:R-:W-:Y:S02]  /*f6a0*/  IADD3.X R45, RZ, R3, R21, P1, P0 ;  /* 0x00000003ff2d7210 */ /* 0x000fe40000fe0415 */
[----:B------:R-:W-:Y:S04]  /*f6b0*/  ISETP.NE.U32.AND P1, PT, R193, RZ, PT ;  /* 0x000000ffc100720c */ /* 0x000fe80003f25070 */
[----:B------:R5:W4:Y:S01]  /*f6c0*/  SHFL.IDX PT, R3, R4, 0x1, 0x181f ;  /* 0x00381f0004037f89 */ /* 0x000b2200000e0000 */
[----:B--2---:R-:W-:Y:S04]  /*f6d0*/  IADD3 R22, P0, R2, R13, RZ ;  /* 0x0000000d02167210 */ /* 0x004fe80007f1e0ff */
[----:B---3--:R-:W-:Y:S02]  /*f6e0*/  IADD3.X R23, R12, R20, RZ, P0, !PT ;  /* 0x000000140c177210 */ /* 0x008fe400007fe4ff */
[----:B------:R-:W-:Y:S01]  /*f6f0*/  IADD3 R30, P0, R2, R46, RZ ;  /* 0x0000002e021e7210 */ /* 0x000fe20007f1e0ff */
[C---:B-----5:R-:W-:Y:S02]  /*f700*/  HMMA.16816.F32 R4, R120.reuse, R8, RZ ;  /* 0x000000087804723c */ /* 0x060fe400000018ff */
[----:B------:R2:W-:Y:S01]  /*f710*/  LDGSTS.E.BYPASS.LTC128B.128 [R195+0x100], [R22.64], !P2 ;  /* 0x0010000016c37fae */ /* 0x0005e2000d101d46 */
[----:B------:R-:W-:Y:S02]  /*f720*/  IADD3.X R31, R12, R21, RZ, P0, !PT ;  /* 0x000000150c1f7210 */ /* 0x000fe400007fe4ff */
[C---:B------:R-:W-:Y:S03]  /*f730*/  IADD3 R36, P0, R28.reuse, R13, RZ ;  /* 0x0000000d1c247210 */ /* 0x040fe60007f1e0ff */
[C---:B------:R-:W-:Y:S01]  /*f740*/  HMMA.16816.F32 R8, R120.reuse, R10, RZ ;  /* 0x0000000a7808723c */ /* 0x040fe200000018ff */
[C---:B----4-:R-:W-:Y:S01]  /*f750*/  IADD3.X R37, R3.reuse, R20, RZ, P0, !PT ;  /* 0x0000001403257210 */ /* 0x050fe200007fe4ff */
[----:B------:R3:W-:Y:S02]  /*f760*/  LDGSTS.E.BYPASS.LTC128B.128 [R195+0x3100], [R30.64], !P3 ;  /* 0x031000001ec37fae */ /* 0x0007e4000d901d46 */
[----:B------:R-:W-:Y:S04]  /*f770*/  IADD3 R2, P0, R28, R46, RZ ;  /* 0x0000002e1c027210 */ /* 0x000fe80007f1e0ff */
[C---:B------:R-:W-:Y:S01]  /*f780*/  HMMA.16816.F32 R12, R120.reuse, R16, RZ ;  /* 0x00000010780c723c */ /* 0x040fe200000018ff */
[----:B------:R-:W-:Y:S01]  /*f790*/  IADD3.X R3, R3, R21, RZ, P0, !PT ;  /* 0x0000001503037210 */ /* 0x000fe200007fe4ff */
[----:B------:R4:W-:Y:S01]  /*f7a0*/  LDGSTS.E.BYPASS.LTC128B.128 [R195+0x1100], [R36.64], !P2 ;  /* 0x0110000024c37fae */ /* 0x0009e2000d101d46 */
[----:B------:R-:W-:Y:S05]  /*f7b0*/  ISETP.NE.U32.AND P0, PT, R29, RZ, PT ;  /* 0x000000ff1d00720c */ /* 0x000fea0003f05070 */
[C---:B------:R-:W-:Y:S02]  /*f7c0*/  HMMA.16816.F32 R16, R120.reuse, R18, RZ ;  /* 0x000000127810723c */ /* 0x040fe400000018ff */
[----:B------:R5:W-:Y:S06]  /*f7d0*/  LDGSTS.E.BYPASS.LTC128B.128 [R195+0x4100], [R2.64], !P3 ;  /* 0x0410000002c37fae */ /* 0x000bec000d901d46 */
[C---:B--2---:R-:W-:Y:S02]  /*f7e0*/  HMMA.16816.F32 R20, R120.reuse, R24, RZ ;  /* 0x000000187814723c */ /* 0x044fe400000018ff */
[----:B------:R4:W-:Y:S06]  /*f7f0*/  LDGSTS.E.BYPASS.LTC128B.128.ZFILL [R195+0x2100], [R38.64], P1 ;  /* 0x0210000026c37fae */ /* 0x0009ec0008941d46 */
[C---:B------:R-:W-:Y:S02]  /*f800*/  HMMA.16816.F32 R24, R120.reuse, R26, RZ ;  /* 0x0000001a7818723c */ /* 0x040fe400000018ff */
[----:B------:R2:W-:Y:S01]  /*f810*/  LDGSTS.E.BYPASS.LTC128B.128.ZFILL [R195+0x5100], [R44.64], P0 ;  /* 0x051000002cc37fae */ /* 0x0005e20008141d46 */
[----:B------:R-:W-:Y:S05]  /*f820*/  ISETP.GT.AND P0, PT, R199, R230, PT ;  /* 0x000000e6c700720c */ /* 0x000fea0003f04270 */
[C---:B-1-3--:R-:W-:Y:S02]  /*f830*/  HMMA.16816.F32 R28, R120.reuse, R32, RZ ;  /* 0x00000020781c723c */ /* 0x04afe400000018ff */
[----:B------:R-:W0:Y:S06]  /*f840*/  LDGDEPBAR ;  /* 0x00000000000079af */ /* 0x000e2c0000000000 */
[C---:B------:R-:W-:Y:S08]  /*f850*/  HMMA.16816.F32 R32, R120.reuse, R34, RZ ;  /* 0x000000227820723c */ /* 0x040ff000000018ff */
[C---:B----4-:R-:W-:Y:S08]  /*f860*/  HMMA.16816.F32 R36, R120.reuse, R40, RZ ;  /* 0x000000287824723c */ /* 0x050ff000000018ff */
[C---:B------:R-:W-:Y:S08]  /*f870*/  HMMA.16816.F32 R40, R120.reuse, R42, RZ ;  /* 0x0000002a7828723c */ /* 0x040ff000000018ff */
[C---:B--2---:R-:W-:Y:S08]  /*f880*/  HMMA.16816.F32 R44, R120.reuse, R48, RZ ;  /* 0x00000030782c723c */ /* 0x044ff000000018ff */
        /* <DEDUP_REMOVED lines=15> */
[----:B------:R-:W-:Y:S07]  /*f980*/  LDSM.16.M88.4 R144, [R181+-0x3000] ;  /* 0xffd00000b590783b */ /* 0x000fee0000000200 */
[C---:B------:R-:W-:Y:S08]  /*f990*/  HMMA.16816.F32 R44, R124.reuse, R148, R44 ;  /* 0x000000947c2c723c */ /* 0x040ff0000000182c */
[----:B------:R-:W-:Y:S01]  /*f9a0*/  HMMA.16816.F32 R48, R124, R150, R48 ;  /* 0x000000967c30723c */ /* 0x000fe20000001830 */
[----:B------:R-:W-:Y:S07]  /*f9b0*/  LDSM.16.M88.4 R148, [R0] ;  /* 0x000000000094783b */ /* 0x000fee0000000200 */
        /* <DEDUP_REMOVED lines=8> */
[----:B------:R-:W3:Y:S07]  /*fa40*/  LDSM.16.M88.4 R136, [R181+-0x2800] ;  /* 0xffd80000b588783b */ /* 0x000eee0000000200 */
[C---:B-1----:R-:W-:Y:S08]  /*fa50*/  HMMA.16816.F32 R28, R152.reuse, R128, R28 ;  /* 0x00000080981c723c */ /* 0x042ff0000000181c */
[C---:B------:R-:W-:Y:S01]  /*fa60*/  HMMA.16816.F32 R32, R152.reuse, R130, R32 ;  /* 0x000000829820723c */ /* 0x040fe20000001820 */
[----:B------:R-:W1:Y:S07]  /*fa70*/  LDSM.16.M88.4 R128, [R181+-0x2000] ;  /* 0xffe00000b580783b */ /* 0x000e6e0000000200 */
[C---:B--2---:R-:W-:Y:S08]  /*fa80*/  HMMA.16816.F32 R36, R152.reuse, R132, R36 ;  /* 0x000000849824723c */ /* 0x044ff00000001824 */
[C---:B------:R-:W-:Y:S01]  /*fa90*/  HMMA.16816.F32 R40, R152.reuse, R134, R40 ;  /* 0x000000869828723c */ /* 0x040fe20000001828 */
[----:B------:R-:W2:Y:S07]  /*faa0*/  LDSM.16.M88.4 R132, [R181+-0x1800] ;  /* 0xffe80000b584783b */ /* 0x000eae0000000200 */
[C---:B------:R-:W-:Y:S08]  /*fab0*/  HMMA.16816.F32 R44, R152.reuse, R140, R44 ;  /* 0x0000008c982c723c */ /* 0x040ff0000000182c */
[----:B------:R-:W-:Y:S01]  /*fac0*/  HMMA.16816.F32 R48, R152, R142, R48 ;  /* 0x0000008e9830723c */ /* 0x000fe20000001830 */
[----:B------:R-:W4:Y:S07]  /*fad0*/  LDSM.16.M88.4 R140, [R181+-0x1000] ;  /* 0xfff00000b58c783b */ /* 0x000f2e0000000200 */
[C---:B------:R-:W-:Y:S08]  /*fae0*/  HMMA.16816.F32 R4, R156.reuse, R144, R4 ;  /* 0x000000909c04723c */ /* 0x040ff00000001804 */
[C---:B------:R-:W-:Y:S01]  /*faf0*/  HMMA.16816.F32 R8, R156.reuse, R146, R8 ;  /* 0x000000929c08723c */ /* 0x040fe20000001808 */
[----:B------:R-:W4:Y:S07]  /*fb00*/  LDSM.16.M88.4 R144, [R181+-0x800] ;  /* 0xfff80000b590783b */ /* 0x000f2e0000000200 */
[C---:B---3--:R-:W-:Y:S08]  /*fb10*/  HMMA.16816.F32 R12, R156.reuse, R136, R12 ;  /* 0x000000889c0c723c */ /* 0x048ff0000000180c */
[C---:B------:R-:W-:Y:S01]  /*fb20*/  HMMA.16816.F32 R16, R156.reuse, R138, R16 ;  /* 0x0000008a9c10723c */ /* 0x040fe20000001810 */
[----:B------:R-:W3:Y:S07]  /*fb30*/  LDSM.16.M88.4 R136, [R180+0x3000] ;  /* 0x00300000b488783b */ /* 0x000eee0000000200 */
[C---:B-1----:R-:W-:Y:S08]  /*fb40*/  HMMA.16816.F32 R20, R156.reuse, R128, R20 ;  /* 0x000000809c14723c */ /* 0x042ff00000001814 */
[C---:B------:R-:W-:Y:S01]  /*fb50*/  HMMA.16816.F32 R24, R156.reuse, R130, R24 ;  /* 0x000000829c18723c */ /* 0x040fe20000001818 */
[----:B------:R-:W1:Y:S07]  /*fb60*/  LDSM.16.M88.4 R128, [R180+0x3800] ;  /* 0x00380000b480783b */ /* 0x000e6e0000000200 */
[C---:B--2---:R-:W-:Y:S08]  /*fb70*/  HMMA.16816.F32 R28, R156.reuse, R132, R28 ;  /* 0x000000849c1c723c */ /* 0x044ff0000000181c */
[C---:B------:R-:W-:Y:S01]  /*fb80*/  HMMA.16816.F32 R32, R156.reuse, R134, R32 ;  /* 0x000000869c20723c */ /* 0x040fe20000001820 */
[----:B------:R-:W2:Y:S07]  /*fb90*/  LDSM.16.M88.4 R132, [R180+0x4000] ;  /* 0x00400000b484783b */ /* 0x000eae0000000200 */
[C---:B----4-:R-:W-:Y:S08]  /*fba0*/  HMMA.16816.F32 R36, R156.reuse, R140, R36 ;  /* 0x0000008c9c24723c */ /* 0x050ff00000001824 */
[C---:B------:R-:W-:Y:S01]  /*fbb0*/  HMMA.16816.F32 R40, R156.reuse, R142, R40 ;  /* 0x0000008e9c28723c */ /* 0x040fe20000001828 */
[----:B------:R-:W4:Y:S07]  /*fbc0*/  LDSM.16.M88.4 R140, [R180+0x4800] ;  /* 0x00480000b48c783b */ /* 0x000f2e0000000200 */
[C---:B------:R-:W-:Y:S08]  /*fbd0*/  HMMA.16816.F32 R44, R156.reuse, R144, R44 ;  /* 0x000000909c2c723c */ /* 0x040ff0000000182c */
[----:B------:R-:W-:Y:S01]  /*fbe0*/  HMMA.16816.F32 R48, R156, R146, R48 ;  /* 0x000000929c30723c */ /* 0x000fe20000001830 */
[----:B------:R-:W4:Y:S07]  /*fbf0*/  LDSM.16.M88.4 R144, [R180+0x5000] ;  /* 0x00500000b490783b */ /* 0x000f2e0000000200 */
[C---:B---3--:R-:W-:Y:S08]  /*fc00*/  HMMA.16816.F32 R4, R160.reuse, R136, R4 ;  /* 0x00000088a004723c */ /* 0x048ff00000001804 */
[C---:B------:R-:W-:Y:S01]  /*fc10*/  HMMA.16816.F32 R8, R160.reuse, R138, R8 ;  /* 0x0000008aa008723c */ /* 0x040fe20000001808 */
[----:B------:R-:W3:Y:S07]  /*fc20*/  LDSM.16.M88.4 R136, [R180+0x5800] ;  /* 0x00580000b488783b */ /* 0x000eee0000000200 */
[C---:B-1----:R-:W-:Y:S08]  /*fc30*/  HMMA.16816.F32 R12, R160.reuse, R128, R12 ;  /* 0x00000080a00c723c */ /* 0x042ff0000000180c */
[C---:B------:R-:W-:Y:S01]  /*fc40*/  HMMA.16816.F32 R16, R160.reuse, R130, R16 ;  /* 0x00000082a010723c */ /* 0x040fe20000001810 */
[----:B------:R-:W1:Y:S07]  /*fc50*/  LDSM.16.M88.4 R128, [R68] ;  /* 0x000000004480783b */ /* 0x000e6e0000000200 */
[C---:B--2---:R-:W-:Y:S08]  /*fc60*/  HMMA.16816.F32 R20, R160.reuse, R132, R20 ;  /* 0x00000084a014723c */ /* 0x044ff00000001814 */
[C---:B------:R-:W-:Y:S01]  /*fc70*/  HMMA.16816.F32 R24, R160.reuse, R134, R24 ;  /* 0x00000086a018723c */ /* 0x040fe20000001818 */
[----:B------:R-:W2:Y:S07]  /*fc80*/  LDSM.16.M88.4 R132, [R176] ;  /* 0x00000000b084783b */ /* 0x000eae0000000200 */
[C---:B----4-:R-:W-:Y:S08]  /*fc90*/  HMMA.16816.F32 R28, R160.reuse, R140, R28 ;  /* 0x0000008ca01c723c */ /* 0x050ff0000000181c */
[C---:B------:R-:W-:Y:S01]  /*fca0*/  HMMA.16816.F32 R32, R160.reuse, R142, R32 ;  /* 0x0000008ea020723c */ /* 0x040fe20000001820 */
[----:B------:R-:W4:Y:S07]  /*fcb0*/  LDSM.16.M88.4 R140, [R177] ;  /* 0x00000000b18c783b */ /* 0x000f2e0000000200 */
[C---:B------:R-:W-:Y:S08]  /*fcc0*/  HMMA.16816.F32 R36, R160.reuse, R144, R36 ;  /* 0x00000090a024723c */ /* 0x040ff00000001824 */
[C---:B------:R-:W-:Y:S01]  /*fcd0*/  HMMA.16816.F32 R40, R160.reuse, R146, R40 ;  /* 0x00000092a028723c */ /* 0x040fe20000001828 */
[----:B------:R-:W2:Y:S07]  /*fce0*/  LDSM.16.M88.4 R144, [R178] ;  /* 0x00000000b290783b */ /* 0x000eae0000000200 */
[C---:B---3--:R-:W-:Y:S01]  /*fcf0*/  HMMA.16816.F32 R44, R160.reuse, R136, R44 ;  /* 0x00000088a02c723c */ /* 0x048fe2000000182c */
[----:B------:R-:W3:Y:S07]  /*fd00*/  LDSM.16.M88.4 R176, [R179] ;  /* 0x00000000b3b0783b */ /* 0x000eee0000000200 */
[----:B------:R-:W-:Y:S01]  /*fd10*/  HMMA.16816.F32 R48, R160, R138, R48 ;  /* 0x0000008aa030723c */ /* 0x000fe20000001830 */
[----:B------:R-:W3:Y:S07]  /*fd20*/  LDSM.16.M88.4 R136, [R182+0x3000] ;  /* 0x00300000b688783b */ /* 0x000eee0000000200 */
        /* <DEDUP_REMOVED lines=13> */
[C---:B------:R-:W-:Y:S01]  /*fe00*/  HMMA.16816.F32 R40, R164.reuse, R146, R40 ;  /* 0x00000092a428723c */ /* 0x040fe20000001828 */
[----:B------:R-:W2:Y:S07]  /*fe10*/  LDSM.16.M88.4 R144, [R182+0x5000] ;  /* 0x00500000b690783b */ /* 0x000eae0000000200 */
[C---:B---3--:R-:W-:Y:S08]  /*fe20*/  HMMA.16816.F32 R44, R164.reuse, R176, R44 ;  /* 0x000000b0a42c723c */ /* 0x048ff0000000182c */
[----:B------:R-:W-:Y:S01]  /*fe30*/  HMMA.16816.F32 R48, R164, R178, R48 ;  /* 0x000000b2a430723c */ /* 0x000fe20000001830 */
[----:B------:R-:W3:Y:S07]  /*fe40*/  LDSM.16.M88.4 R176, [R181] ;  /* 0x00000000b5b0783b */ /* 0x000eee0000000200 */
[C---:B------:R-:W-:Y:S08]  /*fe50*/  HMMA.16816.F32 R4, R168.reuse, R136, R4 ;  /* 0x00000088a804723c */ /* 0x040ff00000001804 */
[C---:B------:R-:W-:Y:S08]  /*fe60*/  HMMA.16816.F32 R8, R168.reuse, R138, R8 ;  /* 0x0000008aa808723c */ /* 0x040ff00000001808 */
[C---:B-1----:R-:W-:Y:S08]  /*fe70*/  HMMA.16816.F32 R12, R168.reuse, R128, R12 ;  /* 0x00000080a80c723c */ /* 0x042ff0000000180c */
[C---:B------:R-:W-:Y:S01]  /*fe80*/  HMMA.16816.F32 R16, R168.reuse, R130, R16 ;  /* 0x00000082a810723c */ /* 0x040fe20000001810 */
[----:B------:R-:W1:Y:S07]  /*fe90*/  LDSM.16.M88.4 R128, [R181+0x800] ;  /* 0x00080000b580783b */ /* 0x000e6e0000000200 */
[C---:B--2---:R-:W-:Y:S08]  /*fea0*/  HMMA.16816.F32 R20, R168.reuse, R132, R20 ;  /* 0x00000084a814723c */ /* 0x044ff00000001814 */
[C---:B------:R-:W-:Y:S08]  /*feb0*/  HMMA.16816.F32 R24, R168.reuse, R134, R24 ;  /* 0x00000086a818723c */ /* 0x040ff00000001818 */
[C---:B----4-:R-:W-:Y:S08]  /*fec0*/  HMMA.16816.F32 R28, R168.reuse, R140, R28 ;  /* 0x0000008ca81c723c */ /* 0x050ff0000000181c */
[C---:B------:R-:W-:Y:S08]  /*fed0*/  HMMA.16816.F32 R32, R168.reuse, R142, R32 ;  /* 0x0000008ea820723c */ /* 0x040ff00000001820 */
[C---:B------:R-:W-:Y:S08]  /*fee0*/  HMMA.16816.F32 R36, R168.reuse, R144, R36 ;  /* 0x00000090a824723c */ /* 0x040ff00000001824 */
[C---:B------:R-:W-:Y:S08]  /*fef0*/  HMMA.16816.F32 R40, R168.reuse, R146, R40 ;  /* 0x00000092a828723c */ /* 0x040ff00000001828 */
[C---:B------:R-:W-:Y:S08]  /*ff00*/  HMMA.16816.F32 R44, R168.reuse, R148, R44 ;  /* 0x00000094a82c723c */ /* 0x040ff0000000182c */
[----:B------:R-:W-:Y:S08]  /*ff10*/  HMMA.16816.F32 R48, R168, R150, R48 ;  /* 0x00000096a830723c */ /* 0x000ff00000001830 */
[C---:B---3--:R-:W-:Y:S08]  /*ff20*/  HMMA.16816.F32 R4, R172.reuse, R176, R4 ;  /* 0x000000b0ac04723c */ /* 0x048ff00000001804 */
[C---:B------:R-:W-:Y:S08]  /*ff30*/  HMMA.16816.F32 R8, R172.reuse, R178, R8 ;  /* 0x000000b2ac08723c */ /* 0x040ff00000001808 */
[C---:B-1----:R-:W-:Y:S08]  /*ff40*/  HMMA.16816.F32 R12, R172.reuse, R128, R12 ;  /* 0x00000080ac0c723c */ /* 0x042ff0000000180c */
[----:B------:R-:W-:Y:S01]  /*ff50*/  FMUL.FTZ R0, R4, c[0x0][0x320] ;  /* 0x0000c80004007a20 */ /* 0x000fe20000410000 */
[C---:B------:R-:W-:Y:S03]  /*ff60*/  HMMA.16816.F32 R16, R172.reuse, R130, R16 ;  /* 0x00000082ac10723c */ /* 0x040fe60000001810 */
[----:B------:R1:W2:Y:S04]  /*ff70*/  MUFU.TANH R144, R0 ;  /* 0x0000000000907308 */ /* 0x0002a80000002400 */
[----:B-----5:R-:W-:Y:S06]  /*ff80*/  FMUL.FTZ R2, R11, c[0x0][0x320] ;  /* 0x0000c8000b027a20 */ /* 0x020fec0000410000 */
        /* <DEDUP_REMOVED lines=35> */
[----:B-----5:R-:W-:Y:S04]  /*101c0*/  FMUL.FTZ R0, R14, c[0x0][0x320] ;  /* 0x0000c8000e007a20 */ /* 0x020fe80000410000 */
        /* <DEDUP_REMOVED lines=111> */
.L_x_858:
[----:B------:R-:W-:-:S05]  /*108c0*/  BRA.DIV ~URZ, `(.L_x_756) ;  /* 0x000093e27f007947 */ /* 0x000fca000b800000 */
[----:B------:R-:W3:Y:S01]  /*108d0*/  SHFL.IDX PT, R2, R4, RZ, 0x181f ;  /* 0x00181fff04027589 */ /* 0x000ee200000e0000 */
[C---:B------:R-:W-:Y:S02]  /*108e0*/  IADD3 R3, -R193.reuse, 0x10, RZ ;  /* 0x00000010c1037810 */ /* 0x040fe40007ffe1ff */
[----:B------:R-:W-:Y:S02]  /*108f0*/  ISETP.NE.U32.AND P2, PT, R193, RZ, PT ;  /* 0x000000ffc100720c */ /* 0x000fe40003f45070 */
[----:B------:R-:W-:Y:S04]  /*10900*/  LOP3.LUT R10, R3, 0xf, RZ, 0xc0, !PT ;  /* 0x0000000f030a7812 */ /* 0x000fe800078ec0ff */
[----:B---3--:R-:W-:Y:S04]  /*10910*/  IADD3 R8, P1, P0, R10, R2, R12 ;  /* 0x000000020a087210 */ /* 0x008fe8000783e00c */
[--C-:B--2---:R-:W-:Y:S02]  /*10920*/  IADD3.X R9, RZ, R7, R5.reuse, P1, P0 ;  /* 0x00000007ff097210 */ /* 0x104fe40000fe0405 */
[----:B------:R-:W-:Y:S03]  /*10930*/  IADD3 R2, P0, R2, R13, RZ ;  /* 0x0000000d02027210 */ /* 0x000fe60007f1e0ff */
[----:B------:R-:W-:Y:S01]  /*10940*/  @!PT LDS RZ, [RZ] ;  /* 0x00000000fffff984 */ /* 0x000fe20000000800 */
[----:B------:R-:W-:Y:S01]  /*10950*/  @!PT LDS RZ, [RZ] ;  /* 0x00000000fffff984 */ /* 0x000fe20000000800 */
[----:B------:R2:W-:Y:S02]  /*10960*/  LDGSTS.E.BYPASS.LTC128B.128.ZFILL [R195+0x8100], [R8.64], P2 ;  /* 0x0810000008c37fae */ /* 0x0005e40009141d46 */
[----:B------:R-:W-:Y:S02]  /*10970*/  IMAD.X R3, R7, 0x1, R6, P0 ;  /* 0x0000000107037824 */ /* 0x000fe400000e0606 */
[----:B------:R-:W3:Y:S04]  /*10980*/  SHFL.IDX PT, R7, R4, 0x1, 0x181f ;  /* 0x00381f0004077f89 */ /* 0x000ee800000e0000 */
[----:B------:R3:W-:Y:S04]  /*10990*/  LDGSTS.E.BYPASS.LTC128B.128 [R195+0xb100], [R2.64], !P3 ;  /* 0x0b10000002c37fae */ /* 0x0007e8000d901d46 */
[----:B--2---:R-:W2:Y:S04]  /*109a0*/  SHFL.IDX PT, R9, R0, 0x1, 0x181f ;  /* 0x00381f0000097f89 */ /* 0x004ea800000e0000 */
[----:B-1----:R-:W1:Y:S01]  /*109b0*/  SHFL.IDX PT, R0, R0, 0x2, 0x181f ;  /* 0x00581f0000007f89 */ /* 0x002e6200000e0000 */
[----:B---3--:R-:W-:Y:S04]  /*109c0*/  IADD3 R2, P1, P0, R10, R7, R12 ;  /* 0x000000070a027210 */ /* 0x008fe8000783e00c */
[----:B--2---:R-:W-:Y:S02]  /*109d0*/  IADD3.X R3, RZ, R9, R5, P1, P0 ;  /* 0x00000009ff037210 */ /* 0x004fe40000fe0405 */
[----:B------:R-:W-:Y:S03]  /*109e0*/  IADD3 R8, P0, R7, R13, RZ ;  /* 0x0000000d07087210 */ /* 0x000fe60007f1e0ff */
[----:B------:R2:W-:Y:S02]  /*109f0*/  LDGSTS.E.BYPASS.LTC128B.128.ZFILL [R195+0x9100], [R2.64], P2 ;  /* 0x0910000002c37fae */ /* 0x0005e40009141d46 */
[----:B------:R-:W-:Y:S05]  /*10a00*/  IMAD.X R9, R9, 0x1, R6, P0 ;  /* 0x0000000109097824 */ /* 0x000fea00000e0606 */
[----:B------:R3:W-:Y:S04]  /*10a10*/  LDGSTS.E.BYPASS.LTC128B.128 [R195+0xc100], [R8.64], !P3 ;  /* 0x0c10000008c37fae */ /* 0x0007e8000d901d46 */
[----:B--2---:R3:W2:Y:S02]  /*10a20*/  SHFL.IDX PT, R2, R4, 0x2, 0x181f ;  /* 0x00581f0004027f89 */ /* 0x0046a400000e0000 */
.L_x_859:
[----:B-1----:R-:W-:Y:S04]  /*10a30*/  IADD3 R3, -R193, 0x10, RZ ;  /* 0x00000010c1037810 */ /* 0x002fe80007ffe1ff */
[----:B------:R-:W-:Y:S04]  /*10a40*/  LOP3.LUT R3, R3, 0xf, RZ, 0xc0, !PT ;  /* 0x0000000f03037812 */ /* 0x000fe800078ec0ff */
[----:B--23--:R-:W-:Y:S04]  /*10a50*/  IADD3 R4, P1, P0, R3, R2, R12 ;  /* 0x0000000203047210 */ /* 0x00cfe8000783e00c */
[----:B------:R-:W-:Y:S02]  /*10a60*/  IADD3.X R5, RZ, R0, R5, P1, P0 ;  /* 0x00000000ff057210 */ /* 0x000fe40000fe0405 */
[----:B------:R-:W-:Y:S02]  /*10a70*/  ISETP.NE.U32.AND P0, PT, R193, RZ, PT ;  /* 0x000000ffc100720c */ /* 0x000fe40003f05070 */
[----:B------:R-:W-:Y:S05]  /*10a80*/  IADD3 R2, P1, R2, R13, RZ ;  /* 0x0000000d02027210 */ /* 0x000fea0007f3e0ff */
[----:B------:R-:W-:Y:S06]  /*10a90*/  IMAD.X R3, R0, 0x1, R6, P1 ;  /* 0x0000000100037824 */ /* 0x000fec00008e0606 */
[----:B------:R-:W-:Y:S01]  /*10aa0*/  @!PT LDS RZ, [RZ] ;  /* 0x00000000fffff984 */ /* 0x000fe20000000800 */
[----:B------:R-:W-:Y:S01]  /*10ab0*/  @!PT LDS RZ, [RZ] ;  /* 0x00000000fffff984 */ /* 0x000fe20000000800 */
[----:B------:R-:W-:Y:S01]  /*10ac0*/  @!PT LDS RZ, [RZ] ;  /* 0x00000000fffff984 */ /* 0x000fe20000000800 */
[----:B------:R1:W-:Y:S04]  /*10ad0*/  LDGSTS.E.BYPASS.LTC128B.128.ZFILL [R195+0xa100], [R4.64], P0 ;  /* 0x0a10000004c37fae */ /* 0x0003e80008141d46 */
[----:B------:R1:W-:Y:S02]  /*10ae0*/  LDGSTS.E.BYPASS.LTC128B.128 [R195+0xd100], [R2.64], !P3 ;  /* 0x0d10000002c37fae */ /* 0x0003e4000d901d46 */
.L_x_754:
[----:B--234-:R-:W-:Y:S05]  /*10af0*/  BSYNC B0 ;  /* 0x0000000000007941 */ /* 0x01cfea0003800000 */
.L_x_753:
        /* <DEDUP_REMOVED lines=13> */
.L_x_860:
        /* <DEDUP_REMOVED lines=19> */
.L_x_760:
[----:B------:R-:W-:Y:S04]  /*10d00*/  MOV R8, c[0x0][0x32c] ;  /* 0x0000cb0000087a02 */ /* 0x000fe80000000f00 */
[----:B------:R-:W-:Y:S11]  /*10d10*/  ISETP.NE.AND P0, PT, R8, 0x1, PT ;  /* 0x000000010800780c */ /* 0x000ff60003f05270 */
[----:B------:R-:W-:Y:S02]  /*10d20*/  @!UPT UIADD3 URZ, URZ, URZ, URZ ;  /* 0x0000003f3f3ff290 */ /* 0x000fe4000fffe03f */
[----:B------:R-:W-:Y:S05]  /*10d30*/  @P0 IMAD.HI.U32 R8, R4, c[0x0][0x330], RZ ;  /* 0x0000cc0004080a27 */ /* 0x000fea00078e00ff */
[----:B------:R-:W-:Y:S02]  /*10d40*/  @P0 SHF.R.U32.HI R4, RZ, c[0x0][0x334], R8 ;  /* 0x0000cd00ff040a19 */ /* 0x000fe40000011608 */
.L_x_761:
[----:B------:R-:W-:Y:S05]  /*10d50*/  BSYNC B0 ;  /* 0x0000000000007941 */ /* 0x000fea0003800000 */
.L_x_759:
[----:B------:R-:W-:Y:S04]  /*10d60*/  IMAD.IADD R8, R0, 0x1, -R233 ;  /* 0x0000000100087824 */ /* 0x000fe800078e0ae9 */
[----:B------:R-:W-:Y:S05]  /*10d70*/  IMAD R4, R4, c[0x0][0x32c], R8 ;  /* 0x0000cb0004047a24 */ /* 0x000fea00078e0208 */
[----:B------:R-:W-:Y:S02]  /*10d80*/  IADD3 R8, R4, c[0x0][0x32c], RZ ;  /* 0x0000cb0004087a10 */ /* 0x000fe40007ffe0ff */
[----:B------:R-:W-:Y:S02]  /*10d90*/  IMNMX R2, R2, R4, !PT ;  /* 0x0000000402027217 */ /* 0x000fe40007800200 */
[----:B------:R-:W-:Y:S02]  /*10da0*/  IMNMX R3, R3, R8, PT ;  /* 0x0000000803037217 */ /* 0x000fe40003800200 */
.L_x_758:
        /* <DEDUP_REMOVED lines=15> */
[C---:B------:R-:W-:Y:S02]  /*10ea0*/  ISETP.LT.OR P0, PT, R3.reuse, 0x2, P0 ;  /* 0x000000020300780c */ /* 0x040fe40000701670 */
        /* <DEDUP_REMOVED lines=88> */
[C---:B------:R-:W-:Y:S04]  /*11430*/  ISETP.LT.OR P0, PT, R3.reuse, 0x41, P0 ;  /* 0x000000410300780c */ /* 0x040fe80000701670 */
        /* <DEDUP_REMOVED lines=30> */
.L_x_861:
        /* <DEDUP_REMOVED lines=19> */
.L_x_765:
[----:B-12---:R-:W-:Y:S04]  /*11750*/  MOV R5, c[0x0][0x32c] ;  /* 0x0000cb0000057a02 */ /* 0x006fe80000000f00 */
[----:B------:R-:W-:Y:S11]  /*11760*/  ISETP.NE.AND P0, PT, R5, 0x1, PT ;  /* 0x000000010500780c */ /* 0x000ff60003f05270 */
[----:B------:R-:W-:Y:S02]  /*11770*/  @!UPT UIADD3 URZ, URZ, URZ, URZ ;  /* 0x0000003f3f3ff290 */ /* 0x000fe4000fffe03f */
[----:B------:R-:W-:Y:S05]  /*11780*/  @P0 IMAD.HI.U32 R5, R4, c[0x0][0x330], RZ ;  /* 0x0000cc0004050a27 */ /* 0x000fea00078e00ff */
[----:B------:R-:W-:Y:S02]  /*11790*/  @P0 SHF.R.U32.HI R4, RZ, c[0x0][0x334], R5 ;  /* 0x0000cd00ff040a19 */ /* 0x000fe40000011605 */
.L_x_766:
[----:B------:R-:W-:Y:S05]  /*117a0*/  BSYNC B0 ;  /* 0x0000000000007941 */ /* 0x000fea0003800000 */
.L_x_764:
[----:B------:R-:W-:Y:S04]  /*117b0*/  IMAD.IADD R0, R0, 0x1, -R233 ;  /* 0x0000000100007824 */ /* 0x000fe800078e0ae9 */
[----:B------:R-:W-:Y:S05]  /*117c0*/  IMAD R0, R4, c[0x0][0x32c], R0 ;  /* 0x0000cb0004007a24 */ /* 0x000fea00078e0200 */
[----:B------:R-:W-:Y:S02]  /*117d0*/  IADD3 R4, R0, c[0x0][0x32c], RZ ;  /* 0x0000cb0000047a10 */ /* 0x000fe40007ffe0ff */
[----:B------:R-:W-:Y:S02]  /*117e0*/  IMNMX R2, R2, R0, !PT ;  /* 0x0000000002027217 */ /* 0x000fe40007800200 */
[----:B------:R-:W-:Y:S02]  /*117f0*/  IMNMX R3, R3, R4, PT ;  /* 0x0000000403037217 */ /* 0x000fe40003800200 */
.L_x_763:
        /* <DEDUP_REMOVED lines=58> */
[C---:B------:R-:W-:Y:S02]  /*11ba0*/  ISETP.GT.AND P0, PT, R2.reuse, 0x20, !P0 ;  /* 0x000000200200780c */ /* 0x040fe40004704270 */
        /* <DEDUP_REMOVED lines=32> */
[C---:B------:R-:W-:Y:S04]  /*11db0*/  ISETP.LT.OR P0, PT, R3.reuse, 0x32, P0 ;  /* 0x000000320300780c */ /* 0x040fe80000701670 */
        /* <DEDUP_REMOVED lines=13> */
[C---:B------:R-:W-:Y:S04]  /*11e90*/  ISETP.GT.AND P0, PT, R2.reuse, 0x40, !P0 ;  /* 0x000000400200780c */ /* 0x040fe80004704270 */
[----:B------:R-:W-:Y:S04]  /*11ea0*/  ISETP.LT.OR P0, PT, R3, 0x41, P0 ;  /* 0x000000410300780c */ /* 0x000fe80000701670 */
[----:B------:R-:W-:Y:S02]  /*11eb0*/  FSEL R213, R27, -INF , !P0 ;  /* 0xff8000001bd57808 */ /* 0x000fe40004000000 */
[----:B------:R-:W-:Y:S02]  /*11ec0*/  ISETP.GT.AND P0, PT, R2, 0x41, !P6 ;  /* 0x000000410200780c */ /* 0x000fe40007704270 */
[----:B------:R-:W-:Y:S02]  /*11ed0*/  FMNMX.FTZ R4, R213, R4, !PT ;  /* 0x00000004d5047209 */ /* 0x000fe40007810000 */
[----:B------:R-:W-:Y:S02]  /*11ee0*/  ISETP.LT.OR P0, PT, R3, 0x42, P0 ;  /* 0x000000420300780c */ /* 0x000fe40000701670 */
[----:B------:R-:W-:Y:S02]  /*11ef0*/  LOP3.LUT P6, RZ, R192, 0x20000, RZ, 0xc0, !PT ;  /* 0x00020000c0ff7812 */ /* 0x000fe400078cc0ff */
[----:B------:R-:W-:Y:S02]  /*11f00*/  FSEL R214, R25, -INF , !P0 ;  /* 0xff80000019d67808 */ /* 0x000fe40004000000 */
[----:B------:R-:W-:Y:S02]  /*11f10*/  ISETP.GT.AND P0, PT, R2, 0x48, !P5 ;  /* 0x000000480200780c */ /* 0x000fe40006f04270 */
[----:B------:R-:W-:Y:S02]  /*11f20*/  FMNMX.FTZ R4, R214, R4, !PT ;  /* 0x00000004d6047209 */ /* 0x000fe40007810000 */
[----:B------:R-:W-:Y:S04]  /*11f30*/  ISETP.LT.OR P0, PT, R3, 0x49, P0 ;  /* 0x000000490300780c */ /* 0x000fe80000701670 */
[----:B------:R-:W-:Y:S02]  /*11f40*/  FSEL R215, R22, -INF , !P0 ;  /* 0xff80000016d77808 */ /* 0x000fe40004000000 */
[C---:B------:R-:W-:Y:S02]  /*11f50*/  ISETP.GT.AND P0, PT, R2.reuse, 0x49, !P4 ;  /* 0x000000490200780c */ /* 0x040fe40006704270 */
[----:B------:R-:W-:Y:S02]  /*11f60*/  FMNMX.FTZ R4, R215, R4, !PT ;  /* 0x00000004d7047209 */ /* 0x000fe40007810000 */
[----:B------:R-:W-:Y:S04]  /*11f70*/  ISETP.LT.OR P0, PT, R3, 0x4a, P0 ;  /* 0x0000004a0300780c */ /* 0x000fe80000701670 */
[----:B------:R-:W-:Y:S02]  /*11f80*/  FSEL R216, R21, -INF , !P0 ;  /* 0xff80000015d87808 */ /* 0x000fe40004000000 */
[C---:B------:R-:W-:Y:S02]  /*11f90*/  ISETP.GT.AND P0, PT, R2.reuse, 0x50, !P3 ;  /* 0x000000500200780c */ /* 0x040fe40005f04270 */
[----:B------:R-:W-:Y:S02]  /*11fa0*/  ISETP.GT.AND P3, PT, R2, 0x59, !P6 ;  /* 0x000000590200780c */ /* 0x000fe40007764270 */
[C---:B------:R-:W-:Y:S04]  /*11fb0*/  ISETP.LT.OR P0, PT, R3.reuse, 0x51, P0 ;  /* 0x000000510300780c */ /* 0x040fe80000701670 */
[----:B------:R-:W-:Y:S02]  /*11fc0*/  FSEL R217, R20, -INF , !P0 ;  /* 0xff80000014d97808 */ /* 0x000fe40004000000 */
[----:B------:R-:W-:Y:S02]  /*11fd0*/  ISETP.GT.AND P0, PT, R2, 0x58, !P2 ;  /* 0x000000580200780c */ /* 0x000fe40005704270 */
[C---:B------:R-:W-:Y:S02]  /*11fe0*/  ISETP.LT.OR P2, PT, R3.reuse, 0x52, P1 ;  /* 0x000000520300780c */ /* 0x040fe40000f41670 */
        /* <DEDUP_REMOVED lines=13> */
.L_x_862:
[----:B-12-4-:R-:W-:Y:S01]  /*120c0*/  FMNMX.FTZ R5, R4, R0, !PT ;  /* 0x0000000004057209 */ /* 0x016fe20007810000 */
[----:B------:R-:W-:-:S05]  /*120d0*/  BRA.DIV ~URZ, `(.L_x_768) ;  /* 0x000080427f007947 */ /* 0x000fca000b800000 */
[----:B------:R-:W-:Y:S04]  /*120e0*/  SHFL.BFLY PT, R0, R6, 0x2, 0x1f ;  /* 0x0c401f0006007f89 */ /* 0x000fe800000e0000 */
[----:B------:R-:W1:Y:S02]  /*120f0*/  SHFL.BFLY PT, R2, R5, 0x1, 0x1f ;  /* 0x0c201f0005027f89 */ /* 0x000e6400000e0000 */
[----:B-1----:R-:W-:Y:S02]  /*12100*/  FMNMX.FTZ R68, R5, R2, !PT ;  /* 0x0000000205447209 */ /* 0x002fe40007810000 */
[----:B---3--:R-:W-:Y:S05]  /*12110*/  FMNMX.FTZ R4, R6, R0, !PT ;  /* 0x0000000006047209 */ /* 0x008fea0007810000 */
[----:B------:R1:W2:Y:S02]  /*12120*/  SHFL.BFLY PT, R0, R4, 0x1, 0x1f ;  /* 0x0c201f0004007f89 */ /* 0x0002a400000e0000 */
.L_x_863:
        /* <DEDUP_REMOVED lines=9> */
[----:B------:R1:W-:Y:S10]  /*121c0*/  MUFU.EX2 R6, R2 ;  /* 0x0000000200067308 */ /* 0x0003f40000000800 */
[----:B------:R-:W-:Y:S01]  /*121d0*/  MUFU.EX2 R225, R5 ;  /* 0x0000000500e17308 */ /* 0x000fe20000000800 */
[--C-:B-1----:R-:W-:Y:S09]  /*121e0*/  FFMA.FTZ R2, R12, c[0x0][0x2d0], -R136.reuse ;  /* 0x0000b4000c027a23 */ /* 0x102ff20000010888 */
[----:B------:R1:W3:Y:S02]  /*121f0*/  MUFU.EX2 R220, R2 ;  /* 0x0000000200dc7308 */ /* 0x0002e40000000800 */
[----:B-1----:R-:W-:Y:S01]  /*12200*/  FFMA.FTZ R2, R13, c[0x0][0x2d0], -R136 ;  /* 0x0000b4000d027a23 */ /* 0x002fe20000010888 */
[----:B---3--:R-:W-:Y:S07]  /*12210*/  F2FP.PACK_AB R128, R220, R6 ;  /* 0x00000006dc80723e */ /* 0x008fee00000000ff */
[----:B------:R1:W3:Y:S02]  /*12220*/  MUFU.EX2 R224, R2 ;  /* 0x0000000200e07308 */ /* 0x0002e40000000800 */
[----:B-1----:R-:W-:Y:S02]  /*12230*/  FSEL R2, R68, RZ, P0 ;  /* 0x000000ff44027208 */ /* 0x002fe40000000000 */
[----:B------:R-:W-:Y:S02]  /*12240*/  FSETP.NEU.FTZ.AND P0, PT, R3, -INF , PT ;  /* 0xff8000000300780b */ /* 0x000fe40003f1d000 */
[----:B---3--:R-:W-:Y:S01]  /*12250*/  F2FP.PACK_AB R130, R225, R224 ;  /* 0x000000e0e182723e */ /* 0x008fe200000000ff */
[----:B------:R-:W-:Y:S01]  /*12260*/  FADD.FTZ R0, -R2, R69 ;  /* 0x0000004502007221 */ /* 0x000fe20000010100 */
[----:B------:R-:W-:Y:S03]  /*12270*/  FSEL R69, R4, RZ, P0 ;  /* 0x000000ff04457208 */ /* 0x000fe60000000000 */
        /* <DEDUP_REMOVED lines=9> */
[C---:B------:R-:W-:Y:S02]  /*12310*/  FMUL.FTZ R24, R2.reuse, R96 ;  /* 0x0000006002187220 */ /* 0x040fe40000410000 */
[--C-:B----4-:R-:W-:Y:S02]  /*12320*/  FFMA.FTZ R4, R11, c[0x0][0x2d0], -R69.reuse ;  /* 0x0000b4000b047a23 */ /* 0x110fe40000010845 */
[C---:B------:R-:W-:Y:S02]  /*12330*/  FMUL.FTZ R25, R2.reuse, R97 ;  /* 0x0000006102197220 */ /* 0x040fe40000410000 */
[----:B------:R4:W-:Y:S01]  /*12340*/  MUFU.EX2 R226, R4 ;  /* 0x0000000400e27308 */ /* 0x0009e20000000800 */
[C---:B------:R-:W-:Y:S02]  /*12350*/  FMUL.FTZ R32, R2.reuse, R88 ;  /* 0x0000005802207220 */ /* 0x040fe40000410000 */
[C---:B------:R-:W-:Y:S02]  /*12360*/  FMUL.FTZ R33, R2.reuse, R89 ;  /* 0x0000005902217220 */ /* 0x040fe40000410000 */
[C---:B------:R-:W-:Y:S02]  /*12370*/  FMUL.FTZ R40, R2.reuse, R80 ;  /* 0x0000005002287220 */ /* 0x040fe40000410000 */
[C---:B------:R-:W-:Y:S02]  /*12380*/  FMUL.FTZ R41, R2.reuse, R81 ;  /* 0x0000005102297220 */ /* 0x040fe40000410000 */
[C---:B------:R-:W-:Y:S02]  /*12390*/  FMUL.FTZ R44, R2.reuse, R76 ;  /* 0x0000004c022c7220 */ /* 0x040fe40000410000 */
[----:B------:R-:W-:Y:S02]  /*123a0*/  FMUL.FTZ R45, R2, R77 ;  /* 0x0000004d022d7220 */ /* 0x000fe40000410000 */
[----:B-1----:R-:W-:Y:S01]  /*123b0*/  FFMA.FTZ R0, R9, c[0x0][0x2d0], -R69 ;  /* 0x0000b40009007a23 */ /* 0x002fe20000010845 */
[----:B---3--:R-:W-:Y:S01]  /*123c0*/  F2FP.PACK_AB R129, R222, R218 ;  /* 0x000000dade81723e */ /* 0x008fe200000000ff */
[C---:B------:R-:W-:Y:S02]  /*123d0*/  FMUL.FTZ R9, R2.reuse, R113 ;  /* 0x0000007102097220 */ /* 0x040fe40000410000 */
[----:B------:R1:W3:Y:S01]  /*123e0*/  MUFU.EX2 R223, R0 ;  /* 0x0000000000df7308 */ /* 0x0002e20000000800 */
[C---:B------:R-:W-:Y:S02]  /*123f0*/  FMUL.FTZ R48, R2.reuse, R72 ;  /* 0x0000004802307220 */ /* 0x040fe40000410000 */
[C---:B------:R-:W-:Y:S02]  /*12400*/  FMUL.FTZ R49, R2.reuse, R73 ;  /* 0x0000004902317220 */ /* 0x040fe40000410000 */
[C---:B------:R-:W-:Y:S02]  /*12410*/  FMUL.FTZ R5, R2.reuse, R117 ;  /* 0x0000007502057220 */ /* 0x040fe40000410000 */
[C---:B----4-:R-:W-:Y:S02]  /*12420*/  FMUL.FTZ R4, R2.reuse, R116 ;  /* 0x0000007402047220 */ /* 0x050fe40000410000 */
[C---:B------:R-:W-:Y:S02]  /*12430*/  FMUL.FTZ R12, R2.reuse, R108 ;  /* 0x0000006c020c7220 */ /* 0x040fe40000410000 */
[C---:B------:R-:W-:Y:S02]  /*12440*/  FMUL.FTZ R13, R2.reuse, R109 ;  /* 0x0000006d020d7220 */ /* 0x040fe40000410000 */
[C---:B------:R-:W-:Y:S02]  /*12450*/  FMUL.FTZ R29, R2.reuse, R93 ;  /* 0x0000005d021d7220 */ /* 0x040fe40000410000 */
[C---:B------:R-:W-:Y:S02]  /*12460*/  FMUL.FTZ R36, R2.reuse, R84 ;  /* 0x0000005402247220 */ /* 0x040fe40000410000 */
[C---:B------:R-:W-:Y:S02]  /*12470*/  FMUL.FTZ R52, R2.reuse, R52 ;  /* 0x0000003402347220 */ /* 0x040fe40000410000 */
[C---:B------:R-:W-:Y:S02]  /*12480*/  FMUL.FTZ R53, R2.reuse, R53 ;  /* 0x0000003502357220 */ /* 0x040fe40000410000 */
[C---:B------:R-:W-:Y:S02]  /*12490*/  FMUL.FTZ R56, R2.reuse, R56 ;  /* 0x0000003802387220 */ /* 0x040fe40000410000 */
[C---:B------:R-:W-:Y:S01]  /*124a0*/  FMUL.FTZ R57, R2.reuse, R57 ;  /* 0x0000003902397220 */ /* 0x040fe20000410000 */
[----:B-1----:R-:W-:Y:S01]  /*124b0*/  FSEL R0, R3, RZ, P0 ;  /* 0x000000ff03007208 */ /* 0x002fe20000000000 */
[----:B------:R-:W-:Y:S01]  /*124c0*/  FMUL.FTZ R20, R2, R100 ;  /* 0x0000006402147220 */ /* 0x000fe20000410000 */
[----:B---3--:R-:W-:Y:S01]  /*124d0*/  F2FP.PACK_AB R131, R226, R223 ;  /* 0x000000dfe283723e */ /* 0x008fe200000000ff */
[----:B------:R-:W-:Y:S01]  /*124e0*/  FMUL.FTZ R21, R2, R101 ;  /* 0x0000006502157220 */ /* 0x000fe20000410000 */
[----:B------:R-:W-:Y:S01]  /*124f0*/  ISETP.GT.AND P0, PT, R199, R230, PT ;  /* 0x000000e6c700720c */ /* 0x000fe20003f04270 */
[----:B------:R-:W-:Y:S02]  /*12500*/  FADD.FTZ R0, -R0, R70 ;  /* 0x0000004600007221 */ /* 0x000fe40000010100 */
[----:B------:R-:W-:Y:S02]  /*12510*/  FMUL.FTZ R28, R2, R92 ;  /* 0x0000005c021c7220 */ /* 0x000fe40000410000 */
[----:B------:R-:W-:Y:S02]  /*12520*/  FMUL.FTZ R0, R0, c[0x0][0x2d0] ;  /* 0x0000b40000007a20 */ /* 0x000fe40000410000 */
[C---:B------:R-:W-:Y:S02]  /*12530*/  FMUL.FTZ R37, R2.reuse, R85 ;  /* 0x0000005502257220 */ /* 0x040fe40000410000 */
[C---:B------:R-:W-:Y:S02]  /*12540*/  FFMA.FTZ R85, R2.reuse, R227, R6 ;  /* 0x000000e302557223 */ /* 0x040fe40000010006 */
[----:B------:R-:W1:Y:S01]  /*12550*/  MUFU.EX2 R0, R0 ;  /* 0x0000000000007308 */ /* 0x000e620000000800 */
[C---:B------:R-:W-:Y:S02]  /*12560*/  FMUL.FTZ R60, R2.reuse, R60 ;  /* 0x0000003c023c7220 */ /* 0x040fe40000410000 */
[C---:B------:R-:W-:Y:S02]  /*12570*/  FMUL.FTZ R61, R2.reuse, R61 ;  /* 0x0000003d023d7220 */ /* 0x040fe40000410000 */
[C---:B------:R-:W-:Y:S02]  /*12580*/  FMUL.FTZ R64, R2.reuse, R64 ;  /* 0x0000004002407220 */ /* 0x040fe40000410000 */
[----:B------:R-:W-:Y:S02]  /*12590*/  FMUL.FTZ R65, R2, R65 ;  /* 0x0000004102417220 */ /* 0x000fe40000410000 */
[--C-:B------:R-:W-:Y:S02]  /*125a0*/  FFMA.FTZ R2, R140, c[0x0][0x2d0], -R136.reuse ;  /* 0x0000b4008c027a23 */ /* 0x100fe40000010888 */
[--C-:B------:R-:W-:Y:S02]  /*125b0*/  FFMA.FTZ R84, R178, c[0x0][0x2d0], -R136.reuse ;  /* 0x0000b400b2547a23 */ /* 0x100fe40000010888 */
[----:B------:R3:W-:Y:S01]  /*125c0*/  MUFU.EX2 R92, R2 ;  /* 0x00000002005c7308 */ /* 0x0007e20000000800 */
[----:B------:R-:W-:Y:S02]  /*125d0*/  FADD.FTZ R85, R220, R85 ;  /* 0x00000055dc557221 */ /* 0x000fe40000010000 */
[--C-:B------:R-:W-:Y:S02]  /*125e0*/  FFMA.FTZ R93, R150, c[0x0][0x2d0], -R136.reuse ;  /* 0x0000b400965d7a23 */ /* 0x100fe40000010888 */
[--C-:B------:R-:W-:Y:S02]  /*125f0*/  FFMA.FTZ R70, R193, c[0x0][0x2d0], -R136.reuse ;  /* 0x0000b400c1467a23 */ /* 0x100fe40000010888 */
[--C-:B------:R-:W-:Y:S03]  /*12600*/  FFMA.FTZ R100, R148, c[0x0][0x2d0], -R136.reuse ;  /* 0x0000b40094647a23 */ /* 0x100fe60000010888 */
[----:B------:R-:W-:Y:S01]  /*12610*/  MUFU.EX2 R108, R84 ;  /* 0x00000054006c7308 */ /* 0x000fe20000000800 */
[C---:B-1----:R-:W-:Y:S02]  /*12620*/  FMUL.FTZ R10, R0.reuse, R114 ;  /* 0x00000072000a7220 */ /* 0x042fe40000410000 */
[C---:B------:R-:W-:Y:S02]  /*12630*/  FMUL.FTZ R11, R0.reuse, R115 ;  /* 0x00000073000b7220 */ /* 0x040fe40000410000 */
[----:B------:R-:W1:Y:S01]  /*12640*/  LDSM.16.MT88.4 R112, [R185] ;  /* 0x00000000b970783b */ /* 0x000e620000004200 */
[C---:B------:R-:W-:Y:S02]  /*12650*/  FMUL.FTZ R18, R0.reuse, R106 ;  /* 0x0000006a00127220 */ /* 0x040fe40000410000 */
[C---:B------:R-:W-:Y:S02]  /*12660*/  FMUL.FTZ R19, R0.reuse, R107 ;  /* 0x0000006b00137220 */ /* 0x040fe40000410000 */
[C---:B------:R-:W-:Y:S02]  /*12670*/  FMUL.FTZ R6, R0.reuse, R118 ;  /* 0x0000007600067220 */ /* 0x040fe40000410000 */
[C---:B------:R-:W-:Y:S01]  /*12680*/  FMUL.FTZ R7, R0.reuse, R119 ;  /* 0x0000007700077220 */ /* 0x040fe20000410000 */
[----:B------:R-:W4:Y:S01]  /*12690*/  LDSM.16.MT88.4 R104, [R184] ;  /* 0x00000000b868783b */ /* 0x000f220000004200 */
[C---:B------:R-:W-:Y:S02]  /*126a0*/  FMUL.FTZ R26, R0.reuse, R98 ;  /* 0x00000062001a7220 */ /* 0x040fe40000410000 */
[C---:B------:R-:W-:Y:S02]  /*126b0*/  FMUL.FTZ R27, R0.reuse, R99 ;  /* 0x00000063001b7220 */ /* 0x040fe40000410000 */
[C---:B------:R-:W-:Y:S01]  /*126c0*/  FMUL.FTZ R34, R0.reuse, R90 ;  /* 0x0000005a00227220 */ /* 0x040fe20000410000 */
[C---:B--2---:R-:W-:Y:S02]  /*126d0*/  HMMA.16816.F32 R4, R128.reuse, R132, R4 ;  /* 0x000000848004723c */ /* 0x044fe40000001804 */
[----:B------:R-:W2:Y:S03]  /*126e0*/  LDSM.16.MT88.4 R96, [R187] ;  /* 0x00000000bb60783b */ /* 0x000ea60000004200 */
[--C-:B---3--:R-:W-:Y:S02]  /*126f0*/  FFMA.FTZ R2, R141, c[0x0][0x2d0], -R136.reuse ;  /* 0x0000b4008d027a23 */ /* 0x108fe40000010888 */
[C---:B------:R-:W-:Y:S01]  /*12700*/  FMUL.FTZ R35, R0.reuse, R91 ;  /* 0x0000005b00237220 */ /* 0x040fe20000410000 */
[C---:B------:R-:W-:Y:S01]  /*12710*/  HMMA.16816.F32 R8, R128.reuse, R134, R8 ;  /* 0x000000868008723c */ /* 0x040fe20000001808 */
[----:B------:R3:W5:Y:S01]  /*12720*/  MUFU.EX2 R101, R2 ;  /* 0x0000000200657308 */ /* 0x0007620000000800 */
[----:B------:R-:W2:Y:S02]  /*12730*/  LDSM.16.MT88.4 R88, [R183+0x3000] ;  /* 0x00300000b758783b */ /* 0x000ea40000004200 */
[C---:B------:R-:W-:Y:S02]  /*12740*/  FMUL.FTZ R14, R0.reuse, R110 ;  /* 0x0000006e000e7220 */ /* 0x040fe40000410000 */
[C---:B------:R-:W-:Y:S02]  /*12750*/  FMUL.FTZ R15, R0.reuse, R111 ;  /* 0x0000006f000f7220 */ /* 0x040fe40000410000 */
[C---:B------:R-:W-:Y:S03]  /*12760*/  FMUL.FTZ R42, R0.reuse, R82 ;  /* 0x00000052002a7220 */ /* 0x040fe60000410000 */
[----:B------:R-:W-:Y:S01]  /*12770*/  MUFU.EX2 R110, R70 ;  /* 0x00000046006e7308 */ /* 0x000fe20000000800 */
[C---:B------:R-:W-:Y:S02]  /*12780*/  FMUL.FTZ R43, R0.reuse, R83 ;  /* 0x00000053002b7220 */ /* 0x040fe40000410000 */
[----:B------:R-:W2:Y:S01]  /*12790*/  LDSM.16.MT88.4 R80, [R185+0x3000] ;  /* 0x00300000b950783b */ /* 0x000ea20000004200 */
[C---:B------:R-:W-:Y:S02]  /*127a0*/  FMUL.FTZ R50, R0.reuse, R74 ;  /* 0x0000004a00327220 */ /* 0x040fe40000410000 */
[C---:B------:R-:W-:Y:S01]  /*127b0*/  FMUL.FTZ R51, R0.reuse, R75 ;  /* 0x0000004b00337220 */ /* 0x040fe20000410000 */
[C---:B-1----:R-:W-:Y:S03]  /*127c0*/  HMMA.16816.F32 R12, R128.reuse, R112, R12 ;  /* 0x00000070800c723c */ /* 0x042fe6000000180c */
[C---:B------:R-:W-:Y:S01]  /*127d0*/  FMUL.FTZ R39, R0.reuse, R87 ;  /* 0x0000005700277220 */ /* 0x040fe20000410000 */
[----:B------:R-:W1:Y:S01]  /*127e0*/  LDSM.16.MT88.4 R72, [R184+0x3000] ;  /* 0x00300000b848783b */ /* 0x000e620000004200 */
[C---:B------:R-:W-:Y:S01]  /*127f0*/  FMUL.FTZ R46, R0.reuse, R78 ;  /* 0x0000004e002e7220 */ /* 0x040fe20000410000 */
[----:B------:R-:W-:Y:S01]  /*12800*/  MUFU.EX2 R135, R100 ;  /* 0x0000006400877308 */ /* 0x000fe20000000800 */
[C---:B------:R-:W-:Y:S01]  /*12810*/  FMUL.FTZ R47, R0.reuse, R79 ;  /* 0x0000004f002f7220 */ /* 0x040fe20000410000 */
[C---:B------:R-:W-:Y:S04]  /*12820*/  HMMA.16816.F32 R16, R128.reuse, R114, R16 ;  /* 0x000000728010723c */ /* 0x040fe80000001810 */
[C---:B------:R-:W-:Y:S01]  /*12830*/  FMUL.FTZ R22, R0.reuse, R102 ;  /* 0x0000006600167220 */ /* 0x040fe20000410000 */
[----:B------:R-:W-:Y:S01]  /*12840*/  LDSM.16.MT88.4 R76, [R183+0x800] ;  /* 0x00080000b74c783b */ /* 0x000fe20000004200 */
[----:B------:R-:W-:Y:S02]  /*12850*/  FMUL.FTZ R23, R0, R103 ;  /* 0x0000006700177220 */ /* 0x000fe40000410000 */
[--C-:B---3--:R-:W-:Y:S04]  /*12860*/  FFMA.FTZ R2, R142, c[0x0][0x2d0], -R136.reuse ;  /* 0x0000b4008e027a23 */ /* 0x108fe80000010888 */
[C---:B------:R-:W-:Y:S01]  /*12870*/  FMUL.FTZ R30, R0.reuse, R94 ;  /* 0x0000005e001e7220 */ /* 0x040fe20000410000 */
[C---:B----4-:R-:W-:Y:S01]  /*12880*/  HMMA.16816.F32 R20, R128.reuse, R104, R20 ;  /* 0x000000688014723c */ /* 0x050fe20000001814 */
[----:B------:R3:W-:Y:S01]  /*12890*/  MUFU.EX2 R105, R2 ;  /* 0x0000000200697308 */ /* 0x0007e20000000800 */
[----:B------:R-:W-:Y:S01]  /*128a0*/  LDSM.16.MT88.4 R112, [R183+0x2800] ;  /* 0x00280000b770783b */ /* 0x000fe20000004200 */
[--C-:B------:R-:W-:Y:S02]  /*128b0*/  FFMA.FTZ R94, R151, c[0x0][0x2d0], -R136.reuse ;  /* 0x0000b400975e7a23 */ /* 0x100fe40000010888 */
[----:B------:R-:W-:Y:S02]  /*128c0*/  FMUL.FTZ R31, R0, R95 ;  /* 0x0000005f001f7220 */ /* 0x000fe40000410000 */
[----:B------:R-:W-:Y:S01]  /*128d0*/  FFMA.FTZ R95, R176, c[0x0][0x2d0], -R136 ;  /* 0x0000b400b05f7a23 */ /* 0x000fe20000010888 */
[C---:B------:R-:W-:Y:S04]  /*128e0*/  HMMA.16816.F32 R24, R128.reuse, R106, R24 ;  /* 0x0000006a8018723c */ /* 0x040fe80000001818 */
[C---:B------:R-:W-:Y:S02]  /*128f0*/  FMUL.FTZ R38, R0.reuse, R86 ;  /* 0x0000005600267220 */ /* 0x040fe40000410000 */
[C---:B------:R-:W-:Y:S02]  /*12900*/  FFMA.FTZ R86, R0.reuse, R228, R218 ;  /* 0x000000e400567223 */ /* 0x040fe400000100da */
[C---:B--2---:R-:W-:Y:S04]  /*12910*/  HMMA.16816.F32 R28, R128.reuse, R96, R28 ;  /* 0x00000060801c723c */ /* 0x044fe8000000181c */
[C---:B------:R-:W-:Y:S02]  /*12920*/  FMUL.FTZ R54, R0.reuse, R54 ;  /* 0x0000003600367220 */ /* 0x040fe40000410000 */
[----:B------:R-:W-:Y:S02]  /*12930*/  FMUL.FTZ R55, R0, R55 ;  /* 0x0000003700377220 */ /* 0x000fe40000410000 */
[C---:B------:R-:W-:Y:S04]  /*12940*/  HMMA.16816.F32 R32, R128.reuse, R98, R32 ;  /* 0x000000628020723c */ /* 0x040fe80000001820 */
[--C-:B---3--:R-:W-:Y:S02]  /*12950*/  FFMA.FTZ R2, R144, c[0x0][0x2d0], -R136.reuse ;  /* 0x0000b40090027a23 */ /* 0x108fe40000010888 */
[----:B------:R-:W-:Y:S02]  /*12960*/  FMUL.FTZ R58, R0, R58 ;  /* 0x0000003a003a7220 */ /* 0x000fe40000410000 */
[C---:B------:R-:W-:Y:S01]  /*12970*/  HMMA.16816.F32 R36, R128.reuse, R88, R36 ;  /* 0x000000588024723c */ /* 0x040fe20000001824 */
[----:B------:R2:W-:Y:S03]  /*12980*/  MUFU.EX2 R107, R2 ;  /* 0x00000002006b7308 */ /* 0x0005e60000000800 */
[--C-:B------:R-:W-:Y:S02]  /*12990*/  FFMA.FTZ R99, R147, c[0x0][0x2d0], -R136.reuse ;  /* 0x0000b40093637a23 */ /* 0x100fe40000010888 */
[--C-:B------:R-:W-:Y:S02]  /*129a0*/  FFMA.FTZ R98, R146, c[0x0][0x2d0], -R136.reuse ;  /* 0x0000b40092627a23 */ /* 0x100fe40000010888 */
[C---:B------:R-:W-:Y:S03]  /*129b0*/  HMMA.16816.F32 R40, R128.reuse, R90, R40 ;  /* 0x0000005a8028723c */ /* 0x040fe60000001828 */
[----:B------:R-:W-:Y:S01]  /*129c0*/  MUFU.EX2 R146, R93 ;  /* 0x0000005d00927308 */ /* 0x000fe20000000800 */
[--C-:B------:R-:W-:Y:S02]  /*129d0*/  FFMA.FTZ R89, R196, c[0x0][0x2d0], -R136.reuse ;  /* 0x0000b400c4597a23 */ /* 0x100fe40000010888 */
[--C-:B------:R-:W-:Y:S02]  /*129e0*/  FFMA.FTZ R88, R194, c[0x0][0x2d0], -R136.reuse ;  /* 0x0000b400c2587a23 */ /* 0x100fe40000010888 */
[C---:B------:R-:W-:Y:S04]  /*129f0*/  HMMA.16816.F32 R44, R128.reuse, R80, R44 ;  /* 0x00000050802c723c */ /* 0x040fe8000000182c */
[--C-:B------:R-:W-:Y:S01]  /*12a00*/  FFMA.FTZ R90, R179, c[0x0][0x2d0], -R136.reuse ;  /* 0x0000b400b35a7a23 */ /* 0x100fe20000010888 */
[----:B------:R-:W-:Y:S01]  /*12a10*/  MUFU.EX2 R178, R88 ;  /* 0x0000005800b27308 */ /* 0x000fe20000000800 */
[--C-:B------:R-:W-:Y:S02]  /*12a20*/  FFMA.FTZ R91, R177, c[0x0][0x2d0], -R136.reuse ;  /* 0x0000b400b15b7a23 */ /* 0x100fe40000010888 */
[C---:B------:R-:W-:Y:S01]  /*12a30*/  HMMA.16816.F32 R48, R128.reuse, R82, R48 ;  /* 0x000000528030723c */ /* 0x040fe20000001830 */
[----:B------:R-:W-:Y:S03]  /*12a40*/  LDSM.16.MT88.4 R80, [R185+0x800] ;  /* 0x00080000b950783b */ /* 0x000fe60000004200 */
[--C-:B--2---:R-:W-:Y:S02]  /*12a50*/  FFMA.FTZ R2, R137, c[0x0][0x2d0], -R69.reuse ;  /* 0x0000b40089027a23 */ /* 0x104fe40000010845 */
[C---:B------:R-:W-:Y:S01]  /*12a60*/  FMUL.FTZ R59, R0.reuse, R59 ;  /* 0x0000003b003b7220 */ /* 0x040fe20000410000 */
[----:B------:R-:W-:Y:S01]  /*12a70*/  MUFU.EX2 R177, R89 ;  /* 0x0000005900b17308 */ /* 0x000fe20000000800 */
[C---:B-1----:R-:W-:Y:S04]  /*12a80*/  HMMA.16816.F32 R52, R128.reuse, R72, R52 ;  /* 0x000000488034723c */ /* 0x042fe80000001834 */
[--C-:B------:R-:W-:Y:S02]  /*12a90*/  FFMA.FTZ R96, R149, c[0x0][0x2d0], -R136.reuse ;  /* 0x0000b40095607a23 */ /* 0x100fe40000010888 */
[C---:B------:R-:W-:Y:S02]  /*12aa0*/  FMUL.FTZ R62, R0.reuse, R62 ;  /* 0x0000003e003e7220 */ /* 0x040fe40000410000 */
[C---:B------:R-:W-:Y:S01]  /*12ab0*/  HMMA.16816.F32 R56, R128.reuse, R74, R56 ;  /* 0x0000004a8038723c */ /* 0x040fe20000001838 */
[----:B------:R1:W-:Y:S01]  /*12ac0*/  MUFU.EX2 R97, R2 ;  /* 0x0000000200617308 */ /* 0x0003e20000000800 */
[----:B------:R-:W2:Y:S02]  /*12ad0*/  LDSM.16.MT88.4 R72, [R186+0x3000] ;  /* 0x00300000ba48783b */ /* 0x000ea40000004200 */
[C---:B------:R-:W-:Y:S02]  /*12ae0*/  FMUL.FTZ R63, R0.reuse, R63 ;  /* 0x0000003f003f7220 */ /* 0x040fe40000410000 */
[C---:B------:R-:W-:Y:S02]  /*12af0*/  FMUL.FTZ R66, R0.reuse, R66 ;  /* 0x0000004200427220 */ /* 0x040fe40000410000 */
[----:B------:R-:W-:Y:S03]  /*12b00*/  FMUL.FTZ R67, R0, R67 ;  /* 0x0000004300437220 */ /* 0x000fe60000410000 */
[----:B------:R-:W-:Y:S01]  /*12b10*/  MUFU.EX2 R176, R90 ;  /* 0x0000005a00b07308 */ /* 0x000fe20000000800 */
[--C-:B------:R-:W-:Y:S09]  /*12b20*/  FFMA.FTZ R0, R143, c[0x0][0x2d0], -R69.reuse ;  /* 0x0000b4008f007a23 */ /* 0x100ff20000010845 */
[----:B------:R3:W-:Y:S01]  /*12b30*/  MUFU.EX2 R106, R0 ;  /* 0x00000000006a7308 */ /* 0x0007e20000000800 */
[--C-:B-1----:R-:W-:Y:S09]  /*12b40*/  FFMA.FTZ R2, R138, c[0x0][0x2d0], -R69.reuse ;  /* 0x0000b4008a027a23 */ /* 0x102ff20000010845 */
[----:B------:R1:W4:Y:S10]  /*12b50*/  MUFU.EX2 R104, R2 ;  /* 0x0000000200687308 */ /* 0x0003340000000800 */
[----:B------:R4:W-:Y:S01]  /*12b60*/  MUFU.EX2 R151, R91 ;  /* 0x0000005b00977308 */ /* 0x0009e20000000800 */
[C---:B--2---:R-:W-:Y:S03]  /*12b70*/  HMMA.16816.F32 R60, R128.reuse, R72, R60 ;  /* 0x00000048803c723c */ /* 0x044fe6000000183c */
[--C-:B---3--:R-:W-:Y:S04]  /*12b80*/  FFMA.FTZ R0, R197, c[0x0][0x2d0], -R136.reuse ;  /* 0x0000b400c5007a23 */ /* 0x108fe80000010888 */
[----:B-----5:R-:W-:Y:S01]  /*12b90*/  F2FP.PACK_AB R72, R101, R92 ;  /* 0x0000005c6548723e */ /* 0x020fe200000000ff */
[----:B------:R-:W-:Y:S01]  /*12ba0*/  HMMA.16816.F32 R64, R128, R74, R64 ;  /* 0x0000004a8040723c */ /* 0x000fe20000001840 */
[----:B------:R2:W-:Y:S03]  /*12bb0*/  MUFU.EX2 R196, R0 ;  /* 0x0000000000c47308 */ /* 0x0005e60000000800 */
[--C-:B-1----:R-:W-:Y:S01]  /*12bc0*/  FFMA.FTZ R2, R139, c[0x0][0x2d0], -R69.reuse ;  /* 0x0000b4008b027a23 */ /* 0x102fe20000010845 */
[----:B----4-:R-:W-:Y:S02]  /*12bd0*/  F2FP.PACK_AB R73, R104, R97 ;  /* 0x000000616849723e */ /* 0x010fe400000000ff */
[----:B------:R-:W-:Y:S04]  /*12be0*/  F2FP.PACK_AB R74, R107, R105 ;  /* 0x000000696b4a723e */ /* 0x000fe800000000ff */
[----:B------:R-:W1:Y:S01]  /*12bf0*/  MUFU.EX2 R102, R2 ;  /* 0x0000000200667308 */ /* 0x000e620000000800 */
[----:B------:R-:W-:Y:S09]  /*12c00*/  LDSM.16.MT88.4 R88, [R184+0x1800] ;  /* 0x00180000b858783b */ /* 0x000ff20000004200 */
[----:B------:R-:W-:Y:S01]  /*12c10*/  MUFU.EX2 R143, R95 ;  /* 0x0000005f008f7308 */ /* 0x000fe20000000800 */
[--C-:B--2---:R-:W-:Y:S09]  /*12c20*/  FFMA.FTZ R0, R201, c[0x0][0x2d0], -R69.reuse ;  /* 0x0000b400c9007a23 */ /* 0x104ff20000010845 */
[----:B------:R2:W-:Y:S01]  /*12c30*/  MUFU.EX2 R103, R0 ;  /* 0x0000000000677308 */ /* 0x0005e20000000800 */
[----:B-1----:R-:W-:Y:S01]  /*12c40*/  F2FP.PACK_AB R75, R106, R102 ;  /* 0x000000666a4b723e */ /* 0x002fe200000000ff */
[--C-:B------:R-:W-:Y:S02]  /*12c50*/  FFMA.FTZ R2, R198, c[0x0][0x2d0], -R136.reuse ;  /* 0x0000b400c6027a23 */ /* 0x100fe40000010888 */
[----:B------:R-:W-:Y:S06]  /*12c60*/  FFMA.FTZ R136, R145, c[0x0][0x2d0], -R136 ;  /* 0x0000b40091887a23 */ /* 0x000fec0000010888 */
[----:B------:R-:W-:Y:S01]  /*12c70*/  MUFU.EX2 R145, R94 ;  /* 0x0000005e00917308 */ /* 0x000fe20000000800 */
[C---:B------:R-:W-:Y:S08]  /*12c80*/  HMMA.16816.F32 R4, R72.reuse, R76, R4 ;  /* 0x0000004c4804723c */ /* 0x040ff00000001804 */
[C---:B------:R-:W-:Y:S01]  /*12c90*/  HMMA.16816.F32 R8, R72.reuse, R78, R8 ;  /* 0x0000004e4808723c */ /* 0x040fe20000001808 */
[----:B------:R-:W1:Y:S01]  /*12ca0*/  LDSM.16.MT88.4 R76, [R184+0x800] ;  /* 0x00080000b84c783b */ /* 0x000e620000004200 */
[----:B------:R-:W3:Y:S02]  /*12cb0*/  MUFU.EX2 R137, R99 ;  /* 0x0000006300897308 */ /* 0x000ee40000000800 */
[--C-:B--2---:R-:W-:Y:S04]  /*12cc0*/  FFMA.FTZ R0, R202, c[0x0][0x2d0], -R69.reuse ;  /* 0x0000b400ca007a23 */ /* 0x104fe80000010845 */
[C---:B------:R-:W-:Y:S04]  /*12cd0*/  HMMA.16816.F32 R12, R72.reuse, R80, R12 ;  /* 0x00000050480c723c */ /* 0x040fe8000000180c */
[----:B------:R-:W-:Y:S04]  /*12ce0*/  MUFU.EX2 R138, R98 ;  /* 0x00000062008a7308 */ /* 0x000fe80000000800 */
[C---:B------:R-:W-:Y:S01]  /*12cf0*/  HMMA.16816.F32 R16, R72.reuse, R82, R16 ;  /* 0x000000524810723c */ /* 0x040fe20000001810 */
[----:B------:R-:W2:Y:S05]  /*12d00*/  LDSM.16.MT88.4 R80, [R186+0x800] ;  /* 0x00080000ba50783b */ /* 0x000eaa0000004200 */
[----:B------:R4:W-:Y:S01]  /*12d10*/  MUFU.EX2 R194, R2 ;  /* 0x0000000200c27308 */ /* 0x0009e20000000800 */
[----:B---3--:R-:W-:Y:S09]  /*12d20*/  F2FP.PACK_AB R128, R137, R135 ;  /* 0x000000878980723e */ /* 0x008ff200000000ff */
[----:B------:R3:W-:Y:S01]  /*12d30*/  MUFU.EX2 R144, R96 ;  /* 0x0000006000907308 */ /* 0x0007e20000000800 */
[C---:B-1----:R-:W-:Y:S09]  /*12d40*/  HMMA.16816.F32 R20, R72.reuse, R76, R20 ;  /* 0x0000004c4814723c */ /* 0x042ff20000001814 */
[----:B------:R1:W-:Y:S03]  /*12d50*/  MUFU.EX2 R109, R0 ;  /* 0x00000000006d7308 */ /* 0x0003e60000000800 */
[----:B----4-:R-:W-:Y:S01]  /*12d60*/  FADD.FTZ R2, R222, R86 ;  /* 0x00000056de027221 */ /* 0x010fe20000010000 */
[C---:B------:R-:W-:Y:S01]  /*12d70*/  HMMA.16816.F32 R24, R72.reuse, R78, R24 ;  /* 0x0000004e4818723c */ /* 0x040fe20000001818 */
[----:B------:R-:W4:Y:S05]  /*12d80*/  LDSM.16.MT88.4 R76, [R183+0x3800] ;  /* 0x00380000b74c783b */ /* 0x000f2a0000004200 */
[----:B------:R-:W5:Y:S01]  /*12d90*/  MUFU.EX2 R136, R136 ;  /* 0x0000008800887308 */ /* 0x000f620000000800 */
[----:B------:R-:W-:Y:S02]  /*12da0*/  FADD.FTZ R70, R223, R2 ;  /* 0x00000002df467221 */ /* 0x000fe40000010000 */
[--C-:B---3--:R-:W-:Y:S01]  /*12db0*/  FFMA.FTZ R96, R210, c[0x0][0x2d0], -R69.reuse ;  /* 0x0000b400d2607a23 */ /* 0x108fe20000010845 */
[C---:B--2---:R-:W-:Y:S03]  /*12dc0*/  HMMA.16816.F32 R28, R72.reuse, R80, R28 ;  /* 0x00000050481c723c */ /* 0x044fe6000000181c */
[----:B------:R-:W-:Y:S03]  /*12dd0*/  FADD.FTZ R70, R226, R70 ;  /* 0x00000046e2467221 */ /* 0x000fe60000010000 */
[----:B------:R-:W-:Y:S02]  /*12de0*/  MUFU.EX2 R132, R96 ;  /* 0x0000006000847308 */ /* 0x000fe40000000800 */
[C---:B------:R-:W-:Y:S01]  /*12df0*/  HMMA.16816.F32 R32, R72.reuse, R82, R32 ;  /* 0x000000524820723c */ /* 0x040fe20000001820 */
[----:B------:R-:W2:Y:S03]  /*12e00*/  LDSM.16.MT88.4 R80, [R185+0x3800] ;  /* 0x00380000b950783b */ /* 0x000ea60000004200 */
[----:B------:R-:W-:Y:S02]  /*12e10*/  FADD.FTZ R70, R97, R70 ;  /* 0x0000004661467221 */ /* 0x000fe40000010000 */
[--C-:B-1----:R-:W-:Y:S04]  /*12e20*/  FFMA.FTZ R0, R200, c[0x0][0x2d0], -R69.reuse ;  /* 0x0000b400c8007a23 */ /* 0x102fe80000010845 */
[----:B------:R1:W-:Y:S02]  /*12e30*/  MUFU.EX2 R193, R0 ;  /* 0x0000000000c17308 */ /* 0x0003e40000000800 */
[----:B-----5:R-:W-:Y:S01]  /*12e40*/  F2FP.PACK_AB R130, R136, R138 ;  /* 0x0000008a8882723e */ /* 0x020fe200000000ff */
[C---:B----4-:R-:W-:Y:S08]  /*12e50*/  HMMA.16816.F32 R36, R72.reuse, R76, R36 ;  /* 0x0000004c4824723c */ /* 0x050ff00000001824 */
[C---:B------:R-:W-:Y:S01]  /*12e60*/  HMMA.16816.F32 R40, R72.reuse, R78, R40 ;  /* 0x0000004e4828723c */ /* 0x040fe20000001828 */
[----:B------:R-:W3:Y:S03]  /*12e70*/  LDSM.16.MT88.4 R76, [R184+0x3800] ;  /* 0x00380000b84c783b */ /* 0x000ee60000004200 */
[----:B-1----:R-:W-:Y:S04]  /*12e80*/  FFMA.FTZ R0, R203, c[0x0][0x2d0], -R69 ;  /* 0x0000b400cb007a23 */ /* 0x002fe80000010845 */
[C---:B--2---:R-:W-:Y:S01]  /*12e90*/  HMMA.16816.F32 R44, R72.reuse, R80, R44 ;  /* 0x00000050482c723c */ /* 0x044fe2000000182c */
[----:B------:R1:W2:Y:S07]  /*12ea0*/  MUFU.EX2 R179, R0 ;  /* 0x0000000000b37308 */ /* 0x0002ae0000000800 */
[C---:B------:R-:W-:Y:S01]  /*12eb0*/  HMMA.16816.F32 R48, R72.reuse, R82, R48 ;  /* 0x000000524830723c */ /* 0x040fe20000001830 */
[----:B------:R-:W4:Y:S03]  /*12ec0*/  LDSM.16.MT88.4 R80, [R186+0x3800] ;  /* 0x00380000ba50783b */ /* 0x000f260000004200 */
[----:B-1----:R-:W-:Y:S05]  /*12ed0*/  FADD.FTZ R0, R224, R85 ;  /* 0x00000055e0007221 */ /* 0x002fea0000010000 */
[----:B------:R-:W-:Y:S03]  /*12ee0*/  LDSM.16.MT88.4 R84, [R184+0x1000] ;  /* 0x00100000b854783b */ /* 0x000fe60000004200 */
[----:B------:R-:W-:Y:S02]  /*12ef0*/  FADD.FTZ R2, R225, R0 ;  /* 0x00000000e1027221 */ /* 0x000fe40000010000 */
[--C-:B------:R-:W-:Y:S01]  /*12f00*/  FFMA.FTZ R0, R205, c[0x0][0x2d0], -R69.reuse ;  /* 0x0000b400cd007a23 */ /* 0x100fe20000010845 */
[C---:B---3--:R-:W-:Y:S03]  /*12f10*/  HMMA.16816.F32 R52, R72.reuse, R76, R52 ;  /* 0x0000004c4834723c */ /* 0x048fe60000001834 */
[----:B------:R1:W-:Y:S01]  /*12f20*/  MUFU.EX2 R150, R0 ;  /* 0x0000000000967308 */ /* 0x0003e20000000800 */
[----:B------:R-:W-:Y:S04]  /*12f30*/  FADD.FTZ R2, R92, R2 ;  /* 0x000000025c027221 */ /* 0x000fe80000010000 */
[----:B------:R-:W-:Y:S01]  /*12f40*/  FADD.FTZ R92, R101, R2 ;  /* 0x00000002655c7221 */ /* 0x000fe20000010000 */
[C---:B------:R-:W-:Y:S01]  /*12f50*/  HMMA.16816.F32 R56, R72.reuse, R78, R56 ;  /* 0x0000004e4838723c */ /* 0x040fe20000001838 */
[----:B------:R-:W3:Y:S02]  /*12f60*/  LDSM.16.MT88.4 R76, [R183+0x1000] ;  /* 0x00100000b74c783b */ /* 0x000ee40000004200 */
[----:B------:R-:W-:Y:S02]  /*12f70*/  FADD.FTZ R97, R105, R92 ;  /* 0x0000005c69617221 */ /* 0x000fe40000010000 */
[--C-:B------:R-:W-:Y:S03]  /*12f80*/  FFMA.FTZ R2, R217, c[0x0][0x2d0], -R69.reuse ;  /* 0x0000b400d9027a23 */ /* 0x100fe60000010845 */
[C---:B----4-:R-:W-:Y:S01]  /*12f90*/  HMMA.16816.F32 R60, R72.reuse, R80, R60 ;  /* 0x00000050483c723c */ /* 0x050fe2000000183c */
[----:B------:R-:W-:Y:S01]  /*12fa0*/  LDSM.16.MT88.4 R92, [R186+0x2000] ;  /* 0x00200000ba5c783b */ /* 0x000fe20000004200 */
[----:B------:R4:W-:Y:S06]  /*12fb0*/  MUFU.EX2 R134, R2 ;  /* 0x0000000200867308 */ /* 0x0009ec0000000800 */
[----:B------:R-:W-:Y:S01]  /*12fc0*/  HMMA.16816.F32 R64, R72, R82, R64 ;  /* 0x000000524840723c */ /* 0x000fe20000001840 */
[----:B------:R-:W5:Y:S03]  /*12fd0*/  LDSM.16.MT88.4 R80, [R185+0x1000] ;  /* 0x00100000b950783b */ /* 0x000f660000004200 */
[----:B-1----:R-:W-:Y:S03]  /*12fe0*/  FFMA.FTZ R0, R206, c[0x0][0x2d0], -R69 ;  /* 0x0000b400ce007a23 */ /* 0x002fe60000010845 */
[----:B------:R-:W-:Y:S01]  /*12ff0*/  F2FP.PACK_AB R72, R110, R108 ;  /* 0x0000006c6e48723e */ /* 0x000fe200000000ff */
[----:B------:R1:W1:Y:S01]  /*13000*/  MUFU.EX2 R149, R0 ;  /* 0x0000000000957308 */ /* 0x0002620000000800 */
[----:B------:R-:W-:Y:S03]  /*13010*/  F2FP.PACK_AB R74, R196, R194 ;  /* 0x000000c2c44a723e */ /* 0x000fe600000000ff */
[----:B------:R-:W-:Y:S02]  /*13020*/  F2FP.PACK_AB R73, R109, R103 ;  /* 0x000000676d49723e */ /* 0x000fe400000000ff */
[----:B--2---:R-:W-:Y:S01]  /*13030*/  F2FP.PACK_AB R75, R179, R193 ;  /* 0x000000c1b34b723e */ /* 0x004fe200000000ff */
[----:B----4-:R-:W-:Y:S02]  /*13040*/  FADD.FTZ R2, R107, R97 ;  /* 0x000000616b027221 */ /* 0x010fe40000010000 */
[----:B------:R-:W-:Y:S02]  /*13050*/  LDSM.16.MT88.4 R96, [R184+0x2800] ;  /* 0x00280000b860783b */ /* 0x000fe40000004200 */
[----:B------:R-:W-:Y:S02]  /*13060*/  FADD.FTZ R2, R108, R2 ;  /* 0x000000026c027221 */ /* 0x000fe40000010000 */
[C---:B---3--:R-:W-:Y:S03]  /*13070*/  HMMA.16816.F32 R4, R72.reuse, R76, R4 ;  /* 0x0000004c4804723c */ /* 0x048fe60000001804 */
[----:B------:R-:W-:Y:S02]  /*13080*/  FADD.FTZ R2, R110, R2 ;  /* 0x000000026e027221 */ /* 0x000fe40000010000 */
[--C-:B-1----:R-:W-:Y:S03]  /*13090*/  FFMA.FTZ R0, R207, c[0x0][0x2d0], -R69.reuse ;  /* 0x0000b400cf007a23 */ /* 0x102fe60000010845 */
[C---:B------:R-:W-:Y:S01]  /*130a0*/  HMMA.16816.F32 R8, R72.reuse, R78, R8 ;  /* 0x0000004e4808723c */ /* 0x040fe20000001808 */
[----:B------:R-:W1:Y:S01]  /*130b0*/  LDSM.16.MT88.4 R76, [R186+0x1000] ;  /* 0x00100000ba4c783b */ /* 0x000e620000004200 */
[----:B------:R2:W-:Y:S06]  /*130c0*/  MUFU.EX2 R148, R0 ;  /* 0x0000000000947308 */ /* 0x0005ec0000000800 */
[C---:B-----5:R-:W-:Y:S08]  /*130d0*/  HMMA.16816.F32 R12, R72.reuse, R80, R12 ;  /* 0x00000050480c723c */ /* 0x060ff0000000180c */
[C---:B------:R-:W-:Y:S01]  /*130e0*/  HMMA.16816.F32 R16, R72.reuse, R82, R16 ;  /* 0x000000524810723c */ /* 0x040fe20000001810 */
[----:B------:R-:W3:Y:S07]  /*130f0*/  LDSM.16.MT88.4 R80, [R183+0x4000] ;  /* 0x00400000b750783b */ /* 0x000eee0000004200 */
[C---:B------:R-:W-:Y:S04]  /*13100*/  HMMA.16816.F32 R20, R72.reuse, R84, R20 ;  /* 0x000000544814723c */ /* 0x040fe80000001814 */
[--C-:B--2---:R-:W-:Y:S04]  /*13110*/  FFMA.FTZ R0, R208, c[0x0][0x2d0], -R69.reuse ;  /* 0x0000b400d0007a23 */ /* 0x104fe80000010845 */
[C---:B------:R-:W-:Y:S01]  /*13120*/  HMMA.16816.F32 R24, R72.reuse, R86, R24 ;  /* 0x000000564818723c */ /* 0x040fe20000001818 */
[----:B------:R-:W2:Y:S01]  /*13130*/  LDSM.16.MT88.4 R84, [R185+0x4000] ;  /* 0x00400000b954783b */ /* 0x000ea20000004200 */
[----:B------:R4:W5:Y:S06]  /*13140*/  MUFU.EX2 R147, R0 ;  /* 0x0000000000937308 */ /* 0x00096c0000000800 */
[C---:B-1----:R-:W-:Y:S08]  /*13150*/  HMMA.16816.F32 R28, R72.reuse, R76, R28 ;  /* 0x0000004c481c723c */ /* 0x042ff0000000181c */
[C---:B------:R-:W-:Y:S01]  /*13160*/  HMMA.16816.F32 R32, R72.reuse, R78, R32 ;  /* 0x0000004e4820723c */ /* 0x040fe20000001820 */
[----:B------:R-:W1:Y:S07]  /*13170*/  LDSM.16.MT88.4 R76, [R184+0x4000] ;  /* 0x00400000b84c783b */ /* 0x000e6e0000004200 */
[C---:B---3--:R-:W-:Y:S04]  /*13180*/  HMMA.16816.F32 R36, R72.reuse, R80, R36 ;  /* 0x000000504824723c */ /* 0x048fe80000001824 */
[--C-:B----4-:R-:W-:Y:S04]  /*13190*/  FFMA.FTZ R0, R213, c[0x0][0x2d0], -R69.reuse ;  /* 0x0000b400d5007a23 */ /* 0x110fe80000010845 */
[C---:B------:R-:W-:Y:S01]  /*131a0*/  HMMA.16816.F32 R40, R72.reuse, R82, R40 ;  /* 0x000000524828723c */ /* 0x040fe20000001828 */
[----:B------:R-:W3:Y:S01]  /*131b0*/  LDSM.16.MT88.4 R80, [R186+0x4000] ;  /* 0x00400000ba50783b */ /* 0x000ee20000004200 */
[----:B------:R4:W-:Y:S06]  /*131c0*/  MUFU.EX2 R142, R0 ;  /* 0x00000000008e7308 */ /* 0x0009ec0000000800 */
[C---:B--2---:R-:W-:Y:S08]  /*131d0*/  HMMA.16816.F32 R44, R72.reuse, R84, R44 ;  /* 0x00000054482c723c */ /* 0x044ff0000000182c */
[C---:B------:R-:W-:Y:S01]  /*131e0*/  HMMA.16816.F32 R48, R72.reuse, R86, R48 ;  /* 0x000000564830723c */ /* 0x040fe20000001830 */
[----:B------:R-:W2:Y:S07]  /*131f0*/  LDSM.16.MT88.4 R84, [R183+0x1800] ;  /* 0x00180000b754783b */ /* 0x000eae0000004200 */
[C---:B-1----:R-:W-:Y:S04]  /*13200*/  HMMA.16816.F32 R52, R72.reuse, R76, R52 ;  /* 0x0000004c4834723c */ /* 0x042fe80000001834 */
[--C-:B----4-:R-:W-:Y:S04]  /*13210*/  FFMA.FTZ R0, R214, c[0x0][0x2d0], -R69.reuse ;  /* 0x0000b400d6007a23 */ /* 0x110fe80000010845 */
[----:B------:R1:W-:Y:S01]  /*13220*/  MUFU.EX2 R141, R0 ;  /* 0x00000000008d7308 */ /* 0x0003e20000000800 */
[C---:B------:R-:W-:Y:S01]  /*13230*/  HMMA.16816.F32 R56, R72.reuse, R78, R56 ;  /* 0x0000004e4838723c */ /* 0x040fe20000001838 */
[----:B------:R-:W4:Y:S07]  /*13240*/  LDSM.16.MT88.4 R76, [R185+0x1800] ;  /* 0x00180000b94c783b */ /* 0x000f2e0000004200 */
[C---:B---3--:R-:W-:Y:S08]  /*13250*/  HMMA.16816.F32 R60, R72.reuse, R80, R60 ;  /* 0x00000050483c723c */ /* 0x048ff0000000183c */
[----:B------:R-:W-:Y:S01]  /*13260*/  HMMA.16816.F32 R64, R72, R82, R64 ;  /* 0x000000524840723c */ /* 0x000fe20000001840 */
[----:B------:R-:W3:Y:S06]  /*13270*/  LDSM.16.MT88.4 R80, [R186+0x1800] ;  /* 0x00180000ba50783b */ /* 0x000eec0000004200 */
[----:B------:R-:W-:Y:S01]  /*13280*/  F2FP.PACK_AB R72, R178, R177 ;  /* 0x000000b1b248723e */ /* 0x000fe200000000ff */
[--C-:B-1----:R-:W-:Y:S01]  /*13290*/  FFMA.FTZ R0, R215, c[0x0][0x2d0], -R69.reuse ;  /* 0x0000b400d7007a23 */ /* 0x102fe20000010845 */
[----:B------:R-:W-:Y:S03]  /*132a0*/  F2FP.PACK_AB R74, R151, R176 ;  /* 0x000000b0974a723e */ /* 0x000fe600000000ff */
[----:B------:R-:W-:Y:S01]  /*132b0*/  F2FP.PACK_AB R73, R149, R150 ;  /* 0x000000969549723e */ /* 0x000fe200000000ff */
[----:B------:R1:W-:Y:S01]  /*132c0*/  MUFU.EX2 R140, R0 ;  /* 0x00000000008c7308 */ /* 0x0003e20000000800 */
[----:B-----5:R-:W-:Y:S07]  /*132d0*/  F2FP.PACK_AB R75, R147, R148 ;  /* 0x00000094934b723e */ /* 0x020fee00000000ff */
[C---:B--2---:R-:W-:Y:S08]  /*132e0*/  HMMA.16816.F32 R4, R72.reuse, R84, R4 ;  /* 0x000000544804723c */ /* 0x044ff00000001804 */
[C---:B------:R-:W-:Y:S01]  /*132f0*/  HMMA.16816.F32 R8, R72.reuse, R86, R8 ;  /* 0x000000564808723c */ /* 0x040fe20000001808 */
[----:B------:R-:W2:Y:S07]  /*13300*/  LDSM.16.MT88.4 R84, [R183+0x4800] ;  /* 0x00480000b754783b */ /* 0x000eae0000004200 */
[C---:B----4-:R-:W-:Y:S04]  /*13310*/  HMMA.16816.F32 R12, R72.reuse, R76, R12 ;  /* 0x0000004c480c723c */ /* 0x050fe8000000180c */
[--C-:B-1----:R-:W-:Y:S04]  /*13320*/  FFMA.FTZ R0, R216, c[0x0][0x2d0], -R69.reuse ;  /* 0x0000b400d8007a23 */ /* 0x102fe80000010845 */
        /* <DEDUP_REMOVED lines=8> */
[--C-:B------:R-:W-:Y:S02]  /*133b0*/  FFMA.FTZ R70, R212, c[0x0][0x2d0], -R69.reuse ;  /* 0x0000b400d4467a23 */ /* 0x100fe40000010845 */
[C---:B------:R-:W-:Y:S01]  /*133c0*/  HMMA.16816.F32 R32, R72.reuse, R82, R32 ;  /* 0x000000524820723c */ /* 0x040fe20000001820 */
[----:B------:R-:W3:Y:S01]  /*133d0*/  LDSM.16.MT88.4 R80, [R186+0x4800] ;  /* 0x00480000ba50783b */ /* 0x000ee20000004200 */
[----:B------:R-:W4:Y:S02]  /*133e0*/  MUFU.EX2 R133, R70 ;  /* 0x0000004600857308 */ /* 0x000f240000000800 */
[----:B------:R-:W-:Y:S02]  /*133f0*/  FADD.FTZ R0, R102, R0 ;  /* 0x0000000066007221 */ /* 0x000fe40000010000 */
[----:B------:R-:W-:Y:S02]  /*13400*/  FFMA.FTZ R69, R209, c[0x0][0x2d0], -R69 ;  /* 0x0000b400d1457a23 */ /* 0x000fe40000010845 */
[C---:B--2---:R-:W-:Y:S04]  /*13410*/  HMMA.16816.F32 R36, R72.reuse, R84, R36 ;  /* 0x000000544824723c */ /* 0x044fe80000001824 */
[----:B------:R-:W-:Y:S01]  /*13420*/  FADD.FTZ R0, R106, R0 ;  /* 0x000000006a007221 */ /* 0x000fe20000010000 */
[----:B------:R-:W2:Y:S01]  /*13430*/  MUFU.EX2 R70, R69 ;  /* 0x0000004500467308 */ /* 0x000ea20000000800 */
[----:B------:R-:W-:Y:S02]  /*13440*/  LDSM.16.MT88.4 R104, [R185+0x2800] ;  /* 0x00280000b968783b */ /* 0x000fe40000004200 */
[C---:B------:R-:W-:Y:S04]  /*13450*/  HMMA.16816.F32 R40, R72.reuse, R86, R40 ;  /* 0x000000564828723c */ /* 0x040fe80000001828 */
[----:B------:R-:W-:Y:S02]  /*13460*/  FADD.FTZ R0, R103, R0 ;  /* 0x0000000067007221 */ /* 0x000fe40000010000 */
[----:B------:R-:W-:Y:S02]  /*13470*/  LDSM.16.MT88.4 R84, [R185+0x2000] ;  /* 0x00200000b954783b */ /* 0x000fe40000004200 */
[C---:B-1----:R-:W-:Y:S04]  /*13480*/  HMMA.16816.F32 R44, R72.reuse, R76, R44 ;  /* 0x0000004c482c723c */ /* 0x042fe8000000182c */
[----:B----4-:R-:W-:Y:S04]  /*13490*/  F2FP.PACK_AB R129, R133, R134 ;  /* 0x000000868581723e */ /* 0x010fe800000000ff */
[C---:B------:R-:W-:Y:S01]  /*134a0*/  HMMA.16816.F32 R48, R72.reuse, R78, R48 ;  /* 0x0000004e4830723c */ /* 0x040fe20000001830 */
[----:B------:R-:W1:Y:S03]  /*134b0*/  LDSM.16.MT88.4 R76, [R183+0x2000] ;  /* 0x00200000b74c783b */ /* 0x000e660000004200 */
[----:B--2---:R-:W-:Y:S01]  /*134c0*/  F2FP.PACK_AB R131, R70, R132 ;  /* 0x000000844683723e */ /* 0x004fe200000000ff */
[----:B------:R-:W-:Y:S03]  /*134d0*/  FADD.FTZ R69, R109, R0 ;  /* 0x000000006d457221 */ /* 0x000fe60000010000 */
[C---:B-----5:R-:W-:Y:S04]  /*134e0*/  HMMA.16816.F32 R52, R72.reuse, R88, R52 ;  /* 0x000000584834723c */ /* 0x060fe80000001834 */
[----:B------:R-:W-:Y:S02]  /*134f0*/  FADD.FTZ R0, R194, R2 ;  /* 0x00000002c2007221 */ /* 0x000fe40000010000 */
[----:B------:R-:W-:Y:S01]  /*13500*/  FADD.FTZ R2, R193, R69 ;  /* 0x00000045c1027221 */ /* 0x000fe20000010000 */
[----:B------:R-:W-:Y:S01]  /*13510*/  MOV R69, R68 ;  /* 0x0000004400457202 */ /* 0x000fe20000000f00 */
[C---:B------:R-:W-:Y:S01]  /*13520*/  HMMA.16816.F32 R56, R72.reuse, R90, R56 ;  /* 0x0000005a4838723c */ /* 0x040fe20000001838 */
[----:B------:R-:W2:Y:S03]  /*13530*/  LDSM.16.MT88.4 R88, [R184+0x2000] ;  /* 0x00200000b858783b */ /* 0x000ea60000004200 */
[----:B------:R-:W-:Y:S02]  /*13540*/  FADD.FTZ R0, R196, R0 ;  /* 0x00000000c4007221 */ /* 0x000fe40000010000 */
[----:B------:R-:W-:Y:S02]  /*13550*/  FADD.FTZ R2, R179, R2 ;  /* 0x00000002b3027221 */ /* 0x000fe40000010000 */
[C---:B---3--:R-:W-:Y:S04]  /*13560*/  HMMA.16816.F32 R60, R72.reuse, R80, R60 ;  /* 0x00000050483c723c */ /* 0x048fe8000000183c */
[----:B------:R-:W-:Y:S02]  /*13570*/  FADD.FTZ R0, R177, R0 ;  /* 0x00000000b1007221 */ /* 0x000fe40000010000 */
[----:B------:R-:W-:Y:S02]  /*13580*/  FADD.FTZ R2, R150, R2 ;  /* 0x0000000296027221 */ /* 0x000fe40000010000 */
[----:B------:R-:W-:Y:S01]  /*13590*/  HMMA.16816.F32 R64, R72, R82, R64 ;  /* 0x000000524840723c */ /* 0x000fe20000001840 */
[----:B------:R-:W-:Y:S03]  /*135a0*/  LDSM.16.MT88.4 R80, [R185+0x5000] ;  /* 0x00500000b950783b */ /* 0x000fe60000004200 */
[----:B------:R-:W-:Y:S02]  /*135b0*/  FADD.FTZ R0, R178, R0 ;  /* 0x00000000b2007221 */ /* 0x000fe40000010000 */
[----:B------:R-:W-:Y:S01]  /*135c0*/  FADD.FTZ R2, R149, R2 ;  /* 0x0000000295027221 */ /* 0x000fe20000010000 */
        /* <DEDUP_REMOVED lines=11> */
[----:B------:R-:W-:Y:S02]  /*13680*/  FADD.FTZ R0, R145, R0 ;  /* 0x0000000091007221 */ /* 0x000fe40000010000 */
[----:B------:R-:W-:Y:S01]  /*13690*/  FADD.FTZ R2, R141, R2 ;  /* 0x000000028d027221 */ /* 0x000fe20000010000 */
[C---:B------:R-:W-:Y:S01]  /*136a0*/  HMMA.16816.F32 R8, R72.reuse, R78, R8 ;  /* 0x0000004e4808723c */ /* 0x040fe20000001808 */
[----:B------:R-:W1:Y:S03]  /*136b0*/  LDSM.16.MT88.4 R76, [R183+0x5000] ;  /* 0x00500000b74c783b */ /* 0x000e660000004200 */
[----:B------:R-:W-:Y:S02]  /*136c0*/  FADD.FTZ R0, R146, R0 ;  /* 0x0000000092007221 */ /* 0x000fe40000010000 */
[----:B------:R-:W-:Y:S02]  /*136d0*/  FADD.FTZ R2, R140, R2 ;  /* 0x000000028c027221 */ /* 0x000fe40000010000 */
[C---:B------:R-:W-:Y:S04]  /*136e0*/  HMMA.16816.F32 R12, R72.reuse, R84, R12 ;  /* 0x00000054480c723c */ /* 0x040fe8000000180c */
[----:B------:R-:W-:Y:S04]  /*136f0*/  FADD.FTZ R0, R144, R0 ;  /* 0x0000000090007221 */ /* 0x000fe80000010000 */
        /* <DEDUP_REMOVED lines=44> */
[----:B------:R-:W-:Y:S01]  /*139c0*/  IADD3 R0, R199, -0x1, RZ ;  /* 0xffffffffc7007810 */ /* 0x000fe20007ffe0ff */
[----:B------:R-:W-:Y:S02]  /*139d0*/  FADD.FTZ R227, R136, R4 ;  /* 0x0000000488e37221 */ /* 0x000fe40000010000 */
[----:B------:R-:W-:Y:S03]  /*139e0*/  FADD.FTZ R228, R70, R2 ;  /* 0x0000000246e47221 */ /* 0x000fe60000010000 */
[----:B------:R-:W-:Y:S02]  /*139f0*/  MOV R199, R0 ;  /* 0x0000000000c77202 */ /* 0x000fe40000000f00 */
[----:B------:R-:W-:Y:S01]  /*13a00*/  MOV R70, R3 ;  /* 0x0000000300467202 */ /* 0x000fe20000000f00 */
[----:B------:R-:W-:-:S05]  /*13a10*/  @P0 BRA `(.L_x_769) ;  /* 0xffffb8e000000947 */ /* 0x000fca000383ffff */
.L_x_751:
[----:B------:R-:W-:Y:S05]  /*13a20*/  BRA.DIV ~URZ, `(.L_x_770) ;  /* 0x000067d27f007947 */ /* 0x000fea000b800000 */
[----:B------:R1:W2:Y:S02]  /*13a30*/  SHFL.BFLY PT, R0, R227, 0x2, 0x1f ;  /* 0x0c401f00e3007f89 */ /* 0x0002a400000e0000 */
.L_x_864:
[----:B--2---:R-:W-:Y:S01]  /*13a40*/  FADD.FTZ R6, R0, R227 ;  /* 0x000000e300067221 */ /* 0x004fe20000010000 */
[----:B------:R-:W-:Y:S05]  /*13a50*/  BRA.DIV ~URZ, `(.L_x_771) ;  /* 0x000067f27f007947 */ /* 0x000fea000b800000 */
[----:B------:R-:W2:Y:S04]  /*13a60*/  SHFL.BFLY PT, R0, R228, 0x2, 0x1f ;  /* 0x0c401f00e4007f89 */ /* 0x000ea800000e0000 */
[----:B------:R-:W3:Y:S01]  /*13a70*/  SHFL.BFLY PT, R2, R6, 0x1, 0x1f ;  /* 0x0c201f0006027f89 */ /* 0x000ee200000e0000 */
[----:B--2---:R-:W-:-:S02]  /*13a80*/  FADD.FTZ R4, R0, R228 ;  /* 0x000000e400047221 */ /* 0x004fc40000010000 */
[----:B---3--:R-:W-:-:S03]  /*13a90*/  FADD.FTZ R6, R6, R2 ;  /* 0x0000000206067221 */ /* 0x008fc60000010000 */
[----:B------:R2:W3:Y:S04]  /*13aa0*/  SHFL.BFLY PT, R3, R4, 0x1, 0x1f ;  /* 0x0c201f0004037f89 */ /* 0x0004e800000e0000 */
.L_x_865:
[----:B------:R-:W-:Y:S01]  /*13ab0*/  FSETP.NE.FTZ.AND P1, PT, R6, RZ, PT ;  /* 0x000000ff0600720b */ /* 0x000fe20003f35000 */
[----:B---3--:R-:W-:Y:S01]  /*13ac0*/  FADD.FTZ R3, R3, R4 ;  /* 0x0000000403037221 */ /* 0x008fe20000010000 */
[----:B------:R-:W-:Y:S02]  /*13ad0*/  MOV R2, RZ ;  /* 0x000000ff00027202 */ /* 0x000fe40000000f00 */
[----:B------:R-:W-:Y:S02]  /*13ae0*/  MOV R0, RZ ;  /* 0x000000ff00007202 */ /* 0x000fe40000000f00 */
[----:B------:R-:W-:Y:S02]  /*13af0*/  FSETP.NE.FTZ.AND P0, PT, R3, RZ, PT ;  /* 0x000000ff0300720b */ /* 0x000fe40003f15000 */
[----:B------:R-:W-:Y:S02]  /*13b00*/  MOV R23, 0xff800000 ;  /* 0xff80000000177802 */ /* 0x000fe40000000f00 */
[----:B------:R-:W-:-:S03]  /*13b10*/  MOV R22, 0xff800000 ;  /* 0xff80000000167802 */ /* 0x000fc60000000f00 */
[----:B------:R-:W3:Y:S01]  /*13b20*/  @P1 MUFU.LG2 R7, R6 ;  /* 0x0000000600071308 */ /* 0x000ee20000000c00 */
[----:B--2---:R-:W-:-:S05]  /*13b30*/  @P1 MOV R4, 0x3f317218 ;  /* 0x3f31721800041802 */ /* 0x004fca0000000f00 */
[----:B------:R-:W-:Y:S02]  /*13b40*/  @P1 FMUL.FTZ R4, R4, c[0x0][0x2d0] ;  /* 0x0000b40004041a20 */ /* 0x000fe40000410000 */
[----:B------:R-:W2:Y:S01]  /*13b50*/  @P1 MUFU.RCP R2, R6 ;  /* 0x0000000600021308 */ /* 0x000ea20000001000 */
[----:B---3--:R-:W-:-:S07]  /*13b60*/  @P1 FMUL.FTZ R7, R7, 0.69314718246459960938 ;  /* 0x3f31721807071820 */ /* 0x008fce0000410000 */
[----:B------:R-:W3:Y:S01]  /*13b70*/  @P0 MUFU.RCP R0, R3 ;  /* 0x0000000300000308 */ /* 0x000ee20000001000 */
[----:B------:R-:W-:Y:S01]  /*13b80*/  @P1 FFMA.FTZ R23, R4, R68, R7 ;  /* 0x0000004404171223 */ /* 0x000fe20000010007 */
[----:B------:R-:W-:Y:S01]  /*13b90*/  MOV R4, 0x1 ;  /* 0x0000000100047802 */ /* 0x000fe20000000f00 */
        /* <DEDUP_REMOVED lines=31> */
[----:B------:R-:W-:Y:S02]  /*13d90*/  FMUL.FTZ R25, R2, R65 ;  /* 0x0000004102197220 */ /* 0x000fe40000410000 */
[----:B------:R2:W4:Y:S01]  /*13da0*/  @P0 MUFU.LG2 R2, R3 ;  /* 0x0000000300020308 */ /* 0x0005220000000c00 */
[C---:B---3--:R-:W-:Y:S02]  /*13db0*/  FMUL.FTZ R60, R0.reuse, R86 ;  /* 0x00000056003c7220 */ /* 0x048fe40000410000 */
[C---:B------:R-:W-:Y:S02]  /*13dc0*/  FMUL.FTZ R61, R0.reuse, R87 ;  /* 0x00000057003d7220 */ /* 0x040fe40000410000 */
[----:B------:R-:W-:-:S02]  /*13dd0*/  FMUL.FTZ R86, R0, R74 ;  /* 0x0000004a00567220 */ /* 0x000fc40000410000 */
[C---:B------:R-:W-:Y:S02]  /*13de0*/  FMUL.FTZ R87, R0.reuse, R75 ;  /* 0x0000004b00577220 */ /* 0x040fe40000410000 */
[C---:B------:R-:W-:Y:S02]  /*13df0*/  FMUL.FTZ R74, R0.reuse, R54 ;  /* 0x00000036004a7220 */ /* 0x040fe40000410000 */
[C---:B------:R-:W-:Y:S02]  /*13e00*/  FMUL.FTZ R75, R0.reuse, R55 ;  /* 0x00000037004b7220 */ /* 0x040fe40000410000 */
[C---:B------:R-:W-:Y:S02]  /*13e10*/  FMUL.FTZ R84, R0.reuse, R118 ;  /* 0x0000007600547220 */ /* 0x040fe40000410000 */
[----:B------:R-:W-:Y:S01]  /*13e20*/  FMUL.FTZ R85, R0, R119 ;  /* 0x0000007700557220 */ /* 0x000fe20000410000 */
[----:B--2---:R-:W-:Y:S01]  /*13e30*/  @P0 MOV R3, 0x3f317218 ;  /* 0x3f31721800030802 */ /* 0x004fe20000000f00 */
[----:B----4-:R-:W-:-:S02]  /*13e40*/  @P0 FMUL.FTZ R2, R2, 0.69314718246459960938 ;  /* 0x3f31721802020820 */ /* 0x010fc40000410000 */
[C---:B------:R-:W-:Y:S02]  /*13e50*/  FMUL.FTZ R64, R0.reuse, R114 ;  /* 0x0000007200407220 */ /* 0x040fe40000410000 */
[----:B------:R-:W-:Y:S02]  /*13e60*/  @P0 FMUL.FTZ R3, R3, c[0x0][0x2d0] ;  /* 0x0000b40003030a20 */ /* 0x000fe40000410000 */
        /* <DEDUP_REMOVED lines=25> */
.L_x_692:
[----:B------:R-:W2:Y:S01]  /*14000*/  S2R R2, SR_TID.X ;  /* 0x0000000000027919 */ /* 0x000ea20000002100 */
[----:B------:R-:W-:Y:S01]  /*14010*/  BSSY B0, `(.L_x_772) ;  /* 0x0000010000007945 */ /* 0x000fe20003800000 */
[----:B--2---:R-:W-:-:S13]  /*14020*/  LOP3.LUT P0, RZ, R2, 0xff, RZ, 0xc0, !PT ;  /* 0x000000ff02ff7812 */ /* 0x004fda000780c0ff */
[----:B------:R-:W-:Y:S05]  /*14030*/  @P0 BRA `(.L_x_773) ;  /* 0x000000d000000947 */ /* 0x000fea0003800000 */
[----:B------:R-:W2:Y:S01]  /*14040*/  S2R R4, SR_LANEID ;  /* 0x0000000000047919 */ /* 0x000ea20000000000 */
        /* <DEDUP_REMOVED lines=11> */
[----:B---3--:R-:W-:-:S06]  /*14100*/  IADD3 R248, R3, c[0x0][0xc], R2 ;  /* 0x0000030003f87a10 */ /* 0x008fcc0007ffe002 */
.L_x_773:
[----:B------:R-:W-:Y:S05]  /*14110*/  BSYNC B0 ;  /* 0x0000000000007941 */ /* 0x000fea0003800000 */
.L_x_772:
[----:B------:R-:W-:Y:S01]  /*14120*/  PRMT R0, R0, 0x9910, RZ ;  /* 0x0000991000007816 */ /* 0x000fe200000000ff */
[----:B------:R-:W-:Y:S01]  /*14130*/  BSSY B1, `(.L_x_774) ;  /* 0x00002d9000017945 */ /* 0x000fe20003800000 */
[----:B------:R-:W-:Y:S02]  /*14140*/  IMAD.MOV.U32 R62, RZ, RZ, R248 ;  /* 0x000000ffff3e7224 */ /* 0x000fe400078e00f8 */
[----:B------:R-:W-:-:S13]  /*14150*/  ISETP.NE.AND P0, PT, R0, RZ, PT ;  /* 0x000000ff0000720c */ /* 0x000fda0003f05270 */
[----:B------:R-:W-:Y:S05]  /*14160*/  @!P0 BRA `(.L_x_775) ;  /* 0x0000220000008947 */ /* 0x000fea0003800000 */
[----:B------:R-:W2:Y:S04]  /*14170*/  LDL R12, [R1] ;  /* 0x00000000010c7983 */ /* 0x000ea80000100800 */
        /* <DEDUP_REMOVED lines=8> */
[----:B------:R-:W-:Y:S01]  /*14200*/  F2FP.PACK_AB R0, R71, R70 ;  /* 0x000000464700723e */ /* 0x000fe200000000ff */
[----:B------:R-:W-:Y:S01]  /*14210*/  IMAD.MOV.U32 R15, RZ, RZ, c[0x0][0x388] ;  /* 0x0000e200ff0f7624 */ /* 0x000fe200078e00ff */
[----:B------:R-:W-:Y:S01]  /*14220*/  BAR.SYNC.DEFER_BLOCKING 0x1, 0x100 ;  /* 0x0044000000007b1d */ /* 0x000fe20000010000 */
[----:B------:R-:W-:-:S02]  /*14230*/  F2FP.PACK_AB R2, R85, R84 ;  /* 0x000000545502723e */ /* 0x000fc400000000ff */
[----:B------:R-:W-:Y:S02]  /*14240*/  F2FP.PACK_AB R3, R27, R26 ;  /* 0x0000001a1b03723e */ /* 0x000fe400000000ff */
[----:B------:R-:W-:Y:S02]  /*14250*/  F2FP.PACK_AB R4, R57, R56 ;  /* 0x000000383904723e */ /* 0x000fe400000000ff */
[----:B------:R-:W-:Y:S02]  /*14260*/  ISETP.NE.U32.AND P0, PT, RZ, c[0x0][0x508], PT ;  /* 0x00014200ff007a0c */ /* 0x000fe40003f05070 */
[----:B------:R-:W-:Y:S02]  /*14270*/  ISETP.NE.U32.AND P2, PT, RZ, c[0x0][0x500], PT ;  /* 0x00014000ff007a0c */ /* 0x000fe40003f45070 */
[----:B------:R-:W-:Y:S02]  /*14280*/  ISETP.NE.AND.EX P1, PT, RZ, c[0x0][0x50c], PT, P0 ;  /* 0x00014300ff007a0c */ /* 0x000fe40003f25300 */
[----:B------:R-:W-:Y:S01]  /*14290*/  ISETP.NE.AND.EX P2, PT, RZ, c[0x0][0x504], PT, P2 ;  /* 0x00014100ff007a0c */ /* 0x000fe20003f45320 */
[----:B--2---:R2:W-:Y:S04]  /*142a0*/  STS [R12], R0 ;  /* 0x000000000c007388 */ /* 0x0045e80000000800 */
[----:B------:R1:W-:Y:S04]  /*142b0*/  STS [R12+0x400], R2 ;  /* 0x000400020c007388 */ /* 0x0003e80000000800 */
[----:B---3--:R3:W-:Y:S01]  /*142c0*/  STS [R5], R3 ;  /* 0x0000000305007388 */ /* 0x0087e20000000800 */
[----:B--2---:R-:W-:-:S02]  /*142d0*/  F2FP.PACK_AB R0, R65, R64 ;  /* 0x000000404100723e */ /* 0x004fc400000000ff */
[----:B-1----:R-:W-:-:S03]  /*142e0*/  F2FP.PACK_AB R2, R29, R28 ;  /* 0x0000001c1d02723e */ /* 0x002fc600000000ff */
        /* <DEDUP_REMOVED lines=21> */
[----:B------:R3:W-:Y:S04]  /*14440*/  STS [R8], R4 ;  /* 0x0000000408007388 */ /* 0x0007e80000000800 */
[----:B------:R4:W-:Y:S01]  /*14450*/  STS [R8+0x400], R2 ;  /* 0x0004000208007388 */ /* 0x0009e20000000800 */
[----:B-1----:R-:W-:Y:S02]  /*14460*/  F2FP.PACK_AB R0, R69, R68 ;  /* 0x000000444500723e */ /* 0x002fe400000000ff */
[----:B--2---:R-:W-:-:S03]  /*14470*/  F2FP.PACK_AB R3, R41, R40 ;  /* 0x000000282903723e */ /* 0x004fc600000000ff */
[----:B------:R1:W-:Y:S01]  /*14480*/  STS [R12+0x4000], R0 ;  /* 0x004000000c007388 */ /* 0x0003e20000000800 */
[----:B---3--:R-:W-:Y:S02]  /*14490*/  F2FP.PACK_AB R4, R61, R60 ;  /* 0x0000003c3d04723e */ /* 0x008fe400000000ff */
[----:B----4-:R-:W-:-:S03]  /*144a0*/  F2FP.PACK_AB R2, R83, R82 ;  /* 0x000000525302723e */ /* 0x010fc600000000ff */
[----:B------:R2:W-:Y:S04]  /*144b0*/  STS [R12+0x4400], R4 ;  /* 0x004400040c007388 */ /* 0x0005e80000000800 */
[----:B------:R3:W-:Y:S04]  /*144c0*/  STS [R5+0x4000], R3 ;  /* 0x0040000305007388 */ /* 0x0007e80000000800 */
[----:B------:R4:W-:Y:S01]  /*144d0*/  STS [R5+0x4400], R2 ;  /* 0x0044000205007388 */ /* 0x0009e20000000800 */
[----:B-1----:R-:W-:-:S05]  /*144e0*/  F2FP.PACK_AB R0, R43, R42 ;  /* 0x0000002a2b00723e */ /* 0x002fca00000000ff */
[----:B------:R1:W-:Y:S01]  /*144f0*/  STS [R11+0x4000], R0 ;  /* 0x004000000b007388 */ /* 0x0003e20000000800 */
[----:B--2---:R-:W-:Y:S02]  /*14500*/  F2FP.PACK_AB R4, R79, R78 ;  /* 0x0000004e4f04723e */ /* 0x004fe400000000ff */
[----:B---3--:R-:W-:-:S03]  /*14510*/  F2FP.PACK_AB R3, R87, R86 ;  /* 0x000000565703723e */ /* 0x008fc600000000ff */
[----:B------:R2:W-:Y:S01]  /*14520*/  STS [R11+0x4400], R4 ;  /* 0x004400040b007388 */ /* 0x0005e20000000800 */
[----:B----4-:R-:W-:Y:S02]  /*14530*/  F2FP.PACK_AB R5, R47, R46 ;  /* 0x0000002e2f05723e */ /* 0x010fe400000000ff */
[----:B------:R-:W-:-:S03]  /*14540*/  F2FP.PACK_AB R2, R81, R80 ;  /* 0x000000505102723e */ /* 0x000fc600000000ff */
[----:B------:R-:W-:Y:S04]  /*14550*/  STS [R10+0x4000], R5 ;  /* 0x004000050a007388 */ /* 0x000fe80000000800 */
[----:B------:R3:W-:Y:S04]  /*14560*/  STS [R10+0x4400], R3 ;  /* 0x004400030a007388 */ /* 0x0007e80000000800 */
[----:B------:R4:W-:Y:S01]  /*14570*/  STS [R9+0x4000], R2 ;  /* 0x0040000209007388 */ /* 0x0009e20000000800 */
[----:B-1----:R-:W-:-:S05]  /*14580*/  F2FP.PACK_AB R0, R75, R74 ;  /* 0x0000004a4b00723e */ /* 0x002fca00000000ff */
[----:B------:R1:W-:Y:S01]  /*14590*/  STS [R9+0x4400], R0 ;  /* 0x0044000009007388 */ /* 0x0003e20000000800 */
[----:B--2---:R-:W-:-:S05]  /*145a0*/  F2FP.PACK_AB R4, R73, R72 ;  /* 0x000000484904723e */ /* 0x004fca00000000ff */
[----:B------:R2:W-:Y:S01]  /*145b0*/  STS [R7+0x4000], R4 ;  /* 0x0040000407007388 */ /* 0x0005e20000000800 */
[----:B---3--:R-:W-:Y:S02]  /*145c0*/  F2FP.PACK_AB R3, R59, R58 ;  /* 0x0000003a3b03723e */ /* 0x008fe400000000ff */
[----:B----4-:R-:W-:-:S03]  /*145d0*/  F2FP.PACK_AB R2, R49, R48 ;  /* 0x000000303102723e */ /* 0x010fc600000000ff */
[----:B------:R3:W-:Y:S04]  /*145e0*/  STS [R7+0x4400], R3 ;  /* 0x0044000307007388 */ /* 0x0007e80000000800 */
[----:B------:R4:W-:Y:S01]  /*145f0*/  STS [R6+0x4000], R2 ;  /* 0x0040000206007388 */ /* 0x0009e20000000800 */
[----:B-1----:R-:W-:-:S05]  /*14600*/  F2FP.PACK_AB R0, R55, R54 ;  /* 0x000000363700723e */ /* 0x002fca00000000ff */
[----:B------:R1:W-:Y:S01]  /*14610*/  STS [R6+0x4400], R0 ;  /* 0x0044000006007388 */ /* 0x0003e20000000800 */
[----:B--2---:R-:W-:Y:S01]  /*14620*/  IMAD.MOV.U32 R4, RZ, RZ, 0x4 ;  /* 0x00000004ff047424 */ /* 0x004fe200078e00ff */
[----:B---3--:R-:W-:Y:S01]  /*14630*/  F2FP.PACK_AB R3, R25, R24 ;  /* 0x000000181903723e */ /* 0x008fe200000000ff */
[----:B----4-:R-:W-:-:S04]  /*14640*/  IMAD.MOV.U32 R2, RZ, RZ, RZ ;  /* 0x000000ffff027224 */ /* 0x010fc800078e00ff */
[----:B------:R2:W-:Y:S01]  /*14650*/  STS [R8+0x4000], R3 ;  /* 0x0040000308007388 */ /* 0x0005e20000000800 */
[----:B-1----:R-:W-:Y:S01]  /*14660*/  F2FP.PACK_AB R0, R51, R50 ;  /* 0x000000323300723e */ /* 0x002fe200000000ff */
[----:B------:R-:W-:-:S04]  /*14670*/  @P1 IMAD.WIDE R6, R251, R4, c[0x0][0x508] ;  /* 0x00014200fb061625 */ /* 0x000fc800078e0204 */
[----:B------:R1:W-:Y:S01]  /*14680*/  STS [R8+0x4400], R0 ;  /* 0x0044000008007388 */ /* 0x0003e20000000800 */
[----:B------:R-:W-:-:S03]  /*14690*/  IMAD.WIDE R4, R251, R4, c[0x0][0x500] ;  /* 0x00014000fb047625 */ /* 0x000fc600078e0204 */
[----:B------:R-:W-:Y:S06]  /*146a0*/  BAR.SYNC.DEFER_BLOCKING 0x1, 0x100 ;  /* 0x0044000000007b1d */ /* 0x000fec0000010000 */
[----:B------:R1:W5:Y:S04]  /*146b0*/  @P1 LDG.E R15, [R6.64] ;  /* 0x00000006060f1981 */ /* 0x000368000c1e1900 */
[----:B------:R1:W5:Y:S01]  /*146c0*/  @P2 LDG.E R2, [R4.64] ;  /* 0x0000000604022981 */ /* 0x000362000c1e1900 */
[----:B------:R-:W-:-:S04]  /*146d0*/  ISETP.NE.AND P0, PT, R247, RZ, PT ;  /* 0x000000fff700720c */ /* 0x000fc80003f05270 */
[----:B--2---:R-:W-:Y:S01]  /*146e0*/  SEL R3, R247, c[0x0][0x3d4], P0 ;  /* 0x0000f500f7037a07 */ /* 0x004fe20000000000 */
[----:B------:R-:W-:Y:S05]  /*146f0*/  @P1 BRA `(.L_x_776) ;  /* 0x0000004000001947 */ /* 0x000fea0003800000 */
[----:B------:R-:W-:Y:S05]  /*14700*/  @!P2 BRA `(.L_x_776) ;  /* 0x000000300000a947 */ /* 0x000fea0003800000 */
[----:B-1----:R1:W2:Y:S04]  /*14710*/  LDG.E R0, [R4.64] ;  /* 0x0000000604007981 */ /* 0x0022a8000c1e1900 */
[----:B-1----:R-:W2:Y:S02]  /*14720*/  LDG.E R4, [R4.64+0x4] ;  /* 0x0000040604047981 */ /* 0x002ea4000c1e1900 */
[----:B--2--5:R-:W-:Y:S02]  /*14730*/  IADD3 R15, -R0, R4, RZ ;  /* 0x00000004000f7210 */ /* 0x024fe40007ffe1ff */
.L_x_776:
[----:B------:R-:W2:Y:S01]  /*14740*/  LDL R45, [R1+0x24] ;  /* 0x00002400012d7983 */ /* 0x000ea20000100800 */
[----:B------:R-:W-:Y:S01]  /*14750*/  IMAD.MOV.U32 R9, RZ, RZ, 0x368 ;  /* 0x00000368ff097424 */ /* 0x000fe200078e00ff */
[----:B------:R-:W-:Y:S01]  /*14760*/  ISETP.GT.AND P2, PT, R3, 0x1, PT ;  /* 0x000000010300780c */ /* 0x000fe20003f44270 */
[----:B-1----:R-:W-:Y:S01]  /*14770*/  IMAD.MOV.U32 R0, RZ, RZ, c[0x0][0x4e8] ;  /* 0x00013a00ff007624 */ /* 0x002fe200078e00ff */
[----:B------:R-:W-:Y:S01]  /*14780*/  ISETP.NE.U32.AND P0, PT, RZ, c[0x0][0x500], PT ;  /* 0x00014000ff007a0c */ /* 0x000fe20003f05070 */
[----:B------:R-:W-:Y:S01]  /*14790*/  IMAD.IADD R11, R246, 0x1, R244 ;  /* 0x00000001f60b7824 */ /* 0x000fe200078e02f4 */
[----:B------:R-:W-:Y:S01]  /*147a0*/  SEL R9, R9, 0x328, P2 ;  /* 0x0000032809097807 */ /* 0x000fe20001000000 */
[----:B------:R-:W1:Y:S01]  /*147b0*/  S2R R63, SR_TID.X ;  /* 0x00000000003f7919 */ /* 0x000e620000002100 */
[----:B------:R-:W-:-:S02]  /*147c0*/  ISETP.NE.AND P3, PT, R0, 0x1, PT ;  /* 0x000000010000780c */ /* 0x000fc40003f65270 */
[----:B------:R-:W3:Y:S01]  /*147d0*/  LDC.64 R6, c[0x0][R9+0x170] ;  /* 0x00005c0009067b82 */ /* 0x000ee20000000a00 */
[----:B------:R-:W-:Y:S02]  /*147e0*/  ISETP.NE.AND.EX P0, PT, RZ, c[0x0][0x504], PT, P0 ;  /* 0x00014100ff007a0c */ /* 0x000fe40003f05300 */
[----:B------:R-:W-:Y:S02]  /*147f0*/  SHF.R.S32.HI R3, RZ, 0x1f, R251 ;  /* 0x0000001fff037819 */ /* 0x000fe400000114fb */
[----:B------:R-:W-:Y:S02]  /*14800*/  SEL R0, R251, RZ, !P0 ;  /* 0x000000fffb007207 */ /* 0x000fe40004000000 */
[----:B------:R-:W-:Y:S01]  /*14810*/  SEL R4, R3, RZ, !P0 ;  /* 0x000000ff03047207 */ /* 0x000fe20004000000 */
[----:B------:R-:W4:Y:S01]  /*14820*/  LDC.64 R16, c[0x0][R9+0x168] ;  /* 0x00005a0009107b82 */ /* 0x000f220000000a00 */
[----:B------:R-:W-:Y:S02]  /*14830*/  LOP3.LUT R10, R250, 0xffff, RZ, 0xc0, !PT ;  /* 0x0000fffffa0a7812 */ /* 0x000fe400078ec0ff */
[----:B------:R-:W-:-:S05]  /*14840*/  @P3 IMAD.HI.U32 R8, R11, c[0x0][0x4ec], RZ ;  /* 0x00013b000b083a27 */ /* 0x000fca00078e00ff */
[----:B------:R3:W4:Y:S01]  /*14850*/  LDC.64 R18, c[0x0][R9+0x178] ;  /* 0x00005e0009127b82 */ /* 0x0007220000000a00 */
[----:B-1----:R-:W-:-:S07]  /*14860*/  SHF.R.S32.HI R44, RZ, 0x1f, R63 ;  /* 0x0000001fff2c7819 */ /* 0x002fce000001143f */
[----:B------:R1:W1:Y:S01]  /*14870*/  LDC.64 R20, c[0x0][R9+0x160] ;  /* 0x0000580009147b82 */ /* 0x0002620000000a00 */
[----:B------:R-:W-:-:S04]  /*14880*/  LEA.HI R44, R44, R63, RZ, 0x5 ;  /* 0x0000003f2c2c7211 */ /* 0x000fc800078f28ff */
[----:B------:R-:W-:-:S05]  /*14890*/  LOP3.LUT R44, R44, 0xffffffe0, RZ, 0xc0, !PT ;  /* 0xffffffe02c2c7812 */ /* 0x000fca00078ec0ff */
[----:B------:R-:W-:Y:S02]  /*148a0*/  IMAD.IADD R44, R63, 0x1, -R44 ;  /* 0x000000013f2c7824 */ /* 0x000fe400078e0a2c */
[----:B---3--:R-:W-:-:S04]  /*148b0*/  IMAD R3, R7, R0, RZ ;  /* 0x0000000007037224 */ /* 0x008fc800078e02ff */
[C---:B------:R-:W-:Y:S02]  /*148c0*/  IMAD R12, R6.reuse, R4, R3 ;  /* 0x00000004060c7224 */ /* 0x040fe400078e0203 */
[----:B------:R-:W-:-:S04]  /*148d0*/  IMAD.WIDE.U32 R4, R6, R0, RZ ;  /* 0x0000000006047225 */ /* 0x000fc800078e00ff */
[----:B----4-:R-:W-:-:S04]  /*148e0*/  IMAD.WIDE.U32 R6, R16, R10, RZ ;  /* 0x0000000a10067225 */ /* 0x010fc800078e00ff */
[----:B------:R-:W-:Y:S01]  /*148f0*/  IMAD.MOV.U32 R3, RZ, RZ, R11 ;  /* 0x000000ffff037224 */ /* 0x000fe200078e000b */
[----:B------:R-:W-:Y:S01]  /*14900*/  @P3 SHF.R.U32.HI R3, RZ, c[0x0][0x4f0], R8 ;  /* 0x00013c00ff033a19 */ /* 0x000fe20000011608 */
[----:B-1----:R-:W-:Y:S01]  /*14910*/  IMAD R9, R17, R10, RZ ;  /* 0x0000000a11097224 */ /* 0x002fe200078e02ff */
[----:B------:R-:W-:Y:S01]  /*14920*/  SEL R8, R249, RZ, P2 ;  /* 0x000000fff9087207 */ /* 0x000fe20001000000 */
[----:B------:R-:W-:Y:S01]  /*14930*/  IMAD.IADD R13, R5, 0x1, R12 ;  /* 0x00000001050d7824 */ /* 0x000fe200078e020c */
[--C-:B-----5:R-:W-:Y:S01]  /*14940*/  IADD3 R14, P1, P0, R4, R6, R2.reuse ;  /* 0x00000006040e7210 */ /* 0x120fe2000783e002 */
[----:B------:R-:W-:Y:S01]  /*14950*/  IMAD.IADD R4, R7, 0x1, R9 ;  /* 0x0000000107047824 */ /* 0x000fe200078e0209 */
[----:B------:R-:W-:Y:S01]  /*14960*/  SHF.R.S32.HI R12, RZ, 0x1f, R2 ;  /* 0x0000001fff0c7819 */ /* 0x000fe20000011402 */
[----:B------:R-:W-:Y:S02]  /*14970*/  IMAD R9, R19, R8, RZ ;  /* 0x0000000813097224 */ /* 0x000fe400078e02ff */
[----:B------:R-:W-:Y:S01]  /*14980*/  IMAD.MOV R5, RZ, RZ, -R3 ;  /* 0x000000ffff057224 */ /* 0x000fe200078e0a03 */
[----:B------:R-:W-:Y:S01]  /*14990*/  IADD3.X R13, R13, R4, R12, P1, P0 ;  /* 0x000000040d0d7210 */ /* 0x000fe20000fe040c */
[----:B------:R-:W-:-:S04]  /*149a0*/  IMAD.WIDE.U32 R6, R18, R8, RZ ;  /* 0x0000000812067225 */ /* 0x000fc800078e00ff */
        /* <DEDUP_REMOVED lines=11> */
[----:B------:R-:W-:Y:S02]  /*14a60*/  IMAD.MOV.U32 R7, RZ, RZ, c[0x0][0x4ac] ;  /* 0x00012b00ff077624 */ /* 0x000fe400078e00ff */
[----:B------:R-:W-:Y:S01]  /*14a70*/  IMAD.IADD R5, R5, 0x1, R3 ;  /* 0x0000000105057824 */ /* 0x000fe200078e0203 */
[----:B------:R-:W-:Y:S01]  /*14a80*/  LEA R3, P0, R4, R6, 0x2 ;  /* 0x0000000604037211 */ /* 0x000fe200078010ff */
[----:B------:R-:W-:Y:S01]  /*14a90*/  IMAD R9, R15, c[0x0][0x4e8], RZ ;  /* 0x00013a000f097a24 */ /* 0x000fe200078e02ff */
[----:B------:R-:W-:-:S03]  /*14aa0*/  SEL R7, R7, c[0x0][0x454], P2 ;  /* 0x0001150007077a07 */ /* 0x000fc60001000000 */
[----:B------:R-:W-:Y:S01]  /*14ab0*/  SHFL.IDX PT, R6, R3, RZ, 0x1c1f ;  /* 0x001c1fff03067589 */ /* 0x000fe200000e0000 */
[----:B------:R-:W-:Y:S02]  /*14ac0*/  LEA.HI.X R5, R4, R7, R5, 0x2, P0 ;  /* 0x0000000704057211 */ /* 0x000fe400000f1405 */
[----:B------:R-:W-:Y:S01]  /*14ad0*/  LOP3.LUT P0, RZ, R44, 0x3, RZ, 0xc0, !PT ;  /* 0x000000032cff7812 */ /* 0x000fe2000780c0ff */
[----:B------:R2:W-:Y:S04]  /*14ae0*/  SHFL.IDX PT, R4, R3, 0x1, 0x1c1f ;  /* 0x003c1f0003047f89 */ /* 0x0005e800000e0000 */
[----:B------:R-:W1:Y:S04]  /*14af0*/  SHFL.IDX PT, R7, R5, RZ, 0x1c1f ;  /* 0x001c1fff05077589 */ /* 0x000e6800000e0000 */
[----:B------:R-:W3:Y:S01]  /*14b00*/  SHFL.IDX PT, R5, R5, 0x1, 0x1c1f ;  /* 0x003c1f0005057f89 */ /* 0x000ee200000e0000 */
[----:B--2---:R-:W-:-:S05]  /*14b10*/  IMAD.IADD R3, R45, 0x1, R244 ;  /* 0x000000012d037824 */ /* 0x004fca00078e02f4 */
        /* <DEDUP_REMOVED lines=11> */
[----:B-1----:R-:W-:Y:S01]  /*14bd0*/  IMAD.WIDE.U32 R4, R2, c[0x0][0x3a0], RZ ;  /* 0x0000e80002047a25 */ /* 0x002fe200078e00ff */
[----:B------:R-:W-:Y:S01]  /*14be0*/  SHF.R.S32.HI R7, RZ, 0x1f, R0 ;  /* 0x0000001fff077819 */ /* 0x000fe20000011400 */
[----:B------:R1:W2:Y:S01]  /*14bf0*/  LDS.128 R16, [R195+0x80] ;  /* 0x00008000c3107984 */ /* 0x0002a20000000c00 */
[----:B------:R-:W-:Y:S01]  /*14c00*/  IADD3 R6, R44, R244, RZ ;  /* 0x000000f42c067210 */ /* 0x000fe20007ffe0ff */
[----:B------:R-:W-:-:S02]  /*14c10*/  IMAD R2, R2, c[0x0][0x3a4], R12 ;  /* 0x0000e90002027a24 */ /* 0x000fc400078e020c */
[----:B------:R1:W3:Y:S03]  /*14c20*/  LDS.128 R24, [R195+0x1080] ;  /* 0x00108000c3187984 */ /* 0x0002e60000000c00 */
[----:B------:R-:W-:Y:S01]  /*14c30*/  IADD3 R3, R5, R2, RZ ;  /* 0x0000000205037210 */ /* 0x000fe20007ffe0ff */
[----:B------:R1:W4:Y:S01]  /*14c40*/  LDS.128 R32, [R195+0x2080] ;  /* 0x00208000c3207984 */ /* 0x0003220000000c00 */
[----:B------:R-:W-:-:S03]  /*14c50*/  MOV R2, R4 ;  /* 0x0000000400027202 */ /* 0x000fc60000000f00 */
[----:B------:R1:W1:Y:S02]  /*14c60*/  LDS.128 R36, [R195+0x3080] ;  /* 0x00308000c3247984 */ /* 0x0002640000000c00 */
[----:B------:R-:W-:Y:S01]  /*14c70*/  IMAD.WIDE.U32 R4, R10, c[0x0][0x3e8], R2 ;  /* 0x0000fa000a047a25 */ /* 0x000fe200078e0002 */
[----:B------:R-:W-:Y:S01]  /*14c80*/  MOV R2, R6 ;  /* 0x0000000600027202 */ /* 0x000fe20000000f00 */
[----:B------:R1:W1:Y:S02]  /*14c90*/  LDS.128 R12, [R195+0x4080] ;  /* 0x00408000c30c7984 */ /* 0x0002640000000c00 */
[----:B------:R-:W-:Y:S02]  /*14ca0*/  IMAD R3, R7, c[0x0][0x3f0], RZ ;  /* 0x0000fc0007037a24 */ /* 0x000fe400078e02ff */
[----:B------:R-:W-:Y:S01]  /*14cb0*/  @P3 IMAD.HI.U32 R7, R6, c[0x0][0x4ec], RZ ;  /* 0x00013b0006073a27 */ /* 0x000fe200078e00ff */
[----:B------:R1:W1:Y:S03]  /*14cc0*/  LDS.128 R20, [R195+0x5080] ;  /* 0x00508000c3147984 */ /* 0x0002660000000c00 */
[----:B------:R-:W-:Y:S01]  /*14cd0*/  IMAD R5, R10, c[0x0][0x3ec], R5 ;  /* 0x0000fb000a057a24 */ /* 0x000fe200078e0205 */
[----:B------:R1:W1:Y:S01]  /*14ce0*/  LDS.128 R28, [R195+0x6080] ;  /* 0x00608000c31c7984 */ /* 0x0002620000000c00 */
[----:B------:R-:W-:Y:S01]  /*14cf0*/  @P3 SHF.R.U32.HI R2, RZ, c[0x0][0x4f0], R7 ;  /* 0x00013c00ff023a19 */ /* 0x000fe20000011607 */
[----:B------:R-:W-:-:S02]  /*14d00*/  IMAD R7, R0, c[0x0][0x3f4], R3 ;  /* 0x0000fd0000077a24 */ /* 0x000fc400078e0203 */
[----:B------:R1:W1:Y:S01]  /*14d10*/  LDS.128 R40, [R195+0x7080] ;  /* 0x00708000c3287984 */ /* 0x0002620000000c00 */
[----:B------:R-:W-:Y:S01]  /*14d20*/  IMAD.WIDE.U32 R4, R0, c[0x0][0x3f0], R4 ;  /* 0x0000fc0000047a25 */ /* 0x000fe200078e0004 */
[----:B------:R-:W-:Y:S02]  /*14d30*/  SHF.R.S32.HI R3, RZ, 0x1f, R2 ;  /* 0x0000001fff037819 */ /* 0x000fe40000011402 */
[----:B------:R-:W-:Y:S02]  /*14d40*/  IADD3 R0, -R2, RZ, RZ ;  /* 0x000000ff02007210 */ /* 0x000fe40007ffe1ff */
[----:B------:R-:W-:Y:S01]  /*14d50*/  IADD3 R5, R5, R7, RZ ;  /* 0x0000000705057210 */ /* 0x000fe20007ffe0ff */
[----:B------:R-:W-:Y:S02]  /*14d60*/  IMAD R3, R3, c[0x0][0x3e0], RZ ;  /* 0x0000f80003037a24 */ /* 0x000fe400078e02ff */
[----:B------:R-:W-:Y:S02]  /*14d70*/  IMAD R0, R0, c[0x0][0x4e8], R6 ;  /* 0x00013a0000007a24 */ /* 0x000fe400078e0206 */
[----:B------:R-:W-:-:S02]  /*14d80*/  IMAD R6, R2, c[0x0][0x3e4], R3 ;  /* 0x0000f90002067a24 */ /* 0x000fc400078e0203 */
        /* <DEDUP_REMOVED lines=11> */
.L_x_866:
[----:B------:R-:W-:Y:S05]  /*14e40*/  BRA.DIV ~URZ, `(.L_x_779) ;  /* 0x000055627f007947 */ /* 0x000fea000b800000 */
[----:B------:R4:W2:Y:S02]  /*14e50*/  SHFL.IDX PT, R0, R8, RZ, 0x181f ;  /* 0x00181fff08007589 */ /* 0x0008a400000e0000 */
.L_x_867:
[----:B------:R-:W-:Y:S01]  /*14e60*/  IADD3 R6, R245, R244, RZ ;  /* 0x000000f4f5067210 */ /* 0x000fe20007ffe0ff */
        /* <DEDUP_REMOVED lines=13> */
.L_x_781:
[----:B------:R-:W-:Y:S05]  /*14f40*/  BSYNC B0 ;  /* 0x0000000000007941 */ /* 0x000fea0003800000 */
.L_x_780:
[----:B------:R-:W-:Y:S05]  /*14f50*/  BRA.DIV ~URZ, `(.L_x_782) ;  /* 0x000054c27f007947 */ /* 0x000fea000b800000 */
[----:B---3--:R3:W4:Y:S04]  /*14f60*/  SHFL.IDX PT, R10, R7, 0x1, 0x181f ;  /* 0x00381f00070a7f89 */ /* 0x00872800000e0000 */
[----:B--2---:R3:W2:Y:S02]  /*14f70*/  SHFL.IDX PT, R0, R8, 0x1, 0x181f ;  /* 0x00381f0008007f89 */ /* 0x0046a400000e0000 */
.L_x_868:
        /* <DEDUP_REMOVED lines=14> */
.L_x_784:
[----:B------:R-:W-:Y:S05]  /*15060*/  BSYNC B0 ;  /* 0x0000000000007941 */ /* 0x000fea0003800000 */
.L_x_783:
[----:B------:R-:W-:Y:S05]  /*15070*/  BRA.DIV ~URZ, `(.L_x_785) ;  /* 0x000054727f007947 */ /* 0x000fea000b800000 */
[----:B----4-:R4:W3:Y:S02]  /*15080*/  SHFL.IDX PT, R10, R7, 0x2, 0x181f ;  /* 0x00581f00070a7f89 */ /* 0x0108e400000e0000 */
.L_x_869:
[----:B------:R-:W-:Y:S05]  /*15090*/  BRA.DIV ~URZ, `(.L_x_786) ;  /* 0x000054c27f007947 */ /* 0x000fea000b800000 */
[----:B--2---:R2:W4:Y:S02]  /*150a0*/  SHFL.IDX PT, R0, R8, 0x2, 0x181f ;  /* 0x00581f0008007f89 */ /* 0x00452400000e0000 */
.L_x_870:
        /* <DEDUP_REMOVED lines=14> */
.L_x_788:
[----:B------:R-:W-:Y:S05]  /*15190*/  BSYNC B0 ;  /* 0x0000000000007941 */ /* 0x000fea0003800000 */
.L_x_787:
[----:B------:R-:W-:Y:S05]  /*151a0*/  BRA.DIV ~URZ, `(.L_x_789) ;  /* 0x000054227f007947 */ /* 0x000fea000b800000 */
[----:B---34-:R-:W3:Y:S04]  /*151b0*/  SHFL.IDX PT, R7, R7, 0x3, 0x181f ;  /* 0x00781f0007077f89 */ /* 0x018ee800000e0000 */
[----:B------:R4:W1:Y:S02]  /*151c0*/  SHFL.IDX PT, R0, R8, 0x3, 0x181f ;  /* 0x00781f0008007f89 */ /* 0x00086400000e0000 */
.L_x_871:
        /* <DEDUP_REMOVED lines=15> */
.L_x_777:
[----:B------:R-:W-:Y:S02]  /*152c0*/  IMAD R12, R12, c[0x0][0x408], RZ ;  /* 0x000102000c0c7a24 */ /* 0x000fe400078e02ff */
[----:B-1----:R-:W-:-:S04]  /*152d0*/  IMAD.WIDE.U32 R4, R2, c[0x0][0x408], RZ ;  /* 0x0001020002047a25 */ /* 0x002fc800078e00ff */
[----:B------:R-:W-:-:S05]  /*152e0*/  IMAD R2, R2, c[0x0][0x40c], R12 ;  /* 0x0001030002027a24 */ /* 0x000fca00078e020c */
[----:B------:R-:W-:Y:S02]  /*152f0*/  IADD3 R3, R5, R2, RZ ;  /* 0x0000000205037210 */ /* 0x000fe40007ffe0ff */
[----:B------:R-:W-:Y:S02]  /*15300*/  MOV R2, R4 ;  /* 0x0000000400027202 */ /* 0x000fe40000000f00 */
[----:B------:R-:W-:-:S03]  /*15310*/  SHF.R.S32.HI R5, RZ, 0x1f, R0 ;  /* 0x0000001fff057819 */ /* 0x000fc60000011400 */
[----:B------:R-:W-:-:S04]  /*15320*/  IMAD.WIDE.U32 R2, R10, c[0x0][0x438], R2 ;  /* 0x00010e000a027a25 */ /* 0x000fc800078e0002 */
[----:B------:R-:W-:Y:S02]  /*15330*/  IMAD R4, R5, c[0x0][0x440], RZ ;  /* 0x0001100005047a24 */ /* 0x000fe400078e02ff */
        /* <DEDUP_REMOVED lines=8> */
[----:B------:R-:W-:Y:S01]  /*153c0*/  IADD3 R4, -R0, RZ, RZ ;  /* 0x000000ff00047210 */ /* 0x000fe20007ffe1ff */
[----:B------:R-:W-:-:S04]  /*153d0*/  IMAD.WIDE.U32 R2, R249, c[0x0][0x448], R2 ;  /* 0x00011200f9027a25 */ /* 0x000fc800078e0002 */
[----:B------:R-:W-:Y:S02]  /*153e0*/  IMAD R5, R5, c[0x0][0x430], RZ ;  /* 0x00010c0005057a24 */ /* 0x000fe400078e02ff */
[----:B------:R-:W-:Y:S02]  /*153f0*/  IMAD R3, R249, c[0x0][0x44c], R3 ;  /* 0x00011300f9037a24 */ /* 0x000fe400078e0203 */
        /* <DEDUP_REMOVED lines=13> */
.L_x_872:
[----:B------:R-:W-:Y:S05]  /*154d0*/  BRA.DIV ~URZ, `(.L_x_792) ;  /* 0x000052327f007947 */ /* 0x000fea000b800000 */
[----:B------:R3:W4:Y:S02]  /*154e0*/  SHFL.IDX PT, R0, R12, RZ, 0x1c1f ;  /* 0x001c1fff0c007589 */ /* 0x00072400000e0000 */
.L_x_873:
[----:B------:R-:W-:Y:S01]  /*154f0*/  BSSY B0, `(.L_x_793) ;  /* 0x000006e000007945 */ /* 0x000fe20003800000 */
[----:B------:R-:W-:Y:S05]  /*15500*/  @P0 BRA `(.L_x_794) ;  /* 0x000006c000000947 */ /* 0x000fea0003800000 */
[C---:B------:R-:W-:Y:S02]  /*15510*/  IADD3 R9, R233.reuse, 0x8, RZ ;  /* 0x00000008e9097810 */ /* 0x040fe40007ffe0ff */
[----:B------:R-:W-:Y:S02]  /*15520*/  ISETP.GE.AND P1, PT, R233, c[0x0][0x3c8], PT ;  /* 0x0000f200e9007a0c */ /* 0x000fe40003f26270 */
[----:B------:R-:W-:Y:S02]  /*15530*/  ISETP.GE.AND P0, PT, R9, c[0x0][0x3c8], PT ;  /* 0x0000f20009007a0c */ /* 0x000fe40003f06270 */
[C---:B------:R-:W-:Y:S02]  /*15540*/  IADD3 R10, R233.reuse, 0x10, RZ ;  /* 0x00000010e90a7810 */ /* 0x040fe40007ffe0ff */
[----:B------:R-:W-:-:S02]  /*15550*/  IADD3 R8, R233, 0x18, RZ ;  /* 0x00000018e9087810 */ /* 0x000fc40007ffe0ff */
[----:B------:R-:W-:Y:S02]  /*15560*/  IADD3 R11, R233, 0x8, RZ ;  /* 0x00000008e90b7810 */ /* 0x000fe40007ffe0ff */
[----:B------:R-:W-:Y:S02]  /*15570*/  ISETP.GE.AND P3, PT, R10, c[0x0][0x3c8], PT ;  /* 0x0000f2000a007a0c */ /* 0x000fe40003f66270 */
[----:B------:R-:W-:Y:S01]  /*15580*/  ISETP.GE.AND P4, PT, R8, c[0x0][0x3c8], PT ;  /* 0x0000f20008007a0c */ /* 0x000fe20003f86270 */
[----:B----4-:R-:W-:Y:S01]  /*15590*/  @!P1 IMAD.MOV.U32 R6, RZ, RZ, R0 ;  /* 0x000000ffff069224 */ /* 0x010fe200078e0000 */
[----:B------:R-:W-:Y:S01]  /*155a0*/  SHF.R.S32.HI R11, RZ, 0x1f, R11 ;  /* 0x0000001fff0b7819 */ /* 0x000fe2000001140b */
[----:B--2---:R-:W-:Y:S01]  /*155b0*/  @!P1 IMAD.MOV.U32 R7, RZ, RZ, R4 ;  /* 0x000000ffff079224 */ /* 0x004fe200078e0004 */
[----:B------:R-:W-:Y:S02]  /*155c0*/  @!P0 LEA R2, P2, R9, R0, 0x2 ;  /* 0x0000000009028211 */ /* 0x000fe400078410ff */
[C---:B------:R-:W-:Y:S01]  /*155d0*/  IADD3 R15, R233.reuse, 0x20, RZ ;  /* 0x00000020e90f7810 */ /* 0x040fe20007ffe0ff */
[----:B------:R-:W-:Y:S01]  /*155e0*/  @!P1 IMAD.WIDE R6, R233, 0x4, R6 ;  /* 0x00000004e9069825 */ /* 0x000fe200078e0206 */
[----:B------:R-:W-:-:S02]  /*155f0*/  @!P0 LEA.HI.X R3, R9, R4, R11, 0x2, P2 ;  /* 0x0000000409038211 */ /* 0x000fc400010f140b */
[C---:B------:R-:W-:Y:S02]  /*15600*/  IADD3 R9, R233.reuse, 0x28, RZ ;  /* 0x00000028e9097810 */ /* 0x040fe40007ffe0ff */
[----:B------:R-:W-:Y:S01]  /*15610*/  IADD3 R14, R233, 0x10, RZ ;  /* 0x00000010e90e7810 */ /* 0x000fe20007ffe0ff */
[----:B------:R2:W-:Y:S01]  /*15620*/  @!P1 ST.E.64 [R6.64], R70 ;  /* 0x0000004606009985 */ /* 0x0005e2000c101b06 */
[----:B------:R-:W-:Y:S02]  /*15630*/  ISETP.GE.AND P2, PT, R15, c[0x0][0x3c8], PT ;  /* 0x0000f2000f007a0c */ /* 0x000fe40003f46270 */
[----:B------:R-:W-:Y:S01]  /*15640*/  IADD3 R11, R233, 0x18, RZ ;  /* 0x00000018e90b7810 */ /* 0x000fe20007ffe0ff */
[----:B------:R4:W-:Y:S01]  /*15650*/  @!P0 ST.E.64 [R2.64], R26 ;  /* 0x0000001a02008985 */ /* 0x0009e2000c101b06 */
[----:B------:R-:W-:Y:S02]  /*15660*/  ISETP.GE.AND P1, PT, R9, c[0x0][0x3c8], PT ;  /* 0x0000f20009007a0c */ /* 0x000fe40003f26270 */
[----:B------:R-:W-:-:S02]  /*15670*/  SHF.R.S32.HI R14, RZ, 0x1f, R14 ;  /* 0x0000001fff0e7819 */ /* 0x000fc4000001140e */
[----:B------:R-:W-:Y:S02]  /*15680*/  SHF.R.S32.HI R11, RZ, 0x1f, R11 ;  /* 0x0000001fff0b7819 */ /* 0x000fe4000001140b */
[C---:B------:R-:W-:Y:S02]  /*15690*/  IADD3 R16, R233.reuse, 0x20, RZ ;  /* 0x00000020e9107810 */ /* 0x040fe40007ffe0ff */
[C---:B------:R-:W-:Y:S02]  /*156a0*/  IADD3 R17, R233.reuse, 0x40, RZ ;  /* 0x00000040e9117810 */ /* 0x040fe40007ffe0ff */
[----:B------:R-:W-:Y:S02]  /*156b0*/  SHF.R.S32.HI R16, RZ, 0x1f, R16 ;  /* 0x0000001fff107819 */ /* 0x000fe40000011410 */
[----:B------:R-:W-:Y:S02]  /*156c0*/  SHF.R.S32.HI R17, RZ, 0x1f, R17 ;  /* 0x0000001fff117819 */ /* 0x000fe40000011411 */
[----:B------:R-:W-:-:S04]  /*156d0*/  IADD3 R18, R233, 0x68, RZ ;  /* 0x00000068e9127810 */ /* 0x000fc80007ffe0ff */
[----:B------:R-:W-:Y:S02]  /*156e0*/  SHF.R.S32.HI R18, RZ, 0x1f, R18 ;  /* 0x0000001fff127819 */ /* 0x000fe40000011412 */
[-C--:B--2---:R-:W-:Y:S02]  /*156f0*/  @!P3 LEA R6, P5, R10, R0.reuse, 0x2 ;  /* 0x000000000a06b211 */ /* 0x084fe400078a10ff */
[----:B----4-:R-:W-:Y:S02]  /*15700*/  @!P4 LEA R2, P0, R8, R0, 0x2 ;  /* 0x000000000802c211 */ /* 0x010fe400078010ff */
[-C--:B------:R-:W-:Y:S02]  /*15710*/  @!P3 LEA.HI.X R7, R10, R4.reuse, R14, 0x2, P5 ;  /* 0x000000040a07b211 */ /* 0x080fe400028f140e */
[----:B------:R-:W-:Y:S02]  /*15720*/  @!P4 LEA.HI.X R3, R8, R4, R11, 0x2, P0 ;  /* 0x000000040803c211 */ /* 0x000fe400000f140b */
[C---:B------:R-:W-:Y:S01]  /*15730*/  IADD3 R10, R233.reuse, 0x30, RZ ;  /* 0x00000030e90a7810 */ /* 0x040fe20007ffe0ff */
[----:B------:R2:W-:Y:S01]  /*15740*/  @!P3 ST.E.64 [R6.64], R28 ;  /* 0x0000001c0600b985 */ /* 0x0005e2000c101b06 */
[----:B------:R-:W-:-:S02]  /*15750*/  IADD3 R8, R233, 0x38, RZ ;  /* 0x00000038e9087810 */ /* 0x000fc40007ffe0ff */
[C---:B------:R-:W-:Y:S01]  /*15760*/  IADD3 R11, R233.reuse, 0x28, RZ ;  /* 0x00000028e90b7810 */ /* 0x040fe20007ffe0ff */
[----:B------:R4:W-:Y:S01]  /*15770*/  @!P4 ST.E.64 [R2.64], R30 ;  /* 0x0000001e0200c985 */ /* 0x0009e2000c101b06 */
[----:B------:R-:W-:Y:S02]  /*15780*/  ISETP.GE.AND P3, PT, R10, c[0x0][0x3c8], PT ;  /* 0x0000f2000a007a0c */ /* 0x000fe40003f66270 */
[----:B------:R-:W-:Y:S02]  /*15790*/  ISETP.GE.AND P4, PT, R8, c[0x0][0x3c8], PT ;  /* 0x0000f20008007a0c */ /* 0x000fe40003f86270 */
[----:B------:R-:W-:Y:S02]  /*157a0*/  SHF.R.S32.HI R11, RZ, 0x1f, R11 ;  /* 0x0000001fff0b7819 */ /* 0x000fe4000001140b */
[----:B------:R-:W-:Y:S02]  /*157b0*/  IADD3 R14, R233, 0x40, RZ ;  /* 0x00000040e90e7810 */ /* 0x000fe40007ffe0ff */
[----:B--2---:R-:W-:-:S02]  /*157c0*/  @!P2 LEA R6, P5, R15, R0, 0x2 ;  /* 0x000000000f06a211 */ /* 0x004fc400078a10ff */
[----:B----4-:R-:W-:Y:S02]  /*157d0*/  @!P1 LEA R2, P0, R9, R0, 0x2 ;  /* 0x0000000009029211 */ /* 0x010fe400078010ff */
[-C--:B------:R-:W-:Y:S02]  /*157e0*/  @!P2 LEA.HI.X R7, R15, R4.reuse, R16, 0x2, P5 ;  /* 0x000000040f07a211 */ /* 0x080fe400028f1410 */
[----:B------:R-:W-:Y:S02]  /*157f0*/  @!P1 LEA.HI.X R3, R9, R4, R11, 0x2, P0 ;  /* 0x0000000409039211 */ /* 0x000fe400000f140b */
[C---:B------:R-:W-:Y:S01]  /*15800*/  IADD3 R15, R233.reuse, 0x48, RZ ;  /* 0x00000048e90f7810 */ /* 0x040fe20007ffe0ff */
[----:B------:R2:W-:Y:S01]  /*15810*/  @!P2 ST.E.64 [R6.64], R32 ;  /* 0x000000200600a985 */ /* 0x0005e2000c101b06 */
[C---:B------:R-:W-:Y:S02]  /*15820*/  IADD3 R16, R233.reuse, 0x30, RZ ;  /* 0x00000030e9107810 */ /* 0x040fe40007ffe0ff */
[----:B------:R-:W-:Y:S01]  /*15830*/  IADD3 R9, R233, 0x38, RZ ;  /* 0x00000038e9097810 */ /* 0x000fe20007ffe0ff */
[----:B------:R4:W-:Y:S01]  /*15840*/  @!P1 ST.E.64 [R2.64], R34 ;  /* 0x0000002202009985 */ /* 0x0009e2000c101b06 */
[----:B------:R-:W-:-:S02]  /*15850*/  ISETP.GE.AND P1, PT, R15, c[0x0][0x3c8], PT ;  /* 0x0000f2000f007a0c */ /* 0x000fc40003f26270 */
[----:B------:R-:W-:Y:S02]  /*15860*/  ISETP.GE.AND P2, PT, R14, c[0x0][0x3c8], PT ;  /* 0x0000f2000e007a0c */ /* 0x000fe40003f46270 */
[----:B------:R-:W-:Y:S02]  /*15870*/  SHF.R.S32.HI R16, RZ, 0x1f, R16 ;  /* 0x0000001fff107819 */ /* 0x000fe40000011410 */
[----:B------:R-:W-:Y:S02]  /*15880*/  SHF.R.S32.HI R9, RZ, 0x1f, R9 ;  /* 0x0000001fff097819 */ /* 0x000fe40000011409 */
[----:B------:R-:W-:-:S04]  /*15890*/  IADD3 R11, R233, 0x50, RZ ;  /* 0x00000050e90b7810 */ /* 0x000fc80007ffe0ff */
[----:B------:R-:W-:Y:S02]  /*158a0*/  ISETP.GE.AND P6, PT, R11, c[0x0][0x3c8], PT ;  /* 0x0000f2000b007a0c */ /* 0x000fe40003fc6270 */
[-C--:B--2---:R-:W-:Y:S02]  /*158b0*/  @!P3 LEA R6, P5, R10, R0.reuse, 0x2 ;  /* 0x000000000a06b211 */ /* 0x084fe400078a10ff */
[----:B----4-:R-:W-:Y:S02]  /*158c0*/  @!P4 LEA R2, P0, R8, R0, 0x2 ;  /* 0x000000000802c211 */ /* 0x010fe400078010ff */
[-C--:B------:R-:W-:Y:S02]  /*158d0*/  @!P3 LEA.HI.X R7, R10, R4.reuse, R16, 0x2, P5 ;  /* 0x000000040a07b211 */ /* 0x080fe400028f1410 */
[----:B------:R-:W-:Y:S02]  /*158e0*/  @!P4 LEA.HI.X R3, R8, R4, R9, 0x2, P0 ;  /* 0x000000040803c211 */ /* 0x000fe400000f1409 */
[C---:B------:R-:W-:Y:S01]  /*158f0*/  IADD3 R16, R233.reuse, 0x48, RZ ;  /* 0x00000048e9107810 */ /* 0x040fe20007ffe0ff */
[----:B------:R2:W-:Y:S01]  /*15900*/  @!P3 ST.E.64 [R6.64], R36 ;  /* 0x000000240600b985 */ /* 0x0005e2000c101b06 */
[----:B------:R-:W-:-:S02]  /*15910*/  IADD3 R10, R233, 0x58, RZ ;  /* 0x00000058e90a7810 */ /* 0x000fc40007ffe0ff */
[----:B------:R-:W-:Y:S01]  /*15920*/  SHF.R.S32.HI R16, RZ, 0x1f, R16 ;  /* 0x0000001fff107819 */ /* 0x000fe20000011410 */
[----:B------:R4:W-:Y:S01]  /*15930*/  @!P4 ST.E.64 [R2.64], R38 ;  /* 0x000000260200c985 */ /* 0x0009e2000c101b06 */
[----:B------:R-:W-:Y:S02]  /*15940*/  @!P2 LEA R8, P0, R14, R0, 0x2 ;  /* 0x000000000e08a211 */ /* 0x000fe400078010ff */
[----:B------:R-:W-:Y:S02]  /*15950*/  ISETP.GE.AND P5, PT, R10, c[0x0][0x3c8], PT ;  /* 0x0000f2000a007a0c */ /* 0x000fe40003fa6270 */
[----:B------:R-:W-:Y:S02]  /*15960*/  @!P2 LEA.HI.X R9, R14, R4, R17, 0x2, P0 ;  /* 0x000000040e09a211 */ /* 0x000fe400000f1411 */
[C---:B------:R-:W-:Y:S02]  /*15970*/  IADD3 R14, R233.reuse, 0x60, RZ ;  /* 0x00000060e90e7810 */ /* 0x040fe40007ffe0ff */
[----:B------:R-:W-:Y:S01]  /*15980*/  IADD3 R17, R233, 0x68, RZ ;  /* 0x00000068e9117810 */ /* 0x000fe20007ffe0ff */
[----:B------:R-:W-:Y:S01]  /*15990*/  @!P2 ST.E.64 [R8.64], R68 ;  /* 0x000000440800a985 */ /* 0x000fe2000c101b06 */
[----:B------:R-:W-:-:S02]  /*159a0*/  ISETP.GE.AND P4, PT, R14, c[0x0][0x3c8], PT ;  /* 0x0000f2000e007a0c */ /* 0x000fc40003f86270 */
[----:B------:R-:W-:Y:S02]  /*159b0*/  ISETP.GE.AND P2, PT, R17, c[0x0][0x3c8], PT ;  /* 0x0000f20011007a0c */ /* 0x000fe40003f46270 */
[-C--:B--2---:R-:W-:Y:S02]  /*159c0*/  @!P6 LEA R6, P0, R11, R0.reuse, 0x2 ;  /* 0x000000000b06e211 */ /* 0x084fe400078010ff */
[----:B----4-:R-:W-:-:S04]  /*159d0*/  @!P1 LEA R2, P3, R15, R0, 0x2 ;  /* 0x000000000f029211 */ /* 0x010fc800078610ff */
[-C--:B------:R-:W-:Y:S02]  /*159e0*/  @!P1 LEA.HI.X R3, R15, R4.reuse, R16, 0x2, P3 ;  /* 0x000000040f039211 */ /* 0x080fe400018f1410 */
[C---:B------:R-:W-:Y:S02]  /*159f0*/  IADD3 R16, R233.reuse, 0x50, RZ ;  /* 0x00000050e9107810 */ /* 0x040fe40007ffe0ff */
[----:B------:R-:W-:Y:S01]  /*15a00*/  IADD3 R15, R233, 0x70, RZ ;  /* 0x00000070e90f7810 */ /* 0x000fe20007ffe0ff */
[----:B------:R2:W-:Y:S01]  /*15a10*/  @!P1 ST.E.64 [R2.64], R40 ;  /* 0x0000002802009985 */ /* 0x0005e2000c101b06 */
[----:B------:R-:W-:Y:S02]  /*15a20*/  SHF.R.S32.HI R16, RZ, 0x1f, R16 ;  /* 0x0000001fff107819 */ /* 0x000fe40000011410 */
[----:B------:R-:W-:Y:S02]  /*15a30*/  ISETP.GE.AND P1, PT, R15, c[0x0][0x3c8], PT ;  /* 0x0000f2000f007a0c */ /* 0x000fe40003f26270 */
[----:B------:R-:W-:-:S02]  /*15a40*/  @!P6 LEA.HI.X R7, R11, R4, R16, 0x2, P0 ;  /* 0x000000040b07e211 */ /* 0x000fc400000f1410 */
[C---:B------:R-:W-:Y:S02]  /*15a50*/  IADD3 R11, R233.reuse, 0x58, RZ ;  /* 0x00000058e90b7810 */ /* 0x040fe40007ffe0ff */
[----:B------:R-:W-:Y:S01]  /*15a60*/  IADD3 R16, R233, 0x60, RZ ;  /* 0x00000060e9107810 */ /* 0x000fe20007ffe0ff */
[----:B------:R4:W-:Y:S01]  /*15a70*/  @!P6 ST.E.64 [R6.64], R42 ;  /* 0x0000002a0600e985 */ /* 0x0009e2000c101b06 */
[----:B------:R-:W-:Y:S02]  /*15a80*/  SHF.R.S32.HI R11, RZ, 0x1f, R11 ;  /* 0x0000001fff0b7819 */ /* 0x000fe4000001140b */
[----:B------:R-:W-:Y:S02]  /*15a90*/  ISETP.GE.AND P0, PT, R252, c[0x0][0x3c8], PT ;  /* 0x0000f200fc007a0c */ /* 0x000fe40003f06270 */
[----:B------:R-:W-:Y:S02]  /*15aa0*/  SHF.R.S32.HI R16, RZ, 0x1f, R16 ;  /* 0x0000001fff107819 */ /* 0x000fe40000011410 */
[----:B--2---:R-:W-:-:S04]  /*15ab0*/  @!P5 LEA R2, P3, R10, R0, 0x2 ;  /* 0x000000000a02d211 */ /* 0x004fc800078610ff */
[----:B------:R-:W-:Y:S02]  /*15ac0*/  @!P5 LEA.HI.X R3, R10, R4, R11, 0x2, P3 ;  /* 0x000000040a03d211 */ /* 0x000fe400018f140b */
[CC--:B------:R-:W-:Y:S02]  /*15ad0*/  @!P4 LEA R10, P6, R14.reuse, R0.reuse, 0x2 ;  /* 0x000000000e0ac211 */ /* 0x0c0fe400078c10ff */
[----:B------:R-:W-:Y:S01]  /*15ae0*/  @!P2 LEA R8, P3, R17, R0, 0x2 ;  /* 0x000000001108a211 */ /* 0x000fe200078610ff */
[----:B------:R2:W-:Y:S01]  /*15af0*/  @!P5 ST.E.64 [R2.64], R46 ;  /* 0x0000002e0200d985 */ /* 0x0005e2000c101b06 */
[----:B------:R-:W-:Y:S02]  /*15b00*/  @!P4 LEA.HI.X R11, R14, R4, R16, 0x2, P6 ;  /* 0x000000040e0bc211 */ /* 0x000fe400030f1410 */
[----:B------:R-:W-:Y:S02]  /*15b10*/  IADD3 R16, R233, 0x70, RZ ;  /* 0x00000070e9107810 */ /* 0x000fe40007ffe0ff */
[----:B----4-:R-:W-:Y:S01]  /*15b20*/  @!P1 LEA R6, P5, R15, R0, 0x2 ;  /* 0x000000000f069211 */ /* 0x010fe200078a10ff */
[----:B------:R4:W-:Y:S01]  /*15b30*/  @!P4 ST.E.64 [R10.64], R80 ;  /* 0x000000500a00c985 */ /* 0x0009e2000c101b06 */
[----:B------:R-:W-:-:S02]  /*15b40*/  SHF.R.S32.HI R16, RZ, 0x1f, R16 ;  /* 0x0000001fff107819 */ /* 0x000fc40000011410 */
[-C--:B------:R-:W-:Y:S02]  /*15b50*/  @!P2 LEA.HI.X R9, R17, R4.reuse, R18, 0x2, P3 ;  /* 0x000000041109a211 */ /* 0x080fe400018f1412 */
[----:B------:R-:W-:Y:S02]  /*15b60*/  SHF.R.S32.HI R14, RZ, 0x1f, R252 ;  /* 0x0000001fff0e7819 */ /* 0x000fe400000114fc */
[----:B------:R-:W-:Y:S01]  /*15b70*/  @!P1 LEA.HI.X R7, R15, R4, R16, 0x2, P5 ;  /* 0x000000040f079211 */ /* 0x000fe200028f1410 */
[----:B------:R4:W-:Y:S04]  /*15b80*/  @!P2 ST.E.64 [R8.64], R72 ;  /* 0x000000480800a985 */ /* 0x0009e8000c101b06 */
[----:B------:R4:W-:Y:S01]  /*15b90*/  @!P1 ST.E.64 [R6.64], R48 ;  /* 0x0000003006009985 */ /* 0x0009e2000c101b06 */
[----:B--2---:R-:W-:-:S04]  /*15ba0*/  @!P0 LEA R2, P3, R252, R0, 0x2 ;  /* 0x00000000fc028211 */ /* 0x004fc800078610ff */
[----:B------:R-:W-:-:S05]  /*15bb0*/  @!P0 LEA.HI.X R3, R252, R4, R14, 0x2, P3 ;  /* 0x00000004fc038211 */ /* 0x000fca00018f140e */
[----:B------:R4:W-:Y:S04]  /*15bc0*/  @!P0 ST.E.64 [R2.64], R24 ;  /* 0x0000001802008985 */ /* 0x0009e8000c101b06 */
.L_x_794:
[----:B------:R-:W-:Y:S05]  /*15bd0*/  BSYNC B0 ;  /* 0x0000000000007941 */ /* 0x000fea0003800000 */
.L_x_793:
[----:B------:R-:W-:Y:S05]  /*15be0*/  BRA.DIV ~URZ, `(.L_x_795) ;  /* 0x00004b927f007947 */ /* 0x000fea000b800000 */
[----:B--2---:R2:W1:Y:S04]  /*15bf0*/  SHFL.IDX PT, R4, R5, 0x1, 0x1c1f ;  /* 0x003c1f0005047f89 */ /* 0x00446800000e0000 */
[----:B----4-:R2:W4:Y:S02]  /*15c00*/  SHFL.IDX PT, R0, R12, 0x1, 0x1c1f ;  /* 0x003c1f000c007f89 */ /* 0x01052400000e0000 */
.L_x_874:
[----:B------:R-:W-:-:S13]  /*15c10*/  ISETP.NE.AND P0, PT, R13, RZ, PT ;  /* 0x000000ff0d00720c */ /* 0x000fda0003f05270 */
[----:B------:R-:W-:Y:S05]  /*15c20*/  @P0 BRA `(.L_x_790) ;  /* 0x0000129000000947 */ /* 0x000fea0003800000 */
[C---:B------:R-:W-:Y:S02]  /*15c30*/  IADD3 R14, R233.reuse, 0x8, RZ ;  /* 0x00000008e90e7810 */ /* 0x040fe40007ffe0ff */
[C---:B------:R-:W-:Y:S02]  /*15c40*/  ISETP.GE.AND P2, PT, R233.reuse, c[0x0][0x3c8], PT ;  /* 0x0000f200e9007a0c */ /* 0x040fe40003f46270 */
[----:B------:R-:W-:Y:S02]  /*15c50*/  ISETP.GE.AND P1, PT, R14, c[0x0][0x3c8], PT ;  /* 0x0000f2000e007a0c */ /* 0x000fe40003f26270 */
[C---:B------:R-:W-:Y:S02]  /*15c60*/  IADD3 R11, R233.reuse, 0x10, RZ ;  /* 0x00000010e90b7810 */ /* 0x040fe40007ffe0ff */
[----:B------:R-:W-:Y:S02]  /*15c70*/  IADD3 R15, R233, 0x20, RZ ;  /* 0x00000020e90f7810 */ /* 0x000fe40007ffe0ff */
[----:B------:R-:W-:-:S02]  /*15c80*/  ISETP.GE.AND P0, PT, R11, c[0x0][0x3c8], PT ;  /* 0x0000f2000b007a0c */ /* 0x000fc40003f06270 */
[----:B------:R-:W-:Y:S02]  /*15c90*/  IADD3 R16, R233, 0x8, RZ ;  /* 0x00000008e9107810 */ /* 0x000fe40007ffe0ff */
[----:B------:R-:W-:Y:S01]  /*15ca0*/  ISETP.GE.AND P4, PT, R15, c[0x0][0x3c8], PT ;  /* 0x0000f2000f007a0c */ /* 0x000fe20003f86270 */
[----:B----4-:R-:W-:Y:S01]  /*15cb0*/  @!P2 IMAD.MOV.U32 R8, RZ, RZ, R0 ;  /* 0x000000ffff08a224 */ /* 0x010fe200078e0000 */
[----:B------:R-:W-:Y:S01]  /*15cc0*/  SHF.R.S32.HI R16, RZ, 0x1f, R16 ;  /* 0x0000001fff107819 */ /* 0x000fe20000011410 */
[----:B-1----:R-:W-:Y:S01]  /*15cd0*/  @!P2 IMAD.MOV.U32 R9, RZ, RZ, R4 ;  /* 0x000000ffff09a224 */ /* 0x002fe200078e0004 */
[C---:B------:R-:W-:Y:S02]  /*15ce0*/  @!P1 LEA R6, P3, R14.reuse, R0, 0x2 ;  /* 0x000000000e069211 */ /* 0x040fe400078610ff */
[C---:B--23--:R-:W-:Y:S01]  /*15cf0*/  IADD3 R12, R233.reuse, 0x10, RZ ;  /* 0x00000010e90c7810 */ /* 0x04cfe20007ffe0ff */
[----:B------:R-:W-:Y:S01]  /*15d00*/  @!P2 IMAD.WIDE R8, R233, 0x4, R8 ;  /* 0x00000004e908a825 */ /* 0x000fe200078e0208 */
[----:B------:R-:W-:-:S02]  /*15d10*/  @!P1 LEA.HI.X R7, R14, R4, R16, 0x2, P3 ;  /* 0x000000040e079211 */ /* 0x000fc400018f1410 */
[----:B------:R-:W-:Y:S02]  /*15d20*/  IADD3 R5, R233, 0x18, RZ ;  /* 0x00000018e9057810 */ /* 0x000fe40007ffe0ff */
[----:B------:R-:W-:Y:S01]  /*15d30*/  @!P0 LEA R2, P6, R11, R0, 0x2 ;  /* 0x000000000b028211 */ /* 0x000fe200078c10ff */
[----:B------:R1:W-:Y:S01]  /*15d40*/  @!P2 ST.E.64 [R8.64], R84 ;  /* 0x000000540800a985 */ /* 0x0003e2000c101b06 */
[----:B------:R-:W-:Y:S02]  /*15d50*/  SHF.R.S32.HI R12, RZ, 0x1f, R12 ;  /* 0x0000001fff0c7819 */ /* 0x000fe4000001140c */
[----:B------:R-:W-:Y:S01]  /*15d60*/  ISETP.GE.AND P5, PT, R5, c[0x0][0x3c8], PT ;  /* 0x0000f20005007a0c */ /* 0x000fe20003fa6270 */
[----:B------:R2:W-:Y:S01]  /*15d70*/  @!P1 ST.E.64 [R6.64], R64 ;  /* 0x0000004006009985 */ /* 0x0005e2000c101b06 */
[----:B------:R-:W-:Y:S02]  /*15d80*/  @!P0 LEA.HI.X R3, R11, R4, R12, 0x2, P6 ;  /* 0x000000040b038211 */ /* 0x000fe400030f140c */
[----:B------:R-:W-:-:S02]  /*15d90*/  IADD3 R14, R233, 0x18, RZ ;  /* 0x00000018e90e7810 */ /* 0x000fc40007ffe0ff */
[C---:B------:R-:W-:Y:S01]  /*15da0*/  IADD3 R10, R233.reuse, 0x28, RZ ;  /* 0x00000028e90a7810 */ /* 0x040fe20007ffe0ff */
[----:B------:R3:W-:Y:S01]  /*15db0*/  @!P0 ST.E.64 [R2.64], R52 ;  /* 0x0000003402008985 */ /* 0x0007e2000c101b06 */
[C---:B------:R-:W-:Y:S02]  /*15dc0*/  IADD3 R12, R233.reuse, 0x38, RZ ;  /* 0x00000038e90c7810 */ /* 0x040fe40007ffe0ff */
[----:B------:R-:W-:Y:S02]  /*15dd0*/  SHF.R.S32.HI R14, RZ, 0x1f, R14 ;  /* 0x0000001fff0e7819 */ /* 0x000fe4000001140e */
[----:B------:R-:W-:Y:S02]  /*15de0*/  IADD3 R16, R233, 0x20, RZ ;  /* 0x00000020e9107810 */ /* 0x000fe40007ffe0ff */
[----:B------:R-:W-:Y:S02]  /*15df0*/  ISETP.GE.AND P3, PT, R10, c[0x0][0x3c8], PT ;  /* 0x0000f2000a007a0c */ /* 0x000fe40003f66270 */
[----:B------:R-:W-:-:S02]  /*15e00*/  ISETP.GE.AND P1, PT, R12, c[0x0][0x3c8], PT ;  /* 0x0000f2000c007a0c */ /* 0x000fc40003f26270 */
[----:B------:R-:W-:Y:S02]  /*15e10*/  SHF.R.S32.HI R16, RZ, 0x1f, R16 ;  /* 0x0000001fff107819 */ /* 0x000fe40000011410 */
[C---:B------:R-:W-:Y:S02]  /*15e20*/  IADD3 R11, R233.reuse, 0x30, RZ ;  /* 0x00000030e90b7810 */ /* 0x040fe40007ffe0ff */
[----:B------:R-:W-:Y:S02]  /*15e30*/  IADD3 R13, R233, 0x38, RZ ;  /* 0x00000038e90d7810 */ /* 0x000fe40007ffe0ff */
[----:B------:R-:W-:Y:S02]  /*15e40*/  ISETP.GE.AND P2, PT, R11, c[0x0][0x3c8], PT ;  /* 0x0000f2000b007a0c */ /* 0x000fe40003f46270 */
[----:B-1----:R-:W-:Y:S02]  /*15e50*/  @!P5 LEA R8, P0, R5, R0, 0x2 ;  /* 0x000000000508d211 */ /* 0x002fe400078010ff */
[----:B------:R-:W-:-:S02]  /*15e60*/  SHF.R.S32.HI R13, RZ, 0x1f, R13 ;  /* 0x0000001fff0d7819 */ /* 0x000fc4000001140d */
[----:B--2---:R-:W-:Y:S02]  /*15e70*/  @!P4 LEA R6, P6, R15, R0, 0x2 ;  /* 0x000000000f06c211 */ /* 0x004fe400078c10ff */
[----:B------:R-:W-:Y:S02]  /*15e80*/  @!P5 LEA.HI.X R9, R5, R4, R14, 0x2, P0 ;  /* 0x000000040509d211 */ /* 0x000fe400000f140e */
[C---:B------:R-:W-:Y:S02]  /*15e90*/  IADD3 R14, R233.reuse, 0x28, RZ ;  /* 0x00000028e90e7810 */ /* 0x040fe40007ffe0ff */
[----:B------:R-:W-:Y:S01]  /*15ea0*/  IADD3 R5, R233, 0x40, RZ ;  /* 0x00000040e9057810 */ /* 0x000fe20007ffe0ff */
[----:B------:R1:W-:Y:S01]  /*15eb0*/  @!P5 ST.E.64 [R8.64], R88 ;  /* 0x000000580800d985 */ /* 0x0003e2000c101b06 */
[----:B------:R-:W-:-:S05]  /*15ec0*/  SHF.R.S32.HI R14, RZ, 0x1f, R14 ;  /* 0x0000001fff0e7819 */ /* 0x000fca000001140e */
[----:B---3--:R-:W-:-:S04]  /*15ed0*/  P2R R2, PR, RZ, 0x40 ;  /* 0x00000040ff027803 */ /* 0x008fc80000000000 */
[----:B------:R-:W-:Y:S02]  /*15ee0*/  ISETP.NE.AND P0, PT, R2, RZ, PT ;  /* 0x000000ff0200720c */ /* 0x000fe40003f05270 */
[C---:B------:R-:W-:Y:S02]  /*15ef0*/  @!P3 LEA R2, P6, R10.reuse, R0, 0x2 ;  /* 0x000000000a02b211 */ /* 0x040fe400078c10ff */
[-C--:B------:R-:W-:Y:S02]  /*15f00*/  @!P4 LEA.HI.X R7, R15, R4.reuse, R16, 0x2, P0 ;  /* 0x000000040f07c211 */ /* 0x080fe400000f1410 */
[----:B------:R-:W-:Y:S02]  /*15f10*/  @!P3 LEA.HI.X R3, R10, R4, R14, 0x2, P6 ;  /* 0x000000040a03b211 */ /* 0x000fe400030f140e */
[----:B------:R-:W-:Y:S01]  /*15f20*/  ISETP.GE.AND P0, PT, R5, c[0x0][0x3c8], PT ;  /* 0x0000f20005007a0c */ /* 0x000fe20003f06270 */
[----:B------:R2:W-:Y:S01]  /*15f30*/  @!P4 ST.E.64 [R6.64], R76 ;  /* 0x0000004c0600c985 */ /* 0x0005e2000c101b06 */
[----:B------:R-:W-:-:S02]  /*15f40*/  IADD3 R15, R233, 0x30, RZ ;  /* 0x00000030e90f7810 */ /* 0x000fc40007ffe0ff */
[C---:B------:R-:W-:Y:S01]  /*15f50*/  IADD3 R14, R233.reuse, 0x48, RZ ;  /* 0x00000048e90e7810 */ /* 0x040fe20007ffe0ff */
[----:B------:R3:W-:Y:S01]  /*15f60*/  @!P3 ST.E.64 [R2.64], R56 ;  /* 0x000000380200b985 */ /* 0x0007e2000c101b06 */
[----:B------:R-:W-:Y:S02]  /*15f70*/  SHF.R.S32.HI R15, RZ, 0x1f, R15 ;  /* 0x0000001fff0f7819 */ /* 0x000fe4000001140f */
[----:B------:R-:W-:Y:S02]  /*15f80*/  ISETP.GE.AND P5, PT, R14, c[0x0][0x3c8], PT ;  /* 0x0000f2000e007a0c */ /* 0x000fe40003fa6270 */
[----:B------:R-:W-:Y:S02]  /*15f90*/  IADD3 R10, R233, 0x50, RZ ;  /* 0x00000050e90a7810 */ /* 0x000fe40007ffe0ff */
[----:B-1----:R-:W-:Y:S02]  /*15fa0*/  @!P2 LEA R8, P3, R11, R0, 0x2 ;  /* 0x000000000b08a211 */ /* 0x002fe400078610ff */
[----:B------:R-:W-:-:S02]  /*15fb0*/  IADD3 R16, R233, 0x48, RZ ;  /* 0x00000048e9107810 */ /* 0x000fc40007ffe0ff */
[----:B------:R-:W-:Y:S02]  /*15fc0*/  @!P2 LEA.HI.X R9, R11, R4, R15, 0x2, P3 ;  /* 0x000000040b09a211 */ /* 0x000fe400018f140f */
[C---:B------:R-:W-:Y:S02]  /*15fd0*/  IADD3 R11, R233.reuse, 0x40, RZ ;  /* 0x00000040e90b7810 */ /* 0x040fe40007ffe0ff */
[----:B------:R-:W-:Y:S01]  /*15fe0*/  SHF.R.S32.HI R16, RZ, 0x1f, R16 ;  /* 0x0000001fff107819 */ /* 0x000fe20000011410 */
[----:B------:R-:W-:Y:S01]  /*15ff0*/  @!P2 ST.E.64 [R8.64], R94 ;  /* 0x0000005e0800a985 */ /* 0x000fe2000c101b06 */
[----:B------:R-:W-:Y:S02]  /*16000*/  SHF.R.S32.HI R11, RZ, 0x1f, R11 ;  /* 0x0000001fff0b7819 */ /* 0x000fe4000001140b */
[----:B------:R-:W-:-:S04]  /*16010*/  IADD3 R15, R233, 0x60, RZ ;  /* 0x00000060e90f7810 */ /* 0x000fc80007ffe0ff */
[----:B------:R-:W-:Y:S02]  /*16020*/  ISETP.GE.AND P2, PT, R15, c[0x0][0x3c8], PT ;  /* 0x0000f2000f007a0c */ /* 0x000fe40003f46270 */
[-C--:B--2---:R-:W-:Y:S02]  /*16030*/  @!P1 LEA R6, P4, R12, R0.reuse, 0x2 ;  /* 0x000000000c069211 */ /* 0x084fe400078810ff */
[----:B---3--:R-:W-:-:S11]  /*16040*/  @!P0 LEA R2, P6, R5, R0, 0x2 ;  /* 0x0000000005028211 */ /* 0x008fd600078c10ff */
[----:B------:R-:W-:Y:S02]  /*16050*/  P2R R3, PR, RZ, 0x10 ;  /* 0x00000010ff037803 */ /* 0x000fe40000000000 */
[----:B------:R-:W-:Y:S02]  /*16060*/  ISETP.GE.AND P4, PT, R10, c[0x0][0x3c8], PT ;  /* 0x0000f2000a007a0c */ /* 0x000fe40003f86270 */
[----:B------:R-:W-:Y:S02]  /*16070*/  ISETP.NE.AND P3, PT, R3, RZ, PT ;  /* 0x000000ff0300720c */ /* 0x000fe40003f65270 */
[-C--:B------:R-:W-:Y:S02]  /*16080*/  @!P0 LEA.HI.X R3, R5, R4.reuse, R11, 0x2, P6 ;  /* 0x0000000405038211 */ /* 0x080fe400030f140b */
[----:B------:R-:W-:Y:S02]  /*16090*/  @!P1 LEA.HI.X R7, R12, R4, R13, 0x2, P3 ;  /* 0x000000040c079211 */ /* 0x000fe400018f140d */
[----:B------:R-:W-:-:S02]  /*160a0*/  IADD3 R12, R233, 0x58, RZ ;  /* 0x00000058e90c7810 */ /* 0x000fc40007ffe0ff */
[C---:B------:R-:W-:Y:S01]  /*160b0*/  IADD3 R11, R233.reuse, 0x50, RZ ;  /* 0x00000050e90b7810 */ /* 0x040fe20007ffe0ff */
[----:B------:R1:W-:Y:S01]  /*160c0*/  @!P1 ST.E.64 [R6.64], R90 ;  /* 0x0000005a06009985 */ /* 0x0003e2000c101b06 */
[----:B------:R-:W-:Y:S02]  /*160d0*/  ISETP.GE.AND P3, PT, R12, c[0x0][0x3c8], PT ;  /* 0x0000f2000c007a0c */ /* 0x000fe40003f66270 */
[----:B------:R-:W-:Y:S01]  /*160e0*/  SHF.R.S32.HI R11, RZ, 0x1f, R11 ;  /* 0x0000001fff0b7819 */ /* 0x000fe2000001140b */
[----:B------:R2:W-:Y:S01]  /*160f0*/  @!P0 ST.E.64 [R2.64], R60 ;  /* 0x0000003c02008985 */ /* 0x0005e2000c101b06 */
[C---:B------:R-:W-:Y:S02]  /*16100*/  IADD3 R13, R233.reuse, 0x68, RZ ;  /* 0x00000068e90d7810 */ /* 0x040fe40007ffe0ff */
[----:B------:R-:W-:Y:S02]  /*16110*/  IADD3 R5, R233, 0x70, RZ ;  /* 0x00000070e9057810 */ /* 0x000fe40007ffe0ff */
[----:B------:R-:W-:-:S02]  /*16120*/  ISETP.GE.AND P1, PT, R13, c[0x0][0x3c8], PT ;  /* 0x0000f2000d007a0c */ /* 0x000fc40003f26270 */
[----:B-1----:R-:W-:-:S04]  /*16130*/  @!P5 LEA R6, P0, R14, R0, 0x2 ;  /* 0x000000000e06d211 */ /* 0x002fc800078010ff */
[----:B------:R-:W-:Y:S02]  /*16140*/  @!P5 LEA.HI.X R7, R14, R4, R16, 0x2, P0 ;  /* 0x000000040e07d211 */ /* 0x000fe400000f1410 */
[C---:B--2---:R-:W-:Y:S02]  /*16150*/  @!P4 LEA R2, P6, R10.reuse, R0, 0x2 ;  /* 0x000000000a02c211 */ /* 0x044fe400078c10ff */
[----:B------:R-:W-:Y:S01]  /*16160*/  IADD3 R14, R233, 0x58, RZ ;  /* 0x00000058e90e7810 */ /* 0x000fe20007ffe0ff */
[----:B------:R-:W-:Y:S01]  /*16170*/  @!P5 ST.E.64 [R6.64], R82 ;  /* 0x000000520600d985 */ /* 0x000fe2000c101b06 */
[----:B------:R-:W-:Y:S02]  /*16180*/  @!P4 LEA.HI.X R3, R10, R4, R11, 0x2, P6 ;  /* 0x000000040a03c211 */ /* 0x000fe400030f140b */
[----:B------:R-:W-:Y:S02]  /*16190*/  @!P3 LEA R10, P5, R12, R0, 0x2 ;  /* 0x000000000c0ab211 */ /* 0x000fe400078a10ff */
[----:B------:R-:W-:Y:S01]  /*161a0*/  ISETP.GE.AND P0, PT, R5, c[0x0][0x3c8], PT ;  /* 0x0000f20005007a0c */ /* 0x000fe20003f06270 */
[----:B------:R1:W-:Y:S01]  /*161b0*/  @!P4 ST.E.64 [R2.64], R78 ;  /* 0x0000004e0200c985 */ /* 0x0003e2000c101b06 */
[----:B------:R-:W-:-:S02]  /*161c0*/  SHF.R.S32.HI R14, RZ, 0x1f, R14 ;  /* 0x0000001fff0e7819 */ /* 0x000fc4000001140e */
[----:B------:R-:W-:Y:S02]  /*161d0*/  IADD3 R16, R233, 0x60, RZ ;  /* 0x00000060e9107810 */ /* 0x000fe40007ffe0ff */
[----:B------:R-:W-:Y:S02]  /*161e0*/  @!P2 LEA R8, P6, R15, R0, 0x2 ;  /* 0x000000000f08a211 */ /* 0x000fe400078c10ff */
[----:B------:R-:W-:-:S04]  /*161f0*/  SHF.R.S32.HI R16, RZ, 0x1f, R16 ;  /* 0x0000001fff107819 */ /* 0x000fc80000011410 */
[----:B------:R-:W-:Y:S02]  /*16200*/  @!P2 LEA.HI.X R9, R15, R4, R16, 0x2, P6 ;  /* 0x000000040f09a211 */ /* 0x000fe400030f1410 */
[----:B-1----:R-:W-:Y:S02]  /*16210*/  P2R R2, PR, RZ, 0x20 ;  /* 0x00000020ff027803 */ /* 0x002fe40000000000 */
[----:B------:R-:W-:Y:S02]  /*16220*/  @!P1 LEA R6, P5, R13, R0, 0x2 ;  /* 0x000000000d069211 */ /* 0x000fe400078a10ff */
[----:B------:R-:W-:-:S04]  /*16230*/  ISETP.NE.AND P4, PT, R2, RZ, PT ;  /* 0x000000ff0200720c */ /* 0x000fc80003f85270 */
[----:B------:R-:W-:Y:S02]  /*16240*/  @!P3 LEA.HI.X R11, R12, R4, R14, 0x2, P4 ;  /* 0x000000040c0bb211 */ /* 0x000fe400020f140e */
[C---:B------:R-:W-:Y:S02]  /*16250*/  IADD3 R14, R233.reuse, 0x68, RZ ;  /* 0x00000068e90e7810 */ /* 0x040fe40007ffe0ff */
[----:B------:R-:W-:Y:S01]  /*16260*/  IADD3 R12, R233, 0x70, RZ ;  /* 0x00000070e90c7810 */ /* 0x000fe20007ffe0ff */
[----:B------:R1:W-:Y:S01]  /*16270*/  @!P3 ST.E.64 [R10.64], R86 ;  /* 0x000000560a00b985 */ /* 0x0003e2000c101b06 */
[----:B------:R-:W-:Y:S02]  /*16280*/  SHF.R.S32.HI R14, RZ, 0x1f, R14 ;  /* 0x0000001fff0e7819 */ /* 0x000fe4000001140e */
[----:B------:R-:W-:Y:S01]  /*16290*/  SHF.R.S32.HI R12, RZ, 0x1f, R12 ;  /* 0x0000001fff0c7819 */ /* 0x000fe2000001140c */
[----:B------:R1:W-:Y:S01]  /*162a0*/  @!P2 ST.E.64 [R8.64], R74 ;  /* 0x0000004a0800a985 */ /* 0x0003e2000c101b06 */
[----:B------:R-:W-:-:S02]  /*162b0*/  @!P0 LEA R2, P4, R5, R0, 0x2 ;  /* 0x0000000005028211 */ /* 0x000fc400078810ff */
[-C--:B------:R-:W-:Y:S02]  /*162c0*/  @!P1 LEA.HI.X R7, R13, R4.reuse, R14, 0x2, P5 ;  /* 0x000000040d079211 */ /* 0x080fe400028f140e */
[----:B------:R-:W-:-:S03]  /*162d0*/  @!P0 LEA.HI.X R3, R5, R4, R12, 0x2, P4 ;  /* 0x0000000405038211 */ /* 0x000fc600020f140c */
[----:B------:R1:W-:Y:S04]  /*162e0*/  @!P1 ST.E.64 [R6.64], R58 ;  /* 0x0000003a06009985 */ /* 0x0003e8000c101b06 */
[----:B------:R1:W-:Y:S01]  /*162f0*/  @!P0 ST.E.64 [R2.64], R54 ;  /* 0x0000003602008985 */ /* 0x0003e2000c101b06 */
[----:B------:R-:W-:-:S13]  /*16300*/  ISETP.GE.AND P0, PT, R252, c[0x0][0x3c8], PT ;  /* 0x0000f200fc007a0c */ /* 0x000fda0003f06270 */
[----:B------:R-:W-:Y:S05]  /*16310*/  @P0 BRA `(.L_x_790) ;  /* 0x00000ba000000947 */ /* 0x000fea0003800000 */
[----:B------:R-:W-:Y:S02]  /*16320*/  SHF.R.S32.HI R5, RZ, 0x1f, R252 ;  /* 0x0000001fff057819 */ /* 0x000fe400000114fc */
[----:B-1----:R-:W-:-:S04]  /*16330*/  LEA R2, P0, R252, R0, 0x2 ;  /* 0x00000000fc027211 */ /* 0x002fc800078010ff */
[----:B------:R-:W-:-:S05]  /*16340*/  LEA.HI.X R3, R252, R4, R5, 0x2, P0 ;  /* 0x00000004fc037211 */ /* 0x000fca00000f1405 */
[----:B------:R1:W-:Y:S01]  /*16350*/  ST.E.64 [R2.64], R50 ;  /* 0x0000003202007985 */ /* 0x0003e2000c101b06 */
[----:B------:R-:W-:Y:S05]  /*16360*/  BRA `(.L_x_790) ;  /* 0x00000b5000007947 */ /* 0x000fea0003800000 */
.L_x_775:
[----:B------:R-:W-:Y:S01]  /*16370*/  ISETP.NE.U32.AND P0, PT, RZ, c[0x0][0x508], PT ;  /* 0x00014200ff007a0c */ /* 0x000fe20003f05070 */
[----:B------:R-:W-:Y:S01]  /*16380*/  IMAD.MOV.U32 R4, RZ, RZ, 0x4 ;  /* 0x00000004ff047424 */ /* 0x000fe200078e00ff */
[----:B------:R-:W-:Y:S01]  /*16390*/  ISETP.NE.U32.AND P2, PT, RZ, c[0x0][0x500], PT ;  /* 0x00014000ff007a0c */ /* 0x000fe20003f45070 */
[----:B------:R-:W-:Y:S01]  /*163a0*/  IMAD.MOV.U32 R20, RZ, RZ, c[0x0][0x388] ;  /* 0x0000e200ff147624 */ /* 0x000fe200078e00ff */
[----:B------:R-:W-:Y:S01]  /*163b0*/  ISETP.NE.AND.EX P0, PT, RZ, c[0x0][0x50c], PT, P0 ;  /* 0x00014300ff007a0c */ /* 0x000fe20003f05300 */
[----:B------:R-:W-:Y:S01]  /*163c0*/  IMAD.MOV.U32 R6, RZ, RZ, RZ ;  /* 0x000000ffff067224 */ /* 0x000fe200078e00ff */
[----:B------:R-:W-:Y:S01]  /*163d0*/  ISETP.NE.AND.EX P2, PT, RZ, c[0x0][0x504], PT, P2 ;  /* 0x00014100ff007a0c */ /* 0x000fe20003f45320 */
[----:B------:R-:W-:-:S10]  /*163e0*/  IMAD.WIDE R2, R251, R4, c[0x0][0x500] ;  /* 0x00014000fb027625 */ /* 0x000fd400078e0204 */
[----:B------:R-:W-:Y:S02]  /*163f0*/  @P0 IMAD.WIDE R4, R251, R4, c[0x0][0x508] ;  /* 0x00014200fb040625 */ /* 0x000fe400078e0204 */
[----:B------:R2:W5:Y:S04]  /*16400*/  @P2 LDG.E R6, [R2.64] ;  /* 0x0000000602062981 */ /* 0x000568000c1e1900 */
[----:B------:R2:W5:Y:S01]  /*16410*/  @P0 LDG.E R20, [R4.64] ;  /* 0x0000000604140981 */ /* 0x000562000c1e1900 */
[----:B------:R-:W-:-:S04]  /*16420*/  ISETP.NE.AND P1, PT, R247, RZ, PT ;  /* 0x000000fff700720c */ /* 0x000fc80003f25270 */
[----:B------:R-:W-:Y:S01]  /*16430*/  SEL R19, R247, c[0x0][0x3d4], P1 ;  /* 0x0000f500f7137a07 */ /* 0x000fe20000800000 */
[----:B------:R-:W-:Y:S05]  /*16440*/  @P0 BRA `(.L_x_796) ;  /* 0x0000004000000947 */ /* 0x000fea0003800000 */
[----:B------:R-:W-:Y:S05]  /*16450*/  @!P2 BRA `(.L_x_796) ;  /* 0x000000300000a947 */ /* 0x000fea0003800000 */
[----:B------:R3:W4:Y:S04]  /*16460*/  LDG.E R0, [R2.64] ;  /* 0x0000000602007981 */ /* 0x000728000c1e1900 */
[----:B--23--:R-:W4:Y:S02]  /*16470*/  LDG.E R2, [R2.64+0x4] ;  /* 0x0000040602027981 */ /* 0x00cf24000c1e1900 */
[----:B----45:R-:W-:Y:S02]  /*16480*/  IADD3 R20, -R0, R2, RZ ;  /* 0x0000000200147210 */ /* 0x030fe40007ffe1ff */
.L_x_796:
[----:B--2---:R-:W2:Y:S01]  /*16490*/  S2R R2, SR_TID.X ;  /* 0x0000000000027919 */ /* 0x004ea20000002100 */
[----:B------:R-:W-:Y:S01]  /*164a0*/  SHF.R.S32.HI R0, RZ, 0x1f, R251 ;  /* 0x0000001fff007819 */ /* 0x000fe200000114fb */
[----:B------:R-:W-:Y:S01]  /*164b0*/  BSSY B0, `(.L_x_797) ;  /* 0x0000036000007945 */ /* 0x000fe20003800000 */
[----:B------:R-:W-:-:S02]  /*164c0*/  LOP3.LUT R15, R250, 0xffff, RZ, 0xc0, !PT ;  /* 0x0000fffffa0f7812 */ /* 0x000fc400078ec0ff */
[----:B-----5:R-:W-:Y:S02]  /*164d0*/  SHF.R.S32.HI R18, RZ, 0x1f, R6 ;  /* 0x0000001fff127819 */ /* 0x020fe40000011406 */
[----:B------:R-:W-:Y:S02]  /*164e0*/  SEL R16, R251, RZ, !P2 ;  /* 0x000000fffb107207 */ /* 0x000fe40005000000 */
[----:B------:R-:W-:Y:S02]  /*164f0*/  SEL R21, R0, RZ, !P2 ;  /* 0x000000ff00157207 */ /* 0x000fe40005000000 */
[----:B--2---:R-:W-:-:S13]  /*16500*/  ISETP.GT.AND P0, PT, R2, 0x7f, PT ;  /* 0x0000007f0200780c */ /* 0x004fda0003f04270 */
[----:B------:R-:W-:Y:S05]  /*16510*/  @P0 BRA `(.L_x_798) ;  /* 0x000002f000000947 */ /* 0x000fea0003800000 */
[----:B------:R-:W-:Y:S01]  /*16520*/  IMAD R0, R20, c[0x0][0x4e8], RZ ;  /* 0x00013a0014007a24 */ /* 0x000fe200078e02ff */
[----:B------:R-:W-:-:S04]  /*16530*/  IADD3 R14, R244, R2, RZ ;  /* 0x00000002f40e7210 */ /* 0x000fc80007ffe0ff */
[----:B------:R-:W-:-:S13]  /*16540*/  ISETP.GE.AND P0, PT, R14, R0, PT ;  /* 0x000000000e00720c */ /* 0x000fda0003f06270 */
[----:B------:R-:W-:Y:S05]  /*16550*/  @P0 BRA `(.L_x_798) ;  /* 0x000002b000000947 */ /* 0x000fea0003800000 */
[----:B------:R-:W-:Y:S01]  /*16560*/  IMAD.MOV.U32 R0, RZ, RZ, 0x368 ;  /* 0x00000368ff007424 */ /* 0x000fe200078e00ff */
[----:B------:R-:W-:-:S04]  /*16570*/  ISETP.GT.AND P2, PT, R19, 0x1, PT ;  /* 0x000000011300780c */ /* 0x000fc80003f44270 */
[----:B------:R-:W-:-:S04]  /*16580*/  SEL R0, R0, 0x328, P2 ;  /* 0x0000032800007807 */ /* 0x000fc80001000000 */
[----:B------:R2:W3:Y:S08]  /*16590*/  LDC.64 R8, c[0x0][R0+0x170] ;  /* 0x00005c0000087b82 */ /* 0x0004f00000000a00 */
[----:B------:R2:W4:Y:S08]  /*165a0*/  LDC.64 R4, c[0x0][R0+0x168] ;  /* 0x00005a0000047b82 */ /* 0x0005300000000a00 */
[----:B------:R2:W5:Y:S08]  /*165b0*/  LDC.64 R12, c[0x0][R0+0x178] ;  /* 0x00005e00000c7b82 */ /* 0x0005700000000a00 */
[----:B------:R2:W1:Y:S02]  /*165c0*/  LDC.64 R10, c[0x0][R0+0x160] ;  /* 0x00005800000a7b82 */ /* 0x0004640000000a00 */
[----:B--2---:R-:W-:-:S02]  /*165d0*/  IMAD.MOV.U32 R0, RZ, RZ, c[0x0][0x4e8] ;  /* 0x00013a00ff007624 */ /* 0x004fc400078e00ff */
[-C--:B---3--:R-:W-:Y:S02]  /*165e0*/  IMAD R7, R9, R16.reuse, RZ ;  /* 0x0000001009077224 */ /* 0x088fe400078e02ff */
[----:B------:R-:W-:Y:S01]  /*165f0*/  IMAD.WIDE.U32 R2, R8, R16, RZ ;  /* 0x0000001008027225 */ /* 0x000fe200078e00ff */
[----:B------:R-:W-:Y:S02]  /*16600*/  ISETP.NE.AND P0, PT, R0, 0x1, PT ;  /* 0x000000010000780c */ /* 0x000fe40003f05270 */
[----:B------:R-:W-:Y:S01]  /*16610*/  MOV R0, R14 ;  /* 0x0000000e00007202 */ /* 0x000fe20000000f00 */
[----:B------:R-:W-:Y:S01]  /*16620*/  IMAD R8, R8, R21, R7 ;  /* 0x0000001508087224 */ /* 0x000fe200078e0207 */
[----:B------:R-:W-:Y:S01]  /*16630*/  SEL R7, R249, RZ, P2 ;  /* 0x000000fff9077207 */ /* 0x000fe20001000000 */
[-C--:B----4-:R-:W-:Y:S02]  /*16640*/  IMAD R9, R5, R15.reuse, RZ ;  /* 0x0000000f05097224 */ /* 0x090fe400078e02ff */
[----:B------:R-:W-:Y:S01]  /*16650*/  IMAD.WIDE.U32 R4, R4, R15, RZ ;  /* 0x0000000f04047225 */ /* 0x000fe200078e00ff */
[----:B------:R-:W-:-:S03]  /*16660*/  IADD3 R3, R3, R8, RZ ;  /* 0x0000000803037210 */ /* 0x000fc60007ffe0ff */
[----:B------:R-:W-:Y:S02]  /*16670*/  IMAD.IADD R9, R5, 0x1, R9 ;  /* 0x0000000105097824 */ /* 0x000fe400078e0209 */
[----:B------:R-:W-:-:S04]  /*16680*/  @P0 IMAD.HI.U32 R17, R14, c[0x0][0x4ec], RZ ;  /* 0x00013b000e110a27 */ /* 0x000fc800078e00ff */
[-C--:B-----5:R-:W-:Y:S01]  /*16690*/  IMAD R8, R13, R7.reuse, RZ ;  /* 0x000000070d087224 */ /* 0x0a0fe200078e02ff */
[----:B------:R-:W-:Y:S02]  /*166a0*/  @P0 SHF.R.U32.HI R0, RZ, c[0x0][0x4f0], R17 ;  /* 0x00013c00ff000a19 */ /* 0x000fe40000011611 */
[----:B------:R-:W-:Y:S01]  /*166b0*/  IADD3 R17, P1, P0, R2, R4, R6 ;  /* 0x0000000402117210 */ /* 0x000fe2000783e006 */
[----:B------:R-:W-:-:S03]  /*166c0*/  IMAD.WIDE.U32 R4, R12, R7, RZ ;  /* 0x000000070c047225 */ /* 0x000fc600078e00ff */
[----:B------:R-:W-:Y:S01]  /*166d0*/  IADD3.X R9, R3, R9, R18, P1, P0 ;  /* 0x0000000903097210 */ /* 0x000fe20000fe0412 */
[----:B------:R-:W-:Y:S01]  /*166e0*/  IMAD.MOV R2, RZ, RZ, -R0 ;  /* 0x000000ffff027224 */ /* 0x000fe200078e0a00 */
[----:B------:R-:W-:Y:S01]  /*166f0*/  IADD3 R5, R5, R8, RZ ;  /* 0x0000000805057210 */ /* 0x000fe20007ffe0ff */
[----:B------:R-:W-:Y:S01]  /*16700*/  IMAD.MOV.U32 R8, RZ, RZ, c[0x0][0x4a8] ;  /* 0x00012a00ff087624 */ /* 0x000fe200078e00ff */
[----:B------:R-:W-:Y:S01]  /*16710*/  IADD3 R4, P1, P0, R0, R17, R4 ;  /* 0x0000001100047210 */ /* 0x000fe2000783e004 */
[----:B------:R-:W-:Y:S01]  /*16720*/  IMAD R2, R2, c[0x0][0x4e8], R14 ;  /* 0x00013a0002027a24 */ /* 0x000fe200078e020e */
[----:B------:R-:W-:-:S03]  /*16730*/  SHF.R.S32.HI R3, RZ, 0x1f, R0 ;  /* 0x0000001fff037819 */ /* 0x000fc60000011400 */
[----:B-1----:R-:W-:Y:S01]  /*16740*/  IMAD R0, R11, R2, RZ ;  /* 0x000000020b007224 */ /* 0x002fe200078e02ff */
[----:B------:R-:W-:Y:S02]  /*16750*/  SHF.R.S32.HI R7, RZ, 0x1f, R2 ;  /* 0x0000001fff077819 */ /* 0x000fe40000011402 */
        /* <DEDUP_REMOVED lines=11> */
.L_x_798:
[----:B------:R-:W-:Y:S05]  /*16810*/  BSYNC B0 ;  /* 0x0000000000007941 */ /* 0x000fea0003800000 */
.L_x_797:
        /* <DEDUP_REMOVED lines=8> */
[----:B------:R-:W-:-:S03]  /*168a0*/  IADD3 R4, R4, R244, RZ ;  /* 0x000000f404047210 */ /* 0x000fc60007ffe0ff */
        /* <DEDUP_REMOVED lines=26> */
.L_x_875:
[----:B------:R-:W-:Y:S05]  /*16a50*/  BRA.DIV ~URZ, `(.L_x_800) ;  /* 0x00003e627f007947 */ /* 0x000fea000b800000 */
[----:B------:R3:W4:Y:S02]  /*16a60*/  SHFL.IDX PT, R0, R10, RZ, 0x181f ;  /* 0x00181fff0a007589 */ /* 0x00072400000e0000 */
.L_x_876:
[----:B------:R-:W-:Y:S01]  /*16a70*/  IMAD R8, R20, c[0x0][0x4e8], RZ ;  /* 0x00013a0014087a24 */ /* 0x000fe200078e02ff */
        /* <DEDUP_REMOVED lines=14> */
.L_x_802:
[----:B------:R-:W-:Y:S05]  /*16b60*/  BSYNC B0 ;  /* 0x0000000000007941 */ /* 0x000fea0003800000 */
.L_x_801:
[----:B------:R-:W-:Y:S05]  /*16b70*/  BRA.DIV ~URZ, `(.L_x_803) ;  /* 0x00003db27f007947 */ /* 0x000fea000b800000 */
[----:B--2---:R2:W1:Y:S04]  /*16b80*/  SHFL.IDX PT, R9, R7, 0x1, 0x181f ;  /* 0x00381f0007097f89 */ /* 0x00446800000e0000 */
[----:B----4-:R2:W4:Y:S02]  /*16b90*/  SHFL.IDX PT, R0, R10, 0x1, 0x181f ;  /* 0x00381f000a007f89 */ /* 0x01052400000e0000 */
.L_x_877:
        /* <DEDUP_REMOVED lines=14> */
.L_x_805:
[----:B------:R-:W-:Y:S05]  /*16c80*/  BSYNC B0 ;  /* 0x0000000000007941 */ /* 0x000fea0003800000 */
.L_x_804:
[----:B------:R-:W-:Y:S05]  /*16c90*/  BRA.DIV ~URZ, `(.L_x_806) ;  /* 0x00003d627f007947 */ /* 0x000fea000b800000 */
[----:B-1----:R1:W2:Y:S02]  /*16ca0*/  SHFL.IDX PT, R9, R7, 0x2, 0x181f ;  /* 0x00581f0007097f89 */ /* 0x0022a400000e0000 */
.L_x_878:
[----:B------:R-:W-:Y:S05]  /*16cb0*/  BRA.DIV ~URZ, `(.L_x_807) ;  /* 0x00003db27f007947 */ /* 0x000fea000b800000 */
[----:B----4-:R4:W1:Y:S02]  /*16cc0*/  SHFL.IDX PT, R0, R10, 0x2, 0x181f ;  /* 0x00581f000a007f89 */ /* 0x01086400000e0000 */
.L_x_879:
        /* <DEDUP_REMOVED lines=14> */
.L_x_809:
[----:B------:R-:W-:Y:S05]  /*16db0*/  BSYNC B0 ;  /* 0x0000000000007941 */ /* 0x000fea0003800000 */
.L_x_808:
[----:B------:R-:W-:Y:S05]  /*16dc0*/  BRA.DIV ~URZ, `(.L_x_810) ;  /* 0x00003d127f007947 */ /* 0x000fea000b800000 */
[----:B-12---:R-:W1:Y:S04]  /*16dd0*/  SHFL.IDX PT, R7, R7, 0x3, 0x181f ;  /* 0x00781f0007077f89 */ /* 0x006e6800000e0000 */
[----:B------:R2:W3:Y:S02]  /*16de0*/  SHFL.IDX PT, R0, R10, 0x3, 0x181f ;  /* 0x00781f000a007f89 */ /* 0x0004e400000e0000 */
.L_x_880:
        /* <DEDUP_REMOVED lines=13> */
.L_x_790:
[----:B------:R-:W-:Y:S05]  /*16ec0*/  BSYNC B1 ;  /* 0x0000000000017941 */ /* 0x000fea0003800000 */
.L_x_774:
[----:B-1-34-:R-:W3:Y:S02]  /*16ed0*/  LDL R0, [R1+0x20] ;  /* 0x0000200001007983 */ /* 0x01aee40000100800 */
[----:B---3--:R-:W-:-:S13]  /*16ee0*/  ISETP.NE.AND P0, PT, R0, RZ, PT ;  /* 0x000000ff0000720c */ /* 0x008fda0003f05270 */
[----:B------:R-:W-:Y:S01]  /*16ef0*/  @P0 WARPSYNC 0xffffffff ;  /* 0xffffffff00000948 */ /* 0x000fe20003800000 */
[----:B------:R-:W-:Y:S06]  /*16f00*/  @P0 BAR.SYNC.DEFER_BLOCKING 0x5, 0x100 ;  /* 0x0144000000000b1d */ /* 0x000fec0000010000 */
[----:B------:R-:W1:Y:S04]  /*16f10*/  @P0 LDS.128 R248, [0xe100] ;  /* 0x00e10000fff80984 */ /* 0x000e680000000c00 */
[----:B------:R-:W-:Y:S06]  /*16f20*/  @P0 BAR.ARV 0x4, 0x100 ;  /* 0x0104000000000b1d */ /* 0x000fec0000002000 */
[----:B------:R-:W-:Y:S05]  /*16f30*/  @P0 BRA `(.L_x_811) ;  /* 0x00000f6000000947 */ /* 0x000fea0003800000 */
[----:B------:R-:W3:Y:S01]  /*16f40*/  S2R R0, SR_TID.X ;  /* 0x0000000000007919 */ /* 0x000ee20000002100 */
[----:B------:R-:W-:Y:S01]  /*16f50*/  IMAD.MOV.U32 R7, RZ, RZ, RZ ;  /* 0x000000ffff077224 */ /* 0x000fe200078e00ff */
[----:B--23--:R-:W-:-:S04]  /*16f60*/  LOP3.LUT R12, R0, 0x1f, RZ, 0xc0, !PT ;  /* 0x0000001f000c7812 */ /* 0x00cfc800078ec0ff */
[----:B------:R-:W-:Y:S01]  /*16f70*/  ISETP.NE.AND P6, PT, R12, 0x1f, PT ;  /* 0x0000001f0c00780c */ /* 0x000fe20003fc5270 */
[----:B------:R-:W-:Y:S10]  /*16f80*/  BRA.DIV ~URZ, `(.L_x_812) ;  /* 0x00003c227f007947 */ /* 0x000ff4000b800000 */
[----:B------:R2:W3:Y:S02]  /*16f90*/  SHFL.IDX PT, R9, R62, RZ, 0x1f ;  /* 0x00001fff3e097589 */ /* 0x0004e400000e0000 */
.L_x_881:
[----:B------:R-:W-:Y:S05]  /*16fa0*/  BRA.DIV ~URZ, `(.L_x_813) ;  /* 0x00003c727f007947 */ /* 0x000fea000b800000 */
[----:B------:R4:W2:Y:S02]  /*16fb0*/  SHFL.IDX PT, R8, R62, 0x1, 0x1f ;  /* 0x00201f003e087f89 */ /* 0x0008a400000e0000 */
.L_x_882:
[----:B-1----:R-:W-:Y:S02]  /*16fc0*/  IMAD.IADD R0, R251, 0x1, R12 ;  /* 0x00000001fb007824 */ /* 0x002fe400078e020c */
        /* <DEDUP_REMOVED lines=16> */
[----:B------:R1:W4:Y:S02]  /*170d0*/  SHFL.UP PT, R4, R0, 0x1, RZ ;  /* 0x0420000000047989 */ /* 0x00032400000e00ff */
.L_x_883:
[----:B----4-:R-:W-:-:S04]  /*170e0*/  SEL R4, R4, RZ, P5 ;  /* 0x000000ff04047207 */ /* 0x010fc80002800000 */
        /* <DEDUP_REMOVED lines=14> */
[----:B------:R1:W4:Y:S02]  /*171d0*/  SHFL.IDX PT, R0, R4, 0x1f, 0x1f ;  /* 0x03e01f0004007f89 */ /* 0x00032400000e0000 */
.L_x_884:
[----:B----4-:R-:W-:Y:S01]  /*171e0*/  IMAD R0, R0, c[0x0][0x538], RZ ;  /* 0x00014e0000007a24 */ /* 0x010fe200078e02ff */
[----:B------:R-:W-:Y:S04]  /*171f0*/  BSSY B1, `(.L_x_816) ;  /* 0x00000c5000017945 */ /* 0x000fe80003800000 */
[----:B--2---:R-:W-:-:S04]  /*17200*/  IADD3 R8, R0, R8, RZ ;  /* 0x0000000800087210 */ /* 0x004fc80007ffe0ff */
[----:B---3--:R-:W-:-:S13]  /*17210*/  ISETP.GT.AND P0, PT, R8, R9, PT ;  /* 0x000000090800720c */ /* 0x008fda0003f04270 */
[----:B------:R-:W-:Y:S05]  /*17220*/  @P0 BRA `(.L_x_817) ;  /* 0x0000024000000947 */ /* 0x000fea0003800000 */
.L_x_821:
        /* <DEDUP_REMOVED lines=16> */
.L_x_885:
        /* <DEDUP_REMOVED lines=16> */
.L_x_886:
[----:B--2---:R-:W-:-:S05]  /*17430*/  IMAD R0, R0, c[0x0][0x538], RZ ;  /* 0x00014e0000007a24 */ /* 0x004fca00078e02ff */
[----:B------:R-:W-:-:S04]  /*17440*/  IADD3 R8, R0, R8, RZ ;  /* 0x0000000800087210 */ /* 0x000fc80007ffe0ff */
[----:B------:R-:W-:-:S13]  /*17450*/  ISETP.GT.AND P0, PT, R8, R9, PT ;  /* 0x000000090800720c */ /* 0x000fda0003f04270 */
[----:B-1----:R-:W-:Y:S05]  /*17460*/  @!P0 BRA `(.L_x_821) ;  /* 0xfffffdc000008947 */ /* 0x002fea000383ffff */
.L_x_817:
[----:B------:R-:W-:-:S05]  /*17470*/  IADD3 R8, -R0, R8, RZ ;  /* 0x0000000800087210 */ /* 0x000fca0007ffe1ff */
[----:B------:R-:W-:-:S05]  /*17480*/  IMAD R0, R4, c[0x0][0x538], R8 ;  /* 0x00014e0004007a24 */ /* 0x000fca00078e0208 */
[----:B------:R-:W-:Y:S01]  /*17490*/  ISETP.GT.AND P0, PT, R0, R9, PT ;  /* 0x000000090000720c */ /* 0x000fe20003f04270 */
[----:B------:R-:W-:-:S12]  /*174a0*/  BRA.DIV ~URZ, `(.L_x_822) ;  /* 0x00003bd27f007947 */ /* 0x000fd8000b800000 */
[----:B------:R-:W-:-:S04]  /*174b0*/  VOTE.ANY R5, PT, !P0 ;  /* 0x0000000000057806 */ /* 0x000fc800040e0100 */
.L_x_887:
[----:B------:R-:W2:Y:S02]  /*174c0*/  POPC R0, R5 ;  /* 0x0000000500007309 */ /* 0x000ea40000000000 */
[----:B--2---:R-:W-:Y:S01]  /*174d0*/  IADD3 R251, R0, R251, RZ ;  /* 0x000000fb00fb7210 */ /* 0x004fe20007ffe0ff */
[----:B------:R-:W-:Y:S05]  /*174e0*/  BRA.DIV ~URZ, `(.L_x_823) ;  /* 0x00003be27f007947 */ /* 0x000fea000b800000 */
[----:B------:R2:W3:Y:S04]  /*174f0*/  SHFL.IDX PT, R10, R6, R0, 0x1f ;  /* 0x00001f00060a7589 */ /* 0x0004e800000e0000 */
[----:B------:R2:W4:Y:S02]  /*17500*/  SHFL.IDX PT, R7, R7, R0, 0x1f ;  /* 0x00001f0007077589 */ /* 0x00052400000e0000 */
.L_x_888:
[----:B------:R-:W-:Y:S01]  /*17510*/  ISETP.NE.AND P0, PT, R5, RZ, PT ;  /* 0x000000ff0500720c */ /* 0x000fe20003f05270 */
[----:B------:R-:W-:-:S12]  /*17520*/  BSSY B0, `(.L_x_824) ;  /* 0x0000005000007945 */ /* 0x000fd80003800000 */
[----:B------:R-:W-:Y:S05]  /*17530*/  @!P0 BRA `(.L_x_825) ;  /* 0x0000003000008947 */ /* 0x000fea0003800000 */
[----:B--2---:R-:W-:Y:S01]  /*17540*/  IADD3 R0, R0, -0x1, RZ ;  /* 0xffffffff00007810 */ /* 0x004fe20007ffe0ff */
[----:B------:R-:W-:Y:S05]  /*17550*/  BRA.DIV ~URZ, `(.L_x_826) ;  /* 0x00003c427f007947 */ /* 0x000fea000b800000 */
[----:B------:R2:W1:Y:S02]  /*17560*/  SHFL.IDX PT, R11, R4, R0, 0x1f ;  /* 0x00001f00040b7589 */ /* 0x00046400000e0000 */
.L_x_825:
[----:B------:R-:W-:Y:S05]  /*17570*/  BSYNC B0 ;  /* 0x0000000000007941 */ /* 0x000fea0003800000 */
.L_x_824:
[----:B----4-:R-:W-:Y:S01]  /*17580*/  ISETP.NE.AND P0, PT, R7, 0x1, PT ;  /* 0x000000010700780c */ /* 0x010fe20003f05270 */
[----:B-1----:R-:W-:Y:S01]  /*17590*/  IMAD R248, R11, c[0x0][0x538], R8 ;  /* 0x00014e000bf87a24 */ /* 0x002fe200078e0208 */
[----:B------:R-:W-:Y:S04]  /*175a0*/  BSSY B0, `(.L_x_827) ;  /* 0x0000082000007945 */ /* 0x000fe80003800000 */
[----:B------:R-:W-:-:S07]  /*175b0*/  IADD3 R8, -R248, R9, RZ ;  /* 0x00000009f8087210 */ /* 0x000fce0007ffe1ff */
[----:B------:R-:W-:Y:S05]  /*175c0*/  @!P0 BRA `(.L_x_828) ;  /* 0x000003d000008947 */ /* 0x000fea0003800000 */
[-C--:B---3--:R-:W-:Y:S02]  /*175d0*/  IABS R2, R10.reuse ;  /* 0x0000000a00027213 */ /* 0x088fe40000000000 */
[----:B------:R-:W-:Y:S02]  /*175e0*/  IABS R9, R10 ;  /* 0x0000000a00097213 */ /* 0x000fe40000000000 */
[----:B--2---:R-:W1:Y:S08]  /*175f0*/  I2F.RP R0, R2 ;  /* 0x0000000200007306 */ /* 0x004e700000209400 */
[----:B-1----:R-:W1:Y:S02]  /*17600*/  MUFU.RCP R0, R0 ;  /* 0x0000000000007308 */ /* 0x002e640000001000 */
[----:B-1----:R-:W-:-:S06]  /*17610*/  IADD3 R0, R0, 0xffffffe, RZ ;  /* 0x0ffffffe00007810 */ /* 0x002fcc0007ffe0ff */
[----:B------:R-:W1:Y:S02]  /*17620*/  F2I.FTZ.U32.TRUNC.NTZ R5, R0 ;  /* 0x0000000000057305 */ /* 0x000e64000021f000 */
[----:B-1----:R-:W-:Y:S01]  /*17630*/  IMAD.MOV R3, RZ, RZ, -R5 ;  /* 0x000000ffff037224 */ /* 0x002fe200078e0a05 */
[----:B------:R-:W-:-:S03]  /*17640*/  IABS R0, R7 ;  /* 0x0000000700007213 */ /* 0x000fc60000000000 */
[----:B------:R-:W-:Y:S01]  /*17650*/  IMAD.MOV.U32 R4, RZ, RZ, R3 ;  /* 0x000000ffff047224 */ /* 0x000fe200078e0003 */
[----:B------:R-:W-:Y:S01]  /*17660*/  IABS R3, R8 ;  /* 0x0000000800037213 */ /* 0x000fe20000000000 */
[----:B------:R-:W-:Y:S02]  /*17670*/  IMAD.MOV.U32 R6, RZ, RZ, R0 ;  /* 0x000000ffff067224 */ /* 0x000fe400078e0000 */
[----:B------:R-:W-:Y:S02]  /*17680*/  IMAD R0, R4, R2, RZ ;  /* 0x0000000204007224 */ /* 0x000fe400078e02ff */
[----:B------:R-:W-:Y:S01]  /*17690*/  IMAD.MOV.U32 R4, RZ, RZ, RZ ;  /* 0x000000ffff047224 */ /* 0x000fe200078e00ff */
[----:B------:R-:W1:Y:S03]  /*176a0*/  I2F.RP R11, R6 ;  /* 0x00000006000b7306 */ /* 0x000e660000209400 */
[----:B------:R-:W-:-:S04]  /*176b0*/  IMAD.HI.U32 R5, R5, R0, R4 ;  /* 0x0000000005057227 */ /* 0x000fc800078e0004 */
[----:B------:R-:W-:-:S05]  /*176c0*/  IMAD.MOV R0, RZ, RZ, -R9 ;  /* 0x000000ffff007224 */ /* 0x000fca00078e0a09 */
[----:B------:R-:W-:Y:S01]  /*176d0*/  MOV R4, R0 ;  /* 0x0000000000047202 */ /* 0x000fe20000000f00 */
[----:B------:R-:W-:-:S04]  /*176e0*/  IMAD.HI.U32 R0, R5, R3, RZ ;  /* 0x0000000305007227 */ /* 0x000fc800078e00ff */
[----:B------:R-:W-:Y:S02]  /*176f0*/  IMAD R3, R0, R4, R3 ;  /* 0x0000000400037224 */ /* 0x000fe400078e0203 */
[----:B-1----:R-:W1:Y:S03]  /*17700*/  MUFU.RCP R4, R11 ;  /* 0x0000000b00047308 */ /* 0x002e660000001000 */
[----:B------:R-:W-:-:S13]  /*17710*/  ISETP.GT.U32.AND P0, PT, R2, R3, PT ;  /* 0x000000030200720c */ /* 0x000fda0003f04070 */
[----:B------:R-:W-:Y:S01]  /*17720*/  @!P0 IMAD.IADD R3, R3, 0x1, -R2 ;  /* 0x0000000103038824 */ /* 0x000fe200078e0a02 */
[----:B-1----:R-:W-:Y:S02]  /*17730*/  IADD3 R4, R4, 0xffffffe, RZ ;  /* 0x0ffffffe04047810 */ /* 0x002fe40007ffe0ff */
[----:B------:R-:W-:Y:S02]  /*17740*/  @!P0 IADD3 R0, R0, 0x1, RZ ;  /* 0x0000000100008810 */ /* 0x000fe40007ffe0ff */
[----:B------:R-:W-:Y:S02]  /*17750*/  ISETP.GE.U32.AND P2, PT, R3, R2, PT ;  /* 0x000000020300720c */ /* 0x000fe40003f46070 */
[----:B------:R-:W1:Y:S01]  /*17760*/  F2I.FTZ.U32.TRUNC.NTZ R3, R4 ;  /* 0x0000000400037305 */ /* 0x000e62000021f000 */
[----:B------:R-:W-:Y:S02]  /*17770*/  LOP3.LUT R2, R8, R10, RZ, 0x3c, !PT ;  /* 0x0000000a08027212 */ /* 0x000fe400078e3cff */
[----:B------:R-:W-:-:S02]  /*17780*/  ISETP.NE.AND P0, PT, R10, RZ, PT ;  /* 0x000000ff0a00720c */ /* 0x000fc40003f05270 */
[----:B------:R-:W-:-:S06]  /*17790*/  ISETP.GE.AND P1, PT, R2, RZ, PT ;  /* 0x000000ff0200720c */ /* 0x000fcc0003f26270 */
[----:B------:R-:W-:Y:S01]  /*177a0*/  @P2 IADD3 R0, R0, 0x1, RZ ;  /* 0x0000000100002810 */ /* 0x000fe20007ffe0ff */
[----:B-1----:R-:W-:-:S06]  /*177b0*/  IMAD.MOV R2, RZ, RZ, -R3 ;  /* 0x000000ffff027224 */ /* 0x002fcc00078e0a03 */
[----:B------:R-:W-:Y:S01]  /*177c0*/  @!P1 IMAD.MOV R0, RZ, RZ, -R0 ;  /* 0x000000ffff009224 */ /* 0x000fe200078e0a00 */
[----:B------:R-:W-:Y:S02]  /*177d0*/  @!P0 LOP3.LUT R0, RZ, R10, RZ, 0x33, !PT ;  /* 0x0000000aff008212 */ /* 0x000fe400078e33ff */
[----:B------:R-:W-:Y:S02]  /*177e0*/  MOV R4, R2 ;  /* 0x0000000200047202 */ /* 0x000fe40000000f00 */
[----:B------:R-:W-:Y:S02]  /*177f0*/  IABS R2, R7 ;  /* 0x0000000700027213 */ /* 0x000fe40000000000 */
[----:B------:R-:W-:Y:S01]  /*17800*/  IABS R9, R0 ;  /* 0x0000000000097213 */ /* 0x000fe20000000000 */
[----:B------:R-:W-:Y:S02]  /*17810*/  IMAD R4, R4, R6, RZ ;  /* 0x0000000604047224 */ /* 0x000fe400078e02ff */
[----:B------:R-:W-:-:S02]  /*17820*/  IMAD.MOV R5, RZ, RZ, -R2 ;  /* 0x000000ffff057224 */ /* 0x000fc400078e0a02 */
[----:B------:R-:W-:-:S04]  /*17830*/  IMAD.MOV.U32 R2, RZ, RZ, RZ ;  /* 0x000000ffff027224 */ /* 0x000fc800078e00ff */
[----:B------:R-:W-:Y:S01]  /*17840*/  IMAD.HI.U32 R2, R3, R4, R2 ;  /* 0x0000000403027227 */ /* 0x000fe200078e0002 */
[----:B------:R-:W-:-:S03]  /*17850*/  MOV R4, R5 ;  /* 0x0000000500047202 */ /* 0x000fc60000000f00 */
[----:B------:R-:W-:-:S04]  /*17860*/  IMAD.MOV.U32 R3, RZ, RZ, R9 ;  /* 0x000000ffff037224 */ /* 0x000fc800078e0009 */
[----:B------:R-:W-:-:S04]  /*17870*/  IMAD.HI.U32 R2, R2, R3, RZ ;  /* 0x0000000302027227 */ /* 0x000fc800078e00ff */
[----:B------:R-:W-:Y:S01]  /*17880*/  IMAD R3, R2, R4, R3 ;  /* 0x0000000402037224 */ /* 0x000fe200078e0203 */
[----:B------:R-:W-:-:S04]  /*17890*/  IADD3 R4, -R0, RZ, RZ ;  /* 0x000000ff00047210 */ /* 0x000fc80007ffe1ff */
        /* <DEDUP_REMOVED lines=9> */
[----:B------:R-:W-:-:S05]  /*17930*/  @!P0 LOP3.LUT R2, RZ, R7, RZ, 0x33, !PT ;  /* 0x00000007ff028212 */ /* 0x000fca00078e33ff */
[----:B------:R-:W-:-:S04]  /*17940*/  IMAD.MOV R3, RZ, RZ, -R2 ;  /* 0x000000ffff037224 */ /* 0x000fc800078e0a02 */
[C---:B------:R-:W-:Y:S02]  /*17950*/  IMAD R3, R7.reuse, R3, R0 ;  /* 0x0000000307037224 */ /* 0x040fe400078e0200 */
[----:B------:R-:W-:Y:S02]  /*17960*/  IMAD R0, R7, 0x1000000, R2 ;  /* 0x0100000007007824 */ /* 0x000fe400078e0202 */
[----:B------:R-:W-:Y:S02]  /*17970*/  IMAD R2, R10, R4, R8 ;  /* 0x000000040a027224 */ /* 0x000fe400078e0208 */
[----:B------:R-:W-:Y:S01]  /*17980*/  IMAD R250, R3, 0x10000, R0 ;  /* 0x0001000003fa7824 */ /* 0x000fe200078e0200 */
[----:B------:R-:W-:Y:S05]  /*17990*/  BRA `(.L_x_829) ;  /* 0x0000042000007947 */ /* 0x000fea0003800000 */
.L_x_828:
[----:B------:R-:W-:-:S04]  /*179a0*/  IMAD.MOV.U32 R2, RZ, RZ, 0x4 ;  /* 0x00000004ff027424 */ /* 0x000fc800078e00ff */
[----:B------:R-:W-:-:S05]  /*179b0*/  IMAD.WIDE R2, R251, R2, c[0x0][0x590] ;  /* 0x00016400fb027625 */ /* 0x000fca00078e0202 */
[----:B--2---:R-:W2:Y:S02]  /*179c0*/  LDG.E R4, [R2.64] ;  /* 0x0000000602047981 */ /* 0x004ea4000c1e1900 */
[----:B--23--:R-:W-:-:S05]  /*179d0*/  IMAD R9, R4, R10, RZ ;  /* 0x0000000a04097224 */ /* 0x00cfca00078e02ff */
        /* <DEDUP_REMOVED lines=28> */
[----:B------:R-:W-:Y:S02]  /*17ba0*/  IMAD R11, R4, R2, RZ ;  /* 0x00000002040b7224 */ /* 0x000fe400078e02ff */
[----:B------:R-:W-:-:S03]  /*17bb0*/  IMAD.MOV R2, RZ, RZ, -R2 ;  /* 0x000000ffff027224 */ /* 0x000fc600078e0a02 */
[----:B------:R-:W-:Y:S01]  /*17bc0*/  IADD3 R0, -R11, c[0x0][0x538], RZ ;  /* 0x00014e000b007a10 */ /* 0x000fe20007ffe1ff */
[----:B------:R-:W-:-:S03]  /*17bd0*/  IMAD R6, R9, R2, R8 ;  /* 0x0000000209067224 */ /* 0x000fc600078e0208 */
[----:B------:R-:W-:Y:S02]  /*17be0*/  IMNMX R0, R4, R0, PT ;  /* 0x0000000004007217 */ /* 0x000fe40003800200 */
[----:B------:R-:W-:Y:S02]  /*17bf0*/  IABS R2, R6 ;  /* 0x0000000600027213 */ /* 0x000fe40000000000 */
[-C--:B------:R-:W-:Y:S02]  /*17c00*/  IABS R3, R0.reuse ;  /* 0x0000000000037213 */ /* 0x080fe40000000000 */
[----:B------:R-:W-:Y:S02]  /*17c10*/  IABS R9, R0 ;  /* 0x0000000000097213 */ /* 0x000fe40000000000 */
[----:B------:R-:W1:Y:S01]  /*17c20*/  I2F.RP R4, R3 ;  /* 0x0000000300047306 */ /* 0x000e620000209400 */
[----:B------:R-:W-:Y:S02]  /*17c30*/  MOV R7, R2 ;  /* 0x0000000200077202 */ /* 0x000fe40000000f00 */
[----:B------:R-:W-:-:S05]  /*17c40*/  IMAD.MOV R2, RZ, RZ, -R9 ;  /* 0x000000ffff027224 */ /* 0x000fca00078e0a09 */
[----:B-1----:R-:W1:Y:S02]  /*17c50*/  MUFU.RCP R4, R4 ;  /* 0x0000000400047308 */ /* 0x002e640000001000 */
[----:B-1----:R-:W-:-:S06]  /*17c60*/  IADD3 R4, R4, 0xffffffe, RZ ;  /* 0x0ffffffe04047810 */ /* 0x002fcc0007ffe0ff */
[----:B------:R-:W1:Y:S02]  /*17c70*/  F2I.FTZ.U32.TRUNC.NTZ R5, R4 ;  /* 0x0000000400057305 */ /* 0x000e64000021f000 */
[----:B-1----:R-:W-:-:S04]  /*17c80*/  IMAD.MOV R4, RZ, RZ, -R5 ;  /* 0x000000ffff047224 */ /* 0x002fc800078e0a05 */
[----:B------:R-:W-:Y:S02]  /*17c90*/  IMAD R8, R4, R3, RZ ;  /* 0x0000000304087224 */ /* 0x000fe400078e02ff */
[----:B------:R-:W-:-:S04]  /*17ca0*/  IMAD.MOV.U32 R4, RZ, RZ, RZ ;  /* 0x000000ffff047224 */ /* 0x000fc800078e00ff */
[----:B------:R-:W-:-:S04]  /*17cb0*/  IMAD.HI.U32 R5, R5, R8, R4 ;  /* 0x0000000805057227 */ /* 0x000fc800078e0004 */
[----:B------:R-:W-:Y:S02]  /*17cc0*/  IMAD.MOV.U32 R4, RZ, RZ, R2 ;  /* 0x000000ffff047224 */ /* 0x000fe400078e0002 */
[----:B------:R-:W-:-:S04]  /*17cd0*/  IMAD.HI.U32 R2, R5, R7, RZ ;  /* 0x0000000705027227 */ /* 0x000fc800078e00ff */
[----:B------:R-:W-:-:S05]  /*17ce0*/  IMAD R4, R2, R4, R7 ;  /* 0x0000000402047224 */ /* 0x000fca00078e0207 */
[----:B------:R-:W-:-:S13]  /*17cf0*/  ISETP.GT.U32.AND P0, PT, R3, R4, PT ;  /* 0x000000040300720c */ /* 0x000fda0003f04070 */
[-C--:B------:R-:W-:Y:S02]  /*17d00*/  @!P0 IADD3 R4, R4, -R3.reuse, RZ ;  /* 0x8000000304048210 */ /* 0x080fe40007ffe0ff */
[----:B------:R-:W-:Y:S02]  /*17d10*/  @!P0 IADD3 R2, R2, 0x1, RZ ;  /* 0x0000000102028810 */ /* 0x000fe40007ffe0ff */
[----:B------:R-:W-:Y:S02]  /*17d20*/  ISETP.GE.U32.AND P2, PT, R4, R3, PT ;  /* 0x000000030400720c */ /* 0x000fe40003f46070 */
[----:B------:R-:W-:Y:S02]  /*17d30*/  LOP3.LUT R3, R6, R0, RZ, 0x3c, !PT ;  /* 0x0000000006037212 */ /* 0x000fe400078e3cff */
[----:B------:R-:W-:Y:S02]  /*17d40*/  ISETP.NE.AND P0, PT, R0, RZ, PT ;  /* 0x000000ff0000720c */ /* 0x000fe40003f05270 */
[----:B------:R-:W-:Y:S01]  /*17d50*/  ISETP.GE.AND P1, PT, R3, RZ, PT ;  /* 0x000000ff0300720c */ /* 0x000fe20003f26270 */
[----:B------:R-:W-:Y:S01]  /*17d60*/  IMAD.MOV R3, RZ, RZ, -R0 ;  /* 0x000000ffff037224 */ /* 0x000fe200078e0a00 */
[----:B------:R-:W-:-:S05]  /*17d70*/  IADD3 R6, R11, 0x1000000, R6 ;  /* 0x010000000b067810 */ /* 0x000fca0007ffe006 */
[----:B------:R-:W-:-:S06]  /*17d80*/  @P2 IADD3 R2, R2, 0x1, RZ ;  /* 0x0000000102022810 */ /* 0x000fcc0007ffe0ff */
[----:B------:R-:W-:Y:S01]  /*17d90*/  @!P1 IMAD.MOV R2, RZ, RZ, -R2 ;  /* 0x000000ffff029224 */ /* 0x000fe200078e0a02 */
[----:B------:R-:W-:-:S05]  /*17da0*/  @!P0 LOP3.LUT R2, RZ, R0, RZ, 0x33, !PT ;  /* 0x00000000ff028212 */ /* 0x000fca00078e33ff */
[----:B------:R-:W-:Y:S02]  /*17db0*/  IMAD R250, R2, R3, R6 ;  /* 0x0000000302fa7224 */ /* 0x000fe400078e0206 */
.L_x_829:
[----:B------:R-:W-:Y:S05]  /*17dc0*/  BSYNC B0 ;  /* 0x0000000000007941 */ /* 0x000fea0003800000 */
.L_x_827:
[----:B------:R-:W-:-:S04]  /*17dd0*/  LOP3.LUT R2, RZ, R2, RZ, 0x33, !PT ;  /* 0x00000002ff027212 */ /* 0x000fc800078e33ff */
[----:B------:R-:W-:Y:S01]  /*17de0*/  IADD3 R249, R2, R10, RZ ;  /* 0x0000000a02f97210 */ /* 0x000fe20007ffe0ff */
[----:B------:R-:W-:Y:S05]  /*17df0*/  BRA `(.L_x_830) ;  /* 0x0000004000007947 */ /* 0x000fea0003800000 */
.L_x_818:
[----:B------:R-:W-:Y:S01]  /*17e00*/  IMAD.MOV.U32 R248, RZ, RZ, R9 ;  /* 0x000000fffff87224 */ /* 0x000fe200078e0009 */
[----:B------:R-:W-:Y:S01]  /*17e10*/  MOV R250, RZ ;  /* 0x000000ff00fa7202 */ /* 0x000fe20000000f00 */
[----:B------:R-:W-:Y:S01]  /*17e20*/  IMAD.MOV.U32 R249, RZ, RZ, RZ ;  /* 0x000000fffff97224 */ /* 0x000fe200078e00ff */
[----:B------:R-:W-:Y:S02]  /*17e30*/  MOV R251, c[0x0][0x53c] ;  /* 0x00014f0000fb7a02 */ /* 0x000fe40000000f00 */
.L_x_830:
[----:B------:R-:W-:Y:S05]  /*17e40*/  BSYNC B1 ;  /* 0x0000000000017941 */ /* 0x000fea0003800000 */
.L_x_816:
[----:B------:R-:W-:Y:S01]  /*17e50*/  WARPSYNC 0xffffffff ;  /* 0xffffffff00007948 */ /* 0x000fe20003800000 */
[----:B------:R-:W-:Y:S01]  /*17e60*/  BAR.SYNC.DEFER_BLOCKING 0x4, 0x100 ;  /* 0x0104000000007b1d */ /* 0x000fe20000010000 */
[----:B------:R-:W-:-:S13]  /*17e70*/  ISETP.NE.AND P0, PT, R12, RZ, PT ;  /* 0x000000ff0c00720c */ /* 0x000fda0003f05270 */
[----:B------:R2:W-:Y:S04]  /*17e80*/  @!P0 STS.128 [0xe100], R248 ;  /* 0x00e100f8ff008388 */ /* 0x0005e80000000c00 */
[----:B------:R-:W-:Y:S06]  /*17e90*/  BAR.ARV 0x5, 0x100 ;  /* 0x0144000000007b1d */ /* 0x000fec0000002000 */
.L_x_811:
[----:B-1----:R-:W-:-:S13]  /*17ea0*/  ISETP.GE.AND P0, PT, R251, c[0x0][0x53c], PT ;  /* 0x00014f00fb007a0c */ /* 0x002fda0003f06270 */
[----:B--2---:R-:W-:Y:S01]  /*17eb0*/  @P0 CALL.REL.NOINC `(.L_x_831) ;  /* 0x0000001000000944 */ /* 0x004fe20003c00000 */
[----:B------:R-:W-:Y:S05]  /*17ec0*/  BRA `(.L_x_832) ;  /* 0xfffe9ab000007947 */ /* 0x000fea000383ffff */
.L_x_831:
[----:B------:R-:W-:Y:S05]  /*17ed0*/  EXIT ;  /* 0x000000000000794d */ /* 0x000fea0003800000 */
.L_x_667:
[----:B------:R-:W-:Y:S01]  /*17ee0*/  IMAD.MOV.U32 R0, RZ, RZ, R5 ;  /* 0x000000ffff007224 */ /* 0x000fe200078e0005 */
[----:B------:R-:W-:Y:S02]  /*17ef0*/  MOV R2, 0x1 ;  /* 0x0000000100027802 */ /* 0x000fe40000000f00 */
[----:B------:R-:W-:Y:S02]  /*17f00*/  MOV R3, 0x17f20 ;  /* 0x00017f2000037802 */ /* 0x000fe40000000f00 */
[----:B--2---:R-:W-:Y:S05]  /*17f10*/  CALL.REL.NOINC `($__internal_12_$__cuda_sm70_shflsync_up_p) ;  /* 0x000033b000007944 */ /* 0x004fea0003c00000 */
[----:B------:R-:W-:Y:S01]  /*17f20*/  MOV R0, R4 ;  /* 0x0000000400007202 */ /* 0x000fe20000000f00 */
[----:B------:R-:W-:Y:S05]  /*17f30*/  BRA `(.L_x_833) ;  /* 0xfffe850000007947 */ /* 0x000fea000383ffff */
.L_x_668:
[----:B------:R-:W-:Y:S01]  /*17f40*/  IMAD.MOV.U32 R0, RZ, RZ, R5 ;  /* 0x000000ffff007224 */ /* 0x000fe200078e0005 */
[----:B------:R-:W-:Y:S02]  /*17f50*/  MOV R2, 0x2 ;  /* 0x0000000200027802 */ /* 0x000fe40000000f00 */
[----:B------:R-:W-:Y:S02]  /*17f60*/  MOV R3, 0x17f80 ;  /* 0x00017f8000037802 */ /* 0x000fe40000000f00 */
[----:B--2---:R-:W-:Y:S05]  /*17f70*/  CALL.REL.NOINC `($__internal_12_$__cuda_sm70_shflsync_up_p) ;  /* 0x0000335000007944 */ /* 0x004fea0003c00000 */
[----:B------:R-:W-:Y:S01]  /*17f80*/  SEL R0, R4, RZ, P4 ;  /* 0x000000ff04007207 */ /* 0x000fe20002000000 */
[----:B------:R-:W-:Y:S01]  /*17f90*/  IMAD.MOV.U32 R2, RZ, RZ, 0x4 ;  /* 0x00000004ff027424 */ /* 0x000fe200078e00ff */
[----:B------:R-:W-:-:S03]  /*17fa0*/  MOV R3, 0x17fd0 ;  /* 0x00017fd000037802 */ /* 0x000fc60000000f00 */
[----:B------:R-:W-:Y:S02]  /*17fb0*/  IMAD.IADD R0, R5, 0x1, R0 ;  /* 0x0000000105007824 */ /* 0x000fe400078e0200 */
[----:B------:R-:W-:Y:S05]  /*17fc0*/  CALL.REL.NOINC `($__internal_12_$__cuda_sm70_shflsync_up_p) ;  /* 0x0000330000007944 */ /* 0x000fea0003c00000 */
        /* <DEDUP_REMOVED lines=12> */
[----:B------:R-:W-:Y:S02]  /*18090*/  MOV R45, 0x1f ;  /* 0x0000001f002d7802 */ /* 0x000fe40000000f00 */
[----:B------:R-:W-:Y:S01]  /*180a0*/  MOV R3, 0x180e0 ;  /* 0x000180e000037802 */ /* 0x000fe20000000f00 */
[----:B------:R-:W-:-:S04]  /*180b0*/  IMAD.IADD R4, R0, 0x1, R4 ;  /* 0x0000000100047824 */ /* 0x000fc800078e0204 */
[----:B------:R-:W-:Y:S02]  /*180c0*/  IMAD.MOV.U32 R44, RZ, RZ, R4 ;  /* 0x000000ffff2c7224 */ /* 0x000fe400078e0004 */
[----:B------:R-:W-:Y:S05]  /*180d0*/  CALL.REL.NOINC `($__internal_11_$__cuda_sm70_shflsync_idx_p) ;  /* 0x0000319000007944 */ /* 0x000fea0003c00000 */
[----:B------:R-:W-:Y:S01]  /*180e0*/  MOV R0, R45 ;  /* 0x0000002d00007202 */ /* 0x000fe20000000f00 */
[----:B------:R-:W-:Y:S05]  /*180f0*/  BRA `(.L_x_834) ;  /* 0xfffe844000007947 */ /* 0x000fea000383ffff */
.L_x_670:
[----:B------:R-:W-:Y:S02]  /*18100*/  SEL R0, RZ, 0x1, P0 ;  /* 0x00000001ff007807 */ /* 0x000fe40000000000 */
[----:B------:R-:W-:Y:S02]  /*18110*/  MOV R2, 0x18130 ;  /* 0x0001813000027802 */ /* 0x000fe40000000f00 */
[----:B--2---:R-:W-:Y:S05]  /*18120*/  CALL.REL.NOINC `($__internal_13_$__cuda_sm70_votesync_ballot) ;  /* 0x0000321000007944 */ /* 0x004fea0003c00000 */
[----:B------:R-:W-:Y:S01]  /*18130*/  MOV R6, R0 ;  /* 0x0000000000067202 */ /* 0x000fe20000000f00 */
[----:B------:R-:W-:Y:S05]  /*18140*/  BRA `(.L_x_835) ;  /* 0xfffe848000007947 */ /* 0x000fea000383ffff */
.L_x_671:
[----:B------:R-:W-:Y:S01]  /*18150*/  IMAD.MOV.U32 R44, RZ, RZ, R9 ;  /* 0x000000ffff2c7224 */ /* 0x000fe200078e0009 */
[----:B------:R-:W-:Y:S01]  /*18160*/  MOV R2, R0 ;  /* 0x0000000000027202 */ /* 0x000fe20000000f00 */
[----:B------:R-:W-:Y:S01]  /*18170*/  IMAD.MOV.U32 R45, RZ, RZ, 0x1f ;  /* 0x0000001fff2d7424 */ /* 0x000fe200078e00ff */
[----:B------:R-:W-:Y:S02]  /*18180*/  MOV R3, 0x181a0 ;  /* 0x000181a000037802 */ /* 0x000fe40000000f00 */
[----:B------:R-:W-:Y:S05]  /*18190*/  CALL.REL.NOINC `($__internal_11_$__cuda_sm70_shflsync_idx_p) ;  /* 0x000030d000007944 */ /* 0x000fea0003c00000 */
[----:B------:R-:W-:Y:S01]  /*181a0*/  IMAD.MOV.U32 R12, RZ, RZ, R45 ;  /* 0x000000ffff0c7224 */ /* 0x000fe200078e002d */
[----:B------:R-:W-:Y:S01]  /*181b0*/  MOV R44, R8 ;  /* 0x00000008002c7202 */ /* 0x000fe20000000f00 */
[----:B------:R-:W-:Y:S01]  /*181c0*/  IMAD.MOV.U32 R5, RZ, RZ, RZ ;  /* 0x000000ffff057224 */ /* 0x000fe200078e00ff */
[----:B------:R-:W-:Y:S01]  /*181d0*/  MOV R2, R0 ;  /* 0x0000000000027202 */ /* 0x000fe20000000f00 */
[----:B------:R-:W-:Y:S01]  /*181e0*/  IMAD.MOV.U32 R45, RZ, RZ, 0x1f ;  /* 0x0000001fff2d7424 */ /* 0x000fe200078e00ff */
[----:B------:R-:W-:-:S02]  /*181f0*/  MOV R3, 0x18210 ;  /* 0x0001821000037802 */ /* 0x000fc40000000f00 */
[----:B------:R-:W-:Y:S05]  /*18200*/  CALL.REL.NOINC `($__internal_11_$__cuda_sm70_shflsync_idx_p) ;  /* 0x0000306000007944 */ /* 0x000fea0003c00000 */
[----:B------:R-:W-:Y:S01]  /*18210*/  MOV R9, R45 ;  /* 0x0000002d00097202 */ /* 0x000fe20000000f00 */
[----:B------:R-:W-:Y:S05]  /*18220*/  BRA `(.L_x_836) ;  /* 0xfffe840000007947 */ /* 0x000fea000383ffff */
.L_x_674:
[----:B------:R-:W-:Y:S01]  /*18230*/  IMAD.MOV.U32 R44, RZ, RZ, R4 ;  /* 0x000000ffff2c7224 */ /* 0x000fe200078e0004 */
[----:B------:R-:W-:Y:S01]  /*18240*/  MOV R2, R0 ;  /* 0x0000000000027202 */ /* 0x000fe20000000f00 */
[----:B------:R-:W-:Y:S01]  /*18250*/  IMAD.MOV.U32 R45, RZ, RZ, 0x1f ;  /* 0x0000001fff2d7424 */ /* 0x000fe200078e00ff */
[----:B------:R-:W-:-:S02]  /*18260*/  MOV R3, 0x18280 ;  /* 0x0001828000037802 */ /* 0x000fc40000000f00 */
[----:B--23--:R-:W-:Y:S05]  /*18270*/  CALL.REL.NOINC `($__internal_11_$__cuda_sm70_shflsync_idx_p) ;  /* 0x00002ff000007944 */ /* 0x00cfea0003c00000 */
[----:B------:R-:W-:Y:S01]  /*18280*/  MOV R5, R45 ;  /* 0x0000002d00057202 */ /* 0x000fe20000000f00 */
[----:B------:R-:W-:Y:S05]  /*18290*/  BRA `(.L_x_673) ;  /* 0xfffe83f000007947 */ /* 0x000fea000383ffff */
.L_x_695:
[----:B------:R-:W-:Y:S01]  /*182a0*/  IMAD.MOV.U32 R44, RZ, RZ, R0 ;  /* 0x000000ffff2c7224 */ /* 0x000fe200078e0000 */
[----:B------:R-:W-:Y:S01]  /*182b0*/  MOV R2, RZ ;  /* 0x000000ff00027202 */ /* 0x000fe20000000f00 */
[----:B------:R-:W-:Y:S01]  /*182c0*/  IMAD.MOV.U32 R45, RZ, RZ, 0x181f ;  /* 0x0000181fff2d7424 */ /* 0x000fe200078e00ff */
[----:B------:R-:W-:-:S02]  /*182d0*/  MOV R3, 0x182f0 ;  /* 0x000182f000037802 */ /* 0x000fc40000000f00 */
[----:B------:R-:W-:Y:S05]  /*182e0*/  CALL.REL.NOINC `($__internal_11_$__cuda_sm70_shflsync_idx_p) ;  /* 0x00002f8000007944 */ /* 0x000fea0003c00000 */
[----:B------:R-:W-:Y:S01]  /*182f0*/  MOV R7, R45 ;  /* 0x0000002d00077202 */ /* 0x000fe20000000f00 */
[----:B------:R-:W-:Y:S05]  /*18300*/  BRA `(.L_x_837) ;  /* 0xfffec27000007947 */ /* 0x000fea000383ffff */
.L_x_696:
[----:B------:R-:W-:Y:S01]  /*18310*/  IMAD.MOV.U32 R44, RZ, RZ, R5 ;  /* 0x000000ffff2c7224 */ /* 0x000fe200078e0005 */
[----:B------:R-:W-:Y:S01]  /*18320*/  MOV R2, RZ ;  /* 0x000000ff00027202 */ /* 0x000fe20000000f00 */
[----:B------:R-:W-:Y:S01]  /*18330*/  IMAD.MOV.U32 R45, RZ, RZ, 0x181f ;  /* 0x0000181fff2d7424 */ /* 0x000fe200078e00ff */
[----:B------:R-:W-:-:S02]  /*18340*/  MOV R3, 0x18360 ;  /* 0x0001836000037802 */ /* 0x000fc40000000f00 */
[----:B-12---:R-:W-:Y:S05]  /*18350*/  CALL.REL.NOINC `($__internal_11_$__cuda_sm70_shflsync_idx_p) ;  /* 0x00002f1000007944 */ /* 0x006fea0003c00000 */
[----:B------:R-:W-:Y:S01]  /*18360*/  IADD3 R8, P2, R45, R143, RZ ;  /* 0x0000008f2d087210 */ /* 0x000fe20007f5e0ff */
[----:B------:R-:W-:Y:S01]  /*18370*/  IMAD.MOV.U32 R44, RZ, RZ, R0 ;  /* 0x000000ffff2c7224 */ /* 0x000fe200078e0000 */
[----:B------:R-:W-:-:S02]  /*18380*/  ISETP.GE.AND P1, PT, R219, c[0x0][0x1d4], PT ;  /* 0x00007500db007a0c */ /* 0x000fc40003f26270 */
[----:B------:R-:W-:Y:S01]  /*18390*/  ISETP.GE.AND P0, PT, R221, c[0x0][0x1d4], PT ;  /* 0x00007500dd007a0c */ /* 0x000fe20003f06270 */
[----:B------:R-:W-:Y:S01]  /*183a0*/  IMAD.X R9, R7, 0x1, R68, P2 ;  /* 0x0000000107097824 */ /* 0x000fe200010e0644 */
[----:B------:R-:W-:Y:S01]  /*183b0*/  IADD3 R2, P2, R45, R144, RZ ;  /* 0x000000902d027210 */ /* 0x000fe20007f5e0ff */
[----:B------:R-:W-:-:S04]  /*183c0*/  IMAD.MOV.U32 R45, RZ, RZ, 0x181f ;  /* 0x0000181fff2d7424 */ /* 0x000fc800078e00ff */
[----:B------:R-:W-:-:S04]  /*183d0*/  IMAD.X R3, R7, 0x1, R69, P2 ;  /* 0x0000000107037824 */ /* 0x000fc800010e0645 */
[----:B------:R-:W-:Y:S01]  /*183e0*/  @!PT LDS RZ, [RZ] ;  /* 0x00000000fffff984 */ /* 0x000fe20000000800 */
[----:B------:R-:W-:Y:S01]  /*183f0*/  @!PT LDS RZ, [RZ] ;  /* 0x00000000fffff984 */ /* 0x000fe20000000800 */
[----:B------:R-:W-:Y:S01]  /*18400*/  @!PT LDS RZ, [RZ] ;  /* 0x00000000fffff984 */ /* 0x000fe20000000800 */
[----:B------:R1:W-:Y:S04]  /*18410*/  LDGSTS.E.BYPASS.LTC128B.128 [R195+0x8100], [R8.64], !P1 ;  /* 0x0810000008c37fae */ /* 0x0003e8000c901d46 */
[----:B------:R2:W-:Y:S01]  /*18420*/  LDGSTS.E.BYPASS.LTC128B.128 [R195+0xb100], [R2.64], !P0 ;  /* 0x0b10000002c37fae */ /* 0x0005e2000c101d46 */
[----:B-1----:R-:W-:Y:S02]  /*18430*/  SEL R9, RZ, 0x10, P1 ;  /* 0x00000010ff097807 */ /* 0x002fe40000800000 */
[----:B------:R-:W-:Y:S01]  /*18440*/  SEL R8, RZ, 0x10, P0 ;  /* 0x00000010ff087807 */ /* 0x000fe20000000000 */
[----:B--2---:R-:W-:Y:S01]  /*18450*/  IMAD.MOV.U32 R2, RZ, RZ, 0x1 ;  /* 0x00000001ff027424 */ /* 0x004fe200078e00ff */
[----:B------:R-:W-:Y:S02]  /*18460*/  MOV R3, 0x18480 ;  /* 0x0001848000037802 */ /* 0x000fe40000000f00 */
[----:B------:R-:W-:Y:S05]  /*18470*/  CALL.REL.NOINC `($__internal_11_$__cuda_sm70_shflsync_idx_p) ;  /* 0x00002df000007944 */ /* 0x000fea0003c00000 */
[----:B------:R-:W-:Y:S01]  /*18480*/  IMAD.MOV.U32 R10, RZ, RZ, R45 ;  /* 0x000000ffff0a7224 */ /* 0x000fe200078e002d */
[----:B------:R-:W-:Y:S01]  /*18490*/  MOV R2, 0x1 ;  /* 0x0000000100027802 */ /* 0x000fe20000000f00 */
[----:B------:R-:W-:Y:S01]  /*184a0*/  IMAD.MOV.U32 R44, RZ, RZ, R5 ;  /* 0x000000ffff2c7224 */ /* 0x000fe200078e0005 */
[----:B------:R-:W-:-:S02]  /*184b0*/  MOV R45, 0x181f ;  /* 0x0000181f002d7802 */ /* 0x000fc40000000f00 */
[----:B------:R-:W-:Y:S02]  /*184c0*/  MOV R3, 0x184e0 ;  /* 0x000184e000037802 */ /* 0x000fe40000000f00 */
[----:B------:R-:W-:Y:S05]  /*184d0*/  CALL.REL.NOINC `($__internal_11_$__cuda_sm70_shflsync_idx_p) ;  /* 0x00002d9000007944 */ /* 0x000fea0003c00000 */
[C---:B------:R-:W-:Y:S01]  /*184e0*/  IADD3 R6, -R9.reuse, 0x10, RZ ;  /* 0x0000001009067810 */ /* 0x040fe20007ffe1ff */
[----:B------:R-:W-:Y:S01]  /*184f0*/  IMAD.MOV.U32 R44, RZ, RZ, R0 ;  /* 0x000000ffff2c7224 */ /* 0x000fe200078e0000 */
[----:B------:R-:W-:Y:S02]  /*18500*/  IADD3 R2, -R8, 0x10, RZ ;  /* 0x0000001008027810 */ /* 0x000fe40007ffe1ff */
[----:B------:R-:W-:Y:S02]  /*18510*/  LOP3.LUT R6, R6, 0xf, RZ, 0xc0, !PT ;  /* 0x0000000f06067812 */ /* 0x000fe400078ec0ff */
[----:B------:R-:W-:Y:S02]  /*18520*/  LOP3.LUT R2, R2, 0xf, RZ, 0xc0, !PT ;  /* 0x0000000f02027812 */ /* 0x000fe400078ec0ff */
[----:B------:R-:W-:Y:S02]  /*18530*/  IADD3 R6, P1, P0, R6, R45, R143 ;  /* 0x0000002d06067210 */ /* 0x000fe4000783e08f */
[----:B------:R-:W-:-:S02]  /*18540*/  ISETP.NE.U32.AND P2, PT, R9, RZ, PT ;  /* 0x000000ff0900720c */ /* 0x000fc40003f45070 */
[----:B------:R-:W-:Y:S02]  /*18550*/  IADD3.X R7, RZ, R10, R68, P1, P0 ;  /* 0x0000000aff077210 */ /* 0x000fe40000fe0444 */
[----:B------:R-:W-:Y:S01]  /*18560*/  IADD3 R2, P1, P0, R2, R45, R144 ;  /* 0x0000002d02027210 */ /* 0x000fe2000783e090 */
[----:B------:R-:W-:-:S03]  /*18570*/  IMAD.MOV.U32 R45, RZ, RZ, 0x181f ;  /* 0x0000181fff2d7424 */ /* 0x000fc600078e00ff */
[----:B------:R-:W-:Y:S02]  /*18580*/  IADD3.X R3, RZ, R10, R69, P1, P0 ;  /* 0x0000000aff037210 */ /* 0x000fe40000fe0445 */
[----:B------:R-:W-:-:S03]  /*18590*/  ISETP.NE.U32.AND P0, PT, R8, RZ, PT ;  /* 0x000000ff0800720c */ /* 0x000fc60003f05070 */
[----:B------:R-:W-:Y:S01]  /*185a0*/  @!PT LDS RZ, [RZ] ;  /* 0x00000000fffff984 */ /* 0x000fe20000000800 */
[----:B------:R-:W-:Y:S01]  /*185b0*/  @!PT LDS RZ, [RZ] ;  /* 0x00000000fffff984 */ /* 0x000fe20000000800 */
[----:B------:R-:W-:Y:S01]  /*185c0*/  @!PT LDS RZ, [RZ] ;  /* 0x00000000fffff984 */ /* 0x000fe20000000800 */
[----:B------:R1:W-:Y:S10]  /*185d0*/  LDGSTS.E.BYPASS.LTC128B.128.ZFILL [R195+0x9100], [R6.64], P2 ;  /* 0x0910000006c37fae */ /* 0x0003f40009141d46 */
[----:B------:R2:W-:Y:S02]  /*185e0*/  LDGSTS.E.BYPASS.LTC128B.128.ZFILL [R195+0xc100], [R2.64], P0 ;  /* 0x0c10000002c37fae */ /* 0x0005e40008141d46 */
[----:B--2---:R-:W-:Y:S01]  /*185f0*/  IMAD.MOV.U32 R2, RZ, RZ, 0x2 ;  /* 0x00000002ff027424 */ /* 0x004fe200078e00ff */
[----:B------:R-:W-:-:S02]  /*18600*/  MOV R3, 0x18620 ;  /* 0x0001862000037802 */ /* 0x000fc40000000f00 */
[----:B-1----:R-:W-:Y:S05]  /*18610*/  CALL.REL.NOINC `($__internal_11_$__cuda_sm70_shflsync_idx_p) ;  /* 0x00002c5000007944 */ /* 0x002fea0003c00000 */
[----:B------:R-:W-:Y:S01]  /*18620*/  IMAD.MOV.U32 R10, RZ, RZ, R45 ;  /* 0x000000ffff0a7224 */ /* 0x000fe200078e002d */
[----:B------:R-:W-:Y:S01]  /*18630*/  MOV R2, 0x2 ;  /* 0x0000000200027802 */ /* 0x000fe20000000f00 */
[----:B------:R-:W-:Y:S01]  /*18640*/  IMAD.MOV.U32 R44, RZ, RZ, R5 ;  /* 0x000000ffff2c7224 */ /* 0x000fe200078e0005 */
[----:B------:R-:W-:-:S02]  /*18650*/  MOV R45, 0x181f ;  /* 0x0000181f002d7802 */ /* 0x000fc40000000f00 */
[----:B------:R-:W-:Y:S02]  /*18660*/  MOV R3, 0x18680 ;  /* 0x0001868000037802 */ /* 0x000fe40000000f00 */
[----:B------:R-:W-:Y:S05]  /*18670*/  CALL.REL.NOINC `($__internal_11_$__cuda_sm70_shflsync_idx_p) ;  /* 0x00002bf000007944 */ /* 0x000fea0003c00000 */
[----:B------:R-:W-:Y:S01]  /*18680*/  MOV R0, R45 ;  /* 0x0000002d00007202 */ /* 0x000fe20000000f00 */
[----:B------:R-:W-:Y:S05]  /*18690*/  BRA `(.L_x_838) ;  /* 0xfffec04000007947 */ /* 0x000fea000383ffff */
.L_x_697:
[----:B------:R-:W-:Y:S01]  /*186a0*/  IMAD.MOV.U32 R44, RZ, RZ, R5 ;  /* 0x000000ffff2c7224 */ /* 0x000fe200078e0005 */
[----:B------:R-:W-:Y:S01]  /*186b0*/  MOV R2, RZ ;  /* 0x000000ff00027202 */ /* 0x000fe20000000f00 */
[----:B------:R-:W-:Y:S01]  /*186c0*/  IMAD.MOV.U32 R45, RZ, RZ, 0x1c1f ;  /* 0x00001c1fff2d7424 */ /* 0x000fe200078e00ff */
[----:B------:R-:W-:Y:S02]  /*186d0*/  MOV R3, 0x186f0 ;  /* 0x000186f000037802 */ /* 0x000fe40000000f00 */
[----:B------:R-:W-:Y:S05]  /*186e0*/  CALL.REL.NOINC `($__internal_11_$__cuda_sm70_shflsync_idx_p) ;  /* 0x00002b8000007944 */ /* 0x000fea0003c00000 */
[----:B------:R-:W-:Y:S01]  /*186f0*/  MOV R3, R45 ;  /* 0x0000002d00037202 */ /* 0x000fe20000000f00 */
[----:B------:R-:W-:Y:S05]  /*18700*/  BRA `(.L_x_839) ;  /* 0xfffec1e000007947 */ /* 0x000fea000383ffff */
.L_x_702:
[----:B------:R-:W-:Y:S01]  /*18710*/  IMAD.MOV.U32 R44, RZ, RZ, R5 ;  /* 0x000000ffff2c7224 */ /* 0x000fe200078e0005 */
[----:B------:R-:W-:Y:S01]  /*18720*/  MOV R2, 0x1 ;  /* 0x0000000100027802 */ /* 0x000fe20000000f00 */
[----:B------:R-:W-:Y:S01]  /*18730*/  IMAD.MOV.U32 R45, RZ, RZ, 0x1c1f ;  /* 0x00001c1fff2d7424 */ /* 0x000fe200078e00ff */
[----:B------:R-:W-:Y:S02]  /*18740*/  MOV R3, 0x18760 ;  /* 0x0001876000037802 */ /* 0x000fe40000000f00 */
[----:B-1----:R-:W-:Y:S05]  /*18750*/  CALL.REL.NOINC `($__internal_11_$__cuda_sm70_shflsync_idx_p) ;  /* 0x00002b1000007944 */ /* 0x002fea0003c00000 */
[----:B------:R-:W-:Y:S01]  /*18760*/  MOV R3, R45 ;  /* 0x0000002d00037202 */ /* 0x000fe20000000f00 */
[----:B------:R-:W-:Y:S05]  /*18770*/  BRA `(.L_x_840) ;  /* 0xfffecb7000007947 */ /* 0x000fea000383ffff */
.L_x_707:
[----:B------:R-:W-:Y:S02]  /*18780*/  MOV R0, 0x2 ;  /* 0x0000000200007802 */ /* 0x000fe40000000f00 */
[----:B------:R-:W-:-:S02]  /*18790*/  MOV R2, 0x187b0 ;  /* 0x000187b000027802 */ /* 0x000fc40000000f00 */
[----:B------:R-:W-:Y:S05]  /*187a0*/  CALL.REL.NOINC `($__internal_10_$__cuda_sm70_shflsync_bfly_p) ;  /* 0x00002a6000007944 */ /* 0x000fea0003c00000 */
[----:B------:R-:W-:Y:S05]  /*187b0*/  BRA `(.L_x_841) ;  /* 0xfffed57000007947 */ /* 0x000fea000383ffff */
.L_x_708:
[----:B------:R-:W-:Y:S02]  /*187c0*/  MOV R0, 0x1 ;  /* 0x0000000100007802 */ /* 0x000fe40000000f00 */
[----:B------:R-:W-:-:S02]  /*187d0*/  MOV R2, 0x187f0 ;  /* 0x000187f000027802 */ /* 0x000fc40000000f00 */
[----:B------:R-:W-:Y:S05]  /*187e0*/  CALL.REL.NOINC `($__internal_10_$__cuda_sm70_shflsync_bfly_p) ;  /* 0x00002a2000007944 */ /* 0x000fea0003c00000 */
[----:B------:R-:W-:Y:S01]  /*187f0*/  FMNMX.FTZ R68, R4, R0, !PT ;  /* 0x0000000004447209 */ /* 0x000fe20007810000 */
[----:B------:R-:W-:Y:S01]  /*18800*/  IMAD.MOV.U32 R4, RZ, RZ, R5 ;  /* 0x000000ffff047224 */ /* 0x000fe200078e0005 */
[----:B------:R-:W-:Y:S01]  /*18810*/  MOV R2, 0x18840 ;  /* 0x0001884000027802 */ /* 0x000fe20000000f00 */
[----:B------:R-:W-:-:S02]  /*18820*/  IMAD.MOV.U32 R0, RZ, RZ, 0x2 ;  /* 0x00000002ff007424 */ /* 0x000fc400078e00ff */
[----:B------:R-:W-:Y:S05]  /*18830*/  CALL.REL.NOINC `($__internal_10_$__cuda_sm70_shflsync_bfly_p) ;  /* 0x000029d000007944 */ /* 0x000fea0003c00000 */
[----:B------:R-:W-:Y:S01]  /*18840*/  FMNMX.FTZ R5, R5, R0, !PT ;  /* 0x0000000005057209 */ /* 0x000fe20007810000 */
[----:B------:R-:W-:Y:S01]  /*18850*/  IMAD.MOV.U32 R0, RZ, RZ, 0x1 ;  /* 0x00000001ff007424 */ /* 0x000fe200078e00ff */
[----:B------:R-:W-:-:S03]  /*18860*/  MOV R2, 0x18890 ;  /* 0x0001889000027802 */ /* 0x000fc60000000f00 */
[----:B------:R-:W-:Y:S02]  /*18870*/  IMAD.MOV.U32 R4, RZ, RZ, R5 ;  /* 0x000000ffff047224 */ /* 0x000fe400078e0005 */
[----:B------:R-:W-:Y:S05]  /*18880*/  CALL.REL.NOINC `($__internal_10_$__cuda_sm70_shflsync_bfly_p) ;  /* 0x0000298000007944 */ /* 0x000fea0003c00000 */
[----:B------:R-:W-:Y:S01]  /*18890*/  MOV R3, R0 ;  /* 0x0000000000037202 */ /* 0x000fe20000000f00 */
[----:B------:R-:W-:Y:S05]  /*188a0*/  BRA `(.L_x_842) ;  /* 0xfffed4f000007947 */ /* 0x000fea000383ffff */
.L_x_716:
[----:B------:R-:W-:Y:S01]  /*188b0*/  MOV R2, RZ ;  /* 0x000000ff00027202 */ /* 0x000fe20000000f00 */
[----:B------:R-:W-:Y:S01]  /*188c0*/  IMAD.MOV.U32 R44, RZ, RZ, R0 ;  /* 0x000000ffff2c7224 */ /* 0x000fe200078e0000 */
[----:B------:R-:W-:Y:S01]  /*188d0*/  MOV R3, 0x18900 ;  /* 0x0001890000037802 */ /* 0x000fe20000000f00 */
[----:B------:R-:W-:Y:S02]  /*188e0*/  IMAD.MOV.U32 R45, RZ, RZ, 0x181f ;  /* 0x0000181fff2d7424 */ /* 0x000fe400078e00ff */
[----:B-1--4-:R-:W-:Y:S05]  /*188f0*/  CALL.REL.NOINC `($__internal_11_$__cuda_sm70_shflsync_idx_p) ;  /* 0x0000297000007944 */ /* 0x012fea0003c00000 */
[----:B------:R-:W-:Y:S01]  /*18900*/  MOV R7, R45 ;  /* 0x0000002d00077202 */ /* 0x000fe20000000f00 */
[----:B------:R-:W-:-:S05]  /*18910*/  BRA `(.L_x_843) ;  /* 0xfffeed3000007947 */ /* 0x000fca000383ffff */
.L_x_717:
[----:B------:R-:W-:Y:S01]  /*18920*/  MOV R2, RZ ;  /* 0x000000ff00027202 */ /* 0x000fe20000000f00 */
[----:B------:R-:W-:Y:S01]  /*18930*/  IMAD.MOV.U32 R44, RZ, RZ, R4 ;  /* 0x000000ffff2c7224 */ /* 0x000fe200078e0004 */
[----:B------:R-:W-:Y:S01]  /*18940*/  MOV R3, 0x18970 ;  /* 0x0001897000037802 */ /* 0x000fe20000000f00 */
[----:B------:R-:W-:Y:S02]  /*18950*/  IMAD.MOV.U32 R45, RZ, RZ, 0x181f ;  /* 0x0000181fff2d7424 */ /* 0x000fe400078e00ff */
[----:B-1234-:R-:W-:Y:S05]  /*18960*/  CALL.REL.NOINC `($__internal_11_$__cuda_sm70_shflsync_idx_p) ;  /* 0x0000290000007944 */ /* 0x01efea0003c00000 */
[----:B------:R-:W-:Y:S01]  /*18970*/  ISETP.GE.AND P1, PT, R219, c[0x0][0x1d4], PT ;  /* 0x00007500db007a0c */ /* 0x000fe20003f26270 */
[----:B------:R-:W-:Y:S01]  /*18980*/  IMAD.MOV.U32 R44, RZ, RZ, R0 ;  /* 0x000000ffff2c7224 */ /* 0x000fe200078e0000 */
[----:B------:R-:W-:Y:S02]  /*18990*/  IADD3 R12, P2, R45, R14, RZ ;  /* 0x0000000e2d0c7210 */ /* 0x000fe40007f5e0ff */
[----:B------:R-:W-:Y:S03]  /*189a0*/  ISETP.GE.AND P0, PT, R221, c[0x0][0x1d4], PT ;  /* 0x00007500dd007a0c */ /* 0x000fe60003f06270 */
[----:B------:R-:W-:Y:S01]  /*189b0*/  IMAD.X R13, R7, 0x1, R5, P2 ;  /* 0x00000001070d7824 */ /* 0x000fe200010e0605 */
        /* <DEDUP_REMOVED lines=12> */
[----:B------:R-:W-:Y:S05]  /*18a80*/  CALL.REL.NOINC `($__internal_11_$__cuda_sm70_shflsync_idx_p) ;  /* 0x000027e000007944 */ /* 0x000fea0003c00000 */
[----:B------:R-:W-:Y:S01]  /*18a90*/  MOV R2, 0x1 ;  /* 0x0000000100027802 */ /* 0x000fe20000000f00 */
[----:B------:R-:W-:Y:S01]  /*18aa0*/  IMAD.MOV.U32 R13, RZ, RZ, R45 ;  /* 0x000000ffff0d7224 */ /* 0x000fe200078e002d */
[----:B------:R-:W-:Y:S01]  /*18ab0*/  MOV R45, 0x181f ;  /* 0x0000181f002d7802 */ /* 0x000fe20000000f00 */
[----:B------:R-:W-:Y:S01]  /*18ac0*/  IMAD.MOV.U32 R44, RZ, RZ, R4 ;  /* 0x000000ffff2c7224 */ /* 0x000fe200078e0004 */
[----:B------:R-:W-:Y:S02]  /*18ad0*/  MOV R3, 0x18af0 ;  /* 0x00018af000037802 */ /* 0x000fe40000000f00 */
[----:B------:R-:W-:Y:S05]  /*18ae0*/  CALL.REL.NOINC `($__internal_11_$__cuda_sm70_shflsync_idx_p) ;  /* 0x0000278000007944 */ /* 0x000fea0003c00000 */
[C---:B------:R-:W-:Y:S01]  /*18af0*/  IADD3 R2, -R7.reuse, 0x10, RZ ;  /* 0x0000001007027810 */ /* 0x040fe20007ffe1ff */
[----:B------:R-:W-:Y:S01]  /*18b00*/  IMAD.MOV.U32 R44, RZ, RZ, R0 ;  /* 0x000000ffff2c7224 */ /* 0x000fe200078e0000 */
[----:B------:R-:W-:Y:S02]  /*18b10*/  ISETP.NE.U32.AND P2, PT, R7, RZ, PT ;  /* 0x000000ff0700720c */ /* 0x000fe40003f45070 */
[----:B------:R-:W-:Y:S04]  /*18b20*/  LOP3.LUT R2, R2, 0xf, RZ, 0xc0, !PT ;  /* 0x0000000f02027812 */ /* 0x000fe800078ec0ff */
[----:B------:R-:W-:Y:S04]  /*18b30*/  IADD3 R2, P1, P0, R2, R45, R14 ;  /* 0x0000002d02027210 */ /* 0x000fe8000783e00e */
[----:B------:R-:W-:Y:S05]  /*18b40*/  IADD3.X R3, RZ, R13, R5, P1, P0 ;  /* 0x0000000dff037210 */ /* 0x000fea0000fe0405 */
        /* <DEDUP_REMOVED lines=13> */
[----:B------:R-:W-:Y:S05]  /*18c20*/  CALL.REL.NOINC `($__internal_11_$__cuda_sm70_shflsync_idx_p) ;  /* 0x0000264000007944 */ /* 0x000fea0003c00000 */
[----:B------:R-:W-:Y:S01]  /*18c30*/  MOV R2, 0x2 ;  /* 0x0000000200027802 */ /* 0x000fe20000000f00 */
[----:B------:R-:W-:Y:S01]  /*18c40*/  IMAD.MOV.U32 R13, RZ, RZ, R45 ;  /* 0x000000ffff0d7224 */ /* 0x000fe200078e002d */
[----:B------:R-:W-:Y:S01]  /*18c50*/  MOV R45, 0x181f ;  /* 0x0000181f002d7802 */ /* 0x000fe20000000f00 */
[----:B------:R-:W-:Y:S01]  /*18c60*/  IMAD.MOV.U32 R44, RZ, RZ, R4 ;  /* 0x000000ffff2c7224 */ /* 0x000fe200078e0004 */
[----:B------:R-:W-:Y:S02]  /*18c70*/  MOV R3, 0x18c90 ;  /* 0x00018c9000037802 */ /* 0x000fe40000000f00 */
[----:B------:R-:W-:Y:S05]  /*18c80*/  CALL.REL.NOINC `($__internal_11_$__cuda_sm70_shflsync_idx_p) ;  /* 0x000025e000007944 */ /* 0x000fea0003c00000 */
[----:B------:R-:W-:Y:S01]  /*18c90*/  MOV R0, R45 ;  /* 0x0000002d00007202 */ /* 0x000fe20000000f00 */
[----:B------:R-:W-:-:S05]  /*18ca0*/  BRA `(.L_x_844) ;  /* 0xfffeeb2000007947 */ /* 0x000fca000383ffff */
.L_x_720:
[----:B------:R-:W-:Y:S01]  /*18cb0*/  MOV R2, RZ ;  /* 0x000000ff00027202 */ /* 0x000fe20000000f00 */
[----:B------:R-:W-:Y:S01]  /*18cc0*/  IMAD.MOV.U32 R44, RZ, RZ, R0 ;  /* 0x000000ffff2c7224 */ /* 0x000fe200078e0000 */
[----:B------:R-:W-:Y:S01]  /*18cd0*/  MOV R3, 0x18d00 ;  /* 0x00018d0000037802 */ /* 0x000fe20000000f00 */
[----:B------:R-:W-:Y:S02]  /*18ce0*/  IMAD.MOV.U32 R45, RZ, RZ, 0x181f ;  /* 0x0000181fff2d7424 */ /* 0x000fe400078e00ff */
[----:B------:R-:W-:Y:S05]  /*18cf0*/  CALL.REL.NOINC `($__internal_11_$__cuda_sm70_shflsync_idx_p) ;  /* 0x0000257000007944 */ /* 0x000fea0003c00000 */
[----:B------:R-:W-:Y:S01]  /*18d00*/  MOV R7, R45 ;  /* 0x0000002d00077202 */ /* 0x000fe20000000f00 */
[----:B------:R-:W-:-:S05]  /*18d10*/  BRA `(.L_x_845) ;  /* 0xfffefce000007947 */ /* 0x000fca000383ffff */
.L_x_721:
[----:B------:R-:W-:Y:S01]  /*18d20*/  MOV R2, RZ ;  /* 0x000000ff00027202 */ /* 0x000fe20000000f00 */
[----:B------:R-:W-:Y:S01]  /*18d30*/  IMAD.MOV.U32 R44, RZ, RZ, R4 ;  /* 0x000000ffff2c7224 */ /* 0x000fe200078e0004 */
[----:B------:R-:W-:Y:S01]  /*18d40*/  MOV R3, 0x18d70 ;  /* 0x00018d7000037802 */ /* 0x000fe20000000f00 */
[----:B------:R-:W-:Y:S02]  /*18d50*/  IMAD.MOV.U32 R45, RZ, RZ, 0x181f ;  /* 0x0000181fff2d7424 */ /* 0x000fe400078e00ff */
[----:B-12---:R-:W-:Y:S05]  /*18d60*/  CALL.REL.NOINC `($__internal_11_$__cuda_sm70_shflsync_idx_p) ;  /* 0x0000250000007944 */ /* 0x006fea0003c00000 */
        /* <DEDUP_REMOVED lines=52> */
.L_x_722:
[----:B------:R-:W-:Y:S01]  /*190b0*/  MOV R2, RZ ;  /* 0x000000ff00027202 */ /* 0x000fe20000000f00 */
[----:B------:R-:W-:Y:S01]  /*190c0*/  IMAD.MOV.U32 R44, RZ, RZ, R5 ;  /* 0x000000ffff2c7224 */ /* 0x000fe200078e0005 */
[----:B------:R-:W-:Y:S01]  /*190d0*/  MOV R3, 0x19100 ;  /* 0x0001910000037802 */ /* 0x000fe20000000f00 */
[----:B------:R-:W-:Y:S02]  /*190e0*/  IMAD.MOV.U32 R45, RZ, RZ, 0x1c1f ;  /* 0x00001c1fff2d7424 */ /* 0x000fe400078e00ff */
[----:B------:R-:W-:Y:S05]  /*190f0*/  CALL.REL.NOINC `($__internal_11_$__cuda_sm70_shflsync_idx_p) ;  /* 0x0000217000007944 */ /* 0x000fea0003c00000 */
[----:B------:R-:W-:Y:S01]  /*19100*/  MOV R4, R45 ;  /* 0x0000002d00047202 */ /* 0x000fe20000000f00 */
[----:B------:R-:W-:-:S05]  /*19110*/  BRA `(.L_x_847) ;  /* 0xfffefc4000007947 */ /* 0x000fca000383ffff */
.L_x_727:
[----:B------:R-:W-:Y:S01]  /*19120*/  MOV R2, 0x1 ;  /* 0x0000000100027802 */ /* 0x000fe20000000f00 */
[----:B------:R-:W-:Y:S01]  /*19130*/  IMAD.MOV.U32 R44, RZ, RZ, R5 ;  /* 0x000000ffff2c7224 */ /* 0x000fe200078e0005 */
[----:B------:R-:W-:Y:S01]  /*19140*/  MOV R3, 0x19170 ;  /* 0x0001917000037802 */ /* 0x000fe20000000f00 */
[----:B------:R-:W-:Y:S02]  /*19150*/  IMAD.MOV.U32 R45, RZ, RZ, 0x1c1f ;  /* 0x00001c1fff2d7424 */ /* 0x000fe400078e00ff */
[----:B-1----:R-:W-:Y:S05]  /*19160*/  CALL.REL.NOINC `($__internal_11_$__cuda_sm70_shflsync_idx_p) ;  /* 0x0000210000007944 */ /* 0x002fea0003c00000 */
[----:B------:R-:W-:Y:S01]  /*19170*/  MOV R4, R45 ;  /* 0x0000002d00047202 */ /* 0x000fe20000000f00 */
[----:B------:R-:W-:-:S05]  /*19180*/  BRA `(.L_x_848) ;  /* 0xffff062000007947 */ /* 0x000fca000383ffff */
.L_x_732:
[----:B------:R-:W-:Y:S02]  /*19190*/  MOV R0, 0x2 ;  /* 0x0000000200007802 */ /* 0x000fe40000000f00 */
[----:B------:R-:W-:Y:S02]  /*191a0*/  MOV R2, 0x191c0 ;  /* 0x000191c000027802 */ /* 0x000fe40000000f00 */
[----:B-12---:R-:W-:Y:S05]  /*191b0*/  CALL.REL.NOINC `($__internal_10_$__cuda_sm70_shflsync_bfly_p) ;  /* 0x0000205000007944 */ /* 0x006fea0003c00000 */
[----:B------:R-:W-:-:S05]  /*191c0*/  BRA `(.L_x_849) ;  /* 0xffff108000007947 */ /* 0x000fca000383ffff */
.L_x_733:
[----:B------:R-:W-:Y:S01]  /*191d0*/  MOV R0, 0x1 ;  /* 0x0000000100007802 */ /* 0x000fe20000000f00 */
[----:B---3--:R-:W-:Y:S01]  /*191e0*/  IMAD.MOV.U32 R4, RZ, RZ, R5 ;  /* 0x000000ffff047224 */ /* 0x008fe200078e0005 */
[----:B------:R-:W-:Y:S02]  /*191f0*/  MOV R2, 0x19210 ;  /* 0x0001921000027802 */ /* 0x000fe40000000f00 */
[----:B------:R-:W-:Y:S05]  /*19200*/  CALL.REL.NOINC `($__internal_10_$__cuda_sm70_shflsync_bfly_p) ;  /* 0x0000200000007944 */ /* 0x000fea0003c00000 */
[----:B------:R-:W-:Y:S01]  /*19210*/  IMAD.MOV.U32 R4, RZ, RZ, R6 ;  /* 0x000000ffff047224 */ /* 0x000fe200078e0006 */
[----:B------:R-:W-:Y:S01]  /*19220*/  FMNMX.FTZ R68, R5, R0, !PT ;  /* 0x0000000005447209 */ /* 0x000fe20007810000 */
[----:B------:R-:W-:Y:S01]  /*19230*/  IMAD.MOV.U32 R0, RZ, RZ, 0x2 ;  /* 0x00000002ff007424 */ /* 0x000fe200078e00ff */
[----:B------:R-:W-:Y:S02]  /*19240*/  MOV R2, 0x19260 ;  /* 0x0001926000027802 */ /* 0x000fe40000000f00 */
[----:B------:R-:W-:Y:S05]  /*19250*/  CALL.REL.NOINC `($__internal_10_$__cuda_sm70_shflsync_bfly_p) ;  /* 0x00001fb000007944 */ /* 0x000fea0003c00000 */
[----:B------:R-:W-:Y:S01]  /*19260*/  FMNMX.FTZ R4, R6, R0, !PT ;  /* 0x0000000006047209 */ /* 0x000fe20007810000 */
[----:B------:R-:W-:Y:S01]  /*19270*/  IMAD.MOV.U32 R0, RZ, RZ, 0x1 ;  /* 0x00000001ff007424 */ /* 0x000fe200078e00ff */
[----:B------:R-:W-:Y:S02]  /*19280*/  MOV R2, 0x192a0 ;  /* 0x000192a000027802 */ /* 0x000fe40000000f00 */
[----:B------:R-:W-:Y:S05]  /*19290*/  CALL.REL.NOINC `($__internal_10_$__cuda_sm70_shflsync_bfly_p) ;  /* 0x00001f7000007944 */ /* 0x000fea0003c00000 */
[----:B------:R-:W-:-:S05]  /*192a0*/  BRA `(.L_x_850) ;  /* 0xffff101000007947 */ /* 0x000fca000383ffff */
.L_x_742:
[----:B------:R-:W-:Y:S01]  /*192b0*/  MOV R2, RZ ;  /* 0x000000ff00027202 */ /* 0x000fe20000000f00 */
[----:B------:R-:W-:Y:S01]  /*192c0*/  IMAD.MOV.U32 R44, RZ, RZ, R0 ;  /* 0x000000ffff2c7224 */ /* 0x000fe200078e0000 */
[----:B------:R-:W-:Y:S01]  /*192d0*/  MOV R3, 0x19300 ;  /* 0x0001930000037802 */ /* 0x000fe20000000f00 */
[----:B------:R-:W-:Y:S02]  /*192e0*/  IMAD.MOV.U32 R45, RZ, RZ, 0x181f ;  /* 0x0000181fff2d7424 */ /* 0x000fe400078e00ff */
[----:B-1--4-:R-:W-:Y:S05]  /*192f0*/  CALL.REL.NOINC `($__internal_11_$__cuda_sm70_shflsync_idx_p) ;  /* 0x00001f7000007944 */ /* 0x012fea0003c00000 */
[----:B------:R-:W-:Y:S01]  /*19300*/  MOV R7, R45 ;  /* 0x0000002d00077202 */ /* 0x000fe20000000f00 */
[----:B------:R-:W-:-:S05]  /*19310*/  BRA `(.L_x_851) ;  /* 0xffff2d4000007947 */ /* 0x000fca000383ffff */
.L_x_743:
        /* <DEDUP_REMOVED lines=57> */
.L_x_746:
[----:B------:R-:W-:Y:S01]  /*196b0*/  MOV R2, RZ ;  /* 0x000000ff00027202 */ /* 0x000fe20000000f00 */
[----:B------:R-:W-:Y:S01]  /*196c0*/  IMAD.MOV.U32 R44, RZ, RZ, R0 ;  /* 0x000000ffff2c7224 */ /* 0x000fe200078e0000 */
[----:B------:R-:W-:Y:S01]  /*196d0*/  MOV R3, 0x19700 ;  /* 0x0001970000037802 */ /* 0x000fe20000000f00 */
[----:B------:R-:W-:Y:S02]  /*196e0*/  IMAD.MOV.U32 R45, RZ, RZ, 0x181f ;  /* 0x0000181fff2d7424 */ /* 0x000fe400078e00ff */
[----:B-1----:R-:W-:Y:S05]  /*196f0*/  CALL.REL.NOINC `($__internal_11_$__cuda_sm70_shflsync_idx_p) ;  /* 0x00001b7000007944 */ /* 0x002fea0003c00000 */
[----:B------:R-:W-:Y:S01]  /*19700*/  MOV R7, R45 ;  /* 0x0000002d00077202 */ /* 0x000fe20000000f00 */
[----:B------:R-:W-:-:S05]  /*19710*/  BRA `(.L_x_853) ;  /* 0xffff3cf000007947 */ /* 0x000fca000383ffff */
.L_x_747:
[----:B------:R-:W-:Y:S01]  /*19720*/  MOV R2, RZ ;  /* 0x000000ff00027202 */ /* 0x000fe20000000f00 */
[----:B------:R-:W-:Y:S01]  /*19730*/  IMAD.MOV.U32 R44, RZ, RZ, R4 ;  /* 0x000000ffff2c7224 */ /* 0x000fe200078e0004 */
[----:B------:R-:W-:Y:S01]  /*19740*/  MOV R3, 0x19770 ;  /* 0x0001977000037802 */ /* 0x000fe20000000f00 */
[----:B------:R-:W-:Y:S02]  /*19750*/  IMAD.MOV.U32 R45, RZ, RZ, 0x181f ;  /* 0x0000181fff2d7424 */ /* 0x000fe400078e00ff */
[----:B-123--:R-:W-:Y:S05]  /*19760*/  CALL.REL.NOINC `($__internal_11_$__cuda_sm70_shflsync_idx_p) ;  /* 0x00001b0000007944 */ /* 0x00efea0003c00000 */
        /* <DEDUP_REMOVED lines=52> */
.L_x_748:
[----:B------:R-:W-:Y:S02]  /*19ab0*/  MOV R0, 0x2 ;  /* 0x0000000200007802 */ /* 0x000fe40000000f00 */
[----:B------:R-:W-:Y:S02]  /*19ac0*/  MOV R2, 0x19ae0 ;  /* 0x00019ae000027802 */ /* 0x000fe40000000f00 */
[----:B------:R-:W-:Y:S05]  /*19ad0*/  CALL.REL.NOINC `($__internal_10_$__cuda_sm70_shflsync_bfly_p) ;  /* 0x0000173000007944 */ /* 0x000fea0003c00000 */
[----:B------:R-:W-:-:S05]  /*19ae0*/  BRA `(.L_x_855) ;  /* 0xffff3ee000007947 */ /* 0x000fca000383ffff */
.L_x_749:
[----:B------:R-:W-:Y:S01]  /*19af0*/  MOV R0, 0x1 ;  /* 0x0000000100007802 */ /* 0x000fe20000000f00 */
[----:B-1----:R-:W-:Y:S01]  /*19b00*/  IMAD.MOV.U32 R4, RZ, RZ, R5 ;  /* 0x000000ffff047224 */ /* 0x002fe200078e0005 */
        /* <DEDUP_REMOVED lines=12> */
.L_x_752:
[----:B--23--:R-:W-:Y:S01]  /*19bd0*/  MOV R2, RZ ;  /* 0x000000ff00027202 */ /* 0x00cfe20000000f00 */
[----:B------:R-:W-:Y:S01]  /*19be0*/  IMAD.MOV.U32 R44, RZ, RZ, R4 ;  /* 0x000000ffff2c7224 */ /* 0x000fe200078e0004 */
[----:B------:R-:W-:Y:S01]  /*19bf0*/  MOV R3, 0x19c20 ;  /* 0x00019c2000037802 */ /* 0x000fe20000000f00 */
[----:B------:R-:W-:Y:S02]  /*19c00*/  IMAD.MOV.U32 R45, RZ, RZ, 0x181f ;  /* 0x0000181fff2d7424 */ /* 0x000fe400078e00ff */
[----:B-1--4-:R-:W-:Y:S05]  /*19c10*/  CALL.REL.NOINC `($__internal_11_$__cuda_sm70_shflsync_idx_p) ;  /* 0x0000165000007944 */ /* 0x012fea0003c00000 */
[----:B------:R-:W-:Y:S01]  /*19c20*/  MOV R12, R45 ;  /* 0x0000002d000c7202 */ /* 0x000fe20000000f00 */
[----:B------:R-:W-:-:S05]  /*19c30*/  BRA `(.L_x_857) ;  /* 0xffff596000007947 */ /* 0x000fca000383ffff */
.L_x_755:
[----:B------:R-:W-:Y:S01]  /*19c40*/  MOV R2, RZ ;  /* 0x000000ff00027202 */ /* 0x000fe20000000f00 */
[----:B------:R-:W-:Y:S01]  /*19c50*/  IMAD.MOV.U32 R44, RZ, RZ, R0 ;  /* 0x000000ffff2c7224 */ /* 0x000fe200078e0000 */
[----:B------:R-:W-:Y:S01]  /*19c60*/  MOV R3, 0x19c90 ;  /* 0x00019c9000037802 */ /* 0x000fe20000000f00 */
[----:B------:R-:W-:Y:S02]  /*19c70*/  IMAD.MOV.U32 R45, RZ, RZ, 0x181f ;  /* 0x0000181fff2d7424 */ /* 0x000fe400078e00ff */
[----:B------:R-:W-:Y:S05]  /*19c80*/  CALL.REL.NOINC `($__internal_11_$__cuda_sm70_shflsync_idx_p) ;  /* 0x000015e000007944 */ /* 0x000fea0003c00000 */
[----:B------:R-:W-:Y:S01]  /*19c90*/  MOV R7, R45 ;  /* 0x0000002d00077202 */ /* 0x000fe20000000f00 */
[----:B------:R-:W-:-:S05]  /*19ca0*/  BRA `(.L_x_858) ;  /* 0xffff6c1000007947 */ /* 0x000fca000383ffff */
.L_x_756:
[----:B------:R-:W-:Y:S01]  /*19cb0*/  MOV R2, RZ ;  /* 0x000000ff00027202 */ /* 0x000fe20000000f00 */
[----:B------:R-:W-:Y:S01]  /*19cc0*/  IMAD.MOV.U32 R44, RZ, RZ, R4 ;  /* 0x000000ffff2c7224 */ /* 0x000fe200078e0004 */
[----:B------:R-:W-:Y:S01]  /*19cd0*/  MOV R3, 0x19d00 ;  /* 0x00019d0000037802 */ /* 0x000fe20000000f00 */
[----:B------:R-:W-:Y:S02]  /*19ce0*/  IMAD.MOV.U32 R45, RZ, RZ, 0x181f ;  /* 0x0000181fff2d7424 */ /* 0x000fe400078e00ff */
[----:B-12---:R-:W-:Y:S05]  /*19cf0*/  CALL.REL.NOINC `($__internal_11_$__cuda_sm70_shflsync_idx_p) ;  /* 0x0000157000007944 */ /* 0x006fea0003c00000 */
[C---:B------:R-:W-:Y:S01]  /*19d00*/  IADD3 R8, -R193.reuse, 0x10, RZ ;  /* 0x00000010c1087810 */ /* 0x040fe20007ffe1ff */
[----:B------:R-:W-:Y:S03]  /*19d10*/  IMAD.MOV.U32 R44, RZ, RZ, R0 ;  /* 0x000000ffff2c7224 */ /* 0x000fe600078e0000 */
[----:B------:R-:W-:Y:S04]  /*19d20*/  LOP3.LUT R8, R8, 0xf, RZ, 0xc0, !PT ;  /* 0x0000000f08087812 */ /* 0x000fe800078ec0ff */
[----:B------:R-:W-:Y:S04]  /*19d30*/  IADD3 R8, P1, P0, R8, R45, R12 ;  /* 0x0000002d08087210 */ /* 0x000fe8000783e00c */
[----:B------:R-:W-:Y:S02]  /*19d40*/  IADD3.X R9, RZ, R7, R5, P1, P0 ;  /* 0x00000007ff097210 */ /* 0x000fe40000fe0405 */
[----:B------:R-:W-:Y:S02]  /*19d50*/  ISETP.NE.U32.AND P1, PT, R193, RZ, PT ;  /* 0x000000ffc100720c */ /* 0x000fe40003f25070 */
[----:B------:R-:W-:Y:S01]  /*19d60*/  IADD3 R2, P0, R45, R13, RZ ;  /* 0x0000000d2d027210 */ /* 0x000fe20007f1e0ff */
[----:B------:R-:W-:Y:S04]  /*19d70*/  IMAD.MOV.U32 R45, RZ, RZ, 0x181f ;  /* 0x0000181fff2d7424 */ /* 0x000fe800078e00ff */
[----:B------:R-:W-:Y:S06]  /*19d80*/  IMAD.X R3, R7, 0x1, R6, P0 ;  /* 0x0000000107037824 */ /* 0x000fec00000e0606 */
[----:B------:R-:W-:Y:S01]  /*19d90*/  @!PT LDS RZ, [RZ] ;  /* 0x00000000fffff984 */ /* 0x000fe20000000800 */
[----:B------:R-:W-:Y:S01]  /*19da0*/  @!PT LDS RZ, [RZ] ;  /* 0x00000000fffff984 */ /* 0x000fe20000000800 */
[----:B------:R-:W-:Y:S01]  /*19db0*/  @!PT LDS RZ, [RZ] ;  /* 0x00000000fffff984 */ /* 0x000fe20000000800 */
[----:B------:R1:W-:Y:S04]  /*19dc0*/  LDGSTS.E.BYPASS.LTC128B.128.ZFILL [R195+0x8100], [R8.64], P1 ;  /* 0x0810000008c37fae */ /* 0x0003e80008941d46 */
[----:B------:R2:W-:Y:S02]  /*19dd0*/  LDGSTS.E.BYPASS.LTC128B.128 [R195+0xb100], [R2.64], !P3 ;  /* 0x0b10000002c37fae */ /* 0x0005e4000d901d46 */
[----:B--2---:R-:W-:Y:S01]  /*19de0*/  MOV R3, 0x19e10 ;  /* 0x00019e1000037802 */ /* 0x004fe20000000f00 */
[----:B------:R-:W-:Y:S02]  /*19df0*/  IMAD.MOV.U32 R2, RZ, RZ, 0x1 ;  /* 0x00000001ff027424 */ /* 0x000fe400078e00ff */
[----:B-1----:R-:W-:Y:S05]  /*19e00*/  CALL.REL.NOINC `($__internal_11_$__cuda_sm70_shflsync_idx_p) ;  /* 0x0000146000007944 */ /* 0x002fea0003c00000 */
[----:B------:R-:W-:Y:S01]  /*19e10*/  MOV R2, 0x1 ;  /* 0x0000000100027802 */ /* 0x000fe20000000f00 */
[----:B------:R-:W-:Y:S01]  /*19e20*/  IMAD.MOV.U32 R7, RZ, RZ, R45 ;  /* 0x000000ffff077224 */ /* 0x000fe200078e002d */
[----:B------:R-:W-:Y:S01]  /*19e30*/  MOV R45, 0x181f ;  /* 0x0000181f002d7802 */ /* 0x000fe20000000f00 */
[----:B------:R-:W-:Y:S01]  /*19e40*/  IMAD.MOV.U32 R44, RZ, RZ, R4 ;  /* 0x000000ffff2c7224 */ /* 0x000fe200078e0004 */
[----:B------:R-:W-:Y:S02]  /*19e50*/  MOV R3, 0x19e70 ;  /* 0x00019e7000037802 */ /* 0x000fe40000000f00 */
[----:B------:R-:W-:Y:S05]  /*19e60*/  CALL.REL.NOINC `($__internal_11_$__cuda_sm70_shflsync_idx_p) ;  /* 0x0000140000007944 */ /* 0x000fea0003c00000 */
        /* <DEDUP_REMOVED lines=25> */
.L_x_757:
[----:B------:R-:W-:Y:S01]  /*1a000*/  MOV R2, RZ ;  /* 0x000000ff00027202 */ /* 0x000fe20000000f00 */
[----:B------:R-:W-:Y:S01]  /*1a010*/  IMAD.MOV.U32 R44, RZ, RZ, R5 ;  /* 0x000000ffff2c7224 */ /* 0x000fe200078e0005 */
[----:B------:R-:W-:Y:S01]  /*1a020*/  MOV R3, 0x1a050 ;  /* 0x0001a05000037802 */ /* 0x000fe20000000f00 */
[----:B------:R-:W-:Y:S02]  /*1a030*/  IMAD.MOV.U32 R45, RZ, RZ, 0x1c1f ;  /* 0x00001c1fff2d7424 */ /* 0x000fe400078e00ff */
[----:B------:R-:W-:Y:S05]  /*1a040*/  CALL.REL.NOINC `($__internal_11_$__cuda_sm70_shflsync_idx_p) ;  /* 0x0000122000007944 */ /* 0x000fea0003c00000 */
[----:B------:R-:W-:Y:S01]  /*1a050*/  MOV R4, R45 ;  /* 0x0000002d00047202 */ /* 0x000fe20000000f00 */
[----:B------:R-:W-:-:S05]  /*1a060*/  BRA `(.L_x_860) ;  /* 0xffff6b6000007947 */ /* 0x000fca000383ffff */
.L_x_762:
[----:B------:R-:W-:Y:S01]  /*1a070*/  MOV R2, 0x1 ;  /* 0x0000000100027802 */ /* 0x000fe20000000f00 */
[----:B------:R-:W-:Y:S01]  /*1a080*/  IMAD.MOV.U32 R44, RZ, RZ, R5 ;  /* 0x000000ffff2c7224 */ /* 0x000fe200078e0005 */
[----:B------:R-:W-:Y:S01]  /*1a090*/  MOV R3, 0x1a0c0 ;  /* 0x0001a0c000037802 */ /* 0x000fe20000000f00 */
[----:B------:R-:W-:Y:S02]  /*1a0a0*/  IMAD.MOV.U32 R45, RZ, RZ, 0x1c1f ;  /* 0x00001c1fff2d7424 */ /* 0x000fe400078e00ff */
[----:B-1----:R-:W-:Y:S05]  /*1a0b0*/  CALL.REL.NOINC `($__internal_11_$__cuda_sm70_shflsync_idx_p) ;  /* 0x000011b000007944 */ /* 0x002fea0003c00000 */
[----:B------:R-:W-:Y:S01]  /*1a0c0*/  MOV R4, R45 ;  /* 0x0000002d00047202 */ /* 0x000fe20000000f00 */
[----:B------:R-:W-:-:S05]  /*1a0d0*/  BRA `(.L_x_861) ;  /* 0xffff754000007947 */ /* 0x000fca000383ffff */
.L_x_767:
[----:B------:R-:W-:Y:S02]  /*1a0e0*/  MOV R0, 0x2 ;  /* 0x0000000200007802 */ /* 0x000fe40000000f00 */
[----:B------:R-:W-:Y:S02]  /*1a0f0*/  MOV R2, 0x1a110 ;  /* 0x0001a11000027802 */ /* 0x000fe40000000f00 */
[----:B-12---:R-:W-:Y:S05]  /*1a100*/  CALL.REL.NOINC `($__internal_10_$__cuda_sm70_shflsync_bfly_p) ;  /* 0x0000110000007944 */ /* 0x006fea0003c00000 */
[----:B------:R-:W-:-:S05]  /*1a110*/  BRA `(.L_x_862) ;  /* 0xffff7fa000007947 */ /* 0x000fca000383ffff */
.L_x_768:
        /* <DEDUP_REMOVED lines=14> */
.L_x_770:
[----:B------:R-:W-:Y:S01]  /*1a200*/  IMAD.MOV.U32 R4, RZ, RZ, R227 ;  /* 0x000000ffff047224 */ /* 0x000fe200078e00e3 */
[----:B------:R-:W-:-:S02]  /*1a210*/  MOV R0, 0x2 ;  /* 0x0000000200007802 */ /* 0x000fc40000000f00 */
[----:B------:R-:W-:Y:S02]  /*1a220*/  MOV R2, 0x1a240 ;  /* 0x0001a24000027802 */ /* 0x000fe40000000f00 */
[----:B------:R-:W-:Y:S05]  /*1a230*/  CALL.REL.NOINC `($__internal_10_$__cuda_sm70_shflsync_bfly_p) ;  /* 0x00000fd000007944 */ /* 0x000fea0003c00000 */
[----:B------:R-:W-:Y:S05]  /*1a240*/  BRA `(.L_x_864) ;  /* 0xffff97f000007947 */ /* 0x000fea000383ffff */
.L_x_771:
[----:B------:R-:W-:Y:S01]  /*1a250*/  IMAD.MOV.U32 R4, RZ, RZ, R6 ;  /* 0x000000ffff047224 */ /* 0x000fe200078e0006 */
[----:B------:R-:W-:Y:S02]  /*1a260*/  MOV R0, 0x1 ;  /* 0x0000000100007802 */ /* 0x000fe40000000f00 */
[----:B------:R-:W-:Y:S02]  /*1a270*/  MOV R2, 0x1a290 ;  /* 0x0001a29000027802 */ /* 0x000fe40000000f00 */
[----:B-1----:R-:W-:Y:S05]  /*1a280*/  CALL.REL.NOINC `($__internal_10_$__cuda_sm70_shflsync_bfly_p) ;  /* 0x00000f8000007944 */ /* 0x002fea0003c00000 */
[----:B------:R-:W-:Y:S01]  /*1a290*/  FADD.FTZ R6, R6, R0 ;  /* 0x0000000006067221 */ /* 0x000fe20000010000 */
[----:B------:R-:W-:Y:S02]  /*1a2a0*/  MOV R4, R228 ;  /* 0x000000e400047202 */ /* 0x000fe40000000f00 */
[----:B------:R-:W-:Y:S02]  /*1a2b0*/  MOV R0, 0x2 ;  /* 0x0000000200007802 */ /* 0x000fe40000000f00 */
[----:B------:R-:W-:Y:S02]  /*1a2c0*/  MOV R2, 0x1a2e0 ;  /* 0x0001a2e000027802 */ /* 0x000fe40000000f00 */
[----:B------:R-:W-:Y:S05]  /*1a2d0*/  CALL.REL.NOINC `($__internal_10_$__cuda_sm70_shflsync_bfly_p) ;  /* 0x00000f3000007944 */ /* 0x000fea0003c00000 */
[----:B------:R-:W-:Y:S01]  /*1a2e0*/  FADD.FTZ R4, R228, R0 ;  /* 0x00000000e4047221 */ /* 0x000fe20000010000 */
[----:B------:R-:W-:Y:S02]  /*1a2f0*/  MOV R0, 0x1 ;  /* 0x0000000100007802 */ /* 0x000fe40000000f00 */
[----:B------:R-:W-:-:S02]  /*1a300*/  MOV R2, 0x1a320 ;  /* 0x0001a32000027802 */ /* 0x000fc40000000f00 */
[----:B------:R-:W-:Y:S05]  /*1a310*/  CALL.REL.NOINC `($__internal_10_$__cuda_sm70_shflsync_bfly_p) ;  /* 0x00000ef000007944 */ /* 0x000fea0003c00000 */
[----:B------:R-:W-:Y:S01]  /*1a320*/  MOV R3, R0 ;  /* 0x0000000000037202 */ /* 0x000fe20000000f00 */
[----:B------:R-:W-:Y:S05]  /*1a330*/  BRA `(.L_x_865) ;  /* 0xffff977000007947 */ /* 0x000fea000383ffff */
.L_x_778:
[----:B--234-:R-:W-:Y:S01]  /*1a340*/  IMAD.MOV.U32 R44, RZ, RZ, R7 ;  /* 0x000000ffff2c7224 */ /* 0x01cfe200078e0007 */
[----:B------:R-:W-:Y:S01]  /*1a350*/  MOV R2, RZ ;  /* 0x000000ff00027202 */ /* 0x000fe20000000f00 */
[----:B------:R-:W-:Y:S01]  /*1a360*/  IMAD.MOV.U32 R45, RZ, RZ, 0x181f ;  /* 0x0000181fff2d7424 */ /* 0x000fe200078e00ff */
[----:B------:R-:W-:-:S02]  /*1a370*/  MOV R3, 0x1a390 ;  /* 0x0001a39000037802 */ /* 0x000fc40000000f00 */
[----:B-1----:R-:W-:Y:S05]  /*1a380*/  CALL.REL.NOINC `($__internal_11_$__cuda_sm70_shflsync_idx_p) ;  /* 0x00000ee000007944 */ /* 0x002fea0003c00000 */
[----:B------:R-:W-:Y:S01]  /*1a390*/  MOV R10, R45 ;  /* 0x0000002d000a7202 */ /* 0x000fe20000000f00 */
[----:B------:R-:W-:Y:S05]  /*1a3a0*/  BRA `(.L_x_866) ;  /* 0xffffaa9000007947 */ /* 0x000fea000383ffff */
.L_x_779:
[----:B------:R-:W-:Y:S01]  /*1a3b0*/  IMAD.MOV.U32 R44, RZ, RZ, R8 ;  /* 0x000000ffff2c7224 */ /* 0x000fe200078e0008 */
[----:B------:R-:W-:Y:S01]  /*1a3c0*/  MOV R2, RZ ;  /* 0x000000ff00027202 */ /* 0x000fe20000000f00 */
[----:B------:R-:W-:Y:S01]  /*1a3d0*/  IMAD.MOV.U32 R45, RZ, RZ, 0x181f ;  /* 0x0000181fff2d7424 */ /* 0x000fe200078e00ff */
[----:B------:R-:W-:-:S02]  /*1a3e0*/  MOV R3, 0x1a400 ;  /* 0x0001a40000037802 */ /* 0x000fc40000000f00 */
[----:B-123--:R-:W-:Y:S05]  /*1a3f0*/  CALL.REL.NOINC `($__internal_11_$__cuda_sm70_shflsync_idx_p) ;  /* 0x00000e7000007944 */ /* 0x00efea0003c00000 */
[----:B------:R-:W-:Y:S01]  /*1a400*/  MOV R0, R45 ;  /* 0x0000002d00007202 */ /* 0x000fe20000000f00 */
[----:B------:R-:W-:Y:S05]  /*1a410*/  BRA `(.L_x_867) ;  /* 0xffffaa4000007947 */ /* 0x000fea000383ffff */
.L_x_782:
[----:B------:R-:W-:Y:S01]  /*1a420*/  IMAD.MOV.U32 R44, RZ, RZ, R7 ;  /* 0x000000ffff2c7224 */ /* 0x000fe200078e0007 */
[----:B--2---:R-:W-:Y:S01]  /*1a430*/  MOV R2, 0x1 ;  /* 0x0000000100027802 */ /* 0x004fe20000000f00 */
[----:B------:R-:W-:Y:S01]  /*1a440*/  IMAD.MOV.U32 R45, RZ, RZ, 0x181f ;  /* 0x0000181fff2d7424 */ /* 0x000fe200078e00ff */
[----:B------:R-:W-:-:S02]  /*1a450*/  MOV R3, 0x1a470 ;  /* 0x0001a47000037802 */ /* 0x000fc40000000f00 */
[----:B-1-34-:R-:W-:Y:S05]  /*1a460*/  CALL.REL.NOINC `($__internal_11_$__cuda_sm70_shflsync_idx_p) ;  /* 0x00000e0000007944 */ /* 0x01afea0003c00000 */
        /* <DEDUP_REMOVED lines=8> */
.L_x_785:
[----:B------:R-:W-:Y:S01]  /*1a4f0*/  IMAD.MOV.U32 R44, RZ, RZ, R7 ;  /* 0x000000ffff2c7224 */ /* 0x000fe200078e0007 */
[----:B-1----:R-:W-:Y:S01]  /*1a500*/  MOV R2, 0x2 ;  /* 0x0000000200027802 */ /* 0x002fe20000000f00 */
[----:B------:R-:W-:Y:S01]  /*1a510*/  IMAD.MOV.U32 R45, RZ, RZ, 0x181f ;  /* 0x0000181fff2d7424 */ /* 0x000fe200078e00ff */
[----:B------:R-:W-:Y:S02]  /*1a520*/  MOV R3, 0x1a540 ;  /* 0x0001a54000037802 */ /* 0x000fe40000000f00 */
[----:B--234-:R-:W-:Y:S05]  /*1a530*/  CALL.REL.NOINC `($__internal_11_$__cuda_sm70_shflsync_idx_p) ;  /* 0x00000d3000007944 */ /* 0x01cfea0003c00000 */
[----:B------:R-:W-:Y:S01]  /*1a540*/  MOV R10, R45 ;  /* 0x0000002d000a7202 */ /* 0x000fe20000000f00 */
[----:B------:R-:W-:Y:S05]  /*1a550*/  BRA `(.L_x_869) ;  /* 0xffffab3000007947 */ /* 0x000fea000383ffff */
.L_x_786:
[----:B------:R-:W-:Y:S01]  /*1a560*/  IMAD.MOV.U32 R44, RZ, RZ, R8 ;  /* 0x000000ffff2c7224 */ /* 0x000fe200078e0008 */
[----:B-1----:R-:W-:Y:S01]  /*1a570*/  MOV R2, 0x2 ;  /* 0x0000000200027802 */ /* 0x002fe20000000f00 */
[----:B------:R-:W-:Y:S01]  /*1a580*/  IMAD.MOV.U32 R45, RZ, RZ, 0x181f ;  /* 0x0000181fff2d7424 */ /* 0x000fe200078e00ff */
[----:B------:R-:W-:Y:S02]  /*1a590*/  MOV R3, 0x1a5b0 ;  /* 0x0001a5b000037802 */ /* 0x000fe40000000f00 */
[----:B--234-:R-:W-:Y:S05]  /*1a5a0*/  CALL.REL.NOINC `($__internal_11_$__cuda_sm70_shflsync_idx_p) ;  /* 0x00000cc000007944 */ /* 0x01cfea0003c00000 */
[----:B------:R-:W-:Y:S01]  /*1a5b0*/  MOV R0, R45 ;  /* 0x0000002d00007202 */ /* 0x000fe20000000f00 */
[----:B------:R-:W-:Y:S05]  /*1a5c0*/  BRA `(.L_x_870) ;  /* 0xffffaae000007947 */ /* 0x000fea000383ffff */
.L_x_789:
[----:B------:R-:W-:Y:S01]  /*1a5d0*/  IMAD.MOV.U32 R44, RZ, RZ, R7 ;  /* 0x000000ffff2c7224 */ /* 0x000fe200078e0007 */
[----:B-1----:R-:W-:Y:S01]  /*1a5e0*/  MOV R2, 0x3 ;  /* 0x0000000300027802 */ /* 0x002fe20000000f00 */
[----:B------:R-:W-:Y:S01]  /*1a5f0*/  IMAD.MOV.U32 R45, RZ, RZ, 0x181f ;  /* 0x0000181fff2d7424 */ /* 0x000fe200078e00ff */
[----:B------:R-:W-:-:S02]  /*1a600*/  MOV R3, 0x1a620 ;  /* 0x0001a62000037802 */ /* 0x000fc40000000f00 */
[----:B--234-:R-:W-:Y:S05]  /*1a610*/  CALL.REL.NOINC `($__internal_11_$__cuda_sm70_shflsync_idx_p) ;  /* 0x00000c5000007944 */ /* 0x01cfea0003c00000 */
        /* <DEDUP_REMOVED lines=8> */
.L_x_791:
[----:B------:R-:W-:Y:S01]  /*1a6a0*/  IMAD.MOV.U32 R44, RZ, RZ, R5 ;  /* 0x000000ffff2c7224 */ /* 0x000fe200078e0005 */
[----:B------:R-:W-:Y:S01]  /*1a6b0*/  MOV R2, RZ ;  /* 0x000000ff00027202 */ /* 0x000fe20000000f00 */
[----:B------:R-:W-:Y:S01]  /*1a6c0*/  IMAD.MOV.U32 R45, RZ, RZ, 0x1c1f ;  /* 0x00001c1fff2d7424 */ /* 0x000fe200078e00ff */
[----:B------:R-:W-:Y:S02]  /*1a6d0*/  MOV R3, 0x1a6f0 ;  /* 0x0001a6f000037802 */ /* 0x000fe40000000f00 */
[----:B------:R-:W-:Y:S05]  /*1a6e0*/  CALL.REL.NOINC `($__internal_11_$__cuda_sm70_shflsync_idx_p) ;  /* 0x00000b8000007944 */ /* 0x000fea0003c00000 */
[----:B------:R-:W-:Y:S01]  /*1a6f0*/  MOV R4, R45 ;  /* 0x0000002d00047202 */ /* 0x000fe20000000f00 */
[----:B------:R-:W-:Y:S05]  /*1a700*/  BRA `(.L_x_872) ;  /* 0xffffadc000007947 */ /* 0x000fea000383ffff */
.L_x_792:
[----:B------:R-:W-:Y:S01]  /*1a710*/  IMAD.MOV.U32 R44, RZ, RZ, R12 ;  /* 0x000000ffff2c7224 */ /* 0x000fe200078e000c */
[----:B------:R-:W-:Y:S01]  /*1a720*/  MOV R2, RZ ;  /* 0x000000ff00027202 */ /* 0x000fe20000000f00 */
[----:B------:R-:W-:Y:S01]  /*1a730*/  IMAD.MOV.U32 R45, RZ, RZ, 0x1c1f ;  /* 0x00001c1fff2d7424 */ /* 0x000fe200078e00ff */
[----:B------:R-:W-:Y:S02]  /*1a740*/  MOV R3, 0x1a760 ;  /* 0x0001a76000037802 */ /* 0x000fe40000000f00 */
[----:B-12---:R-:W-:Y:S05]  /*1a750*/  CALL.REL.NOINC `($__internal_11_$__cuda_sm70_shflsync_idx_p) ;  /* 0x00000b1000007944 */ /* 0x006fea0003c00000 */
[----:B------:R-:W-:Y:S01]  /*1a760*/  MOV R0, R45 ;  /* 0x0000002d00007202 */ /* 0x000fe20000000f00 */
[----:B------:R-:W-:Y:S05]  /*1a770*/  BRA `(.L_x_873) ;  /* 0xffffad7000007947 */ /* 0x000fea000383ffff */
.L_x_795:
[----:B------:R-:W-:Y:S01]  /*1a780*/  IMAD.MOV.U32 R44, RZ, RZ, R5 ;  /* 0x000000ffff2c7224 */ /* 0x000fe200078e0005 */
[----:B----4-:R-:W-:Y:S01]  /*1a790*/  MOV R2, 0x1 ;  /* 0x0000000100027802 */ /* 0x010fe20000000f00 */
[----:B------:R-:W-:Y:S01]  /*1a7a0*/  IMAD.MOV.U32 R45, RZ, RZ, 0x1c1f ;  /* 0x00001c1fff2d7424 */ /* 0x000fe200078e00ff */
[----:B------:R-:W-:-:S02]  /*1a7b0*/  MOV R3, 0x1a7d0 ;  /* 0x0001a7d000037802 */ /* 0x000fc40000000f00 */
[----:B-123--:R-:W-:Y:S05]  /*1a7c0*/  CALL.REL.NOINC `($__internal_11_$__cuda_sm70_shflsync_idx_p) ;  /* 0x00000aa000007944 */ /* 0x00efea0003c00000 */
        /* <DEDUP_REMOVED lines=8> */
.L_x_799:
[----:B------:R-:W-:Y:S01]  /*1a850*/  IMAD.MOV.U32 R44, RZ, RZ, R7 ;  /* 0x000000ffff2c7224 */ /* 0x000fe200078e0007 */
[----:B------:R-:W-:Y:S01]  /*1a860*/  MOV R2, RZ ;  /* 0x000000ff00027202 */ /* 0x000fe20000000f00 */
[----:B------:R-:W-:Y:S01]  /*1a870*/  IMAD.MOV.U32 R45, RZ, RZ, 0x181f ;  /* 0x0000181fff2d7424 */ /* 0x000fe200078e00ff */
[----:B------:R-:W-:Y:S02]  /*1a880*/  MOV R3, 0x1a8a0 ;  /* 0x0001a8a000037802 */ /* 0x000fe40000000f00 */
[----:B------:R-:W-:Y:S05]  /*1a890*/  CALL.REL.NOINC `($__internal_11_$__cuda_sm70_shflsync_idx_p) ;  /* 0x000009d000007944 */ /* 0x000fea0003c00000 */
[----:B------:R-:W-:Y:S01]  /*1a8a0*/  MOV R9, R45 ;  /* 0x0000002d00097202 */ /* 0x000fe20000000f00 */
[----:B------:R-:W-:Y:S05]  /*1a8b0*/  BRA `(.L_x_875) ;  /* 0xffffc19000007947 */ /* 0x000fea000383ffff */
.L_x_800:
[----:B------:R-:W-:Y:S01]  /*1a8c0*/  IMAD.MOV.U32 R44, RZ, RZ, R10 ;  /* 0x000000ffff2c7224 */ /* 0x000fe200078e000a */
[----:B------:R-:W-:Y:S01]  /*1a8d0*/  MOV R2, RZ ;  /* 0x000000ff00027202 */ /* 0x000fe20000000f00 */
[----:B------:R-:W-:Y:S01]  /*1a8e0*/  IMAD.MOV.U32 R45, RZ, RZ, 0x181f ;  /* 0x0000181fff2d7424 */ /* 0x000fe200078e00ff */
[----:B------:R-:W-:Y:S02]  /*1a8f0*/  MOV R3, 0x1a910 ;  /* 0x0001a91000037802 */ /* 0x000fe40000000f00 */
[----:B-12---:R-:W-:Y:S05]  /*1a900*/  CALL.REL.NOINC `($__internal_11_$__cuda_sm70_shflsync_idx_p) ;  /* 0x0000096000007944 */ /* 0x006fea0003c00000 */
[----:B------:R-:W-:Y:S01]  /*1a910*/  MOV R0, R45 ;  /* 0x0000002d00007202 */ /* 0x000fe20000000f00 */
[----:B------:R-:W-:Y:S05]  /*1a920*/  BRA `(.L_x_876) ;  /* 0xffffc14000007947 */ /* 0x000fea000383ffff */
.L_x_803:
        /* <DEDUP_REMOVED lines=13> */
.L_x_806:
[----:B------:R-:W-:Y:S01]  /*1aa00*/  IMAD.MOV.U32 R44, RZ, RZ, R7 ;  /* 0x000000ffff2c7224 */ /* 0x000fe200078e0007 */
[----:B-1----:R-:W-:Y:S01]  /*1aa10*/  MOV R2, 0x2 ;  /* 0x0000000200027802 */ /* 0x002fe20000000f00 */
[----:B------:R-:W-:Y:S01]  /*1aa20*/  IMAD.MOV.U32 R45, RZ, RZ, 0x181f ;  /* 0x0000181fff2d7424 */ /* 0x000fe200078e00ff */
[----:B------:R-:W-:Y:S02]  /*1aa30*/  MOV R3, 0x1aa50 ;  /* 0x0001aa5000037802 */ /* 0x000fe40000000f00 */
[----:B--234-:R-:W-:Y:S05]  /*1aa40*/  CALL.REL.NOINC `($__internal_11_$__cuda_sm70_shflsync_idx_p) ;  /* 0x0000082000007944 */ /* 0x01cfea0003c00000 */
[----:B------:R-:W-:Y:S01]  /*1aa50*/  MOV R9, R45 ;  /* 0x0000002d00097202 */ /* 0x000fe20000000f00 */
[----:B------:R-:W-:Y:S05]  /*1aa60*/  BRA `(.L_x_878) ;  /* 0xffffc24000007947 */ /* 0x000fea000383ffff */
.L_x_807:
[----:B------:R-:W-:Y:S01]  /*1aa70*/  IMAD.MOV.U32 R44, RZ, RZ, R10 ;  /* 0x000000ffff2c7224 */ /* 0x000fe200078e000a */
[----:B------:R-:W-:Y:S01]  /*1aa80*/  MOV R2, 0x2 ;  /* 0x0000000200027802 */ /* 0x000fe20000000f00 */
[----:B------:R-:W-:Y:S01]  /*1aa90*/  IMAD.MOV.U32 R45, RZ, RZ, 0x181f ;  /* 0x0000181fff2d7424 */ /* 0x000fe200078e00ff */
[----:B------:R-:W-:Y:S02]  /*1aaa0*/  MOV R3, 0x1aac0 ;  /* 0x0001aac000037802 */ /* 0x000fe40000000f00 */
[----:B-1234-:R-:W-:Y:S05]  /*1aab0*/  CALL.REL.NOINC `($__internal_11_$__cuda_sm70_shflsync_idx_p) ;  /* 0x000007b000007944 */ /* 0x01efea0003c00000 */
[----:B------:R-:W-:Y:S01]  /*1aac0*/  MOV R0, R45 ;  /* 0x0000002d00007202 */ /* 0x000fe20000000f00 */
[----:B------:R-:W-:Y:S05]  /*1aad0*/  BRA `(.L_x_879) ;  /* 0xffffc1f000007947 */ /* 0x000fea000383ffff */
.L_x_810:
        /* <DEDUP_REMOVED lines=13> */
.L_x_812:
[----:B------:R-:W-:Y:S01]  /*1abb0*/  IMAD.MOV.U32 R44, RZ, RZ, R62 ;  /* 0x000000ffff2c7224 */ /* 0x000fe200078e003e */
[----:B------:R-:W-:Y:S01]  /*1abc0*/  MOV R2, RZ ;  /* 0x000000ff00027202 */ /* 0x000fe20000000f00 */
[----:B------:R-:W-:Y:S01]  /*1abd0*/  IMAD.MOV.U32 R45, RZ, RZ, 0x1f ;  /* 0x0000001fff2d7424 */ /* 0x000fe200078e00ff */
[----:B------:R-:W-:Y:S02]  /*1abe0*/  MOV R3, 0x1ac00 ;  /* 0x0001ac0000037802 */ /* 0x000fe40000000f00 */
[----:B-1----:R-:W-:Y:S05]  /*1abf0*/  CALL.REL.NOINC `($__internal_11_$__cuda_sm70_shflsync_idx_p) ;  /* 0x0000067000007944 */ /* 0x002fea0003c00000 */
[----:B------:R-:W-:Y:S01]  /*1ac00*/  MOV R9, R45 ;  /* 0x0000002d00097202 */ /* 0x000fe20000000f00 */
[----:B------:R-:W-:Y:S05]  /*1ac10*/  BRA `(.L_x_881) ;  /* 0xffffc38000007947 */ /* 0x000fea000383ffff */
.L_x_813:
[----:B------:R-:W-:Y:S01]  /*1ac20*/  IMAD.MOV.U32 R44, RZ, RZ, R62 ;  /* 0x000000ffff2c7224 */ /* 0x000fe200078e003e */
[----:B------:R-:W-:Y:S01]  /*1ac30*/  MOV R2, 0x1 ;  /* 0x0000000100027802 */ /* 0x000fe20000000f00 */
[----:B------:R-:W-:Y:S01]  /*1ac40*/  IMAD.MOV.U32 R45, RZ, RZ, 0x1f ;  /* 0x0000001fff2d7424 */ /* 0x000fe200078e00ff */
[----:B------:R-:W-:Y:S02]  /*1ac50*/  MOV R3, 0x1ac70 ;  /* 0x0001ac7000037802 */ /* 0x000fe40000000f00 */
[----:B-123--:R-:W-:Y:S05]  /*1ac60*/  CALL.REL.NOINC `($__internal_11_$__cuda_sm70_shflsync_idx_p) ;  /* 0x0000060000007944 */ /* 0x00efea0003c00000 */
[----:B------:R-:W-:Y:S01]  /*1ac70*/  MOV R8, R45 ;  /* 0x0000002d00087202 */ /* 0x000fe20000000f00 */
[----:B------:R-:W-:Y:S05]  /*1ac80*/  BRA `(.L_x_882) ;  /* 0xffffc33000007947 */ /* 0x000fea000383ffff */
.L_x_814:
[----:B------:R-:W-:Y:S02]  /*1ac90*/  MOV R2, 0x1 ;  /* 0x0000000100027802 */ /* 0x000fe40000000f00 */
[----:B------:R-:W-:-:S02]  /*1aca0*/  MOV R3, 0x1acc0 ;  /* 0x0001acc000037802 */ /* 0x000fc40000000f00 */
[----:B--234-:R-:W-:Y:S05]  /*1acb0*/  CALL.REL.NOINC `($__internal_12_$__cuda_sm70_shflsync_up_p) ;  /* 0x0000061000007944 */ /* 0x01cfea0003c00000 */
[----:B------:R-:W-:Y:S05]  /*1acc0*/  BRA `(.L_x_883) ;  /* 0xffffc41000007947 */ /* 0x000fea000383ffff */
.L_x_815:
[----:B------:R-:W-:Y:S02]  /*1acd0*/  MOV R2, 0x2 ;  /* 0x0000000200027802 */ /* 0x000fe40000000f00 */
[----:B------:R-:W-:-:S02]  /*1ace0*/  MOV R3, 0x1ad00 ;  /* 0x0001ad0000037802 */ /* 0x000fc40000000f00 */
[----:B--23--:R-:W-:Y:S05]  /*1acf0*/  CALL.REL.NOINC `($__internal_12_$__cuda_sm70_shflsync_up_p) ;  /* 0x000005d000007944 */ /* 0x00cfea0003c00000 */
        /* <DEDUP_REMOVED lines=24> */
.L_x_819:
[----:B------:R-:W-:Y:S02]  /*1ae80*/  MOV R2, 0x1 ;  /* 0x0000000100027802 */ /* 0x000fe40000000f00 */
[----:B------:R-:W-:Y:S02]  /*1ae90*/  MOV R3, 0x1aeb0 ;  /* 0x0001aeb000037802 */ /* 0x000fe40000000f00 */
[----:B------:R-:W-:Y:S05]  /*1aea0*/  CALL.REL.NOINC `($__internal_12_$__cuda_sm70_shflsync_up_p) ;  /* 0x0000042000007944 */ /* 0x000fea0003c00000 */
[----:B------:R-:W-:Y:S01]  /*1aeb0*/  MOV R2, R4 ;  /* 0x0000000400027202 */ /* 0x000fe20000000f00 */
[----:B------:R-:W-:Y:S05]  /*1aec0*/  BRA `(.L_x_885) ;  /* 0xffffc46000007947 */ /* 0x000fea000383ffff */
.L_x_820:
[----:B------:R-:W-:Y:S02]  /*1aed0*/  MOV R2, 0x2 ;  /* 0x0000000200027802 */ /* 0x000fe40000000f00 */
[----:B------:R-:W-:Y:S02]  /*1aee0*/  MOV R3, 0x1af00 ;  /* 0x0001af0000037802 */ /* 0x000fe40000000f00 */
        /* <DEDUP_REMOVED lines=25> */
.L_x_822:
[----:B------:R-:W-:Y:S02]  /*1b080*/  SEL R0, RZ, 0x1, P0 ;  /* 0x00000001ff007807 */ /* 0x000fe40000000000 */
[----:B------:R-:W-:Y:S02]  /*1b090*/  MOV R2, 0x1b0b0 ;  /* 0x0001b0b000027802 */ /* 0x000fe40000000f00 */
[----:B-1----:R-:W-:Y:S05]  /*1b0a0*/  CALL.REL.NOINC `($__internal_13_$__cuda_sm70_votesync_ballot) ;  /* 0x0000029000007944 */ /* 0x002fea0003c00000 */
[----:B------:R-:W-:Y:S01]  /*1b0b0*/  MOV R5, R0 ;  /* 0x0000000000057202 */ /* 0x000fe20000000f00 */
[----:B------:R-:W-:Y:S05]  /*1b0c0*/  BRA `(.L_x_887) ;  /* 0xffffc3f000007947 */ /* 0x000fea000383ffff */
.L_x_823:
[----:B------:R-:W-:Y:S01]  /*1b0d0*/  IMAD.MOV.U32 R44, RZ, RZ, R6 ;  /* 0x000000ffff2c7224 */ /* 0x000fe200078e0006 */
[----:B------:R-:W-:Y:S01]  /*1b0e0*/  MOV R2, R0 ;  /* 0x0000000000027202 */ /* 0x000fe20000000f00 */
[----:B------:R-:W-:Y:S01]  /*1b0f0*/  IMAD.MOV.U32 R45, RZ, RZ, 0x1f ;  /* 0x0000001fff2d7424 */ /* 0x000fe200078e00ff */
[----:B------:R-:W-:Y:S02]  /*1b100*/  MOV R3, 0x1b120 ;  /* 0x0001b12000037802 */ /* 0x000fe40000000f00 */
[----:B-1----:R-:W-:Y:S05]  /*1b110*/  CALL.REL.NOINC `($__internal_11_$__cuda_sm70_shflsync_idx_p) ;  /* 0x0000015000007944 */ /* 0x002fea0003c00000 */
[----:B------:R-:W-:Y:S01]  /*1b120*/  IMAD.MOV.U32 R10, RZ, RZ, R45 ;  /* 0x000000ffff0a7224 */ /* 0x000fe200078e002d */
[----:B------:R-:W-:Y:S01]  /*1b130*/  MOV R2, R0 ;  /* 0x0000000000027202 */ /* 0x000fe20000000f00 */
[----:B------:R-:W-:Y:S01]  /*1b140*/  IMAD.MOV.U32 R44, RZ, RZ, R7 ;  /* 0x000000ffff2c7224 */ /* 0x000fe200078e0007 */
[----:B------:R-:W-:-:S02]  /*1b150*/  MOV R45, 0x1f ;  /* 0x0000001f002d7802 */ /* 0x000fc40000000f00 */
[----:B------:R-:W-:Y:S02]  /*1b160*/  MOV R3, 0x1b180 ;  /* 0x0001b18000037802 */ /* 0x000fe40000000f00 */
[----:B------:R-:W-:Y:S05]  /*1b170*/  CALL.REL.NOINC `($__internal_11_$__cuda_sm70_shflsync_idx_p) ;  /* 0x000000f000007944 */ /* 0x000fea0003c00000 */
[----:B------:R-:W-:Y:S01]  /*1b180*/  MOV R7, R45 ;  /* 0x0000002d00077202 */ /* 0x000fe20000000f00 */
[----:B------:R-:W-:Y:S05]  /*1b190*/  BRA `(.L_x_888) ;  /* 0xffffc37000007947 */ /* 0x000fea000383ffff */
.L_x_826:
[----:B------:R-:W-:Y:S01]  /*1b1a0*/  IMAD.MOV.U32 R44, RZ, RZ, R4 ;  /* 0x000000ffff2c7224 */ /* 0x000fe200078e0004 */
[----:B------:R-:W-:Y:S01]  /*1b1b0*/  MOV R2, R0 ;  /* 0x0000000000027202 */ /* 0x000fe20000000f00 */
[----:B------:R-:W-:Y:S01]  /*1b1c0*/  IMAD.MOV.U32 R45, RZ, RZ, 0x1f ;  /* 0x0000001fff2d7424 */ /* 0x000fe200078e00ff */
[----:B------:R-:W-:Y:S02]  /*1b1d0*/  MOV R3, 0x1b1f0 ;  /* 0x0001b1f000037802 */ /* 0x000fe40000000f00 */
[----:B-1-34-:R-:W-:Y:S05]  /*1b1e0*/  CALL.REL.NOINC `($__internal_11_$__cuda_sm70_shflsync_idx_p) ;  /* 0x0000008000007944 */ /* 0x01afea0003c00000 */
[----:B------:R-:W-:Y:S01]  /*1b1f0*/  MOV R11, R45 ;  /* 0x0000002d000b7202 */ /* 0x000fe20000000f00 */
[----:B------:R-:W-:Y:S05]  /*1b200*/  BRA `(.L_x_825) ;  /* 0xffffc36000007947 */ /* 0x000fea000383ffff */
        .weak           $__internal_10_$__cuda_sm70_shflsync_bfly_p
        .type           $__internal_10_$__cuda_sm70_shflsync_bfly_p,@function
        .size           $__internal_10_$__cuda_sm70_shflsync_bfly_p,($__internal_11_$__cuda_sm70_shflsync_idx_p - $__internal_10_$__cuda_sm70_shflsync_bfly_p)
$__internal_10_$__cuda_sm70_shflsync_bfly_p:
[----:B------:R-:W-:Y:S02]  /*1b210*/  MOV R35, 0xffffffff ;  /* 0xffffffff00237802 */ /* 0x000fe40000000f00 */
[----:B------:R-:W-:Y:S02]  /*1b220*/  MOV R3, 0x1f ;  /* 0x0000001f00037802 */ /* 0x000fe40000000f00 */
[----:B------:R-:W-:Y:S04]  /*1b230*/  WARPSYNC R35 ;  /* 0x0000002300007348 */ /* 0x000fe80003800000 */
[----:B------:R1:W2:Y:S02]  /*1b240*/  SHFL.BFLY PT, R0, R4, R0, R3 ;  /* 0x0c00000004007389 */ /* 0x0002a400000e0003 */
[----:B-1----:R-:W-:-:S04]  /*1b250*/  MOV R3, 0x0 ;  /* 0x0000000000037802 */ /* 0x002fc80000000f00 */
[----:B--2---:R-:W-:Y:S05]  /*1b260*/  RET.REL.NODEC R2 `(_ZN7cutlass13device_kernelIN5flash19enable_sm80_to_sm89INS1_16FlashAttnFwdSm80INS1_25CollectiveMainloopFwdSm80ILi8ELi1ELb1EN4cute5tupleIJNS5_1CILi128EEENS7_ILi96EEES8_EEELi128ENS_6half_tEfNS_4arch4Sm80ELb0ELb1ELb1ELb1ELb1ELb0ELb1ELb1EEENS1_21CollectiveEpilogueFwdINS6_IJS8_S8_S9_EEENS6_IJNS7_ILi1EEESH_SH_EEESB_SD_Li256ELb1ELb1ELb1ELb0EEENS1_36VarlenDynamicPersistentTileSchedulerILi128ELi96ELi256ELi256ELb1ELb1ELb0ELb1ELb0ELb1EEEEEEEEEvNT_6ParamsE) ;  /* 0xfffe4d9002007950 */ /* 0x004fea0003c3ffff */
        .weak           $__internal_11_$__cuda_sm70_shflsync_idx_p
        .type           $__internal_11_$__cuda_sm70_shflsync_idx_p,@function
        .size           $__internal_11_$__cuda_sm70_shflsync_idx_p,($__internal_12_$__cuda_sm70_shflsync_up_p - $__internal_11_$__cuda_sm70_shflsync_idx_p)
$__internal_11_$__cuda_sm70_shflsync_idx_p:
[----:B------:R-:W-:-:S04]  /*1b270*/  MOV R212, 0xffffffff ;  /* 0xffffffff00d47802 */ /* 0x000fc80000000f00 */
[----:B------:R-:W-:Y:S04]  /*1b280*/  WARPSYNC R212 ;  /* 0x000000d400007348 */ /* 0x000fe80003800000 */
[----:B------:R1:W2:Y:S02]  /*1b290*/  SHFL.IDX PT, R45, R44, R2, R45 ;  /* 0x000000022c2d7389 */ /* 0x0002a400000e002d */
[----:B-1----:R-:W-:Y:S02]  /*1b2a0*/  MOV R2, R3 ;  /* 0x0000000300027202 */ /* 0x002fe40000000f00 */
[----:B------:R-:W-:-:S04]  /*1b2b0*/  MOV R3, 0x0 ;  /* 0x0000000000037802 */ /* 0x000fc80000000f00 */
[----:B--2---:R-:W-:Y:S05]  /*1b2c0*/  RET.REL.NODEC R2 `(_ZN7cutlass13device_kernelIN5flash19enable_sm80_to_sm89INS1_16FlashAttnFwdSm80INS1_25CollectiveMainloopFwdSm80ILi8ELi1ELb1EN4cute5tupleIJNS5_1CILi128EEENS7_ILi96EEES8_EEELi128ENS_6half_tEfNS_4arch4Sm80ELb0ELb1ELb1ELb1ELb1ELb0ELb1ELb1EEENS1_21CollectiveEpilogueFwdINS6_IJS8_S8_S9_EEENS6_IJNS7_ILi1EEESH_SH_EEESB_SD_Li256ELb1ELb1ELb1ELb0EEENS1_36VarlenDynamicPersistentTileSchedulerILi128ELi96ELi256ELi256ELb1ELb1ELb0ELb1ELb0ELb1EEEEEEEEEvNT_6ParamsE) ;  /* 0xfffe4d3002007950 */ /* 0x004fea0003c3ffff */
        .weak           $__internal_12_$__cuda_sm70_shflsync_up_p
        .type           $__internal_12_$__cuda_sm70_shflsync_up_p,@function
        .size           $__internal_12_$__cuda_sm70_shflsync_up_p,($__internal_13_$__cuda_sm70_votesync_ballot - $__internal_12_$__cuda_sm70_shflsync_up_p)
$__internal_12_$__cuda_sm70_shflsync_up_p:
[----:B------:R-:W-:Y:S02]  /*1b2d0*/  IMAD.MOV.U32 R4, RZ, RZ, RZ ;  /* 0x000000ffff047224 */ /* 0x000fe400078e00ff */
[----:B------:R-:W-:-:S04]  /*1b2e0*/  IMAD.MOV.U32 R10, RZ, RZ, -0x1 ;  /* 0xffffffffff0a7424 */ /* 0x000fc800078e00ff */
[----:B------:R-:W-:Y:S04]  /*1b2f0*/  WARPSYNC R10 ;  /* 0x0000000a00007348 */ /* 0x000fe80003800000 */
[----:B------:R1:W2:Y:S02]  /*1b300*/  SHFL.UP PT, R4, R0, R2, R4 ;  /* 0x0400000200047389 */ /* 0x0002a400000e0004 */
[----:B-1----:R-:W-:Y:S02]  /*1b310*/  MOV R2, R3 ;  /* 0x0000000300027202 */ /* 0x002fe40000000f00 */
[----:B------:R-:W-:-:S04]  /*1b320*/  MOV R3, 0x0 ;  /* 0x0000000000037802 */ /* 0x000fc80000000f00 */
[----:B--2---:R-:W-:Y:S05]  /*1b330*/  RET.REL.NODEC R2 `(_ZN7cutlass13device_kernelIN5flash19enable_sm80_to_sm89INS1_16FlashAttnFwdSm80INS1_25CollectiveMainloopFwdSm80ILi8ELi1ELb1EN4cute5tupleIJNS5_1CILi128EEENS7_ILi96EEES8_EEELi128ENS_6half_tEfNS_4arch4Sm80ELb0ELb1ELb1ELb1ELb1ELb0ELb1ELb1EEENS1_21CollectiveEpilogueFwdINS6_IJS8_S8_S9_EEENS6_IJNS7_ILi1EEESH_SH_EEESB_SD_Li256ELb1ELb1ELb1ELb0EEENS1_36VarlenDynamicPersistentTileSchedulerILi128ELi96ELi256ELi256ELb1ELb1ELb0ELb1ELb0ELb1EEEEEEEEEvNT_6ParamsE) ;  /* 0xfffe4cc002007950 */ /* 0x004fea0003c3ffff */
        .weak           $__internal_13_$__cuda_sm70_votesync_ballot
        .type           $__internal_13_$__cuda_sm70_votesync_ballot,@function
        .size           $__internal_13_$__cuda_sm70_votesync_ballot,(.L_x_1801 - $__internal_13_$__cuda_sm70_votesync_ballot)
$__internal_13_$__cuda_sm70_votesync_ballot:
[----:B------:R-:W-:Y:S01]  /*1b340*/  ISETP.NE.U32.AND P0, PT, R0, 0x1, PT ;  /* 0x000000010000780c */ /* 0x000fe20003f05070 */
[----:B------:R-:W-:-:S04]  /*1b350*/  IMAD.MOV.U32 R3, RZ, RZ, -0x1 ;  /* 0xffffffffff037424 */ /* 0x000fc800078e00ff */
[----:B------:R-:W-:Y:S08]  /*1b360*/  WARPSYNC R3 ;  /* 0x0000000300007348 */ /* 0x000ff00003800000 */
[----:B------:R-:W-:-:S04]  /*1b370*/  VOTE.ANY R0, PT, !P0 ;  /* 0x0000000000007806 */ /* 0x000fc800040e0100 */
[----:B------:R-:W-:Y:S01]  /*1b380*/  LOP3.LUT R0, R0, R3, RZ, 0xc0, !PT ;  /* 0x0000000300007212 */ /* 0x000fe200078ec0ff */
[----:B------:R-:W-:-:S04]  /*1b390*/  IMAD.MOV.U32 R3, RZ, RZ, 0x0 ;  /* 0x00000000ff037424 */ /* 0x000fc800078e00ff */
[----:B------:R-:W-:Y:S05]  /*1b3a0*/  RET.REL.NODEC R2 `(_ZN7cutlass13device_kernelIN5flash19enable_sm80_to_sm89INS1_16FlashAttnFwdSm80INS1_25CollectiveMainloopFwdSm80ILi8ELi1ELb1EN4cute5tupleIJNS5_1CILi128EEENS7_ILi96EEES8_EEELi128ENS_6half_tEfNS_4arch4Sm80ELb0ELb1ELb1ELb1ELb1ELb0ELb1ELb1EEENS1_21CollectiveEpilogueFwdINS6_IJS8_S8_S9_EEENS6_IJNS7_ILi1EEESH_SH_EEESB_SD_Li256ELb1ELb1ELb1ELb0EEENS1_36VarlenDynamicPersistentTileSchedulerILi128ELi96ELi256ELi256ELb1ELb1ELb0ELb1ELb0ELb1EEEEEEEEEvNT_6ParamsE) ;  /* 0xfffe4c5002007950 */ /* 0x000fea0003c3ffff */
.L_x_889:
        /* <DEDUP_REMOVED lines=13> */
.L_x_1801:


//--------------------- .text._ZN7cutlass13device_kernelIN5flash19enable_sm80_to_sm89INS1_16FlashAttnFwdSm80INS1_25CollectiveMainloopFwdSm80ILi8ELi1ELb1EN4cute5tupleIJNS5_1CILi128EEENS7_ILi96EEES8_EEELi128ENS_6half_tEfNS_4arch4Sm80ELb0ELb1ELb1ELb1ELb1ELb1ELb1ELb1EEENS1_21CollectiveEpilogueFwdINS6_IJS8_S8_S9_EEENS6_IJNS7_ILi1EEESH_SH_EEESB_SD_Li256ELb1ELb1ELb1ELb0EEENS1_36VarlenDynamicPersistentTileSchedulerILi128ELi96ELi256ELi256ELb1ELb1ELb0ELb1ELb0ELb1EEEEEEEEEvNT_6ParamsE --------------------------
	.section	.text._ZN7cutlass13device_kernelIN5flash19enable_sm80_to_sm89INS1_16FlashAttnFwdSm80INS1_25CollectiveMainloopFwdSm80ILi8ELi1ELb1EN4cute5tupleIJNS5_1CILi128EEENS7_ILi96EEES8_EEELi128ENS_6half_tEfNS_4arch4Sm80ELb0ELb1ELb1ELb1ELb1ELb1ELb1ELb1EEENS1_21CollectiveEpilogueFwdINS6_IJS8_S8_S9_EEENS6_IJNS7_ILi1EEESH_SH_EEESB_SD_Li256ELb1ELb1ELb1ELb0EEENS1_36VarlenDynamicPersistentTileSchedulerILi128ELi96ELi256ELi256ELb1ELb1ELb0ELb1ELb0ELb1EEEEEEEEEvNT_6ParamsE,"ax",@progbits
	.sectioninfo	@"SHI_REGISTERS=255"
	.align	128
.text._ZN7cutlass13device_kernelIN5flash19enable_sm80_to_sm89INS1_16FlashAttnFwdSm80INS1_25CollectiveMainloopFwdSm80ILi8ELi1ELb1EN4cute5tupleIJNS5_1CILi128EEENS7_ILi96EEES8_EEELi128ENS_6half_tEfNS_4arch4Sm80ELb0ELb1ELb1ELb1ELb1ELb1ELb1ELb1EEENS1_21CollectiveEpilogueFwdINS6_IJS8_S8_S9_EEENS6_IJNS7_ILi1EEESH_SH_EEESB_SD_Li256ELb1ELb1ELb1ELb0EEENS1_36VarlenDynamicPersistentTileSchedulerILi128ELi96ELi256ELi256ELb1ELb1ELb0ELb1ELb0ELb1EEEEEEEEEvNT_6ParamsE:
        .type           _ZN7cutlass13device_kernelIN5flash19enable_sm80_to_sm89INS1_16FlashAttnFwdSm80INS1_25CollectiveMainloopFwdSm80ILi8ELi1ELb1EN4cute5tupleIJNS5_1CILi128EEENS7_ILi96EEES8_EEELi128ENS_6half_tEfNS_4arch4Sm80ELb0ELb1ELb1ELb1ELb1ELb1ELb1ELb1EEENS1_21CollectiveEpilogueFwdINS6_IJS8_S8_S9_EEENS6_IJNS7_ILi1EEESH_SH_EEESB_SD_Li256ELb1ELb1ELb1ELb0EEENS1_36VarlenDynamicPersistentTileSchedulerILi128ELi96ELi256ELi256ELb1ELb1ELb0ELb1ELb0ELb1EEEEEEEEEvNT_6ParamsE,@function
        .size           _ZN7cutlass13device_kernelIN5flash19enable_sm80_to_sm89INS1_16FlashAttnFwdSm80INS1_25CollectiveMainloopFwdSm80ILi8ELi1ELb1EN4cute5tupleIJNS5_1CILi128EEENS7_ILi96EEES8_EEELi128ENS_6half_tEfNS_4arch4Sm80ELb0ELb1ELb1ELb1ELb1ELb1ELb1ELb1EEENS1_21CollectiveEpilogueFwdINS6_IJS8_S8_S9_EEENS6_IJNS7_ILi1EEESH_SH_EEESB_SD_Li256ELb1ELb1ELb1ELb0EEENS1_36VarlenDynamicPersistentTileSchedulerILi128ELi96ELi256ELi256ELb1ELb1ELb0ELb1ELb0ELb1EEEEEEEEEvNT_6ParamsE,(.L_x_1806 - _ZN7cutlass13device_kernelIN5flash19enable_sm80_to_sm89INS1_16FlashAttnFwdSm80INS1_25CollectiveMainloopFwdSm80ILi8ELi1ELb1EN4cute5tupleIJNS5_1CILi128EEENS7_ILi96EEES8_EEELi128ENS_6half_tEfNS_4arch4Sm80ELb0ELb1ELb1ELb1ELb1ELb1ELb1ELb1EEENS1_21CollectiveEpilogueFwdINS6_IJS8_S8_S9_EEENS6_IJNS7_ILi1EEESH_SH_EEESB_SD_Li256ELb1ELb1ELb1ELb0EEENS1_36VarlenDynamicPersistentTileSchedulerILi128ELi96ELi256ELi256ELb1ELb1ELb0ELb1ELb0ELb1EEEEEEEEEvNT_6ParamsE)
        .other          _ZN7cutlass13device_kernelIN5flash19enable_sm80_to_sm89INS1_16FlashAttnFwdSm80INS1_25CollectiveMainloopFwdSm80ILi8ELi1ELb1EN4cute5tupleIJNS5_1CILi128EEENS7_ILi96EEES8_EEELi128ENS_6half_tEfNS_4arch4Sm80ELb0ELb1ELb1ELb1ELb1ELb1ELb1ELb1EEENS1_21CollectiveEpilogueFwdINS6_IJS8_S8_S9_EEENS6_IJNS7_ILi1EEESH_SH_EEESB_SD_Li256ELb1ELb1ELb1ELb0EEENS1_36VarlenDynamicPersistentTileSchedulerILi128ELi96ELi256ELi256ELb1ELb1ELb0ELb1ELb0ELb1EEEEEEEEEvNT_6ParamsE,@"STO_CUDA_ENTRY STV_DEFAULT"
_ZN7cutlass13device_kernelIN5flash19enable_sm80_to_sm89INS1_16FlashAttnFwdSm80INS1_25CollectiveMainloopFwdSm80ILi8ELi1ELb1EN4cute5tupleIJNS5_1CILi128EEENS7_ILi96EEES8_EEELi128ENS_6half_tEfNS_4arch4Sm80ELb0ELb1ELb1ELb1ELb1ELb1ELb1ELb1EEENS1_21CollectiveEpilogueFwdINS6_IJS8_S8_S9_EEENS6_IJNS7_ILi1EEESH_SH_EEESB_SD_Li256ELb1ELb1ELb1ELb0EEENS1_36VarlenDynamicPersistentTileSchedulerILi128ELi96ELi256ELi256ELb1ELb1ELb0ELb1ELb0ELb1EEEEEEEEEvNT_6ParamsE:
[----:B------:R-:W-:-:S03]  /*0000*/  MOV R1, c[0x0][0x28] ;  /* 0x00000a0000017a02 */ /* 0x000fc60000000f00 */
[----:B------:R-:W1:Y:S01]  /*0010*/  S2R R2, SR_TID.X ;  /* 0x0000000000027919 */ /* 0x000e620000002100 */
[----:B------:R-:W-:Y:S01]  /*0020*/  IADD3 R1, R1, -0x70, RZ ;  /* 0xffffff9001017810 */ /* 0x000fe20007ffe0ff */
[----:B------:R-:W-:Y:S01]  /*0030*/  ULDC.64 UR8, c[0x0][0x118] ;  /* 0x0000460000087ab9 */ /* 0x000fe20000000a00 */
[----:B-1----:R-:W-:-:S05]  /*0040*/  SHF.R.U32.HI R0, RZ, 0x5, R2 ;  /* 0x00000005ff007819 */ /* 0x002fca0000011602 */
[----:B------:R-:W1:Y:S02]  /*0050*/  SHFL.IDX PT, R3, R0, RZ, 0x1f ;  /* 0x00001fff00037589 */ /* 0x000e6400000e0000 */
[----:B-1----:R-:W-:Y:S02]  /*0060*/  ISETP.NE.AND P0, PT, R3, RZ, PT ;  /* 0x000000ff0300720c */ /* 0x002fe40003f05270 */
[----:B------:R-:W-:Y:S11]  /*0070*/  STL [R1+0x5c], R3 ;  /* 0x00005c0301007387 */ /* 0x000ff60000100800 */
[----:B------:R-:W-:Y:S06]  /*0080*/  @P0 BAR.SYNC.DEFER_BLOCKING 0x5, 0x100 ;  /* 0x0144000000000b1d */ /* 0x000fec0000010000 */
[----:B------:R-:W1:Y:S04]  /*0090*/  @P0 LDS.128 R4, [0xe100] ;  /* 0x00e10000ff040984 */ /* 0x000e680000000c00 */
[----:B-1----:R1:W-:Y:S04]  /*00a0*/  @P0 STL.64 [R1+0x18], R4 ;  /* 0x0000180401000387 */ /* 0x0023e80000100a00 */
[----:B------:R1:W-:Y:S04]  /*00b0*/  @P0 STL.64 [R1+0x20], R6 ;  /* 0x0000200601000387 */ /* 0x0003e80000100a00 */
[----:B------:R-:W-:Y:S06]  /*00c0*/  @P0 BAR.ARV 0x4, 0x100 ;  /* 0x0104000000000b1d */ /* 0x000fec0000002000 */
[----:B------:R-:W-:Y:S05]  /*00d0*/  @P0 BRA `(.L_x_890) ;  /* 0x00000fd000000947 */ /* 0x000fea0003800000 */
[----:B------:R-:W-:Y:S01]  /*00e0*/  LOP3.LUT R13, R2, 0x1f, RZ, 0xc0, !PT ;  /* 0x0000001f020d7812 */ /* 0x000fe200078ec0ff */
[----:B------:R-:W-:-:S03]  /*00f0*/  CS2R R8, SRZ ;  /* 0x0000000000087805 */ /* 0x000fc6000001ff00 */
[----:B------:R-:W-:-:S04]  /*0100*/  ISETP.NE.AND P6, PT, R13, 0x1f, PT ;  /* 0x0000001f0d00780c */ /* 0x000fc80003fc5270 */
[----:B------:R-:W-:-:S13]  /*0110*/  ISETP.GE.OR P0, PT, R13, c[0x0][0x53c], !P6 ;  /* 0x00014f000d007a0c */ /* 0x000fda0007706670 */
[----:B-1----:R-:W-:Y:S02]  /*0120*/  @!P0 IMAD.MOV.U32 R4, RZ, RZ, 0x4 ;  /* 0x00000004ff048424 */ /* 0x002fe400078e00ff */
[----:B------:R-:W-:Y:S02]  /*0130*/  @!P0 IMAD.MOV.U32 R2, RZ, RZ, 0x4 ;  /* 0x00000004ff028424 */ /* 0x000fe400078e00ff */
[----:B------:R-:W-:-:S04]  /*0140*/  @!P0 IMAD.WIDE.U32 R4, R13, R4, c[0x0][0x580] ;  /* 0x000160000d048625 */ /* 0x000fc800078e0004 */
[C---:B------:R-:W-:Y:S01]  /*0150*/  @!P0 IMAD.WIDE.U32 R2, R13.reuse, R2, c[0x0][0x578] ;  /* 0x00015e000d028625 */ /* 0x040fe200078e0002 */
[----:B------:R-:W2:Y:S04]  /*0160*/  @!P0 LDG.E R9, [R4.64] ;  /* 0x0000000804098981 */ /* 0x000ea8000c1e1900 */
[----:B------:R-:W2:Y:S01]  /*0170*/  @!P0 LDG.E R8, [R2.64] ;  /* 0x0000000802088981 */ /* 0x000ea2000c1e1900 */
[C---:B------:R-:W-:Y:S01]  /*0180*/  ISETP.NE.AND P5, PT, R13.reuse, RZ, PT ;  /* 0x000000ff0d00720c */ /* 0x040fe20003fa5270 */
[----:B------:R-:W1:Y:S01]  /*0190*/  S2UR UR4, SR_CTAID.X ;  /* 0x00000000000479c3 */ /* 0x000e620000002500 */
[C---:B------:R-:W-:Y:S01]  /*01a0*/  ISETP.GE.U32.AND P4, PT, R13.reuse, 0x2, PT ;  /* 0x000000020d00780c */ /* 0x040fe20003f86070 */
[----:B------:R-:W-:Y:S01]  /*01b0*/  IMAD.MOV.U32 R6, RZ, RZ, RZ ;  /* 0x000000ffff067224 */ /* 0x000fe200078e00ff */
        /* <DEDUP_REMOVED lines=26> */
.L_x_895:
        /* <DEDUP_REMOVED lines=16> */
.L_x_1141:
        /* <DEDUP_REMOVED lines=16> */
.L_x_1142:
[----:B--2---:R-:W-:-:S05]  /*0560*/  IMAD R0, R0, c[0x0][0x538], RZ ;  /* 0x00014e0000007a24 */ /* 0x004fca00078e02ff */
[----:B------:R-:W-:-:S04]  /*0570*/  IADD3 R7, R0, R7, RZ ;  /* 0x0000000700077210 */ /* 0x000fc80007ffe0ff */
[----:B------:R-:W-:-:S13]  /*0580*/  ISETP.GT.AND P0, PT, R7, UR4, PT ;  /* 0x0000000407007c0c */ /* 0x000fda000bf04270 */
[----:B-1----:R-:W-:Y:S05]  /*0590*/  @!P0 BRA `(.L_x_895) ;  /* 0xfffffdc000008947 */ /* 0x002fea000383ffff */
.L_x_891:
[----:B------:R-:W-:-:S05]  /*05a0*/  IADD3 R7, -R0, R7, RZ ;  /* 0x0000000700077210 */ /* 0x000fca0007ffe1ff */
[----:B------:R-:W-:-:S05]  /*05b0*/  IMAD R0, R4, c[0x0][0x538], R7 ;  /* 0x00014e0004007a24 */ /* 0x000fca00078e0207 */
[----:B------:R-:W-:Y:S01]  /*05c0*/  ISETP.GT.AND P0, PT, R0, UR4, PT ;  /* 0x0000000400007c0c */ /* 0x000fe2000bf04270 */
[----:B------:R-:W-:-:S12]  /*05d0*/  BRA.DIV ~URZ, `(.L_x_896) ;  /* 0x00022a027f007947 */ /* 0x000fd8000b800000 */
[----:B------:R-:W-:-:S04]  /*05e0*/  VOTE.ANY R14, PT, !P0 ;  /* 0x00000000000e7806 */ /* 0x000fc800040e0100 */
.L_x_1143:
[----:B------:R-:W1:Y:S02]  /*05f0*/  POPC R0, R14 ;  /* 0x0000000e00007309 */ /* 0x000e640000000000 */
[----:B-1----:R-:W-:-:S05]  /*0600*/  IADD3 R2, R0, R6, RZ ;  /* 0x0000000600027210 */ /* 0x002fca0007ffe0ff */
[----:B------:R1:W-:Y:S01]  /*0610*/  STL [R1+0x24], R2 ;  /* 0x0000240201007387 */ /* 0x0003e20000100800 */
[----:B------:R-:W-:Y:S05]  /*0620*/  BRA.DIV ~URZ, `(.L_x_897) ;  /* 0x000229f27f007947 */ /* 0x000fea000b800000 */
[----:B------:R2:W3:Y:S01]  /*0630*/  SHFL.IDX PT, R12, R9, R0, 0x1f ;  /* 0x00001f00090c7589 */ /* 0x0004e200000e0000 */
[----:B------:R-:W-:-:S03]  /*0640*/  MOV R5, RZ ;  /* 0x000000ff00057202 */ /* 0x000fc60000000f00 */
[----:B------:R2:W4:Y:S04]  /*0650*/  SHFL.IDX PT, R9, R8, R0, 0x1f ;  /* 0x00001f0008097589 */ /* 0x00052800000e0000 */
.L_x_1144:
[----:B------:R-:W-:Y:S01]  /*0660*/  ISETP.NE.AND P0, PT, R14, RZ, PT ;  /* 0x000000ff0e00720c */ /* 0x000fe20003f05270 */
[----:B------:R-:W-:-:S12]  /*0670*/  BSSY B0, `(.L_x_898) ;  /* 0x0000005000007945 */ /* 0x000fd80003800000 */
[----:B------:R-:W-:Y:S05]  /*0680*/  @!P0 BRA `(.L_x_899) ;  /* 0x0000003000008947 */ /* 0x000fea0003800000 */
[----:B--2---:R-:W-:Y:S01]  /*0690*/  IADD3 R0, R0, -0x1, RZ ;  /* 0xffffffff00007810 */ /* 0x004fe20007ffe0ff */
[----:B------:R-:W-:Y:S05]  /*06a0*/  BRA.DIV ~URZ, `(.L_x_900) ;  /* 0x00022a527f007947 */ /* 0x000fea000b800000 */
[----:B------:R2:W1:Y:S02]  /*06b0*/  SHFL.IDX PT, R5, R4, R0, 0x1f ;  /* 0x00001f0004057589 */ /* 0x00046400000e0000 */
.L_x_899:
[----:B------:R-:W-:Y:S05]  /*06c0*/  BSYNC B0 ;  /* 0x0000000000007941 */ /* 0x000fea0003800000 */
.L_x_898:
[----:B-12---:R-:W-:Y:S01]  /*06d0*/  IMAD R0, R5, c[0x0][0x538], R7 ;  /* 0x00014e0005007a24 */ /* 0x006fe200078e0207 */
[----:B----4-:R-:W-:Y:S01]  /*06e0*/  ISETP.NE.AND P0, PT, R9, 0x1, PT ;  /* 0x000000010900780c */ /* 0x010fe20003f05270 */
[----:B------:R-:W-:Y:S03]  /*06f0*/  BSSY B0, `(.L_x_901) ;  /* 0x0000089000007945 */ /* 0x000fe60003800000 */
[----:B------:R1:W-:Y:S01]  /*0700*/  STL [R1+0x18], R0 ;  /* 0x0000180001007387 */ /* 0x0003e20000100800 */
[----:B------:R-:W-:-:S08]  /*0710*/  IADD3 R11, -R0, UR4, RZ ;  /* 0x00000004000b7c10 */ /* 0x000fd0000fffe1ff */
[----:B------:R-:W-:Y:S05]  /*0720*/  @!P0 BRA `(.L_x_902) ;  /* 0x000003f000008947 */ /* 0x000fea0003800000 */
[-C--:B-1-3--:R-:W-:Y:S02]  /*0730*/  IABS R0, R12.reuse ;  /* 0x0000000c00007213 */ /* 0x08afe40000000000 */
        /* <DEDUP_REMOVED lines=59> */
[----:B------:R-:W-:-:S05]  /*0af0*/  IMAD R2, R3, 0x10000, R2 ;  /* 0x0001000003027824 */ /* 0x000fca00078e0202 */
[----:B------:R1:W-:Y:S01]  /*0b00*/  STL [R1+0x20], R2 ;  /* 0x0000200201007387 */ /* 0x0003e20000100800 */
[----:B------:R-:W-:Y:S05]  /*0b10*/  BRA `(.L_x_903) ;  /* 0x0000046000007947 */ /* 0x000fea0003800000 */
.L_x_902:
[----:B------:R-:W2:Y:S01]  /*0b20*/  LDL R3, [R1+0x24] ;  /* 0x0000240001037983 */ /* 0x000ea20000100800 */
[----:B------:R-:W-:-:S04]  /*0b30*/  IMAD.MOV.U32 R2, RZ, RZ, 0x4 ;  /* 0x00000004ff027424 */ /* 0x000fc800078e00ff */
[----:B--2---:R-:W-:-:S05]  /*0b40*/  IMAD.WIDE R2, R3, R2, c[0x0][0x590] ;  /* 0x0001640003027625 */ /* 0x004fca00078e0202 */
[----:B------:R-:W2:Y:S02]  /*0b50*/  LDG.E R7, [R2.64] ;  /* 0x0000000802077981 */ /* 0x000ea4000c1e1900 */
[----:B--23--:R-:W-:-:S05]  /*0b60*/  IMAD R9, R7, R12, RZ ;  /* 0x0000000c07097224 */ /* 0x00cfca00078e02ff */
[-C--:B-1----:R-:W-:Y:S02]  /*0b70*/  IABS R0, R9.reuse ;  /* 0x0000000900007213 */ /* 0x082fe40000000000 */
        /* <DEDUP_REMOVED lines=62> */
[----:B------:R-:W-:-:S05]  /*0f60*/  IMAD R2, R0, R2, R3 ;  /* 0x0000000200027224 */ /* 0x000fca00078e0203 */
[----:B------:R1:W-:Y:S02]  /*0f70*/  STL [R1+0x20], R2 ;  /* 0x0000200201007387 */ /* 0x0003e40000100800 */
.L_x_903:
[----:B------:R-:W-:Y:S05]  /*0f80*/  BSYNC B0 ;  /* 0x0000000000007941 */ /* 0x000fea0003800000 */
.L_x_901:
[----:B------:R-:W-:-:S04]  /*0f90*/  LOP3.LUT R0, RZ, R0, RZ, 0x33, !PT ;  /* 0x00000000ff007212 */ /* 0x000fc800078e33ff */
[----:B------:R-:W-:-:S05]  /*0fa0*/  IADD3 R0, R0, R12, RZ ;  /* 0x0000000c00007210 */ /* 0x000fca0007ffe0ff */
[----:B------:R2:W-:Y:S01]  /*0fb0*/  STL [R1+0x1c], R0 ;  /* 0x00001c0001007387 */ /* 0x0005e20000100800 */
[----:B------:R-:W-:Y:S05]  /*0fc0*/  BRA `(.L_x_904) ;  /* 0x0000006000007947 */ /* 0x000fea0003800000 */
.L_x_892:
[----:B------:R-:W-:Y:S01]  /*0fd0*/  MOV R0, UR4 ;  /* 0x0000000400007c02 */ /* 0x000fe20008000f00 */
[----:B------:R-:W-:Y:S04]  /*0fe0*/  STL [R1+0x1c], RZ ;  /* 0x00001cff01007387 */ /* 0x000fe80000100800 */
[----:B------:R-:W-:Y:S04]  /*0ff0*/  STL [R1+0x20], RZ ;  /* 0x000020ff01007387 */ /* 0x000fe80000100800 */
[----:B------:R1:W-:Y:S02]  /*1000*/  STL [R1+0x18], R0 ;  /* 0x0000180001007387 */ /* 0x0003e40000100800 */
[----:B-1----:R-:W-:-:S05]  /*1010*/  MOV R0, c[0x0][0x53c] ;  /* 0x00014f0000007a02 */ /* 0x002fca0000000f00 */
[----:B------:R1:W-:Y:S02]  /*1020*/  STL [R1+0x24], R0 ;  /* 0x0000240001007387 */ /* 0x0003e40000100800 */
.L_x_904:
[----:B------:R-:W3:Y:S04]  /*1030*/  LDL R4, [R1+0x18] ;  /* 0x0000180001047983 */ /* 0x000ee80000100800 */
[----:B------:R-:W3:Y:S04]  /*1040*/  LDL R5, [R1+0x1c] ;  /* 0x00001c0001057983 */ /* 0x000ee80000100800 */
[----:B------:R-:W3:Y:S04]  /*1050*/  LDL R6, [R1+0x20] ;  /* 0x0000200001067983 */ /* 0x000ee80000100800 */
[----:B------:R-:W3:Y:S01]  /*1060*/  LDL R7, [R1+0x24] ;  /* 0x0000240001077983 */ /* 0x000ee20000100800 */
[----:B------:R-:W-:Y:S01]  /*1070*/  ISETP.NE.AND P0, PT, R13, RZ, PT ;  /* 0x000000ff0d00720c */ /* 0x000fe20003f05270 */
[----:B------:R-:W-:-:S12]  /*1080*/  WARPSYNC 0xffffffff ;  /* 0xffffffff00007948 */ /* 0x000fd80003800000 */
[----:B---3--:R3:W-:Y:S04]  /*1090*/  @!P0 STS.128 [0xe100], R4 ;  /* 0x00e10004ff008388 */ /* 0x0087e80000000c00 */
[----:B------:R-:W-:Y:S06]  /*10a0*/  BAR.ARV 0x5, 0x100 ;  /* 0x0144000000007b1d */ /* 0x000fec0000002000 */
.L_x_890:
[----:B-12---:R-:W2:Y:S02]  /*10b0*/  LDL R0, [R1+0x24] ;  /* 0x0000240001007983 */ /* 0x006ea40000100800 */
[----:B--2---:R-:W-:-:S13]  /*10c0*/  ISETP.GE.AND P0, PT, R0, c[0x0][0x53c], PT ;  /* 0x00014f0000007a0c */ /* 0x004fda0003f06270 */
[----:B------:R-:W-:Y:S05]  /*10d0*/  @P0 EXIT ;  /* 0x000000000000094d */ /* 0x000fea0003800000 */
[----:B------:R-:W1:Y:S01]  /*10e0*/  S2R R17, SR_TID.X ;  /* 0x0000000000117919 */ /* 0x000e620000002100 */
[----:B------:R-:W-:Y:S01]  /*10f0*/  IMAD.MOV.U32 R18, RZ, RZ, 0x20 ;  /* 0x00000020ff127424 */ /* 0x000fe200078e00ff */
[----:B------:R-:W-:Y:S02]  /*1100*/  ULDC UR4, c[0x0][0x2ac] ;  /* 0x0000ab0000047ab9 */ /* 0x000fe40000000800 */
[----:B------:R-:W-:Y:S02]  /*1110*/  ULDC UR6, c[0x0][0x1d0] ;  /* 0x0000740000067ab9 */ /* 0x000fe40000000800 */
[----:B------:R-:W-:Y:S01]  /*1120*/  UIMAD UR6, UR4, UR6, URZ ;  /* 0x00000006040672a4 */ /* 0x000fe2000f8e023f */
[----:B-1----:R-:W-:-:S04]  /*1130*/  SHF.R.S32.HI R14, RZ, 0x1f, R17 ;  /* 0x0000001fff0e7819 */ /* 0x002fc80000011411 */
[CC--:B------:R-:W-:Y:S02]  /*1140*/  LEA.HI R2, R14.reuse, R17.reuse, RZ, 0x4 ;  /* 0x000000110e027211 */ /* 0x0c0fe400078f20ff */
[----:B---3--:R-:W-:Y:S02]  /*1150*/  LEA.HI R7, R14, R17, RZ, 0x2 ;  /* 0x000000110e077211 */ /* 0x008fe400078f10ff */
        /* <DEDUP_REMOVED lines=46> */
[----:B------:R-:W-:Y:S02]  /*1440*/  LEA.HI R13, R4, R21, RZ, 0x2 ;  /* 0x00000015040d7211 */ /* 0x000fe400078f10ff */
[----:B------:R-:W-:Y:S01]  /*1450*/  LOP3.LUT R0, R3, 0x1c0, RZ, 0xc0, !PT ;  /* 0x000001c003007812 */ /* 0x000fe200078ec0ff */
[----:B------:R-:W-:Y:S01]  /*1460*/  IMAD.IADD R2, R7, 0x1, R2 ;  /* 0x0000000107027824 */ /* 0x000fe200078e0202 */
[----:B------:R-:W-:Y:S02]  /*1470*/  SHF.R.S32.HI R4, RZ, 0x2, R13 ;  /* 0x00000002ff047819 */ /* 0x000fe4000001140d */
[----:B------:R-:W-:Y:S01]  /*1480*/  LOP3.LUT R3, R0, 0x8, R5, 0xf8, !PT ;  /* 0x0000000800037812 */ /* 0x000fe200078ef805 */
[----:B------:R-:W-:Y:S01]  /*1490*/  IMAD.SHL.U32 R20, R2, 0x2, RZ ;  /* 0x0000000202147824 */ /* 0x000fe200078e00ff */
[----:B------:R-:W-:Y:S01]  /*14a0*/  SHF.R.U32.HI R0, RZ, 0x3, R0 ;  /* 0x00000003ff007819 */ /* 0x000fe20000011600 */
[----:B------:R-:W-:Y:S01]  /*14b0*/  IMAD.SHL.U32 R2, R12, 0x40, RZ ;  /* 0x000000400c027824 */ /* 0x000fe200078e00ff */
[----:B------:R-:W-:Y:S01]  /*14c0*/  R2P PR, R6, 0x6 ;  /* 0x0000000606007804 */ /* 0x000fe20000000000 */
[----:B------:R-:W-:Y:S01]  /*14d0*/  IMAD R25, R10, 0x10, R4 ;  /* 0x000000100a197824 */ /* 0x000fe200078e0204 */
[----:B------:R-:W-:Y:S01]  /*14e0*/  LOP3.LUT R0, R3, R0, RZ, 0x3c, !PT ;  /* 0x0000000003007212 */ /* 0x000fe200078e3cff */
[----:B------:R-:W-:Y:S01]  /*14f0*/  IMAD R5, R11, 0x200, R8 ;  /* 0x000002000b057824 */ /* 0x000fe200078e0208 */
[----:B------:R-:W-:-:S02]  /*1500*/  LOP3.LUT R6, R6, 0x1, RZ, 0xc0, !PT ;  /* 0x0000000106067812 */ /* 0x000fc400078ec0ff */
[----:B------:R-:W-:Y:S01]  /*1510*/  LOP3.LUT R4, R0, 0xfffffe00, R2, 0xf8, !PT ;  /* 0xfffffe0000047812 */ /* 0x000fe200078ef802 */
[----:B------:R-:W-:Y:S01]  /*1520*/  STL [R1+0x68], R25 ;  /* 0x0000681901007387 */ /* 0x000fe20000100800 */
[----:B------:R-:W-:Y:S01]  /*1530*/  LEA.HI R0, R14, R17, RZ, 0x6 ;  /* 0x000000110e007211 */ /* 0x000fe200078f30ff */
[----:B------:R-:W-:Y:S01]  /*1540*/  IMAD.MOV.U32 R17, RZ, RZ, 0x40 ;  /* 0x00000040ff117424 */ /* 0x000fe200078e00ff */
[----:B------:R-:W-:Y:S01]  /*1550*/  ISETP.NE.U32.AND P0, PT, R6, 0x1, PT ;  /* 0x000000010600780c */ /* 0x000fe20003f05070 */
[----:B------:R-:W-:Y:S01]  /*1560*/  STL [R1+0x30], R20 ;  /* 0x0000301401007387 */ /* 0x000fe20000100800 */
[----:B------:R-:W-:Y:S01]  /*1570*/  SHF.R.S32.HI R101, RZ, 0x3, R101 ;  /* 0x00000003ff657819 */ /* 0x000fe20000011465 */
[----:B------:R-:W-:Y:S01]  /*1580*/  IMAD.SHL.U32 R0, R0, 0x8, RZ ;  /* 0x0000000800007824 */ /* 0x000fe200078e00ff */
[----:B------:R-:W-:Y:S02]  /*1590*/  IADD3 R3, R20, 0x80, RZ ;  /* 0x0000008014037810 */ /* 0x000fe40007ffe0ff */
[----:B------:R-:W-:-:S02]  /*15a0*/  IADD3 R22, R101, 0x20, RZ ;  /* 0x0000002065167810 */ /* 0x000fc40007ffe0ff */
[----:B------:R-:W-:Y:S01]  /*15b0*/  LOP3.LUT R7, R0, 0xfffffe00, RZ, 0xc0, !PT ;  /* 0xfffffe0000077812 */ /* 0x000fe200078ec0ff */
[C---:B------:R-:W-:Y:S01]  /*15c0*/  IMAD.SHL.U32 R0, R101.reuse, 0x40, RZ ;  /* 0x0000004065007824 */ /* 0x040fe200078e00ff */
[C---:B------:R-:W-:Y:S01]  /*15d0*/  IADD3 R23, R101.reuse, 0x40, RZ ;  /* 0x0000004065177810 */ /* 0x040fe20007ffe0ff */
[----:B------:R-:W-:Y:S01]  /*15e0*/  IMAD.SHL.U32 R6, R22, 0x40, RZ ;  /* 0x0000004016067824 */ /* 0x000fe200078e00ff */
[----:B------:R-:W-:Y:S02]  /*15f0*/  IADD3 R12, R101, 0x60, RZ ;  /* 0x00000060650c7810 */ /* 0x000fe40007ffe0ff */
[C---:B------:R-:W-:Y:S02]  /*1600*/  LOP3.LUT P4, RZ, R9.reuse, 0x2, RZ, 0xc0, !PT ;  /* 0x0000000209ff7812 */ /* 0x040fe4000788c0ff */
[----:B------:R-:W-:Y:S02]  /*1610*/  LOP3.LUT P3, RZ, R9, 0x4, RZ, 0xc0, !PT ;  /* 0x0000000409ff7812 */ /* 0x000fe4000786c0ff */
[----:B------:R-:W-:-:S02]  /*1620*/  SHF.R.S32.HI R9, RZ, 0x1f, R22 ;  /* 0x0000001fff097819 */ /* 0x000fc40000011416 */
[----:B------:R-:W-:Y:S02]  /*1630*/  IADD3 R19, R20, 0x70, RZ ;  /* 0x0000007014137810 */ /* 0x000fe40007ffe0ff */
[----:B------:R-:W-:Y:S02]  /*1640*/  SHF.R.S32.HI R8, RZ, 0x1f, R23 ;  /* 0x0000001fff087819 */ /* 0x000fe40000011417 */
[----:B------:R-:W-:Y:S01]  /*1650*/  @P0 IADD3 R19, R3, 0x10, RZ ;  /* 0x0000001003130810 */ /* 0x000fe20007ffe0ff */
[----:B------:R-:W-:Y:S01]  /*1660*/  IMAD.SHL.U32 R3, R23, 0x40, RZ ;  /* 0x0000004017037824 */ /* 0x000fe200078e00ff */
[--C-:B------:R-:W-:Y:S01]  /*1670*/  SHF.R.S32.HI R2, RZ, 0x1f, R101.reuse ;  /* 0x0000001fff027819 */ /* 0x100fe20000011465 */
[----:B------:R-:W-:Y:S01]  /*1680*/  IMAD.SHL.U32 R2, R12, 0x40, RZ ;  /* 0x000000400c027824 */ /* 0x000fe200078e00ff */
[----:B------:R-:W-:Y:S01]  /*1690*/  SHF.R.S32.HI R10, RZ, 0x1f, R12 ;  /* 0x0000001fff0a7819 */ /* 0x000fe2000001140c */
[----:B------:R-:W-:Y:S01]  /*16a0*/  STL [R1+0x34], R19 ;  /* 0x0000341301007387 */ /* 0x000fe20000100800 */
[----:B------:R-:W-:Y:S01]  /*16b0*/  LOP3.LUT R11, R0, 0x1c0, RZ, 0xc0, !PT ;  /* 0x000001c0000b7812 */ /* 0x000fe200078ec0ff */
[----:B------:R-:W-:Y:S01]  /*16c0*/  IMAD R0, R102, 0x20, R101 ;  /* 0x0000002066007824 */ /* 0x000fe200078e0265 */
[----:B------:R-:W-:-:S02]  /*16d0*/  LEA.HI R9, R9, R22, RZ, 0x3 ;  /* 0x0000001609097211 */ /* 0x000fc400078f18ff */
[----:B------:R-:W-:Y:S02]  /*16e0*/  LOP3.LUT R22, R6, 0x1c0, RZ, 0xc0, !PT ;  /* 0x000001c006167812 */ /* 0x000fe400078ec0ff */
[----:B------:R-:W-:Y:S02]  /*16f0*/  LEA.HI R8, R8, R23, RZ, 0x3 ;  /* 0x0000001708087211 */ /* 0x000fe400078f18ff */
[----:B------:R-:W-:Y:S02]  /*1700*/  LEA.HI R6, R10, R12, RZ, 0x3 ;  /* 0x0000000c0a067211 */ /* 0x000fe400078f18ff */
[----:B------:R-:W-:Y:S02]  /*1710*/  LOP3.LUT R10, R11, 0x38, R76, 0xf8, !PT ;  /* 0x000000380b0a7812 */ /* 0x000fe400078ef84c */
[----:B------:R-:W-:Y:S01]  /*1720*/  SHF.R.U32.HI R23, RZ, 0x3, R11 ;  /* 0x00000003ff177819 */ /* 0x000fe2000001160b */
[----:B------:R-:W-:Y:S01]  /*1730*/  IMAD.SHL.U32 R6, R6, 0x40, RZ ;  /* 0x0000004006067824 */ /* 0x000fe200078e00ff */
[----:B------:R-:W-:Y:S01]  /*1740*/  LOP3.LUT R14, R3, 0x1c0, RZ, 0xc0, !PT ;  /* 0x000001c0030e7812 */ /* 0x000fe200078ec0ff */
[----:B------:R-:W-:Y:S01]  /*1750*/  IMAD.SHL.U32 R3, R8, 0x40, RZ ;  /* 0x0000004008037824 */ /* 0x000fe200078e00ff */
[----:B------:R-:W-:Y:S01]  /*1760*/  LOP3.LUT R12, R2, 0x1c0, RZ, 0xc0, !PT ;  /* 0x000001c0020c7812 */ /* 0x000fe200078ec0ff */
[----:B------:R-:W-:Y:S01]  /*1770*/  IMAD.SHL.U32 R2, R9, 0x40, RZ ;  /* 0x0000004009027824 */ /* 0x000fe200078e00ff */
[----:B------:R-:W-:-:S02]  /*1780*/  LOP3.LUT R11, R13, 0x7ffffffc, RZ, 0xc0, !PT ;  /* 0x7ffffffc0d0b7812 */ /* 0x000fc400078ec0ff */
[----:B------:R-:W-:Y:S02]  /*1790*/  LOP3.LUT R26, R10, R23, RZ, 0x3c, !PT ;  /* 0x000000170a1a7212 */ /* 0x000fe400078e3cff */
[----:B------:R-:W-:Y:S01]  /*17a0*/  LOP3.LUT R9, R22, 0x38, R76, 0xf8, !PT ;  /* 0x0000003816097812 */ /* 0x000fe200078ef84c */
[----:B------:R-:W-:Y:S01]  /*17b0*/  IMAD.IADD R11, R21, 0x1, -R11 ;  /* 0x00000001150b7824 */ /* 0x000fe200078e0a0b */
[----:B------:R-:W-:Y:S01]  /*17c0*/  SHF.R.U32.HI R24, RZ, 0x3, R22 ;  /* 0x00000003ff187819 */ /* 0x000fe20000011616 */
[----:B------:R1:W-:Y:S01]  /*17d0*/  STL [R1+0x60], R26 ;  /* 0x0000601a01007387 */ /* 0x0003e20000100800 */
[----:B------:R-:W-:Y:S01]  /*17e0*/  LOP3.LUT R10, R14, 0x38, R76, 0xf8, !PT ;  /* 0x000000380e0a7812 */ /* 0x000fe200078ef84c */
[----:B------:R-:W-:Y:S01]  /*17f0*/  IMAD.SHL.U32 R245, R11, 0x2, RZ ;  /* 0x000000020bf57824 */ /* 0x000fe200078e00ff */
[----:B------:R-:W-:Y:S02]  /*1800*/  SHF.R.U32.HI R23, RZ, 0x3, R14 ;  /* 0x00000003ff177819 */ /* 0x000fe4000001160e */
[----:B------:R-:W-:-:S02]  /*1810*/  LOP3.LUT R14, R12, 0x38, R76, 0xf8, !PT ;  /* 0x000000380c0e7812 */ /* 0x000fc400078ef84c */
[----:B------:R-:W-:Y:S02]  /*1820*/  SHF.R.U32.HI R22, RZ, 0x3, R12 ;  /* 0x00000003ff167819 */ /* 0x000fe4000001160c */
[----:B------:R-:W-:Y:S02]  /*1830*/  IADD3 R100, R78, 0x20, RZ ;  /* 0x000000204e647810 */ /* 0x000fe40007ffe0ff */
[----:B------:R-:W-:Y:S02]  /*1840*/  LOP3.LUT R12, R2, 0xfffffe00, RZ, 0xc0, !PT ;  /* 0xfffffe00020c7812 */ /* 0x000fe400078ec0ff */
[----:B------:R-:W-:Y:S01]  /*1850*/  LOP3.LUT R13, R3, 0xfffffe00, RZ, 0xc0, !PT ;  /* 0xfffffe00030d7812 */ /* 0x000fe200078ec0ff */
[----:B------:R-:W-:Y:S01]  /*1860*/  IMAD R3, R16, 0x8, R25 ;  /* 0x0000000810037824 */ /* 0x000fe200078e0219 */
[----:B------:R-:W-:Y:S02]  /*1870*/  LOP3.LUT R21, R6, 0xfffffe00, RZ, 0xc0, !PT ;  /* 0xfffffe0006157812 */ /* 0x000fe400078ec0ff */
[----:B------:R-:W-:-:S02]  /*1880*/  SHF.R.S32.HI R8, RZ, 0x1f, R100 ;  /* 0x0000001fff087819 */ /* 0x000fc40000011464 */
[----:B------:R-:W-:Y:S02]  /*1890*/  LOP3.LUT R11, R12, R9, R24, 0xf6, !PT ;  /* 0x000000090c0b7212 */ /* 0x000fe400078ef618 */
[----:B------:R-:W-:Y:S01]  /*18a0*/  LOP3.LUT R10, R13, R10, R23, 0xf6, !PT ;  /* 0x0000000a0d0a7212 */ /* 0x000fe200078ef617 */
[----:B------:R2:W-:Y:S01]  /*18b0*/  STL [R1+0x2c], R8 ;  /* 0x00002c0801007387 */ /* 0x0005e20000100800 */
[----:B------:R-:W-:Y:S02]  /*18c0*/  LOP3.LUT R9, R21, R14, R22, 0xf6, !PT ;  /* 0x0000000e15097212 */ /* 0x000fe400078ef616 */
[----:B------:R-:W-:Y:S01]  /*18d0*/  LEA R11, R11, 0x100, 0x1 ;  /* 0x000001000b0b7811 */ /* 0x000fe200078e08ff */
[----:B------:R-:W-:Y:S01]  /*18e0*/  STL [R1+0x64], R21 ;  /* 0x0000641501007387 */ /* 0x000fe20000100800 */
[----:B------:R-:W-:Y:S02]  /*18f0*/  LEA R188, R5, 0x8100, 0x1 ;  /* 0x0000810005bc7811 */ /* 0x000fe400078e08ff */
[----:B------:R-:W-:Y:S01]  /*1900*/  LEA R10, R10, 0x100, 0x1 ;  /* 0x000001000a0a7811 */ /* 0x000fe200078e08ff */
[----:B------:R3:W-:Y:S01]  /*1910*/  STL [R1+0x14], R3 ;  /* 0x0000140301007387 */ /* 0x0007e20000100800 */
[----:B------:R-:W-:-:S02]  /*1920*/  LOP3.LUT R2, R26, R7, RZ, 0xfc, !PT ;  /* 0x000000071a027212 */ /* 0x000fc400078efcff */
[----:B------:R-:W-:Y:S01]  /*1930*/  LEA R5, R9, 0x100, 0x1 ;  /* 0x0000010009057811 */ /* 0x000fe200078e08ff */
[----:B------:R4:W-:Y:S01]  /*1940*/  STL [R1+0x58], R11 ;  /* 0x0000580b01007387 */ /* 0x0009e20000100800 */
[C---:B------:R-:W-:Y:S01]  /*1950*/  IADD3 R28, R245.reuse, 0x8, RZ ;  /* 0x00000008f51c7810 */ /* 0x040fe20007ffe0ff */
[----:B------:R-:W-:Y:S01]  /*1960*/  IMAD.SHL.U32 R241, R2, 0x2, RZ ;  /* 0x0000000202f17824 */ /* 0x000fe200078e00ff */
[C---:B-1----:R-:W-:Y:S01]  /*1970*/  IADD3 R26, R245.reuse, 0x18, RZ ;  /* 0x00000018f51a7810 */ /* 0x042fe20007ffe0ff */
[----:B------:R1:W-:Y:S01]  /*1980*/  STL [R1+0x54], R10 ;  /* 0x0000540a01007387 */ /* 0x0003e20000100800 */
[----:B------:R-:W-:Y:S02]  /*1990*/  SEL R6, R18, 0xffffffe0, !P1 ;  /* 0xffffffe012067807 */ /* 0x000fe40004800000 */
[C---:B------:R-:W-:Y:S01]  /*19a0*/  IADD3 R23, R245.reuse, 0x30, RZ ;  /* 0x00000030f5177810 */ /* 0x040fe20007ffe0ff */
[----:B------:R5:W-:Y:S01]  /*19b0*/  STL [R1+0x50], R5 ;  /* 0x0000500501007387 */ /* 0x000be20000100800 */
[----:B------:R-:W-:-:S02]  /*19c0*/  IADD3 R14, R245, 0x60, RZ ;  /* 0x00000060f50e7810 */ /* 0x000fc40007ffe0ff */
[----:B------:R-:W-:Y:S02]  /*19d0*/  SHF.R.S32.HI R9, RZ, 0x1f, R28 ;  /* 0x0000001fff097819 */ /* 0x000fe4000001141c */
[----:B------:R-:W-:Y:S02]  /*19e0*/  SHF.R.S32.HI R9, RZ, 0x1f, R26 ;  /* 0x0000001fff097819 */ /* 0x000fe4000001141a */
[----:B------:R-:W-:Y:S02]  /*19f0*/  SHF.R.S32.HI R9, RZ, 0x1f, R23 ;  /* 0x0000001fff097819 */ /* 0x000fe40000011417 */
[----:B--2---:R-:W-:Y:S02]  /*1a00*/  SEL R8, R17, 0xffffffc0, !P2 ;  /* 0xffffffc011087807 */ /* 0x004fe40005000000 */
[----:B------:R-:W-:Y:S02]  /*1a10*/  LEA R189, R4, 0x100, 0x1 ;  /* 0x0000010004bd7811 */ /* 0x000fe400078e08ff */
[----:B---3--:R-:W-:-:S02]  /*1a20*/  SEL R3, R18, 0xffffffe0, !P4 ;  /* 0xffffffe012037807 */ /* 0x008fc40006000000 */
[C---:B------:R-:W-:Y:S02]  /*1a30*/  IADD3 R18, R245.reuse, 0x48, RZ ;  /* 0x00000048f5127810 */ /* 0x040fe40007ffe0ff */
[----:B----4-:R-:W-:Y:S01]  /*1a40*/  IADD3 R11, R245, 0x68, RZ ;  /* 0x00000068f50b7810 */ /* 0x010fe20007ffe0ff */
[----:B------:R-:W-:Y:S01]  /*1a50*/  IMAD.IADD R190, R3, 0x1, R189 ;  /* 0x0000000103be7824 */ /* 0x000fe200078e02bd */
[----:B------:R-:W-:Y:S02]  /*1a60*/  SHF.R.S32.HI R9, RZ, 0x1f, R18 ;  /* 0x0000001fff097819 */ /* 0x000fe40000011412 */
[----:B------:R-:W-:Y:S01]  /*1a70*/  SHF.R.S32.HI R9, RZ, 0x1f, R14 ;  /* 0x0000001fff097819 */ /* 0x000fe2000001140e */
[----:B------:R-:W-:Y:S01]  /*1a80*/  IMAD.IADD R9, R20, 0x1, R6 ;  /* 0x0000000114097824 */ /* 0x000fe200078e0206 */
[C---:B-1----:R-:W-:Y:S01]  /*1a90*/  IADD3 R10, R245.reuse, 0x70, RZ ;  /* 0x00000070f50a7810 */ /* 0x042fe20007ffe0ff */
[----:B------:R-:W-:Y:S01]  /*1aa0*/  IMAD.IADD R6, R6, 0x1, R19 ;  /* 0x0000000106067824 */ /* 0x000fe200078e0213 */
[----:B-----5:R-:W-:-:S02]  /*1ab0*/  IADD3 R5, R245, 0x78, RZ ;  /* 0x00000078f5057810 */ /* 0x020fc40007ffe0ff */
[----:B------:R-:W-:Y:S01]  /*1ac0*/  SHF.R.S32.HI R11, RZ, 0x1f, R11 ;  /* 0x0000001fff0b7819 */ /* 0x000fe2000001140b */
[----:B------:R1:W-:Y:S01]  /*1ad0*/  STL [R1+0x3c], R9 ;  /* 0x00003c0901007387 */ /* 0x0003e20000100800 */
[----:B------:R-:W-:Y:S01]  /*1ae0*/  SHF.R.S32.HI R11, RZ, 0x1f, R5 ;  /* 0x0000001fff0b7819 */ /* 0x000fe20000011405 */
[----:B------:R-:W-:Y:S01]  /*1af0*/  IMAD.IADD R5, R4, 0x1, R15 ;  /* 0x0000000104057824 */ /* 0x000fe200078e020f */
[----:B------:R-:W-:Y:S01]  /*1b00*/  SHF.R.S32.HI R10, RZ, 0x1f, R10 ;  /* 0x0000001fff0a7819 */ /* 0x000fe2000001140a */
[--C-:B------:R-:W-:Y:S01]  /*1b10*/  IMAD.IADD R10, R20, 0x1, R8.reuse ;  /* 0x00000001140a7824 */ /* 0x100fe200078e0208 */
[----:B------:R-:W-:Y:S01]  /*1b20*/  SEL R2, R17, 0xffffffc0, !P3 ;  /* 0xffffffc011027807 */ /* 0x000fe20005800000 */
[----:B------:R-:W-:Y:S01]  /*1b30*/  IMAD.IADD R4, R6, 0x1, R8 ;  /* 0x0000000106047824 */ /* 0x000fe200078e0208 */
[----:B------:R-:W-:Y:S01]  /*1b40*/  LEA R205, R5, 0x100, 0x1 ;  /* 0x0000010005cd7811 */ /* 0x000fe200078e08ff */
[----:B------:R-:W-:Y:S01]  /*1b50*/  IMAD.IADD R5, R8, 0x1, R19 ;  /* 0x0000000108057824 */ /* 0x000fe200078e0213 */
[----:B------:R2:W-:Y:S01]  /*1b60*/  STL [R1+0x4c], R10 ;  /* 0x00004c0a01007387 */ /* 0x0005e20000100800 */
[----:B------:R-:W-:Y:S01]  /*1b70*/  IADD3 R211, R76, 0x40, RZ ;  /* 0x000000404cd37810 */ /* 0x000fe20007ffe0ff */
[C---:B------:R-:W-:Y:S01]  /*1b80*/  IMAD.IADD R192, R2.reuse, 0x1, R189 ;  /* 0x0000000102c07824 */ /* 0x040fe200078e02bd */
[----:B------:R-:W-:Y:S01]  /*1b90*/  IADD3 R27, R245, 0x10, RZ ;  /* 0x00000010f51b7810 */ /* 0x000fe20007ffe0ff */
[----:B------:R-:W-:Y:S01]  /*1ba0*/  IMAD.IADD R206, R205, 0x1, R3 ;  /* 0x00000001cdce7824 */ /* 0x000fe200078e0203 */
[----:B------:R-:W-:Y:S01]  /*1bb0*/  IADD3 R25, R245, 0x20, RZ ;  /* 0x00000020f5197810 */ /* 0x000fe20007ffe0ff */
[----:B------:R-:W-:Y:S01]  /*1bc0*/  IMAD.IADD R208, R205, 0x1, R2 ;  /* 0x00000001cdd07824 */ /* 0x000fe200078e0202 */
[C---:B------:R-:W-:Y:S01]  /*1bd0*/  IADD3 R24, R245.reuse, 0x28, RZ ;  /* 0x00000028f5187810 */ /* 0x040fe20007ffe0ff */
[----:B------:R-:W-:Y:S01]  /*1be0*/  IMAD.IADD R191, R2, 0x1, R190 ;  /* 0x0000000102bf7824 */ /* 0x000fe200078e02be */
[C---:B------:R-:W-:Y:S01]  /*1bf0*/  IADD3 R22, R245.reuse, 0x38, RZ ;  /* 0x00000038f5167810 */ /* 0x040fe20007ffe0ff */
[----:B------:R-:W-:Y:S01]  /*1c00*/  IMAD.IADD R207, R206, 0x1, R2 ;  /* 0x00000001cecf7824 */ /* 0x000fe200078e0202 */
[----:B------:R-:W-:-:S02]  /*1c10*/  IADD3 R21, R245, 0x40, RZ ;  /* 0x00000040f5157810 */ /* 0x000fc40007ffe0ff */
[C---:B------:R-:W-:Y:S02]  /*1c20*/  IADD3 R17, R245.reuse, 0x50, RZ ;  /* 0x00000050f5117810 */ /* 0x040fe40007ffe0ff */
[----:B------:R-:W-:Y:S01]  /*1c30*/  IADD3 R16, R245, 0x58, RZ ;  /* 0x00000058f5107810 */ /* 0x000fe20007ffe0ff */
[----:B-1----:R-:W-:Y:S01]  /*1c40*/  IMAD.IADD R9, R8, 0x1, R9 ;  /* 0x0000000108097824 */ /* 0x002fe200078e0209 */
[----:B------:R-:W-:Y:S02]  /*1c50*/  SHF.R.S32.HI R77, RZ, 0x1f, R76 ;  /* 0x0000001fff4d7819 */ /* 0x000fe4000001144c */
[----:B------:R-:W-:Y:S02]  /*1c60*/  SHF.R.S32.HI R79, RZ, 0x1f, R78 ;  /* 0x0000001fff4f7819 */ /* 0x000fe4000001144e */
[----:B------:R2:W-:Y:S01]  /*1c70*/  STL [R1+0x48], R9 ;  /* 0x0000480901007387 */ /* 0x0005e20000100800 */
[----:B------:R-:W-:Y:S02]  /*1c80*/  SHF.R.S32.HI R238, RZ, 0x1f, R211 ;  /* 0x0000001fffee7819 */ /* 0x000fe400000114d3 */
[----:B------:R-:W-:Y:S01]  /*1c90*/  SHF.R.S32.HI R27, RZ, 0x1f, R27 ;  /* 0x0000001fff1b7819 */ /* 0x000fe2000001141b */
[----:B------:R2:W-:Y:S01]  /*1ca0*/  STL [R1+0x38], R6 ;  /* 0x0000380601007387 */ /* 0x0005e20000100800 */
[----:B------:R-:W-:-:S02]  /*1cb0*/  SHF.R.S32.HI R25, RZ, 0x1f, R25 ;  /* 0x0000001fff197819 */ /* 0x000fc40000011419 */
[----:B------:R-:W-:Y:S01]  /*1cc0*/  SHF.R.S32.HI R24, RZ, 0x1f, R24 ;  /* 0x0000001fff187819 */ /* 0x000fe20000011418 */
[----:B------:R2:W-:Y:S01]  /*1cd0*/  STL [R1+0x44], R5 ;  /* 0x0000440501007387 */ /* 0x0005e20000100800 */
[----:B------:R-:W-:Y:S02]  /*1ce0*/  SHF.R.S32.HI R22, RZ, 0x1f, R22 ;  /* 0x0000001fff167819 */ /* 0x000fe40000011416 */
[----:B------:R-:W-:Y:S01]  /*1cf0*/  SHF.R.S32.HI R21, RZ, 0x1f, R21 ;  /* 0x0000001fff157819 */ /* 0x000fe20000011415 */
[----:B------:R2:W-:Y:S01]  /*1d00*/  STL [R1+0x40], R4 ;  /* 0x0000400401007387 */ /* 0x0005e20000100800 */
[----:B------:R-:W-:Y:S02]  /*1d10*/  SHF.R.S32.HI R17, RZ, 0x1f, R17 ;  /* 0x0000001fff117819 */ /* 0x000fe40000011411 */
[----:B------:R-:W-:Y:S02]  /*1d20*/  SHF.R.S32.HI R16, RZ, 0x1f, R16 ;  /* 0x0000001fff107819 */ /* 0x000fe40000011410 */
.L_x_1140:
[----:B------:R-:W3:Y:S01]  /*1d30*/  LDL R27, [R1+0x24] ;  /* 0x00002400011b7983 */ /* 0x000ee20000100800 */
[----:B------:R-:W-:Y:S01]  /*1d40*/  ISETP.NE.U32.AND P0, PT, RZ, c[0x0][0x370], PT ;  /* 0x0000dc00ff007a0c */ /* 0x000fe20003f05070 */
[----:B------:R-:W-:Y:S01]  /*1d50*/  IMAD.MOV.U32 R20, RZ, RZ, 0x4 ;  /* 0x00000004ff147424 */ /* 0x000fe200078e00ff */
[----:B------:R-:W-:Y:S01]  /*1d60*/  ISETP.NE.U32.AND P1, PT, RZ, c[0x0][0x360], PT ;  /* 0x0000d800ff007a0c */ /* 0x000fe20003f25070 */
[----:B------:R-:W-:Y:S01]  /*1d70*/  IMAD.MOV.U32 R16, RZ, RZ, RZ ;  /* 0x000000ffff107224 */ /* 0x000fe200078e00ff */
[----:B------:R-:W-:Y:S01]  /*1d80*/  ISETP.NE.AND.EX P2, PT, RZ, c[0x0][0x374], PT, P0 ;  /* 0x0000dd00ff007a0c */ /* 0x000fe20003f45300 */
[----:B------:R-:W-:Y:S01]  /*1d90*/  IMAD.MOV.U32 R143, RZ, RZ, RZ ;  /* 0x000000ffff8f7224 */ /* 0x000fe200078e00ff */
[----:B------:R-:W-:Y:S01]  /*1da0*/  ISETP.NE.AND.EX P0, PT, RZ, c[0x0][0x364], PT, P1 ;  /* 0x0000d900ff007a0c */ /* 0x000fe20003f05310 */
[----:B------:R-:W-:Y:S01]  /*1db0*/  CS2R R18, SRZ ;  /* 0x0000000000127805 */ /* 0x000fe2000001ff00 */
[----:B------:R-:W-:-:S02]  /*1dc0*/  ISETP.NE.U32.AND P1, PT, RZ, c[0x0][0x348], PT ;  /* 0x0000d200ff007a0c */ /* 0x000fc40003f25070 */
[----:B------:R-:W-:Y:S02]  /*1dd0*/  ISETP.NE.U32.AND P3, PT, RZ, c[0x0][0x350], PT ;  /* 0x0000d400ff007a0c */ /* 0x000fe40003f65070 */
[----:B------:R-:W-:Y:S02]  /*1de0*/  ISETP.NE.U32.AND P4, PT, RZ, c[0x0][0x358], PT ;  /* 0x0000d600ff007a0c */ /* 0x000fe40003f85070 */
[----:B------:R-:W-:Y:S02]  /*1df0*/  ISETP.NE.AND.EX P1, PT, RZ, c[0x0][0x34c], PT, P1 ;  /* 0x0000d300ff007a0c */ /* 0x000fe40003f25310 */
[----:B------:R-:W-:Y:S02]  /*1e00*/  ISETP.NE.AND.EX P3, PT, RZ, c[0x0][0x354], PT, P3 ;  /* 0x0000d500ff007a0c */ /* 0x000fe40003f65330 */
[----:B------:R-:W-:Y:S01]  /*1e10*/  ISETP.NE.AND.EX P4, PT, RZ, c[0x0][0x35c], PT, P4 ;  /* 0x0000d700ff007a0c */ /* 0x000fe20003f85340 */
[----:B---3--:R-:W-:-:S04]  /*1e20*/  @P2 IMAD.WIDE R14, R27, R20, c[0x0][0x370] ;  /* 0x0000dc001b0e2625 */ /* 0x008fc800078e0214 */
[CC--:B--2---:R-:W-:Y:S01]  /*1e30*/  @P0 IMAD.WIDE R10, R27.reuse, R20.reuse, c[0x0][0x360] ;  /* 0x0000d8001b0a0625 */ /* 0x0c4fe200078e0214 */
[----:B------:R-:W2:Y:S03]  /*1e40*/  @P2 LDG.E R16, [R14.64] ;  /* 0x000000080e102981 */ /* 0x000ea6000c1e1900 */
[CC--:B------:R-:W-:Y:S01]  /*1e50*/  IMAD.WIDE R8, R27.reuse, R20.reuse, c[0x0][0x348] ;  /* 0x0000d2001b087625 */ /* 0x0c0fe200078e0214 */
[----:B------:R1:W5:Y:S03]  /*1e60*/  @P0 LDG.E R243, [R10.64] ;  /* 0x000000080af30981 */ /* 0x000366000c1e1900 */
[CC--:B------:R-:W-:Y:S01]  /*1e70*/  IMAD.WIDE R4, R27.reuse, R20.reuse, c[0x0][0x350] ;  /* 0x0000d4001b047625 */ /* 0x0c0fe200078e0214 */
[----:B------:R1:W5:Y:S03]  /*1e80*/  @P1 LDG.E R143, [R8.64] ;  /* 0x00000008088f1981 */ /* 0x000366000c1e1900 */
[----:B------:R-:W-:Y:S01]  /*1e90*/  IMAD.WIDE R2, R27, R20, c[0x0][0x358] ;  /* 0x0000d6001b027625 */ /* 0x000fe200078e0214 */
[----:B------:R1:W5:Y:S04]  /*1ea0*/  @P3 LDG.E R19, [R4.64] ;  /* 0x0000000804133981 */ /* 0x000368000c1e1900 */
[----:B------:R1:W5:Y:S01]  /*1eb0*/  @P4 LDG.E R18, [R2.64] ;  /* 0x0000000802124981 */ /* 0x000362000c1e1900 */
[----:B------:R-:W-:Y:S03]  /*1ec0*/  YIELD ;  /* 0x0000000000007946 */ /* 0x000fe60003800000 */
[----:B--2---:R1:W-:Y:S01]  /*1ed0*/  STL [R1+0x10], R16 ;  /* 0x0000101001007387 */ /* 0x0043e20000100800 */
[----:B------:R-:W-:Y:S05]  /*1ee0*/  @P0 BRA `(.L_x_905) ;  /* 0x0000005000000947 */ /* 0x000fea0003800000 */
[----:B-----5:R-:W-:Y:S01]  /*1ef0*/  MOV R243, c[0x0][0x168] ;  /* 0x00005a0000f37a02 */ /* 0x020fe20000000f00 */
[----:B------:R-:W-:Y:S05]  /*1f00*/  @!P1 BRA `(.L_x_905) ;  /* 0x0000003000009947 */ /* 0x000fea0003800000 */
[----:B-1----:R-:W2:Y:S04]  /*1f10*/  LDG.E R10, [R8.64] ;  /* 0x00000008080a7981 */ /* 0x002ea8000c1e1900 */
[----:B------:R-:W2:Y:S02]  /*1f20*/  LDG.E R6, [R8.64+0x4] ;  /* 0x0000040808067981 */ /* 0x000ea4000c1e1900 */
[----:B--2---:R-:W-:-:S02]  /*1f30*/  IADD3 R243, -R10, R6, RZ ;  /* 0x000000060af37210 */ /* 0x004fc40007ffe1ff */
.L_x_905:
[----:B------:R-:W-:-:S04]  /*1f40*/  ISETP.NE.U32.AND P0, PT, RZ, c[0x0][0x368], PT ;  /* 0x0000da00ff007a0c */ /* 0x000fc80003f05070 */
[----:B------:R-:W-:-:S13]  /*1f50*/  ISETP.NE.AND.EX P0, PT, RZ, c[0x0][0x36c], PT, P0 ;  /* 0x0000db00ff007a0c */ /* 0x000fda0003f05300 */
[----:B------:R-:W-:Y:S05]  /*1f60*/  @!P0 BRA `(.L_x_906) ;  /* 0x0000003000008947 */ /* 0x000fea0003800000 */
[----:B-1----:R-:W-:-:S05]  /*1f70*/  IMAD.WIDE R4, R27, R20, c[0x0][0x368] ;  /* 0x0000da001b047625 */ /* 0x002fca00078e0214 */
[----:B------:R1:W5:Y:S01]  /*1f80*/  LDG.E R17, [R4.64] ;  /* 0x0000000804117981 */ /* 0x000362000c1e1900 */
[----:B------:R-:W-:Y:S05]  /*1f90*/  BRA `(.L_x_907) ;  /* 0x0000005000007947 */ /* 0x000fea0003800000 */
.L_x_906:
[----:B------:R-:W-:Y:S01]  /*1fa0*/  MOV R17, UR6 ;  /* 0x0000000600117c02 */ /* 0x000fe20008000f00 */
[----:B------:R-:W-:Y:S05]  /*1fb0*/  @!P3 BRA `(.L_x_907) ;  /* 0x000000300000b947 */ /* 0x000fea0003800000 */
[----:B------:R2:W3:Y:S04]  /*1fc0*/  LDG.E R6, [R4.64] ;  /* 0x0000000804067981 */ /* 0x0004e8000c1e1900 */
[----:B-12---:R-:W3:Y:S02]  /*1fd0*/  LDG.E R4, [R4.64+0x4] ;  /* 0x0000040804047981 */ /* 0x006ee4000c1e1900 */
[----:B---3--:R-:W-:Y:S02]  /*1fe0*/  IADD3 R17, -R6, R4, RZ ;  /* 0x0000000406117210 */ /* 0x008fe40007ffe1ff */
.L_x_907:
[----:B------:R-:W2:Y:S04]  /*1ff0*/  LDL.LU R6, [R1+0x1c] ;  /* 0x00001c0001067983 */ /* 0x000ea80000300800 */
[----:B-1----:R1:W3:Y:S04]  /*2000*/  @P4 LDG.E R5, [R2.64] ;  /* 0x0000000802054981 */ /* 0x0022e8000c1e1900 */
[----:B------:R1:W3:Y:S01]  /*2010*/  @P4 LDG.E R4, [R2.64+0x4] ;  /* 0x0000040802044981 */ /* 0x0002e2000c1e1900 */
[----:B------:R-:W-:Y:S01]  /*2020*/  ISETP.NE.U32.AND P0, PT, RZ, c[0x0][0x378], PT ;  /* 0x0000de00ff007a0c */ /* 0x000fe20003f05070 */
[----:B-----5:R-:W-:-:S03]  /*2030*/  IMAD.MOV.U32 R132, RZ, RZ, R17 ;  /* 0x000000ffff847224 */ /* 0x020fc600078e0011 */
[----:B------:R-:W-:Y:S01]  /*2040*/  ISETP.NE.AND.EX P0, PT, RZ, c[0x0][0x37c], PT, P0 ;  /* 0x0000df00ff007a0c */ /* 0x000fe20003f05300 */
[----:B------:R-:W-:-:S05]  /*2050*/  IMAD.MOV.U32 R8, RZ, RZ, c[0x0][0x2c4] ;  /* 0x0000b100ff087624 */ /* 0x000fca00078e00ff */
[----:B------:R-:W-:Y:S01]  /*2060*/  ISETP.NE.AND P2, PT, R8, 0x1, PT ;  /* 0x000000010800780c */ /* 0x000fe20003f45270 */
[----:B------:R-:W-:Y:S02]  /*2070*/  IMAD.IADD R16, R17, 0x1, -R16 ;  /* 0x0000000111107824 */ /* 0x000fe400078e0a10 */
[----:B------:R-:W-:-:S04]  /*2080*/  IMAD.MOV.U32 R8, RZ, RZ, c[0x0][0x32c] ;  /* 0x0000cb00ff087624 */ /* 0x000fc800078e00ff */
[----:B-1----:R-:W-:-:S05]  /*2090*/  @P0 IMAD.WIDE R2, R27, R20, c[0x0][0x378] ;  /* 0x0000de001b020625 */ /* 0x002fca00078e0214 */
[----:B------:R1:W5:Y:S01]  /*20a0*/  @P0 LDG.E R132, [R2.64] ;  /* 0x0000000802840981 */ /* 0x000362000c1e1900 */
[----:B------:R-:W-:Y:S02]  /*20b0*/  ISETP.GE.AND P1, PT, R8, 0x1, PT ;  /* 0x000000010800780c */ /* 0x000fe40003f26270 */
[----:B------:R-:W-:-:S04]  /*20c0*/  LOP3.LUT R209, R209, 0xffefffff, RZ, 0xc0, !PT ;  /* 0xffefffffd1d17812 */ /* 0x000fc800078ec0ff */
[----:B------:R-:W-:-:S04]  /*20d0*/  @P2 LOP3.LUT R209, R209, 0x100000, RZ, 0xfc, !PT ;  /* 0x00100000d1d12812 */ /* 0x000fc800078efcff */
[----:B------:R-:W-:-:S04]  /*20e0*/  LOP3.LUT R209, R209, 0xffdfffff, RZ, 0xc0, !PT ;  /* 0xffdfffffd1d17812 */ /* 0x000fc800078ec0ff */
[----:B------:R-:W-:Y:S01]  /*20f0*/  @P1 LOP3.LUT R209, R209, 0x200000, RZ, 0xfc, !PT ;  /* 0x00200000d1d11812 */ /* 0x000fe200078efcff */
[----:B-1----:R-:W-:Y:S02]  /*2100*/  IMAD.MOV.U32 R2, RZ, RZ, c[0x0][0x228] ;  /* 0x00008a00ff027624 */ /* 0x002fe400078e00ff */
[----:B--2---:R-:W-:-:S05]  /*2110*/  IMAD.SHL.U32 R9, R6, 0x80, RZ ;  /* 0x0000008006097824 */ /* 0x004fca00078e00ff */
[----:B------:R-:W-:Y:S01]  /*2120*/  IADD3 R3, R9, 0x7f, RZ ;  /* 0x0000007f09037810 */ /* 0x000fe20007ffe0ff */
[----:B------:R1:W-:Y:S01]  /*2130*/  STL [R1+0xc], R9 ;  /* 0x00000c0901007387 */ /* 0x0003e20000100800 */
[----:B---3--:R-:W-:-:S03]  /*2140*/  @P4 IMAD.IADD R2, R4, 0x1, -R5 ;  /* 0x0000000104024824 */ /* 0x008fc600078e0a05 */
[----:B------:R-:W-:-:S04]  /*2150*/  @P2 IMAD.HI.U32 R5, R3, c[0x0][0x2c8], RZ ;  /* 0x0000b20003052a27 */ /* 0x000fc800078e00ff */
[----:B------:R-:W-:Y:S01]  /*2160*/  IMAD.IADD R244, R16, 0x1, R2 ;  /* 0x0000000110f47824 */ /* 0x000fe200078e0202 */
[----:B------:R-:W-:-:S04]  /*2170*/  @P2 SHF.R.U32.HI R3, RZ, c[0x0][0x2cc], R5 ;  /* 0x0000b300ff032a19 */ /* 0x000fc80000011605 */
[C---:B------:R-:W-:Y:S02]  /*2180*/  IADD3 R4, R244.reuse, 0x5f, RZ ;  /* 0x0000005ff4047810 */ /* 0x040fe40007ffe0ff */
[----:B------:R-:W-:-:S03]  /*2190*/  IADD3 R5, R244, 0x1, -R243 ;  /* 0x00000001f4057810 */ /* 0x000fc60007ffe8f3 */
[----:B------:R-:W-:-:S04]  /*21a0*/  IMAD.HI R4, R4, 0x2aaaaaab, RZ ;  /* 0x2aaaaaab04047827 */ /* 0x000fc800078e02ff */
[----:B------:R-:W-:Y:S01]  /*21b0*/  IMAD.IADD R3, R5, 0x1, R3 ;  /* 0x0000000105037824 */ /* 0x000fe200078e0203 */
[----:B------:R-:W-:-:S04]  /*21c0*/  SHF.R.U32.HI R6, RZ, 0x1f, R4 ;  /* 0x0000001fff067819 */ /* 0x000fc80000011604 */
[----:B------:R-:W-:Y:S02]  /*21d0*/  LEA.HI.SX32 R144, R4, R6, 0x1c ;  /* 0x0000000604907211 */ /* 0x000fe400078fe2ff */
[----:B------:R-:W-:Y:S01]  /*21e0*/  IADD3 R5, R3, c[0x0][0x328], RZ ;  /* 0x0000ca0003057a10 */ /* 0x000fe20007ffe0ff */
[----:B------:R-:W-:Y:S05]  /*21f0*/  @!P1 BRA `(.L_x_908) ;  /* 0x0000010000009947 */ /* 0x000fea0003800000 */
[C---:B-1----:R-:W-:Y:S01]  /*2200*/  ISETP.GT.AND P0, PT, R3.reuse, RZ, PT ;  /* 0x000000ff0300720c */ /* 0x042fe20003f04270 */
        /* <DEDUP_REMOVED lines=9> */
.L_x_910:
[----:B------:R-:W-:-:S13]  /*22a0*/  ISETP.NE.AND P0, PT, R8, 0x1, PT ;  /* 0x000000010800780c */ /* 0x000fda0003f05270 */
[----:B------:R-:W-:-:S05]  /*22b0*/  @P0 IMAD.HI.U32 R3, R4, c[0x0][0x330], RZ ;  /* 0x0000cc0004030a27 */ /* 0x000fca00078e00ff */
[----:B------:R-:W-:Y:S02]  /*22c0*/  @P0 SHF.R.U32.HI R4, RZ, c[0x0][0x334], R3 ;  /* 0x0000cd00ff040a19 */ /* 0x000fe40000011603 */
.L_x_911:
[----:B------:R-:W-:Y:S05]  /*22d0*/  BSYNC B0 ;  /* 0x0000000000007941 */ /* 0x000fea0003800000 */
.L_x_909:
[----:B------:R-:W-:-:S05]  /*22e0*/  IMAD R3, R4, R8, c[0x0][0x32c] ;  /* 0x0000cb0004037624 */ /* 0x000fca00078e0208 */
[----:B------:R-:W-:-:S04]  /*22f0*/  IMNMX R5, R5, R3, PT ;  /* 0x0000000305057217 */ /* 0x000fc80003800200 */
.L_x_908:
[----:B-1----:R-:W-:Y:S01]  /*2300*/  IADD3 R5, R5, 0x5f, RZ ;  /* 0x0000005f05057810 */ /* 0x002fe20007ffe0ff */
[----:B------:R-:W-:-:S04]  /*2310*/  @P2 IMAD.HI.U32 R4, R9, c[0x0][0x2c8], RZ ;  /* 0x0000b20009042a27 */ /* 0x000fc800078e00ff */
[----:B------:R-:W-:-:S04]  /*2320*/  IMAD.HI R5, R5, 0x2aaaaaab, RZ ;  /* 0x2aaaaaab05057827 */ /* 0x000fc800078e02ff */
[----:B------:R-:W-:Y:S01]  /*2330*/  IMAD.MOV.U32 R3, RZ, RZ, R9 ;  /* 0x000000ffff037224 */ /* 0x000fe200078e0009 */
[----:B------:R-:W-:Y:S01]  /*2340*/  @P2 SHF.R.U32.HI R3, RZ, c[0x0][0x2cc], R4 ;  /* 0x0000b300ff032a19 */ /* 0x000fe20000011604 */
[----:B------:R-:W-:Y:S01]  /*2350*/  IMAD.IADD R154, R244, 0x1, -R243 ;  /* 0x00000001f49a7824 */ /* 0x000fe200078e0af3 */
[----:B------:R-:W-:-:S03]  /*2360*/  SHF.R.U32.HI R4, RZ, 0x1f, R5 ;  /* 0x0000001fff047819 */ /* 0x000fc60000011605 */
[----:B------:R-:W-:Y:S01]  /*2370*/  IMAD.IADD R3, R154, 0x1, R3 ;  /* 0x000000019a037824 */ /* 0x000fe200078e0203 */
[----:B------:R-:W-:-:S04]  /*2380*/  LEA.HI.SX32 R5, R5, R4, 0x1c ;  /* 0x0000000405057211 */ /* 0x000fc800078fe2ff */
[----:B------:R-:W-:Y:S02]  /*2390*/  IADD3 R4, R3, -c[0x0][0x324], RZ ;  /* 0x8000c90003047a10 */ /* 0x000fe40007ffe0ff */
        /* <DEDUP_REMOVED lines=11> */
.L_x_914:
[----:B------:R-:W-:-:S13]  /*2450*/  ISETP.NE.AND P0, PT, R8, 0x1, PT ;  /* 0x000000010800780c */ /* 0x000fda0003f05270 */
[----:B------:R-:W-:-:S05]  /*2460*/  @P0 IMAD.HI.U32 R5, R3, c[0x0][0x330], RZ ;  /* 0x0000cc0003050a27 */ /* 0x000fca00078e00ff */
[----:B------:R-:W-:Y:S02]  /*2470*/  @P0 SHF.R.U32.HI R3, RZ, c[0x0][0x334], R5 ;  /* 0x0000cd00ff030a19 */ /* 0x000fe40000011605 */
.L_x_915:
[----:B------:R-:W-:Y:S05]  /*2480*/  BSYNC B0 ;  /* 0x0000000000007941 */ /* 0x000fea0003800000 */
.L_x_913:
[----:B------:R-:W-:-:S05]  /*2490*/  IMAD R3, R3, c[0x0][0x32c], RZ ;  /* 0x0000cb0003037a24 */ /* 0x000fca00078e02ff */
[----:B------:R-:W-:-:S04]  /*24a0*/  IMNMX R4, R4, R3, !PT ;  /* 0x0000000304047217 */ /* 0x000fc80007800200 */
.L_x_912:
[----:B------:R-:W2:Y:S01]  /*24b0*/  LDL R21, [R1+0x20] ;  /* 0x0000200001157983 */ /* 0x000ea20000100800 */
[----:B------:R-:W-:Y:S01]  /*24c0*/  IMAD.HI R3, R4, 0x2aaaaaab, RZ ;  /* 0x2aaaaaab04037827 */ /* 0x000fe200078e02ff */
[----:B------:R-:W-:Y:S04]  /*24d0*/  BSSY B0, `(.L_x_916) ;  /* 0x000002f000007945 */ /* 0x000fe80003800000 */
[----:B------:R-:W-:-:S04]  /*24e0*/  SHF.R.U32.HI R4, RZ, 0x1f, R3 ;  /* 0x0000001fff047819 */ /* 0x000fc80000011603 */
[----:B------:R-:W-:Y:S02]  /*24f0*/  LEA.HI.SX32 R3, R3, R4, 0x1c ;  /* 0x0000000403037211 */ /* 0x000fe400078fe2ff */
[C---:B--2---:R-:W-:Y:S02]  /*2500*/  LOP3.LUT R5, R21.reuse, 0xff000000, RZ, 0xc0, !PT ;  /* 0xff00000015057812 */ /* 0x044fe400078ec0ff */
[----:B------:R-:W-:Y:S02]  /*2510*/  LOP3.LUT R6, R21, 0xff0000, RZ, 0xc0, !PT ;  /* 0x00ff000015067812 */ /* 0x000fe400078ec0ff */
[----:B------:R-:W-:-:S04]  /*2520*/  SHF.R.U32.HI R5, RZ, 0x8, R5 ;  /* 0x00000008ff057819 */ /* 0x000fc80000011605 */
[----:B------:R-:W-:Y:S02]  /*2530*/  LEA.HI R4, R6, R5, RZ, 0x10 ;  /* 0x0000000506047211 */ /* 0x000fe400078f80ff */
[----:B------:R-:W-:Y:S01]  /*2540*/  IMNMX R6, RZ, R3, !PT ;  /* 0x00000003ff067217 */ /* 0x000fe20007800200 */
[----:B------:R-:W-:Y:S01]  /*2550*/  IMAD.MOV.U32 R3, RZ, RZ, RZ ;  /* 0x000000ffff037224 */ /* 0x000fe200078e00ff */
[----:B------:R-:W-:Y:S02]  /*2560*/  SHF.R.U32.HI R9, RZ, 0x10, R4 ;  /* 0x00000010ff097819 */ /* 0x000fe40000011604 */
[----:B------:R-:W-:Y:S02]  /*2570*/  LOP3.LUT R22, R4, 0xff, RZ, 0xc0, !PT ;  /* 0x000000ff04167812 */ /* 0x000fe400078ec0ff */
[----:B------:R-:W-:Y:S01]  /*2580*/  ISETP.GT.AND P0, PT, R10, R6, PT ;  /* 0x000000060a00720c */ /* 0x000fe20003f04270 */
[----:B------:R1:W-:Y:S01]  /*2590*/  STL [R1+0x1c], R9 ;  /* 0x00001c0901007387 */ /* 0x0003e20000100800 */
[----:B------:R-:W-:-:S03]  /*25a0*/  ISETP.NE.AND P1, PT, R9, RZ, PT ;  /* 0x000000ff0900720c */ /* 0x000fc60003f25270 */
[----:B------:R1:W-:Y:S01]  /*25b0*/  STL [R1+0x28], R22 ;  /* 0x0000281601007387 */ /* 0x0003e20000100800 */
[----:B------:R-:W-:-:S07]  /*25c0*/  SEL R131, R9, c[0x0][0x338], P1 ;  /* 0x0000ce0009837a07 */ /* 0x000fce0000800000 */
[----:B------:R-:W-:Y:S05]  /*25d0*/  @!P0 BRA `(.L_x_917) ;  /* 0x000001e000008947 */ /* 0x000fea0003800000 */
[----:B------:R-:W-:Y:S02]  /*25e0*/  IABS R3, R131 ;  /* 0x0000008300037213 */ /* 0x000fe40000000000 */
[----:B------:R-:W-:-:S03]  /*25f0*/  IADD3 R5, R131, -0x1, R10 ;  /* 0xffffffff83057810 */ /* 0x000fc60007ffe00a */
[----:B------:R-:W-:Y:S02]  /*2600*/  IMAD.MOV.U32 R4, RZ, RZ, R3 ;  /* 0x000000ffff047224 */ /* 0x000fe400078e0003 */
[----:B------:R-:W-:Y:S02]  /*2610*/  IMAD.IADD R11, R5, 0x1, -R6 ;  /* 0x00000001050b7824 */ /* 0x000fe400078e0a06 */
[----:B------:R-:W2:Y:S03]  /*2620*/  I2F.RP R3, R4 ;  /* 0x0000000400037306 */ /* 0x000ea60000209400 */
[----:B------:R-:W-:-:S05]  /*2630*/  IABS R15, R11 ;  /* 0x0000000b000f7213 */ /* 0x000fca0000000000 */
[----:B--2---:R-:W2:Y:S02]  /*2640*/  MUFU.RCP R3, R3 ;  /* 0x0000000300037308 */ /* 0x004ea40000001000 */
[----:B--2---:R-:W-:-:S06]  /*2650*/  IADD3 R3, R3, 0xffffffe, RZ ;  /* 0x0ffffffe03037810 */ /* 0x004fcc0007ffe0ff */
[----:B-1----:R-:W1:Y:S02]  /*2660*/  F2I.FTZ.U32.TRUNC.NTZ R9, R3 ;  /* 0x0000000300097305 */ /* 0x002e64000021f000 */
[----:B-1----:R-:W-:-:S04]  /*2670*/  IMAD.MOV R3, RZ, RZ, -R9 ;  /* 0x000000ffff037224 */ /* 0x002fc800078e0a09 */
[----:B------:R-:W-:Y:S01]  /*2680*/  IMAD.MOV.U32 R8, RZ, RZ, R3 ;  /* 0x000000ffff087224 */ /* 0x000fe200078e0003 */
[----:B------:R-:W-:-:S03]  /*2690*/  IABS R3, R131 ;  /* 0x0000008300037213 */ /* 0x000fc60000000000 */
[----:B------:R-:W-:Y:S01]  /*26a0*/  IMAD R5, R8, R4, RZ ;  /* 0x0000000408057224 */ /* 0x000fe200078e02ff */
[----:B------:R-:W-:Y:S01]  /*26b0*/  MOV R8, RZ ;  /* 0x000000ff00087202 */ /* 0x000fe20000000f00 */
[----:B------:R-:W-:-:S04]  /*26c0*/  IMAD.MOV R14, RZ, RZ, -R3 ;  /* 0x000000ffff0e7224 */ /* 0x000fc800078e0a03 */
[----:B------:R-:W-:-:S04]  /*26d0*/  IMAD.HI.U32 R3, R9, R5, R8 ;  /* 0x0000000509037227 */ /* 0x000fc800078e0008 */
[----:B------:R-:W-:Y:S02]  /*26e0*/  IMAD.MOV.U32 R5, RZ, RZ, R15 ;  /* 0x000000ffff057224 */ /* 0x000fe400078e000f */
        /* <DEDUP_REMOVED lines=9> */
[----:B------:R-:W-:-:S07]  /*2780*/  ISETP.GE.AND P1, PT, R4, RZ, PT ;  /* 0x000000ff0400720c */ /* 0x000fce0003f26270 */
[----:B------:R-:W-:-:S06]  /*2790*/  @P2 IADD3 R3, R3, 0x1, RZ ;  /* 0x0000000103032810 */ /* 0x000fcc0007ffe0ff */
[----:B------:R-:W-:Y:S01]  /*27a0*/  @!P1 IMAD.MOV R3, RZ, RZ, -R3 ;  /* 0x000000ffff039224 */ /* 0x000fe200078e0a03 */
[----:B------:R-:W-:Y:S02]  /*27b0*/  @!P0 LOP3.LUT R3, RZ, R131, RZ, 0x33, !PT ;  /* 0x00000083ff038212 */ /* 0x000fe400078e33ff */
.L_x_917:
[----:B------:R-:W-:Y:S05]  /*27c0*/  BSYNC B0 ;  /* 0x0000000000007941 */ /* 0x000fea0003800000 */
.L_x_916:
[----:B------:R-:W2:Y:S01]  /*27d0*/  LDL R8, [R1+0x60] ;  /* 0x0000600001087983 */ /* 0x000ea20000100800 */
[----:B------:R-:W-:-:S04]  /*27e0*/  IMAD R6, R22, R3, R6 ;  /* 0x0000000316067224 */ /* 0x000fc800078e0206 */
[----:B------:R-:W-:-:S05]  /*27f0*/  IMAD.IADD R3, R6, 0x1, R3 ;  /* 0x0000000106037824 */ /* 0x000fca00078e0203 */
[----:B------:R-:W-:Y:S01]  /*2800*/  IMNMX R5, R10, R3, PT ;  /* 0x000000030a057217 */ /* 0x000fe20003800200 */
[----:B------:R-:W-:-:S04]  /*2810*/  IMAD R3, R6, 0x60, -R16 ;  /* 0x0000006006037824 */ /* 0x000fc800078e0a10 */
[----:B------:R-:W-:Y:S01]  /*2820*/  IMAD R5, R5, 0x60, -R16 ;  /* 0x0000006005057824 */ /* 0x000fe200078e0a10 */
[----:B------:R-:W-:-:S04]  /*2830*/  IMNMX R4, RZ, R3, !PT ;  /* 0x00000003ff047217 */ /* 0x000fc80007800200 */
[----:B------:R-:W-:-:S04]  /*2840*/  IMNMX R3, R5, R2, PT ;  /* 0x0000000205037217 */ /* 0x000fc80003800200 */
[----:B------:R-:W-:Y:S01]  /*2850*/  ISETP.GT.AND P0, PT, R3, R4, PT ;  /* 0x000000040300720c */ /* 0x000fe20003f04270 */
[----:B------:R-:W-:-:S05]  /*2860*/  IMAD.WIDE.U32 R4, R4, -0x55555555, RZ ;  /* 0xaaaaaaab04047825 */ /* 0x000fca00078e00ff */
[----:B------:R-:W-:-:S07]  /*2870*/  SHF.R.U32.HI R121, RZ, 0x6, R5 ;  /* 0x00000006ff797819 */ /* 0x000fce0000011605 */
[----:B------:R-:W-:-:S05]  /*2880*/  @P0 IADD3 R3, R3, 0x5f, RZ ;  /* 0x0000005f03030810 */ /* 0x000fca0007ffe0ff */
[----:B------:R-:W-:-:S04]  /*2890*/  @P0 IMAD.HI R4, R3, 0x2aaaaaab, RZ ;  /* 0x2aaaaaab03040827 */ /* 0x000fc800078e02ff */
[----:B------:R-:W-:Y:S01]  /*28a0*/  IMAD.MOV.U32 R3, RZ, RZ, R121 ;  /* 0x000000ffff037224 */ /* 0x000fe200078e0079 */
[----:B------:R-:W-:-:S04]  /*28b0*/  @P0 SHF.R.U32.HI R5, RZ, 0x1f, R4 ;  /* 0x0000001fff050819 */ /* 0x000fc80000011604 */
[----:B------:R-:W-:-:S04]  /*28c0*/  @P0 LEA.HI.SX32 R3, R4, R5, 0x1c ;  /* 0x0000000504030211 */ /* 0x000fc800078fe2ff */
[----:B------:R-:W-:Y:S01]  /*28d0*/  ISETP.GT.AND P0, PT, R3, R121, PT ;  /* 0x000000790300720c */ /* 0x000fe20003f04270 */
[----:B--2---:R-:W-:-:S04]  /*28e0*/  IMAD.IADD R4, R7, 0x1, R8 ;  /* 0x0000000107047824 */ /* 0x004fc800078e0208 */
[----:B------:R-:W-:-:S08]  /*28f0*/  IMAD.SHL.U32 R210, R4, 0x2, RZ ;  /* 0x0000000204d27824 */ /* 0x000fd000078e00ff */
[----:B------:R-:W-:Y:S05]  /*2900*/  @!P0 BRA `(.L_x_918) ;  /* 0x000055f000008947 */ /* 0x000fea0003800000 */
[----:B------:R-:W-:Y:S02]  /*2910*/  ISETP.NE.U32.AND P0, PT, RZ, c[0x0][0x340], PT ;  /* 0x0000d000ff007a0c */ /* 0x000fe40003f05070 */
[----:B------:R-:W-:Y:S02]  /*2920*/  SHF.R.S32.HI R11, RZ, 0x1f, R101 ;  /* 0x0000001fff0b7819 */ /* 0x000fe40000011465 */
[----:B------:R-:W-:-:S13]  /*2930*/  ISETP.NE.AND.EX P2, PT, RZ, c[0x0][0x344], PT, P0 ;  /* 0x0000d100ff007a0c */ /* 0x000fda0003f45300 */
[----:B------:R-:W-:-:S05]  /*2940*/  @P2 IMAD.WIDE R4, R27, R20, c[0x0][0x340] ;  /* 0x0000d0001b042625 */ /* 0x000fca00078e0214 */
[----:B------:R2:W3:Y:S01]  /*2950*/  @P2 LDG.E R23, [R4.64] ;  /* 0x0000000804172981 */ /* 0x0004e2000c1e1900 */
[----:B------:R-:W-:Y:S01]  /*2960*/  IADD3 R108, P0, R101, R18, RZ ;  /* 0x00000012656c7210 */ /* 0x000fe20007f1e0ff */
[----:B------:R-:W-:Y:S01]  /*2970*/  IMAD.MOV.U32 R136, RZ, RZ, 0x60 ;  /* 0x00000060ff887424 */ /* 0x000fe200078e00ff */
[----:B------:R-:W-:Y:S01]  /*2980*/  LOP3.LUT R26, R21, 0xffff, RZ, 0xc0, !PT ;  /* 0x0000ffff151a7812 */ /* 0x000fe200078ec0ff */
[----:B------:R-:W-:Y:S01]  /*2990*/  IMAD.MOV.U32 R10, RZ, RZ, c[0x0][0x238] ;  /* 0x00008e00ff0a7624 */ /* 0x000fe200078e00ff */
[----:B------:R-:W-:Y:S01]  /*29a0*/  LEA.HI.X.SX32 R109, R18, R11, 0x1, P0 ;  /* 0x0000000b126d7211 */ /* 0x000fe200000f0eff */
[C---:B------:R-:W-:Y:S01]  /*29b0*/  IMAD R145, R136.reuse, c[0x0][0x23c], RZ ;  /* 0x00008f0088917a24 */ /* 0x040fe200078e02ff */
[----:B-1----:R-:W-:Y:S01]  /*29c0*/  SHF.R.S32.HI R22, RZ, 0x1f, R27 ;  /* 0x0000001fff167819 */ /* 0x002fe2000001141b */
[----:B------:R-:W-:Y:S01]  /*29d0*/  IMAD.WIDE.U32 R134, R136, c[0x0][0x238], RZ ;  /* 0x00008e0088867a25 */ /* 0x000fe200078e00ff */
[----:B------:R-:W-:Y:S02]  /*29e0*/  IADD3 R35, R3, -0x1, RZ ;  /* 0xffffffff03237810 */ /* 0x000fe40007ffe0ff */
[----:B------:R-:W-:Y:S01]  /*29f0*/  SEL R25, R22, RZ, !P4 ;  /* 0x000000ff16197207 */ /* 0x000fe20006000000 */
[----:B------:R-:W-:Y:S01]  /*2a00*/  IMAD R6, R109, c[0x0][0x238], RZ ;  /* 0x00008e006d067a24 */ /* 0x000fe200078e02ff */
[----:B------:R-:W-:Y:S01]  /*2a10*/  IADD3 R120, -R101, R2, RZ ;  /* 0x0000000265787210 */ /* 0x000fe20007ffe1ff */
[----:B------:R-:W-:Y:S01]  /*2a20*/  IMAD.IADD R145, R135, 0x1, R145 ;  /* 0x0000000187917824 */ /* 0x000fe200078e0291 */
[----:B------:R-:W-:Y:S01]  /*2a30*/  SEL R24, R27, RZ, !P4 ;  /* 0x000000ff1b187207 */ /* 0x000fe20006000000 */
[----:B------:R-:W-:Y:S01]  /*2a40*/  IMAD R6, R108, c[0x0][0x23c], R6 ;  /* 0x00008f006c067a24 */ /* 0x000fe200078e0206 */
[----:B------:R-:W-:Y:S01]  /*2a50*/  ISETP.GE.AND P5, PT, R76, c[0x0][0x1d4], PT ;  /* 0x000075004c007a0c */ /* 0x000fe20003fa6270 */
[----:B------:R-:W-:Y:S01]  /*2a60*/  IMAD R3, R25, c[0x0][0x248], RZ ;  /* 0x0000920019037a24 */ /* 0x000fe200078e02ff */
[----:B------:R-:W-:Y:S01]  /*2a70*/  ISETP.GE.AND P3, PT, R211, c[0x0][0x1d4], PT ;  /* 0x00007500d3007a0c */ /* 0x000fe20003f66270 */
[----:B------:R-:W-:Y:S01]  /*2a80*/  IMAD.WIDE.U32 R14, R101, c[0x0][0x290], R78 ;  /* 0x0000a400650e7a25 */ /* 0x000fe200078e004e */
[----:B------:R-:W-:-:S02]  /*2a90*/  MOV R142, 0x5 ;  /* 0x00000005008e7802 */ /* 0x000fc40000000f00 */
[----:B------:R-:W-:Y:S01]  /*2aa0*/  SHF.L.U32 R151, R10, 0x5, RZ ;  /* 0x000000050a977819 */ /* 0x000fe200000006ff */
[----:B------:R-:W-:Y:S01]  /*2ab0*/  IMAD R8, R24, c[0x0][0x24c], R3 ;  /* 0x0000930018087a24 */ /* 0x000fe200078e0203 */
[----:B------:R-:W-:Y:S01]  /*2ac0*/  SHF.L.U64.HI R148, R10, R142, c[0x0][0x23c] ;  /* 0x00008f000a947619 */ /* 0x000fe2000001028e */
[----:B--2---:R-:W-:Y:S01]  /*2ad0*/  IMAD.WIDE.U32 R4, R108, c[0x0][0x238], R76 ;  /* 0x00008e006c047a25 */ /* 0x004fe200078e004c */
[----:B------:R-:W-:Y:S02]  /*2ae0*/  IADD3 R128, R17, R19, RZ ;  /* 0x0000001311807210 */ /* 0x000fe40007ffe0ff */
[----:B------:R-:W-:Y:S01]  /*2af0*/  MOV R150, c[0x0][0x290] ;  /* 0x0000a40000967a02 */ /* 0x000fe20000000f00 */
[----:B------:R-:W-:Y:S01]  /*2b00*/  IMAD R3, R145, R35, RZ ;  /* 0x0000002391037224 */ /* 0x000fe200078e02ff */
[----:B------:R-:W-:Y:S01]  /*2b10*/  IADD3 R5, R5, R6, RZ ;  /* 0x0000000605057210 */ /* 0x000fe20007ffe0ff */
[----:B------:R-:W-:Y:S01]  /*2b20*/  IMAD R6, R35, -0x60, R120 ;  /* 0xffffffa023067824 */ /* 0x000fe200078e0278 */
[----:B------:R-:W-:Y:S01]  /*2b30*/  P2R R130, PR, RZ, 0x20 ;  /* 0x00000020ff827803 */ /* 0x000fe20000000000 */
[----:B------:R-:W-:Y:S01]  /*2b40*/  IMAD.WIDE.U32 R20, R101, c[0x0][0x290], R76 ;  /* 0x0000a40065147a25 */ /* 0x000fe200078e004c */
[----:B------:R-:W-:-:S02]  /*2b50*/  P2R R129, PR, RZ, 0x8 ;  /* 0x00000008ff817803 */ /* 0x000fc40000000000 */
[----:B------:R-:W-:Y:S01]  /*2b60*/  ISETP.GE.AND P0, PT, R6, 0x1, PT ;  /* 0x000000010600780c */ /* 0x000fe20003f06270 */
[----:B------:R-:W-:Y:S01]  /*2b70*/  IMAD.WIDE.U32 R4, R26, c[0x0][0x240], R4 ;  /* 0x000090001a047a25 */ /* 0x000fe200078e0004 */
[----:B------:R-:W-:-:S03]  /*2b80*/  SHF.L.U32 R153, R150, 0x5, RZ ;  /* 0x0000000596997819 */ /* 0x000fc600000006ff */
[----:B------:R-:W-:Y:S02]  /*2b90*/  IMAD R5, R26, c[0x0][0x244], R5 ;  /* 0x000091001a057a24 */ /* 0x000fe400078e0205 */
[----:B------:R-:W-:Y:S02]  /*2ba0*/  IMAD.MOV.U32 R133, RZ, RZ, c[0x0][0x280] ;  /* 0x0000a000ff857624 */ /* 0x000fe400078e00ff */
[----:B------:R-:W-:Y:S01]  /*2bb0*/  IMAD.WIDE.U32 R112, R24, c[0x0][0x248], R4 ;  /* 0x0000920018707a25 */ /* 0x000fe200078e0004 */
[----:B------:R-:W-:Y:S02]  /*2bc0*/  SHF.R.S32.HI R4, RZ, 0x1f, R35 ;  /* 0x0000001fff047819 */ /* 0x000fe40000011423 */
[----:B------:R-:W-:Y:S01]  /*2bd0*/  SHF.L.U64.HI R141, R133, R142, c[0x0][0x284] ;  /* 0x0000a100858d7619 */ /* 0x000fe2000001028e */
[----:B------:R-:W-:Y:S01]  /*2be0*/  IMAD.MOV.U32 R110, RZ, RZ, R112 ;  /* 0x000000ffff6e7224 */ /* 0x000fe200078e0070 */
[----:B------:R-:W-:Y:S01]  /*2bf0*/  IADD3 R111, R113, R8, RZ ;  /* 0x00000008716f7210 */ /* 0x000fe20007ffe0ff */
[----:B------:R-:W-:Y:S01]  /*2c00*/  IMAD R3, R4, R134, R3 ;  /* 0x0000008604037224 */ /* 0x000fe200078e0203 */
[----:B------:R-:W-:Y:S01]  /*2c10*/  SHF.L.U64.HI R142, R150, R142, c[0x0][0x294] ;  /* 0x0000a500968e7619 */ /* 0x000fe2000001028e */
[----:B------:R-:W-:-:S02]  /*2c20*/  IMAD R146, R136, c[0x0][0x284], RZ ;  /* 0x0000a10088927a24 */ /* 0x000fc400078e02ff */
[----:B------:R-:W-:-:S04]  /*2c30*/  IMAD.WIDE.U32 R8, R35, R134, R110 ;  /* 0x0000008623087225 */ /* 0x000fc800078e006e */
[C---:B------:R-:W-:Y:S01]  /*2c40*/  IMAD R147, R136.reuse, c[0x0][0x294], RZ ;  /* 0x0000a50088937a24 */ /* 0x040fe200078e02ff */
[----:B------:R-:W-:Y:S01]  /*2c50*/  IADD3 R3, R9, R3, RZ ;  /* 0x0000000309037210 */ /* 0x000fe20007ffe0ff */
[----:B------:R-:W-:Y:S01]  /*2c60*/  IMAD.WIDE.U32 R138, R136, c[0x0][0x280], RZ ;  /* 0x0000a000888a7a25 */ /* 0x000fe200078e00ff */
[----:B------:R-:W-:-:S03]  /*2c70*/  @P0 LEA R4, P1, R8, c[0x0][0x220], 0x1 ;  /* 0x0000880008040a11 */ /* 0x000fc600078208ff */
[----:B------:R-:W-:Y:S01]  /*2c80*/  IMAD.WIDE.U32 R136, R136, c[0x0][0x290], RZ ;  /* 0x0000a40088887a25 */ /* 0x000fe200078e00ff */
[----:B------:R-:W-:Y:S02]  /*2c90*/  @P0 LEA.HI.X R5, R8, c[0x0][0x224], R3, 0x1, P1 ;  /* 0x0000890008050a11 */ /* 0x000fe400008f0c03 */
[----:B------:R-:W-:Y:S01]  /*2ca0*/  ISETP.GE.AND P1, PT, R6, 0x21, PT ;  /* 0x000000210600780c */ /* 0x000fe20003f26270 */
[C---:B------:R-:W-:Y:S01]  /*2cb0*/  IMAD.WIDE.U32 R118, R26.reuse, c[0x0][0x1e8], RZ ;  /* 0x00007a001a767a25 */ /* 0x040fe200078e00ff */
[----:B------:R-:W-:Y:S01]  /*2cc0*/  IADD3 R146, R139, R146, RZ ;  /* 0x000000928b927210 */ /* 0x000fe20007ffe0ff */
[----:B------:R-:W-:Y:S01]  /*2cd0*/  @!PT LDS RZ, [RZ] ;  /* 0x00000000fffff984 */ /* 0x000fe20000000800 */
[----:B------:R-:W-:Y:S01]  /*2ce0*/  @!PT LDS RZ, [RZ] ;  /* 0x00000000fffff984 */ /* 0x000fe20000000800 */
[----:B------:R-:W-:Y:S01]  /*2cf0*/  @!PT LDS RZ, [RZ] ;  /* 0x00000000fffff984 */ /* 0x000fe20000000800 */
[----:B------:R1:W-:Y:S02]  /*2d00*/  @P0 LDGSTS.E.BYPASS.LTC128B.128 [R210+0x8100], [R4.64], !P5 ;  /* 0x0810000004d20fae */ /* 0x0003e4000e901d48 */
[----:B------:R-:W-:Y:S02]  /*2d10*/  IMAD.WIDE.U32 R116, R26, c[0x0][0x210], RZ ;  /* 0x000084001a747a25 */ /* 0x000fe400078e00ff */
[----:B------:R1:W-:Y:S02]  /*2d20*/  @P0 LDGSTS.E.BYPASS.LTC128B.128 [R210+0xb100], [R4.64+0x80], !P3 ;  /* 0x0b10008004d20fae */ /* 0x0003e4000d901d48 */
[----:B------:R-:W-:-:S02]  /*2d30*/  IMAD.SHL.U32 R152, R133, 0x20, RZ ;  /* 0x0000002085987824 */ /* 0x000fc400078e00ff */
[----:B------:R-:W-:Y:S02]  /*2d40*/  IMAD.IADD R147, R137, 0x1, R147 ;  /* 0x0000000189937824 */ /* 0x000fe400078e0293 */
[C---:B------:R-:W-:Y:S02]  /*2d50*/  IMAD R127, R26.reuse, c[0x0][0x1ec], R119 ;  /* 0x00007b001a7f7a24 */ /* 0x040fe400078e0277 */
[----:B------:R-:W-:Y:S01]  /*2d60*/  IMAD R126, R26, c[0x0][0x214], R117 ;  /* 0x000085001a7e7a24 */ /* 0x000fe200078e0275 */
[----:B-1----:R-:W-:-:S05]  /*2d70*/  @P1 IADD3 R5, P0, R151, R8, RZ ;  /* 0x0000000897051210 */ /* 0x002fca0007f1e0ff */
[----:B------:R-:W-:Y:S01]  /*2d80*/  @P1 IMAD.X R9, R3, 0x1, R148, P0 ;  /* 0x0000000103091824 */ /* 0x000fe200000e0694 */
[----:B------:R-:W-:-:S04]  /*2d90*/  @P1 LEA R4, P0, R5, c[0x0][0x220], 0x1 ;  /* 0x0000880005041a11 */ /* 0x000fc800078008ff */
[----:B------:R-:W-:Y:S01]  /*2da0*/  @P1 LEA.HI.X R5, R5, c[0x0][0x224], R9, 0x1, P0 ;  /* 0x0000890005051a11 */ /* 0x000fe200000f0c09 */
[C---:B------:R-:W-:Y:S01]  /*2db0*/  IMAD R9, R11.reuse, c[0x0][0x290], RZ ;  /* 0x0000a4000b097a24 */ /* 0x040fe200078e02ff */
[----:B------:R-:W-:Y:S01]  /*2dc0*/  ISETP.GT.AND P0, PT, R6, 0x40, PT ;  /* 0x000000400600780c */ /* 0x000fe20003f04270 */
[----:B------:R-:W-:Y:S02]  /*2dd0*/  IMAD R6, R11, c[0x0][0x280], RZ ;  /* 0x0000a0000b067a24 */ /* 0x000fe400078e02ff */
[----:B------:R1:W-:Y:S01]  /*2de0*/  @P1 LDGSTS.E.BYPASS.LTC128B.128 [R241+0x9100], [R4.64], !P5 ;  /* 0x0910000004f11fae */ /* 0x0003e2000e901d48 */
[C---:B------:R-:W-:Y:S02]  /*2df0*/  IMAD R9, R101.reuse, c[0x0][0x294], R9 ;  /* 0x0000a50065097a24 */ /* 0x040fe400078e0209 */
[----:B------:R-:W-:Y:S01]  /*2e00*/  IMAD R6, R101, c[0x0][0x284], R6 ;  /* 0x0000a10065067a24 */ /* 0x000fe200078e0206 */
[----:B------:R1:W-:Y:S02]  /*2e10*/  @P1 LDGSTS.E.BYPASS.LTC128B.128 [R241+0xc100], [R4.64+0x80], !P3 ;  /* 0x0c10008004f11fae */ /* 0x0003e4000d901d48 */
[----:B------:R-:W-:-:S04]  /*2e20*/  IADD3 R17, R15, R9, RZ ;  /* 0x000000090f117210 */ /* 0x000fc80007ffe0ff */
[----:B------:R-:W-:Y:S02]  /*2e30*/  @P0 LEA R16, P1, R10, R8, 0x6 ;  /* 0x000000080a100211 */ /* 0x000fe400078230ff */
[----:B------:R-:W-:-:S04]  /*2e40*/  @P0 MOV R8, c[0x0][0x23c] ;  /* 0x00008f0000080a02 */ /* 0x000fc80000000f00 */
[----:B------:R-:W-:Y:S01]  /*2e50*/  @P0 LEA.HI.X R3, R10, R3, R8, 0x6, P1 ;  /* 0x000000030a030211 */ /* 0x000fe200008f3408 */
[----:B------:R-:W-:Y:S01]  /*2e60*/  IMAD.WIDE.U32 R10, R101, c[0x0][0x280], R76 ;  /* 0x0000a000650a7a25 */ /* 0x000fe200078e004c */
[----:B------:R-:W-:-:S04]  /*2e70*/  @P0 LEA R8, P1, R16, c[0x0][0x220], 0x1 ;  /* 0x0000880010080a11 */ /* 0x000fc800078208ff */
[----:B------:R-:W-:Y:S01]  /*2e80*/  IADD3 R15, R6, R11, RZ ;  /* 0x0000000b060f7210 */ /* 0x000fe20007ffe0ff */
[----:B------:R-:W-:Y:S01]  /*2e90*/  IMAD.IADD R11, R9, 0x1, R21 ;  /* 0x00000001090b7824 */ /* 0x000fe200078e0215 */
[----:B------:R-:W-:Y:S02]  /*2ea0*/  @P0 LEA.HI.X R9, R16, c[0x0][0x224], R3, 0x1, P1 ;  /* 0x0000890010090a11 */ /* 0x000fe400008f0c03 */
[----:B------:R-:W-:Y:S01]  /*2eb0*/  MOV R16, R14 ;  /* 0x0000000e00107202 */ /* 0x000fe20000000f00 */
[----:B------:R-:W-:Y:S01]  /*2ec0*/  IMAD.MOV.U32 R14, RZ, RZ, R10 ;  /* 0x000000ffff0e7224 */ /* 0x000fe200078e000a */
[----:B------:R-:W-:Y:S01]  /*2ed0*/  MOV R10, R20 ;  /* 0x00000014000a7202 */ /* 0x000fe20000000f00 */
[----:B------:R2:W-:Y:S01]  /*2ee0*/  @P0 LDGSTS.E.BYPASS.LTC128B.128 [R241+0xa100], [R8.64], !P5 ;  /* 0x0a10000008f10fae */ /* 0x0005e2000e901d48 */
[----:B------:R-:W-:Y:S01]  /*2ef0*/  MOV R3, c[0x0][0x27c] ;  /* 0x00009f0000037a02 */ /* 0x000fe20000000f00 */
[----:B-1----:R-:W-:Y:S02]  /*2f00*/  IMAD.WIDE.U32 R4, R101, c[0x0][0x280], R78 ;  /* 0x0000a00065047a25 */ /* 0x002fe400078e004e */
[----:B------:R2:W-:Y:S01]  /*2f10*/  @P0 LDGSTS.E.BYPASS.LTC128B.128 [R241+0xd100], [R8.64+0x80], !P3 ;  /* 0x0d10008008f10fae */ /* 0x0005e2000d901d48 */
[----:B------:R-:W-:Y:S01]  /*2f20*/  SHF.L.U32 R66, R3, 0x1, RZ ;  /* 0x0000000103427819 */ /* 0x000fe200000006ff */
[----:B------:R-:W-:Y:S01]  /*2f30*/  IMAD.IADD R19, R5, 0x1, R6 ;  /* 0x0000000105137824 */ /* 0x000fe200078e0206 */
[----:B-----5:R-:W-:Y:S01]  /*2f40*/  SHF.R.S32.HI R6, RZ, 0x1f, R132 ;  /* 0x0000001fff067819 */ /* 0x020fe20000011484 */
[C---:B------:R-:W-:Y:S01]  /*2f50*/  IMAD.WIDE.U32 R92, R132.reuse, c[0x0][0x280], R14 ;  /* 0x0000a000845c7a25 */ /* 0x040fe200078e000e */
[----:B------:R-:W-:Y:S01]  /*2f60*/  MOV R18, R4 ;  /* 0x0000000400127202 */ /* 0x000fe20000000f00 */
[----:B------:R-:W0:Y:S01]  /*2f70*/  LDGDEPBAR ;  /* 0x00000000000079af */ /* 0x000e220000000000 */
[----:B------:R-:W-:Y:S01]  /*2f80*/  WARPSYNC 0xffffffff ;  /* 0xffffffff00007948 */ /* 0x000fe20003800000 */
[----:B------:R-:W-:-:S04]  /*2f90*/  IMAD.WIDE.U32 R90, R132, c[0x0][0x290], R10 ;  /* 0x0000a400845a7a25 */ /* 0x000fc800078e000a */
[----:B------:R-:W-:-:S04]  /*2fa0*/  IMAD.WIDE.U32 R96, R132, c[0x0][0x280], R18 ;  /* 0x0000a00084607a25 */ /* 0x000fc800078e0012 */
[----:B------:R-:W-:-:S04]  /*2fb0*/  IMAD.WIDE.U32 R94, R132, c[0x0][0x290], R16 ;  /* 0x0000a400845e7a25 */ /* 0x000fc800078e0010 */
[C---:B--2---:R-:W-:Y:S02]  /*2fc0*/  IMAD R9, R6.reuse, c[0x0][0x280], RZ ;  /* 0x0000a00006097a24 */ /* 0x044fe400078e02ff */
[----:B------:R-:W-:Y:S02]  /*2fd0*/  IMAD R8, R6, c[0x0][0x290], RZ ;  /* 0x0000a40006087a24 */ /* 0x000fe400078e02ff */
[C---:B------:R-:W-:Y:S02]  /*2fe0*/  IMAD R6, R132.reuse, c[0x0][0x284], R9 ;  /* 0x0000a10084067a24 */ /* 0x040fe400078e0209 */
[----:B------:R-:W-:-:S03]  /*2ff0*/  IMAD R3, R132, c[0x0][0x294], R8 ;  /* 0x0000a50084037a24 */ /* 0x000fc600078e0208 */
[----:B------:R-:W-:Y:S01]  /*3000*/  IADD3 R107, R97, R6, RZ ;  /* 0x00000006616b7210 */ /* 0x000fe20007ffe0ff */
[----:B------:R-:W-:Y:S01]  /*3010*/  IMAD.IADD R106, R95, 0x1, R3 ;  /* 0x000000015f6a7824 */ /* 0x000fe200078e0203 */
[----:B------:R-:W-:Y:S02]  /*3020*/  IADD3 R105, R6, R93, RZ ;  /* 0x0000005d06697210 */ /* 0x000fe40007ffe0ff */
[----:B------:R-:W-:Y:S02]  /*3030*/  IADD3 R104, R3, R91, RZ ;  /* 0x0000005b03687210 */ /* 0x000fe40007ffe0ff */
[----:B---3--:R-:W-:Y:S02]  /*3040*/  @P2 SHF.R.S32.HI R5, RZ, 0x1f, R23 ;  /* 0x0000001fff052819 */ /* 0x008fe40000011417 */
[----:B------:R-:W-:Y:S02]  /*3050*/  @!P2 MOV R5, R22 ;  /* 0x000000160005a202 */ /* 0x000fe40000000f00 */
[----:B------:R-:W-:Y:S01]  /*3060*/  @P2 MOV R4, R23 ;  /* 0x0000001700042202 */ /* 0x000fe20000000f00 */
[----:B------:R-:W-:-:S02]  /*3070*/  @!P2 IMAD.MOV.U32 R4, RZ, RZ, R27 ;  /* 0x000000ffff04a224 */ /* 0x000fc400078e001b */
[----:B------:R-:W-:Y:S02]  /*3080*/  IMAD R5, R5, c[0x0][0x2b0], RZ ;  /* 0x0000ac0005057a24 */ /* 0x000fe400078e02ff */
[----:B------:R-:W-:-:S04]  /*3090*/  IMAD.WIDE.U32 R114, R4, c[0x0][0x2b0], RZ ;  /* 0x0000ac0004727a25 */ /* 0x000fc800078e00ff */
[----:B------:R-:W-:-:S05]  /*30a0*/  IMAD R5, R4, c[0x0][0x2b4], R5 ;  /* 0x0000ad0004057a24 */ /* 0x000fca00078e0205 */
[----:B------:R-:W-:Y:S02]  /*30b0*/  IADD3 R125, R115, R5, RZ ;  /* 0x00000005737d7210 */ /* 0x000fe40007ffe0ff */
[----:B------:R-:W-:Y:S01]  /*30c0*/  ISETP.GE.AND P2, PT, R76, c[0x0][0x27c], PT ;  /* 0x00009f004c007a0c */ /* 0x000fe20003f46270 */
[C---:B------:R-:W-:Y:S01]  /*30d0*/  IMAD.SHL.U32 R20, R101.reuse, 0x40, RZ ;  /* 0x0000004065147824 */ /* 0x040fe200078e00ff */
[----:B------:R-:W-:Y:S01]  /*30e0*/  IADD3 R21, R101, 0x40, RZ ;  /* 0x0000004065157810 */ /* 0x000fe20007ffe0ff */
[----:B------:R-:W-:Y:S01]  /*30f0*/  IMAD R8, R25, c[0x0][0x268], RZ ;  /* 0x00009a0019087a24 */ /* 0x000fe200078e02ff */
[----:B------:R-:W-:Y:S01]  /*3100*/  SEL R3, RZ, c[0x0][0x27c], !P2 ;  /* 0x00009f00ff037a07 */ /* 0x000fe20005000000 */
[----:B------:R-:W-:Y:S01]  /*3110*/  IMAD.WIDE.U32 R4, R26, c[0x0][0x260], R76 ;  /* 0x000098001a047a25 */ /* 0x000fe200078e004c */
[----:B------:R-:W-:Y:S01]  /*3120*/  LOP3.LUT R20, R20, 0x1c0, RZ, 0xc0, !PT ;  /* 0x000001c014147812 */ /* 0x000fe200078ec0ff */
[----:B------:R-:W-:Y:S01]  /*3130*/  BAR.SYNC.DEFER_BLOCKING 0x0 ;  /* 0x0000000000007b1d */ /* 0x000fe20000010000 */
[----:B------:R-:W-:Y:S01]  /*3140*/  IADD3 R23, R101, 0x20, RZ ;  /* 0x0000002065177810 */ /* 0x000fe20007ffe0ff */
[C---:B------:R-:W-:Y:S01]  /*3150*/  IMAD.IADD R3, R76.reuse, 0x1, R3 ;  /* 0x000000014c037824 */ /* 0x040fe200078e0203 */
[----:B------:R-:W-:Y:S01]  /*3160*/  ISETP.GE.AND P5, PT, R76, c[0x0][0x1d4], PT ;  /* 0x000075004c007a0c */ /* 0x000fe20003fa6270 */
[----:B------:R-:W-:-:S02]  /*3170*/  IMAD.SHL.U32 R21, R21, 0x40, RZ ;  /* 0x0000004015157824 */ /* 0x000fc400078e00ff */
[----:B------:R-:W-:Y:S01]  /*3180*/  IMAD R14, R24, c[0x0][0x26c], R8 ;  /* 0x00009b00180e7a24 */ /* 0x000fe200078e0208 */
[----:B------:R-:W-:Y:S01]  /*3190*/  SHF.R.S32.HI R6, RZ, 0x1f, R3 ;  /* 0x0000001fff067819 */ /* 0x000fe20000011403 */
[----:B------:R-:W-:Y:S01]  /*31a0*/  IMAD.SHL.U32 R23, R23, 0x40, RZ ;  /* 0x0000004017177824 */ /* 0x000fe200078e00ff */
[----:B------:R-:W-:Y:S01]  /*31b0*/  LOP3.LUT R21, R21, 0x1c0, RZ, 0xc0, !PT ;  /* 0x000001c015157812 */ /* 0x000fe200078ec0ff */
[----:B------:R-:W-:Y:S01]  /*31c0*/  IMAD R5, R26, c[0x0][0x264], R5 ;  /* 0x000099001a057a24 */ /* 0x000fe200078e0205 */
[CC--:B------:R-:W-:Y:S01]  /*31d0*/  LEA.HI R9, R6.reuse, R3.reuse, RZ, 0x6 ;  /* 0x0000000306097211 */ /* 0x0c0fe200078f30ff */
[----:B------:R-:W-:Y:S01]  /*31e0*/  IMAD.MOV.U32 R140, RZ, RZ, 0x6 ;  /* 0x00000006ff8c7424 */ /* 0x000fe200078e00ff */
[----:B------:R-:W-:Y:S01]  /*31f0*/  LEA.HI R3, R6, R3, RZ, 0x3 ;  /* 0x0000000306037211 */ /* 0x000fe200078f18ff */
[----:B------:R-:W-:Y:S01]  /*3200*/  IMAD.WIDE.U32 R88, R24, c[0x0][0x268], R4 ;  /* 0x00009a0018587a25 */ /* 0x000fe200078e0004 */
[----:B------:R-:W-:Y:S01]  /*3210*/  LOP3.LUT R23, R23, 0x1c0, RZ, 0xc0, !PT ;  /* 0x000001c017177812 */ /* 0x000fe200078ec0ff */
[----:B------:R-:W-:Y:S01]  /*3220*/  ULDC.U8 UR5, c[0x0][0x298] ;  /* 0x0000a60000057ab9 */ /* 0x000fe20000000000 */
[--C-:B------:R-:W-:Y:S01]  /*3230*/  LOP3.LUT R6, R20, 0x38, R3.reuse, 0xf8, !PT ;  /* 0x0000003814067812 */ /* 0x100fe200078ef803 */
[----:B------:R-:W-:Y:S01]  /*3240*/  IMAD.SHL.U32 R20, R101, 0x40, RZ ;  /* 0x0000004065147824 */ /* 0x000fe200078e00ff */
[----:B------:R-:W-:Y:S01]  /*3250*/  LOP3.LUT R8, R21, 0x38, R3, 0xf8, !PT ;  /* 0x0000003815087812 */ /* 0x000fe200078ef803 */
[----:B------:R-:W-:Y:S01]  /*3260*/  IMAD.MOV.U32 R156, RZ, RZ, c[0x0][0x2b8] ;  /* 0x0000ae00ff9c7624 */ /* 0x000fe200078e00ff */
[----:B------:R-:W-:Y:S01]  /*3270*/  IADD3 R21, R101, 0x20, RZ ;  /* 0x0000002065157810 */ /* 0x000fe20007ffe0ff */
[----:B------:R-:W-:Y:S01]  /*3280*/  IMAD.MOV.U32 R155, RZ, RZ, c[0x0][0x27c] ;  /* 0x00009f00ff9b7624 */ /* 0x000fe200078e00ff */
[----:B------:R-:W-:Y:S01]  /*3290*/  LOP3.LUT R20, R20, 0x1c0, RZ, 0xc0, !PT ;  /* 0x000001c014147812 */ /* 0x000fe200078ec0ff */
[----:B------:R-:W-:Y:S01]  /*32a0*/  IMAD.SHL.U32 R149, R133, 0x40, RZ ;  /* 0x0000004085957824 */ /* 0x000fe200078e00ff */
[----:B------:R-:W-:Y:S01]  /*32b0*/  SHF.R.S32.HI R4, RZ, 0x6, R9 ;  /* 0x00000006ff047819 */ /* 0x000fe20000011409 */
[----:B------:R-:W-:Y:S01]  /*32c0*/  IMAD.SHL.U32 R21, R21, 0x40, RZ ;  /* 0x0000004015157824 */ /* 0x000fe200078e00ff */
[----:B------:R-:W-:Y:S01]  /*32d0*/  SHF.R.U32.HI R20, RZ, 0x3, R20 ;  /* 0x00000003ff147819 */ /* 0x000fe20000011614 */
[----:B------:R-:W-:Y:S01]  /*32e0*/  IMAD.IADD R99, R89, 0x1, R14 ;  /* 0x0000000159637824 */ /* 0x000fe200078e020e */
[----:B------:R-:W-:Y:S01]  /*32f0*/  LOP3.LUT R5, R23, 0x38, R3, 0xf8, !PT ;  /* 0x0000003817057812 */ /* 0x000fe200078ef803 */
[----:B------:R-:W-:Y:S01]  /*3300*/  IMAD R11, R4, 0x1800, R7 ;  /* 0x00001800040b7824 */ /* 0x000fe200078e0207 */
[----:B------:R-:W-:Y:S01]  /*3310*/  LOP3.LUT R10, R6, R20, RZ, 0x3c, !PT ;  /* 0x00000014060a7212 */ /* 0x000fe200078e3cff */
[----:B------:R-:W-:Y:S01]  /*3320*/  IMAD R9, R4, 0x1800, R12 ;  /* 0x0000180004097824 */ /* 0x000fe200078e020c */
[----:B------:R-:W-:-:S02]  /*3330*/  IADD3 R20, R101, 0x40, RZ ;  /* 0x0000004065147810 */ /* 0x000fc40007ffe0ff */
[----:B------:R-:W-:Y:S01]  /*3340*/  LOP3.LUT R21, R21, 0x1c0, RZ, 0xc0, !PT ;  /* 0x000001c015157812 */ /* 0x000fe200078ec0ff */
[----:B------:R-:W-:Y:S01]  /*3350*/  IMAD.IADD R10, R11, 0x1, R10 ;  /* 0x000000010b0a7824 */ /* 0x000fe200078e020a */
[----:B------:R-:W-:Y:S01]  /*3360*/  LOP3.LUT R86, R3, 0xfffffff8, RZ, 0xc0, !PT ;  /* 0xfffffff803567812 */ /* 0x000fe200078ec0ff */
[----:B------:R-:W-:Y:S01]  /*3370*/  IMAD.SHL.U32 R20, R20, 0x40, RZ ;  /* 0x0000004014147824 */ /* 0x000fe200078e00ff */
[----:B------:R-:W-:Y:S01]  /*3380*/  SHF.R.U32.HI R21, RZ, 0x3, R21 ;  /* 0x00000003ff157819 */ /* 0x000fe20000011615 */
[----:B------:R-:W-:Y:S01]  /*3390*/  IMAD.SHL.U32 R124, R10, 0x2, RZ ;  /* 0x000000020a7c7824 */ /* 0x000fe200078e00ff */
[----:B------:R-:W-:Y:S02]  /*33a0*/  SHF.L.U64.HI R133, R133, R140, c[0x0][0x284] ;  /* 0x0000a10085857619 */ /* 0x000fe4000001028c */
[----:B------:R-:W-:Y:S02]  /*33b0*/  LOP3.LUT R20, R20, 0x1c0, RZ, 0xc0, !PT ;  /* 0x000001c014147812 */ /* 0x000fe400078ec0ff */
[----:B------:R-:W-:Y:S01]  /*33c0*/  LOP3.LUT R6, R5, R21, RZ, 0x3c, !PT ;  /* 0x0000001505067212 */ /* 0x000fe200078e3cff */
[----:B------:R-:W-:Y:S01]  /*33d0*/  IMAD R5, R4, 0x1800, R13 ;  /* 0x0000180004057824 */ /* 0x000fe200078e020d */
[----:B------:R-:W-:-:S02]  /*33e0*/  SHF.R.U32.HI R20, RZ, 0x3, R20 ;  /* 0x00000003ff147819 */ /* 0x000fc40000011614 */
[----:B------:R-:W-:Y:S01]  /*33f0*/  SHF.L.U64.HI R140, R150, R140, c[0x0][0x294] ;  /* 0x0000a500968c7619 */ /* 0x000fe2000001028c */
[----:B------:R-:W-:Y:S01]  /*3400*/  IMAD.IADD R6, R9, 0x1, R6 ;  /* 0x0000000109067824 */ /* 0x000fe200078e0206 */
[----:B------:R-:W-:Y:S01]  /*3410*/  LOP3.LUT R4, R8, R20, RZ, 0x3c, !PT ;  /* 0x0000001408047212 */ /* 0x000fe200078e3cff */
[----:B------:R-:W-:Y:S01]  /*3420*/  IMAD.SHL.U32 R150, R150, 0x40, RZ ;  /* 0x0000004096967824 */ /* 0x000fe200078e00ff */
[----:B------:R-:W-:Y:S01]  /*3430*/  SHF.R.S32.HI R64, RZ, 0x3, R3 ;  /* 0x00000003ff407819 */ /* 0x000fe20000011403 */
[----:B------:R-:W-:Y:S01]  /*3440*/  IMAD.SHL.U32 R123, R6, 0x2, RZ ;  /* 0x00000002067b7824 */ /* 0x000fe200078e00ff */
[----:B------:R-:W-:Y:S01]  /*3450*/  SHF.R.S32.HI R103, RZ, 0x1f, R86 ;  /* 0x0000001fff677819 */ /* 0x000fe20000011456 */
[----:B------:R-:W-:Y:S01]  /*3460*/  IMAD.IADD R4, R5, 0x1, R4 ;  /* 0x0000000105047824 */ /* 0x000fe200078e0204 */
[----:B------:R-:W-:Y:S02]  /*3470*/  ISETP.NE.AND P1, PT, R156, 0x1, PT ;  /* 0x000000019c00780c */ /* 0x000fe40003f25270 */
[----:B------:R-:W-:Y:S01]  /*3480*/  ISETP.GE.AND P0, PT, R155, 0x1, PT ;  /* 0x000000019b00780c */ /* 0x000fe20003f06270 */
[----:B------:R-:W-:-:S02]  /*3490*/  IMAD.SHL.U32 R122, R4, 0x2, RZ ;  /* 0x00000002047a7824 */ /* 0x000fc400078e00ff */
.L_x_953:
[----:B------:R-:W-:Y:S01]  /*34a0*/  IMAD R3, R35, 0x60, R0 ;  /* 0x0000006023037824 */ /* 0x000fe200078e0200 */
[----:B------:R-:W-:Y:S01]  /*34b0*/  ISETP.NE.AND P1, PT, R156, 0x1, PT ;  /* 0x000000019c00780c */ /* 0x000fe20003f25270 */
[----:B------:R-:W-:Y:S01]  /*34c0*/  IMAD.MOV.U32 R84, RZ, RZ, RZ ;  /* 0x000000ffff547224 */ /* 0x000fe200078e00ff */
[----:B------:R-:W-:Y:S04]  /*34d0*/  DEPBAR.LE SB0, 0x0 ;  /* 0x000080000000791a */ /* 0x000fe80000000000 */
[----:B-1----:R-:W-:Y:S01]  /*34e0*/  IMAD.IADD R4, R128, 0x1, R3 ;  /* 0x0000000180047824 */ /* 0x002fe200078e0203 */
[----:B------:R-:W-:Y:S01]  /*34f0*/  ISETP.GE.AND P0, PT, R3, R2, PT ;  /* 0x000000020300720c */ /* 0x000fe20003f06270 */
[----:B------:R-:W-:Y:S01]  /*3500*/  WARPSYNC 0xffffffff ;  /* 0xffffffff00007948 */ /* 0x000fe20003800000 */
[----:B------:R-:W-:Y:S01]  /*3510*/  ISETP.GE.AND P3, PT, R155, 0x1, PT ;  /* 0x000000019b00780c */ /* 0x000fe20003f66270 */
[--C-:B------:R-:W-:Y:S01]  /*3520*/  IMAD.MOV.U32 R3, RZ, RZ, R4.reuse ;  /* 0x000000ffff037224 */ /* 0x100fe200078e0004 */
[----:B------:R-:W-:Y:S01]  /*3530*/  ISETP.GT.OR P0, PT, R0, 0x5f, P0 ;  /* 0x0000005f0000780c */ /* 0x000fe20000704670 */
[----:B------:R-:W-:Y:S01]  /*3540*/  BSSY B2, `(.L_x_919) ;  /* 0x000040f000027945 */ /* 0x000fe20003800000 */
[----:B------:R-:W-:Y:S05]  /*3550*/  @P1 IMAD.HI.U32 R5, R4, c[0x0][0x2bc], RZ ;  /* 0x0000af0004051a27 */ /* 0x000fea00078e00ff */
[----:B------:R-:W-:Y:S06]  /*3560*/  @P1 SHF.R.U32.HI R3, RZ, c[0x0][0x2c0], R5 ;  /* 0x0000b000ff031a19 */ /* 0x000fec0000011605 */
[C---:B------:R-:W-:Y:S04]  /*3570*/  @!P0 IADD3 R5, P1, R3.reuse, R114, RZ ;  /* 0x0000007203058210 */ /* 0x040fe80007f3e0ff */
[----:B------:R-:W-:Y:S01]  /*3580*/  @!P0 LEA.HI.X.SX32 R6, R3, R125, 0x1, P1 ;  /* 0x0000007d03068211 */ /* 0x000fe200008f0eff */
[----:B------:R-:W-:Y:S01]  /*3590*/  IMAD.MOV R3, RZ, RZ, -R3 ;  /* 0x000000ffff037224 */ /* 0x000fe200078e0a03 */
[----:B------:R-:W-:Y:S03]  /*35a0*/  @!P0 LEA R8, P1, R5, c[0x0][0x2a0], 0x2 ;  /* 0x0000a80005088a11 */ /* 0x000fe600078210ff */
[----:B------:R-:W-:Y:S01]  /*35b0*/  IMAD R85, R3, c[0x0][0x2b8], R4 ;  /* 0x0000ae0003557a24 */ /* 0x000fe200078e0204 */
[----:B------:R-:W-:Y:S03]  /*35c0*/  @!P0 LEA.HI.X R9, R5, c[0x0][0x2a4], R6, 0x2, P1 ;  /* 0x0000a90005098a11 */ /* 0x000fe600008f1406 */
[----:B------:R-:W-:Y:S01]  /*35d0*/  IMAD.WIDE.U32 R4, R85, c[0x0][0x1e0], RZ ;  /* 0x0000780055047a25 */ /* 0x000fe200078e00ff */
[----:B------:R-:W-:Y:S01]  /*35e0*/  SHF.R.S32.HI R87, RZ, 0x1f, R85 ;  /* 0x0000001fff577819 */ /* 0x000fe20000011455 */
[----:B--2---:R-:W2:Y:S04]  /*35f0*/  @!P0 LDG.E R84, [R8.64] ;  /* 0x0000000808548981 */ /* 0x004ea8000c1e1900 */
[----:B------:R-:W-:Y:S01]  /*3600*/  IMAD R3, R87, c[0x0][0x1e0], RZ ;  /* 0x0000780057037a24 */ /* 0x000fe200078e02ff */
[----:B------:R-:W-:Y:S03]  /*3610*/  BAR.SYNC.DEFER_BLOCKING 0x0 ;  /* 0x0000000000007b1d */ /* 0x000fe60000010000 */
[----:B------:R-:W-:Y:S04]  /*3620*/  IMAD R3, R85, c[0x0][0x1e4], R3 ;  /* 0x0000790055037a24 */ /* 0x000fe800078e0203 */
[----:B------:R-:W-:Y:S01]  /*3630*/  IMAD.IADD R5, R5, 0x1, R3 ;  /* 0x0000000105057824 */ /* 0x000fe200078e0203 */
[----:B--2---:R-:W-:Y:S03]  /*3640*/  SHF.R.S32.HI R98, RZ, 0x1f, R84 ;  /* 0x0000001fff627819 */ /* 0x004fe60000011454 */
[----:B------:R-:W-:Y:S04]  /*3650*/  IMAD.WIDE.U32 R4, R84, c[0x0][0x1f0], R4 ;  /* 0x00007c0054047a25 */ /* 0x000fe800078e0004 */
[----:B------:R-:W-:Y:S01]  /*3660*/  IMAD R6, R98, c[0x0][0x1f0], RZ ;  /* 0x00007c0062067a24 */ /* 0x000fe200078e02ff */
[----:B------:R-:W-:Y:S03]  /*3670*/  IADD3 R3, P0, R118, R4, RZ ;  /* 0x0000000476037210 */ /* 0x000fe60007f1e0ff */
[----:B------:R-:W-:Y:S05]  /*3680*/  IMAD R6, R84, c[0x0][0x1f4], R6 ;  /* 0x00007d0054067a24 */ /* 0x000fea00078e0206 */
[----:B------:R-:W-:Y:S02]  /*3690*/  IADD3.X R4, R127, R5, R6, P0, !PT ;  /* 0x000000057f047210 */ /* 0x000fe400007fe406 */
[C---:B------:R-:W-:Y:S04]  /*36a0*/  LEA R81, P0, R3.reuse, c[0x0][0x1c8], 0x1 ;  /* 0x0000720003517a11 */ /* 0x040fe800078008ff */
[----:B------:R-:W-:Y:S01]  /*36b0*/  LEA.HI.X R80, R3, c[0x0][0x1cc], R4, 0x1, P0 ;  /* 0x0000730003507a11 */ /* 0x000fe200000f0c04 */
[----:B------:R-:W-:-:S05]  /*36c0*/  @!P3 BRA `(.L_x_920) ;  /* 0x00003c400000b947 */ /* 0x000fca0003800000 */
[-C--:B------:R-:W-:Y:S01]  /*36d0*/  IMAD R6, R146, R35.reuse, RZ ;  /* 0x0000002392067224 */ /* 0x080fe200078e02ff */
[----:B------:R-:W-:Y:S01]  /*36e0*/  ISETP.NE.AND P0, PT, RZ, UR5, PT ;  /* 0x00000005ff007c0c */ /* 0x000fe2000bf05270 */
[-C--:B------:R-:W-:Y:S01]  /*36f0*/  IMAD R5, R147, R35.reuse, RZ ;  /* 0x0000002393057224 */ /* 0x080fe200078e02ff */
[----:B------:R-:W-:Y:S01]  /*3700*/  SHF.R.S32.HI R4, RZ, 0x1f, R35 ;  /* 0x0000001fff047819 */ /* 0x000fe20000011423 */
[----:B------:R-:W-:Y:S02]  /*3710*/  IMAD R3, R35, -0x60, R2 ;  /* 0xffffffa023037824 */ /* 0x000fe400078e0202 */
[-C--:B------:R-:W-:Y:S03]  /*3720*/  IMAD.WIDE.U32 R62, R138, R35.reuse, RZ ;  /* 0x000000238a3e7225 */ /* 0x080fe600078e00ff */
[----:B------:R-:W-:Y:S01]  /*3730*/  IMNMX R67, R3, 0x60, PT ;  /* 0x0000006003437817 */ /* 0x000fe20003800200 */
[C---:B------:R-:W-:Y:S02]  /*3740*/  IMAD R6, R4.reuse, R138, R6 ;  /* 0x0000008a04067224 */ /* 0x040fe400078e0206 */
[----:B------:R-:W-:Y:S02]  /*3750*/  IMAD R5, R4, R136, R5 ;  /* 0x0000008804057224 */ /* 0x000fe400078e0205 */
[----:B------:R-:W-:Y:S01]  /*3760*/  IMAD.WIDE.U32 R60, R136, R35, RZ ;  /* 0x00000023883c7225 */ /* 0x000fe200078e00ff */
[----:B------:R-:W-:Y:S04]  /*3770*/  IADD3 R36, R63, R6, RZ ;  /* 0x000000063f247210 */ /* 0x000fe80007ffe0ff */
        /* <DEDUP_REMOVED lines=30> */
.L_x_923:
[----:B------:R-:W-:Y:S05]  /*3960*/  BSYNC B0 ;  /* 0x0000000000007941 */ /* 0x000fea0003800000 */
.L_x_922:
[----:B------:R-:W-:Y:S01]  /*3970*/  IADD3 R16, R101, 0x20, RZ ;  /* 0x0000002065107810 */ /* 0x000fe20007ffe0ff */
[----:B-1---5:R-:W-:Y:S01]  /*3980*/  IMAD.MOV.U32 R11, RZ, RZ, R40 ;  /* 0x000000ffff0b7224 */ /* 0x022fe200078e0028 */
[----:B------:R-:W-:Y:S01]  /*3990*/  BSSY B0, `(.L_x_924) ;  /* 0x0000026000007945 */ /* 0x000fe20003800000 */
[----:B------:R-:W-:Y:S01]  /*39a0*/  IMAD.MOV.U32 R10, RZ, RZ, R41 ;  /* 0x000000ffff0a7224 */ /* 0x000fe200078e0029 */
[----:B------:R-:W-:Y:S01]  /*39b0*/  ISETP.GE.AND P6, PT, R16, R67, PT ;  /* 0x000000431000720c */ /* 0x000fe20003fc6270 */
[----:B------:R-:W-:Y:S01]  /*39c0*/  IMAD.MOV.U32 R6, RZ, RZ, R32 ;  /* 0x000000ffff067224 */ /* 0x000fe200078e0020 */
[----:B------:R-:W-:Y:S01]  /*39d0*/  CS2R R42, SRZ ;  /* 0x00000000002a7805 */ /* 0x000fe2000001ff00 */
[----:B------:R-:W-:Y:S01]  /*39e0*/  IMAD.MOV.U32 R3, RZ, RZ, R33 ;  /* 0x000000ffff037224 */ /* 0x000fe200078e0021 */
[----:B------:R-:W-:Y:S01]  /*39f0*/  PRMT R39, R11, 0x5410, R10 ;  /* 0x000054100b277816 */ /* 0x000fe2000000000a */
[----:B------:R-:W-:Y:S01]  /*3a00*/  IMAD.MOV.U32 R10, RZ, RZ, R9 ;  /* 0x000000ffff0a7224 */ /* 0x000fe200078e0009 */
[----:B------:R-:W-:Y:S01]  /*3a10*/  PRMT R34, R6, 0x7610, R34 ;  /* 0x0000761006227816 */ /* 0x000fe20000000022 */
        /* <DEDUP_REMOVED lines=29> */
.L_x_925:
[----:B------:R-:W-:Y:S05]  /*3bf0*/  BSYNC B0 ;  /* 0x0000000000007941 */ /* 0x000fea0003800000 */
.L_x_924:
[----:B-1----:R-:W-:Y:S01]  /*3c00*/  IADD3 R16, R101, 0x40, RZ ;  /* 0x0000004065107810 */ /* 0x002fe20007ffe0ff */
[----:B-----5:R-:W-:Y:S01]  /*3c10*/  IMAD.MOV.U32 R11, RZ, RZ, R44 ;  /* 0x000000ffff0b7224 */ /* 0x020fe200078e002c */
        /* <DEDUP_REMOVED lines=8> */
[----:B------:R-:W-:Y:S01]  /*3ca0*/  MOV R11, R20 ;  /* 0x00000014000b7202 */ /* 0x000fe20000000f00 */
[----:B------:R-:W-:Y:S01]  /*3cb0*/  CS2R R46, SRZ ;  /* 0x00000000002e7805 */ /* 0x000fe2000001ff00 */
[----:B------:R-:W-:Y:S01]  /*3cc0*/  PRMT R50, R6, 0x5410, R3 ;  /* 0x0000541006327816 */ /* 0x000fe20000000003 */
[----:B------:R-:W-:Y:S01]  /*3cd0*/  IMAD.MOV.U32 R6, RZ, RZ, R14 ;  /* 0x000000ffff067224 */ /* 0x000fe200078e000e */
        /* <DEDUP_REMOVED lines=8> */
[----:B------:R-:W-:Y:S02]  /*3d60*/  CS2R R24, SRZ ;  /* 0x0000000000187805 */ /* 0x000fe4000001ff00 */
[----:B------:R-:W-:Y:S02]  /*3d70*/  IADD3.X R10, R107, R133, R36, P1, P0 ;  /* 0x000000856b0a7210 */ /* 0x000fe40000fe0424 */
        /* <DEDUP_REMOVED lines=14> */
.L_x_927:
[----:B------:R-:W-:Y:S05]  /*3e60*/  BSYNC B0 ;  /* 0x0000000000007941 */ /* 0x000fea0003800000 */
.L_x_926:
[----:B-----5:R-:W-:Y:S01]  /*3e70*/  MOV R6, R46 ;  /* 0x0000002e00067202 */ /* 0x020fe20000000f00 */
[----:B------:R2:W3:Y:S01]  /*3e80*/  SHFL.IDX PT, R57, R80, RZ, 0x181f ;  /* 0x00181fff50397589 */ /* 0x0004e200000e0000 */
[----:B-1----:R-:W-:Y:S01]  /*3e90*/  IMAD.MOV.U32 R11, RZ, RZ, R48 ;  /* 0x000000ffff0b7224 */ /* 0x002fe200078e0030 */
[----:B------:R-:W-:Y:S01]  /*3ea0*/  BSSY B1, `(.L_x_928) ;  /* 0x000007f000017945 */ /* 0x000fe20003800000 */
[----:B------:R-:W-:Y:S02]  /*3eb0*/  IMAD.MOV.U32 R10, RZ, RZ, R49 ;  /* 0x000000ffff0a7224 */ /* 0x000fe400078e0031 */
[----:B------:R-:W-:Y:S01]  /*3ec0*/  IMAD.MOV.U32 R3, RZ, RZ, R47 ;  /* 0x000000ffff037224 */ /* 0x000fe200078e002f */
[----:B------:R2:W1:Y:S02]  /*3ed0*/  SHFL.IDX PT, R56, R81, RZ, 0x181f ;  /* 0x00181fff51387589 */ /* 0x00046400000e0000 */
[----:B------:R-:W-:Y:S01]  /*3ee0*/  PRMT R53, R11, 0x5410, R10 ;  /* 0x000054100b357816 */ /* 0x000fe2000000000a */
[----:B------:R-:W-:Y:S01]  /*3ef0*/  IMAD.MOV.U32 R11, RZ, RZ, R24 ;  /* 0x000000ffff0b7224 */ /* 0x000fe200078e0018 */
[----:B------:R-:W-:Y:S01]  /*3f00*/  PRMT R52, R6, 0x5410, R3 ;  /* 0x0000541006347816 */ /* 0x000fe20000000003 */
[----:B------:R-:W-:Y:S01]  /*3f10*/  IMAD.MOV.U32 R6, RZ, RZ, R22 ;  /* 0x000000ffff067224 */ /* 0x000fe200078e0016 */
[----:B------:R-:W-:Y:S02]  /*3f20*/  MOV R10, R25 ;  /* 0x00000019000a7202 */ /* 0x000fe40000000f00 */
        /* <DEDUP_REMOVED lines=12> */
[--C-:B------:R-:W-:Y:S02]  /*3ff0*/  @!P0 SHF.R.U64 R10, R4, 0x10, R5.reuse ;  /* 0x00000010040a8819 */ /* 0x100fe40000001205 */
[----:B------:R-:W-:Y:S02]  /*4000*/  @!P0 SHF.R.U32.HI R11, RZ, 0x10, R5 ;  /* 0x00000010ff0b8819 */ /* 0x000fe40000011605 */
[--C-:B------:R-:W-:Y:S02]  /*4010*/  @!P0 SHF.R.U64 R36, R32, 0x10, R33.reuse ;  /* 0x0000001020248819 */ /* 0x100fe40000001221 */
[----:B------:R-:W-:Y:S01]  /*4020*/  @!P0 SHF.R.U32.HI R38, RZ, 0x10, R33 ;  /* 0x00000010ff268819 */ /* 0x000fe20000011621 */
[----:B------:R-:W-:Y:S02]  /*4030*/  @!P0 HADD2.F32 R33, -RZ, R34.H0_H0 ;  /* 0x20000022ff218230 */ /* 0x000fe40000004100 */
[----:B------:R-:W-:Y:S02]  /*4040*/  @!P0 HADD2.F32 R36, -RZ, R36.H0_H0 ;  /* 0x20000024ff248230 */ /* 0x000fe40000004100 */
[----:B------:R-:W-:Y:S01]  /*4050*/  @!P0 HADD2.F32 R38, -RZ, R38.H0_H0 ;  /* 0x20000026ff268230 */ /* 0x000fe20000004100 */
[----:B-1----:R-:W-:Y:S02]  /*4060*/  @!P0 MOV R6, R16 ;  /* 0x0000001000068202 */ /* 0x002fe40000000f00 */
[----:B------:R-:W-:Y:S03]  /*4070*/  @!P0 MOV R5, R17 ;  /* 0x0000001100058202 */ /* 0x000fe60000000f00 */
[--C-:B------:R-:W-:Y:S02]  /*4080*/  @!P0 HADD2.F32 R32, -RZ, R6.reuse.H1_H1 ;  /* 0x30000006ff208230 */ /* 0x100fe40000004100 */
[----:B------:R-:W-:Y:S02]  /*4090*/  @!P0 HADD2.F32 R4, -RZ, R6.H0_H0 ;  /* 0x20000006ff048230 */ /* 0x000fe40000004100 */
[----:B------:R-:W-:Y:S01]  /*40a0*/  @!P0 HADD2.F32 R6, -RZ, R10.H0_H0 ;  /* 0x2000000aff068230 */ /* 0x000fe20000004100 */
[-C--:B------:R-:W-:Y:S01]  /*40b0*/  @!P0 FMUL.FTZ R58, R32, R3.reuse ;  /* 0x00000003203a8220 */ /* 0x080fe20000410000 */
[--C-:B------:R-:W-:Y:S01]  /*40c0*/  @!P0 HADD2.F32 R34, -RZ, R5.reuse.H1_H1 ;  /* 0x30000005ff228230 */ /* 0x100fe20000004100 */
[C---:B------:R-:W-:Y:S01]  /*40d0*/  @!P0 FMUL.FTZ R3, R4.reuse, R3 ;  /* 0x0000000304038220 */ /* 0x040fe20000410000 */
[----:B------:R-:W-:Y:S01]  /*40e0*/  @!P0 HADD2.F32 R5, -RZ, R5.H0_H0 ;  /* 0x20000005ff058230 */ /* 0x000fe20000004100 */
[----:B------:R-:W-:Y:S01]  /*40f0*/  @!P0 FFMA.FTZ R60, R4, R33, -R58 ;  /* 0x00000021043c8223 */ /* 0x000fe2000001083a */
[----:B------:R-:W-:Y:S01]  /*4100*/  @!P0 MOV R10, R18 ;  /* 0x00000012000a8202 */ /* 0x000fe20000000f00 */
[-C--:B------:R-:W-:Y:S02]  /*4110*/  @!P0 FMUL.FTZ R58, R34, R6.reuse ;  /* 0x00000006223a8220 */ /* 0x080fe40000410000 */
[C---:B------:R-:W-:Y:S01]  /*4120*/  @!P0 FMUL.FTZ R4, R5.reuse, R6 ;  /* 0x0000000605048220 */ /* 0x040fe20000410000 */
[----:B------:R-:W-:Y:S01]  /*4130*/  @!P0 MOV R6, R19 ;  /* 0x0000001300068202 */ /* 0x000fe20000000f00 */
[----:B------:R-:W-:Y:S01]  /*4140*/  @!P0 FFMA.FTZ R3, R32, R33, R3 ;  /* 0x0000002120038223 */ /* 0x000fe20000010003 */
[----:B------:R-:W-:Y:S01]  /*4150*/  @!P0 HADD2.F32 R32, -RZ, R10.H1_H1 ;  /* 0x3000000aff208230 */ /* 0x000fe20000004100 */
[-C--:B------:R-:W-:Y:S01]  /*4160*/  @!P0 FFMA.FTZ R59, R5, R36.reuse, -R58 ;  /* 0x00000024053b8223 */ /* 0x080fe2000001083a */
[----:B------:R-:W-:Y:S01]  /*4170*/  @!P0 HADD2.F32 R5, -RZ, R26.H1_H1 ;  /* 0x3000001aff058230 */ /* 0x000fe20000004100 */
[----:B------:R-:W-:Y:S01]  /*4180*/  @!P0 FFMA.FTZ R4, R34, R36, R4 ;  /* 0x0000002422048223 */ /* 0x000fe20000010004 */
[----:B------:R-:W-:Y:S02]  /*4190*/  @!P0 HADD2.F32 R26, -RZ, R11.H0_H0 ;  /* 0x2000000bff1a8230 */ /* 0x000fe40000004100 */
        /* <DEDUP_REMOVED lines=21> */
.L_x_931:
[----:B------:R-:W-:Y:S05]  /*42f0*/  BSYNC B0 ;  /* 0x0000000000007941 */ /* 0x000fea0003800000 */
.L_x_930:
        /* <DEDUP_REMOVED lines=10> */
[----:B------:R-:W-:Y:S01]  /*43a0*/  @!P0 HADD2.F32 R10, -RZ, R39.H0_H0 ;  /* 0x20000027ff0a8230 */ /* 0x000fe20000004100 */
        /* <DEDUP_REMOVED lines=28> */
[----:B------:R-:W-:Y:S01]  /*4570*/  @!P0 HADD2.F32 R32, -RZ, R39.H1_H1 ;  /* 0x30000027ff208230 */ /* 0x000fe20000004100 */
[----:B------:R-:W-:Y:S01]  /*4580*/  @!P0 MOV R17, R4 ;  /* 0x0000000400118202 */ /* 0x000fe20000000f00 */
[----:B------:R-:W-:Y:S01]  /*4590*/  @!P0 HADD2.F32 R33, -RZ, R6.H1_H1 ;  /* 0x30000006ff218230 */ /* 0x000fe20000004100 */
[-C--:B------:R-:W-:Y:S02]  /*45a0*/  @!P0 FMUL.FTZ R6, R27, R5.reuse ;  /* 0x000000051b068220 */ /* 0x080fe40000410000 */
        /* <DEDUP_REMOVED lines=14> */
.L_x_929:
[----:B------:R-:W-:Y:S05]  /*4690*/  BSYNC B1 ;  /* 0x0000000000017941 */ /* 0x000fea0003800000 */
.L_x_928:
[----:B------:R4:W2:Y:S01]  /*46a0*/  SHFL.IDX PT, R34, R80, 0x1, 0x181f ;  /* 0x00381f0050227f89 */ /* 0x0008a200000e0000 */
[----:B------:R-:W-:Y:S03]  /*46b0*/  BSSY B1, `(.L_x_932) ;  /* 0x0000075000017945 */ /* 0x000fe60003800000 */
[----:B------:R4:W3:Y:S01]  /*46c0*/  SHFL.IDX PT, R33, R81, 0x1, 0x181f ;  /* 0x00381f0051217f89 */ /* 0x0008e200000e0000 */
[----:B------:R-:W-:-:S05]  /*46d0*/  @P6 BRA `(.L_x_933) ;  /* 0x0000072000006947 */ /* 0x000fca0003800000 */
[----:B------:R-:W-:Y:S01]  /*46e0*/  BSSY B0, `(.L_x_934) ;  /* 0x0000038000007945 */ /* 0x000fe20003800000 */
[----:B------:R-:W-:-:S05]  /*46f0*/  @P5 BRA `(.L_x_935) ;  /* 0x0000036000005947 */ /* 0x000fca0003800000 */
[C---:B-1-3--:R-:W-:Y:S01]  /*4700*/  LEA R36, P0, R76.reuse, R33, 0x1 ;  /* 0x000000214c247211 */ /* 0x04afe200078008ff */
[----:B------:R-:W1:Y:S03]  /*4710*/  LDS.128 R8, [R210+0x9100] ;  /* 0x00910000d2087984 */ /* 0x000e660000000c00 */
[----:B--2---:R-:W-:Y:S02]  /*4720*/  LEA.HI.X R37, R76, R34, R77, 0x1, P0 ;  /* 0x000000224c257211 */ /* 0x004fe400000f0c4d */
[----:B------:R-:W-:Y:S11]  /*4730*/  ISETP.GE.AND P0, PT, R78, c[0x0][0x27c], PT ;  /* 0x00009f004e007a0c */ /* 0x000ff60003f06270 */
[----:B------:R-:W-:Y:S02]  /*4740*/  @!UPT UIADD3 URZ, URZ, URZ, URZ ;  /* 0x0000003f3f3ff290 */ /* 0x000fe4000fffe03f */
[----:B------:R-:W-:Y:S01]  /*4750*/  @!P0 HADD2.F32 R3, -RZ, R28.H0_H0 ;  /* 0x2000001cff038230 */ /* 0x000fe20000004100 */
[----:B------:R-:W-:Y:S01]  /*4760*/  @!P0 SHF.R.U64 R6, R14, 0x10, R15 ;  /* 0x000000100e068819 */ /* 0x000fe2000000120f */
[--C-:B------:R-:W-:Y:S01]  /*4770*/  @!P0 HADD2.F32 R16, -RZ, R50.reuse.H0_H0 ;  /* 0x20000032ff108230 */ /* 0x100fe20000004100 */
[----:B------:R-:W-:Y:S01]  /*4780*/  @!P0 SHF.R.U64 R18, R42, 0x10, R43 ;  /* 0x000000102a128819 */ /* 0x000fe2000000122b */
[----:B------:R-:W-:Y:S01]  /*4790*/  @!P0 HADD2.F32 R26, -RZ, R50.H1_H1 ;  /* 0x30000032ff1a8230 */ /* 0x000fe20000004100 */
[----:B------:R-:W-:Y:S01]  /*47a0*/  @!P0 SHF.R.U32.HI R15, RZ, 0x10, R15 ;  /* 0x00000010ff0f8819 */ /* 0x000fe2000001160f */
[----:B------:R-:W-:Y:S01]  /*47b0*/  @!P0 HADD2.F32 R6, -RZ, R6.H0_H0 ;  /* 0x20000006ff068230 */ /* 0x000fe20000004100 */
[----:B------:R-:W-:Y:S01]  /*47c0*/  @!P0 SHF.R.U32.HI R32, RZ, 0x10, R43 ;  /* 0x00000010ff208819 */ /* 0x000fe2000001162b */
        /* <DEDUP_REMOVED lines=41> */
.L_x_935:
[----:B------:R-:W-:Y:S05]  /*4a60*/  BSYNC B0 ;  /* 0x0000000000007941 */ /* 0x000fea0003800000 */
.L_x_934:
[----:B------:R-:W-:Y:S11]  /*4a70*/  ISETP.GE.AND P0, PT, R211, c[0x0][0x1d4], PT ;  /* 0x00007500d3007a0c */ /* 0x000ff60003f06270 */
[----:B------:R-:W-:Y:S02]  /*4a80*/  @!UPT UIADD3 URZ, URZ, URZ, URZ ;  /* 0x0000003f3f3ff290 */ /* 0x000fe4000fffe03f */
[----:B------:R-:W-:-:S05]  /*4a90*/  @P0 BRA `(.L_x_933) ;  /* 0x0000036000000947 */ /* 0x000fca0003800000 */
[C---:B---3--:R-:W-:Y:S01]  /*4aa0*/  LEA R32, P0, R211.reuse, R33, 0x1 ;  /* 0x00000021d3207211 */ /* 0x048fe200078008ff */
[----:B-1----:R-:W1:Y:S03]  /*4ab0*/  LDS.128 R8, [R210+0xc100] ;  /* 0x00c10000d2087984 */ /* 0x002e660000000c00 */
        /* <DEDUP_REMOVED lines=52> */
.L_x_933:
[----:B------:R-:W-:Y:S05]  /*4e00*/  BSYNC B1 ;  /* 0x0000000000017941 */ /* 0x000fea0003800000 */
.L_x_932:
[----:B------:R4:W3:Y:S04]  /*4e10*/  SHFL.IDX PT, R29, R80, 0x2, 0x181f ;  /* 0x00581f00501d7f89 */ /* 0x0008e800000e0000 */
[----:B------:R4:W2:Y:S01]  /*4e20*/  SHFL.IDX PT, R28, R81, 0x2, 0x181f ;  /* 0x00581f00511c7f89 */ /* 0x0008a200000e0000 */
[----:B------:R-:W-:-:S05]  /*4e30*/  @P3 BRA `(.L_x_936) ;  /* 0x000027f000003947 */ /* 0x000fca0003800000 */
[----:B------:R-:W-:Y:S01]  /*4e40*/  BSSY B0, `(.L_x_937) ;  /* 0x0000038000007945 */ /* 0x000fe20003800000 */
[----:B------:R-:W-:-:S05]  /*4e50*/  @P5 BRA `(.L_x_938) ;  /* 0x0000036000005947 */ /* 0x000fca0003800000 */
[C---:B--2---:R-:W-:Y:S01]  /*4e60*/  LEA R26, P0, R76.reuse, R28, 0x1 ;  /* 0x0000001c4c1a7211 */ /* 0x044fe200078008ff */
[----:B-1----:R-:W1:Y:S03]  /*4e70*/  LDS.128 R8, [R210+0xa100] ;  /* 0x00a10000d2087984 */ /* 0x002e660000000c00 */
[----:B---3--:R-:W-:Y:S02]  /*4e80*/  LEA.HI.X R27, R76, R29, R77, 0x1, P0 ;  /* 0x0000001d4c1b7211 */ /* 0x008fe400000f0c4d */
        /* <DEDUP_REMOVED lines=51> */
.L_x_938:
[----:B------:R-:W-:Y:S05]  /*51c0*/  BSYNC B0 ;  /* 0x0000000000007941 */ /* 0x000fea0003800000 */
.L_x_937:
[----:B------:R-:W-:Y:S11]  /*51d0*/  ISETP.GE.AND P0, PT, R211, c[0x0][0x1d4], PT ;  /* 0x00007500d3007a0c */ /* 0x000ff60003f06270 */
[----:B------:R-:W-:Y:S02]  /*51e0*/  @!UPT UIADD3 URZ, URZ, URZ, URZ ;  /* 0x0000003f3f3ff290 */ /* 0x000fe4000fffe03f */
[----:B------:R-:W-:-:S05]  /*51f0*/  @P0 BRA `(.L_x_936) ;  /* 0x0000243000000947 */ /* 0x000fca0003800000 */
[C---:B-12---:R-:W-:Y:S01]  /*5200*/  LEA R26, P0, R211.reuse, R28, 0x1 ;  /* 0x0000001cd31a7211 */ /* 0x046fe200078008ff */
[----:B------:R-:W1:Y:S03]  /*5210*/  LDS.128 R8, [R210+0xd100] ;  /* 0x00d10000d2087984 */ /* 0x000e660000000c00 */
        /* <DEDUP_REMOVED lines=53> */
.L_x_921:
[C---:B------:R-:W-:Y:S01]  /*5570*/  IADD3 R158, R101.reuse, 0x20, RZ ;  /* 0x00000020659e7810 */ /* 0x040fe20007ffe0ff */
[----:B------:R-:W-:Y:S01]  /*5580*/  CS2R R18, SRZ ;  /* 0x0000000000127805 */ /* 0x000fe2000001ff00 */
[----:B------:R-:W-:Y:S01]  /*5590*/  IADD3 R157, R101, 0x40, RZ ;  /* 0x00000040659d7810 */ /* 0x000fe20007ffe0ff */
[----:B------:R-:W-:Y:S01]  /*55a0*/  CS2R R58, SRZ ;  /* 0x00000000003a7805 */ /* 0x000fe2000001ff00 */
[-C--:B------:R-:W-:Y:S01]  /*55b0*/  ISETP.GE.AND P1, PT, R158, R67.reuse, PT ;  /* 0x000000439e00720c */ /* 0x080fe20003f26270 */
[----:B------:R-:W-:Y:S01]  /*55c0*/  CS2R R56, SRZ ;  /* 0x0000000000387805 */ /* 0x000fe2000001ff00 */
[----:B------:R-:W-:Y:S01]  /*55d0*/  IADD3 R65, -R66, c[0x0][0x1d4], RZ ;  /* 0x0000750042417a10 */ /* 0x000fe20007ffe1ff */
[----:B------:R-:W-:Y:S01]  /*55e0*/  CS2R R30, SRZ ;  /* 0x00000000001e7805 */ /* 0x000fe2000001ff00 */
[----:B------:R-:W-:Y:S01]  /*55f0*/  ISETP.GE.OR P1, PT, R76, c[0x0][0x27c], P1 ;  /* 0x00009f004c007a0c */ /* 0x000fe20000f26670 */
[----:B------:R-:W-:Y:S01]  /*5600*/  CS2R R28, SRZ ;  /* 0x00000000001c7805 */ /* 0x000fe2000001ff00 */
[----:B------:R-:W-:Y:S01]  /*5610*/  CS2R R54, SRZ ;  /* 0x0000000000367805 */ /* 0x000fe2000001ff00 */
[----:B------:R-:W-:Y:S01]  /*5620*/  CS2R R52, SRZ ;  /* 0x0000000000347805 */ /* 0x000fe2000001ff00 */
[----:B------:R1:W2:Y:S01]  /*5630*/  SHFL.IDX PT, R69, R80, RZ, 0x181f ;  /* 0x00181fff50457589 */ /* 0x0002a200000e0000 */
[----:B------:R-:W-:Y:S06]  /*5640*/  BSSY B0, `(.L_x_939) ;  /* 0x00000c7000007945 */ /* 0x000fec0003800000 */
[----:B------:R1:W3:Y:S02]  /*5650*/  SHFL.IDX PT, R68, R81, RZ, 0x181f ;  /* 0x00181fff51447589 */ /* 0x0002e400000e0000 */
[----:B------:R-:W-:Y:S04]  /*5660*/  @!P1 IADD3 R3, P3, P0, R92, R62, R152 ;  /* 0x0000003e5c039210 */ /* 0x000fe8000787e098 */
[----:B------:R-:W-:Y:S02]  /*5670*/  @!P1 IADD3.X R4, R105, R36, R141, P3, P0 ;  /* 0x0000002469049210 */ /* 0x000fe40001fe048d */
[----:B------:R-:W-:Y:S04]  /*5680*/  @!P1 IADD3 R5, P3, P0, R90, R60, R153 ;  /* 0x0000003c5a059210 */ /* 0x000fe8000787e099 */
[----:B------:R-:W-:Y:S02]  /*5690*/  @!P1 IADD3.X R10, R104, R38, R142, P3, P0 ;  /* 0x00000026680a9210 */ /* 0x000fe40001fe048e */
[----:B------:R-:W-:Y:S04]  /*56a0*/  ISETP.GE.AND P0, PT, R157, R67, PT ;  /* 0x000000439d00720c */ /* 0x000fe80003f06270 */
[----:B------:R-:W-:Y:S11]  /*56b0*/  ISETP.GE.OR P0, PT, R76, c[0x0][0x27c], P0 ;  /* 0x00009f004c007a0c */ /* 0x000ff60000706670 */
[----:B------:R-:W-:Y:S02]  /*56c0*/  @!UPT UIADD3 URZ, URZ, URZ, URZ ;  /* 0x0000003f3f3ff290 */ /* 0x000fe4000fffe03f */
[----:B------:R-:W-:Y:S04]  /*56d0*/  @!P0 IADD3 R6, P4, P3, R92, R149, R62 ;  /* 0x000000955c068210 */ /* 0x000fe80007b9e03e */
[----:B------:R-:W-:Y:S02]  /*56e0*/  @!P0 IADD3.X R15, R105, R133, R36, P4, P3 ;  /* 0x00000085690f8210 */ /* 0x000fe400027e6424 */
[----:B------:R-:W-:Y:S04]  /*56f0*/  @!P0 IADD3 R11, P4, P3, R90, R150, R60 ;  /* 0x000000965a0b8210 */ /* 0x000fe80007b9e03c */
[----:B------:R-:W-:Y:S02]  /*5700*/  @!P0 IADD3.X R16, R104, R140, R38, P4, P3 ;  /* 0x0000008c68108210 */ /* 0x000fe400027e6426 */
        /* <DEDUP_REMOVED lines=10> */
[----:B------:R-:W-:Y:S04]  /*57b0*/  CS2R R16, SRZ ;  /* 0x0000000000107805 */ /* 0x000fe8000001ff00 */
[----:B------:R1:W3:Y:S01]  /*57c0*/  @!P0 LDG.E.128 R28, [R10.64] ;  /* 0x000000080a1c8981 */ /* 0x0002e2000c1e1d00 */
[-C--:B------:R-:W-:Y:S04]  /*57d0*/  ISETP.GE.AND P0, PT, R101, R67.reuse, PT ;  /* 0x000000436500720c */ /* 0x080fe80003f06270 */
[----:B------:R-:W-:Y:S01]  /*57e0*/  ISETP.GE.OR P0, PT, R76, c[0x0][0x27c], P0 ;  /* 0x00009f004c007a0c */ /* 0x000fe20000706670 */
[----:B----4-:R-:W-:Y:S01]  /*57f0*/  CS2R R8, SRZ ;  /* 0x0000000000087805 */ /* 0x010fe2000001ff00 */
[----:B------:R4:W3:Y:S11]  /*5800*/  @!P1 LDG.E.128 R16, [R4.64] ;  /* 0x0000000804109981 */ /* 0x0008f6000c1e1d00 */
[----:B------:R-:W-:Y:S01]  /*5810*/  @!P0 IADD3 R3, P1, R92, R62, RZ ;  /* 0x0000003e5c038210 */ /* 0x000fe20007f3e0ff */
[----:B-1----:R-:W-:Y:S04]  /*5820*/  CS2R R10, SRZ ;  /* 0x00000000000a7805 */ /* 0x002fe8000001ff00 */
[----:B----4-:R-:W-:Y:S01]  /*5830*/  @!P0 IMAD.X R4, R36, 0x1, R105, P1 ;  /* 0x0000000124048824 */ /* 0x010fe200008e0669 */
[C---:B------:R-:W-:Y:S01]  /*5840*/  @!P0 LEA R14, P1, R3.reuse, c[0x0][0x270], 0x1 ;  /* 0x00009c00030e8a11 */ /* 0x040fe200078208ff */
[----:B------:R-:W-:Y:S03]  /*5850*/  CS2R R36, SRZ ;  /* 0x0000000000247805 */ /* 0x000fe6000001ff00 */
[----:B------:R-:W-:Y:S02]  /*5860*/  @!P0 LEA.HI.X R15, R3, c[0x0][0x274], R4, 0x1, P1 ;  /* 0x00009d00030f8a11 */ /* 0x000fe400008f0c04 */
[----:B------:R-:W-:Y:S05]  /*5870*/  @!P0 IADD3 R3, P1, R90, R60, RZ ;  /* 0x0000003c5a038210 */ /* 0x000fea0007f3e0ff */
[----:B------:R-:W-:Y:S01]  /*5880*/  @!P0 IMAD.X R5, R38, 0x1, R104, P1 ;  /* 0x0000000126058824 */ /* 0x000fe200008e0668 */
[C---:B------:R-:W-:Y:S01]  /*5890*/  @!P0 LEA R4, P1, R3.reuse, c[0x0][0x288], 0x1 ;  /* 0x0000a20003048a11 */ /* 0x040fe200078208ff */
[----:B------:R-:W-:Y:S03]  /*58a0*/  CS2R R38, SRZ ;  /* 0x0000000000267805 */ /* 0x000fe6000001ff00 */
[----:B------:R-:W-:Y:S02]  /*58b0*/  @!P0 LEA.HI.X R5, R3, c[0x0][0x28c], R5, 0x1, P1 ;  /* 0x0000a30003058a11 */ /* 0x000fe400008f0c05 */
[----:B------:R-:W-:Y:S01]  /*58c0*/  ISETP.GE.AND P1, PT, R76, c[0x0][0x27c], PT ;  /* 0x00009f004c007a0c */ /* 0x000fe20003f26270 */
[----:B------:R1:W5:Y:S07]  /*58d0*/  @!P0 LDG.E.128 R36, [R14.64] ;  /* 0x000000080e248981 */ /* 0x00036e000c1e1d00 */
[----:B------:R4:W5:Y:S01]  /*58e0*/  @!P0 LDG.E.128 R8, [R4.64] ;  /* 0x0000000804088981 */ /* 0x000962000c1e1d00 */
[----:B------:R-:W-:Y:S01]  /*58f0*/  ISETP.GE.OR P0, PT, R101, R67, P5 ;  /* 0x000000436500720c */ /* 0x000fe20002f06670 */
[----:B--2---:R-:W-:Y:S02]  /*5900*/  IMAD.MOV.U32 R6, RZ, RZ, R54 ;  /* 0x000000ffff067224 */ /* 0x004fe400078e0036 */
[----:B----4-:R-:W-:Y:S02]  /*5910*/  IMAD.MOV.U32 R5, RZ, RZ, R55 ;  /* 0x000000ffff057224 */ /* 0x010fe400078e0037 */
        /* <DEDUP_REMOVED lines=23> */
[C---:B-1----:R-:W-:Y:S01]  /*5a90*/  IMAD.SHL.U32 R20, R101.reuse, 0x40, RZ ;  /* 0x0000004065147824 */ /* 0x042fe200078e00ff */
[----:B------:R-:W-:Y:S01]  /*5aa0*/  SEL R3, R66, R65, !P2 ;  /* 0x0000004142037207 */ /* 0x000fe20005000000 */
[----:B-----5:R-:W-:Y:S01]  /*5ab0*/  IMAD.MOV.U32 R5, RZ, RZ, R8 ;  /* 0x000000ffff057224 */ /* 0x020fe200078e0008 */
[----:B------:R-:W-:Y:S01]  /*5ac0*/  SHF.L.U32 R24, R101, 0x6, RZ ;  /* 0x0000000665187819 */ /* 0x000fe200000006ff */
[----:B------:R-:W-:Y:S01]  /*5ad0*/  IMAD.MOV.U32 R40, RZ, RZ, R36 ;  /* 0x000000ffff287224 */ /* 0x000fe200078e0024 */
[----:B------:R-:W-:Y:S01]  /*5ae0*/  SHF.R.S32.HI R4, RZ, 0x1f, R3 ;  /* 0x0000001fff047819 */ /* 0x000fe20000011403 */
[----:B------:R-:W-:Y:S01]  /*5af0*/  IMAD.MOV.U32 R15, RZ, RZ, R10 ;  /* 0x000000ffff0f7224 */ /* 0x000fe200078e000a */
[----:B------:R-:W-:Y:S01]  /*5b00*/  LOP3.LUT R20, R20, 0x1c0, RZ, 0xc0, !PT ;  /* 0x000001c014147812 */ /* 0x000fe200078ec0ff */
[----:B------:R-:W-:Y:S01]  /*5b10*/  IMAD.MOV.U32 R44, RZ, RZ, R38 ;  /* 0x000000ffff2c7224 */ /* 0x000fe200078e0026 */
[----:B------:R-:W-:Y:S01]  /*5b20*/  LEA.HI R3, R4, R3, RZ, 0x4 ;  /* 0x0000000304037211 */ /* 0x000fe200078f20ff */
[----:B------:R-:W-:Y:S01]  /*5b30*/  @!P1 HADD2.F32 R5, -RZ, R5.H0_H0 ;  /* 0x20000005ff059230 */ /* 0x000fe20000004100 */
[----:B------:R-:W-:Y:S02]  /*5b40*/  LOP3.LUT R24, R24, 0x1c0, RZ, 0xc0, !PT ;  /* 0x000001c018187812 */ /* 0x000fe400078ec0ff */
[----:B------:R-:W-:Y:S02]  /*5b50*/  LEA.HI.SX32 R3, R3, R64, 0x1c ;  /* 0x0000004003037211 */ /* 0x000fe400078fe2ff */
[----:B------:R-:W-:Y:S02]  /*5b60*/  SHF.R.U32.HI R24, RZ, 0x3, R24 ;  /* 0x00000003ff187819 */ /* 0x000fe40000011618 */
[----:B------:R-:W-:Y:S02]  /*5b70*/  SHF.R.S32.HI R4, RZ, 0x1f, R3 ;  /* 0x0000001fff047819 */ /* 0x000fe40000011403 */
[----:B------:R-:W-:Y:S02]  /*5b80*/  SHF.L.U32 R6, R3, 0x3, RZ ;  /* 0x0000000303067819 */ /* 0x000fe400000006ff */
[----:B------:R-:W-:Y:S02]  /*5b90*/  LEA.HI R4, R4, R3, RZ, 0x3 ;  /* 0x0000000304047211 */ /* 0x000fe400078f18ff */
[----:B------:R-:W-:Y:S02]  /*5ba0*/  LEA R72, P0, R86, R68, 0x1 ;  /* 0x0000004456487211 */ /* 0x000fe400078008ff */
[----:B------:R-:W-:Y:S02]  /*5bb0*/  SHF.R.S32.HI R3, RZ, 0x3, R4 ;  /* 0x00000003ff037819 */ /* 0x000fe40000011404 */
[----:B------:R-:W-:Y:S02]  /*5bc0*/  LOP3.LUT R4, R20, 0x38, R6, 0xf8, !PT ;  /* 0x0000003814047812 */ /* 0x000fe400078ef806 */
[----:B------:R-:W1:Y:S01]  /*5bd0*/  LDS.128 R20, [R124+0x8100] ;  /* 0x008100007c147984 */ /* 0x000e620000000c00 */
[----:B------:R-:W-:Y:S01]  /*5be0*/  IMAD R3, R3, 0x1800, R7 ;  /* 0x0000180003037824 */ /* 0x000fe200078e0207 */
[----:B------:R-:W-:Y:S02]  /*5bf0*/  LOP3.LUT R4, R4, R24, RZ, 0x3c, !PT ;  /* 0x0000001804047212 */ /* 0x000fe400078e3cff */
[----:B------:R-:W-:Y:S02]  /*5c00*/  LEA.HI.X R73, R86, R69, R103, 0x1, P0 ;  /* 0x0000004556497211 */ /* 0x000fe400000f0c67 */
[----:B------:R-:W-:Y:S01]  /*5c10*/  ISETP.GE.AND P0, PT, R6, c[0x0][0x1d4], PT ;  /* 0x0000750006007a0c */ /* 0x000fe20003f06270 */
[----:B------:R-:W-:Y:S01]  /*5c20*/  IMAD.IADD R3, R3, 0x1, R4 ;  /* 0x0000000103037824 */ /* 0x000fe200078e0204 */
[--C-:B------:R-:W-:Y:S02]  /*5c30*/  @!P1 SHF.R.U64 R24, R10, 0x10, R11.reuse ;  /* 0x000000100a189819 */ /* 0x100fe4000000120b */
[----:B------:R-:W-:Y:S02]  /*5c40*/  MOV R25, R11 ;  /* 0x0000000b00197202 */ /* 0x000fe40000000f00 */
[----:B------:R-:W-:Y:S02]  /*5c50*/  SHF.L.U32 R3, R3, 0x1, RZ ;  /* 0x0000000103037819 */ /* 0x000fe400000006ff */
[----:B------:R-:W-:Y:S01]  /*5c60*/  @!P1 SHF.R.U32.HI R26, RZ, 0x10, R11 ;  /* 0x00000010ff1a9819 */ /* 0x000fe2000001160b */
[----:B------:R-:W-:Y:S01]  /*5c70*/  @!P1 HADD2.F32 R11, -RZ, R40.H0_H0 ;  /* 0x20000028ff0b9230 */ /* 0x000fe20000004100 */
[----:B------:R-:W-:Y:S01]  /*5c80*/  MOV R42, R37 ;  /* 0x00000025002a7202 */ /* 0x000fe20000000f00 */
[----:B------:R1:W2:Y:S01]  /*5c90*/  LDS.128 R48, [R3+0x8100] ;  /* 0x0081000003307984 */ /* 0x0002a20000000c00 */
[----:B------:R-:W-:Y:S01]  /*5ca0*/  @!P1 SHF.R.U32.HI R47, RZ, 0x10, R39 ;  /* 0x00000010ff2f9819 */ /* 0x000fe20000011627 */
[----:B------:R-:W-:Y:S01]  /*5cb0*/  @!P0 IMAD.WIDE R68, R6, 0x2, R68 ;  /* 0x0000000206448825 */ /* 0x000fe200078e0244 */
[----:B------:R-:W-:Y:S02]  /*5cc0*/  @!P1 SHF.R.U64 R4, R8, 0x10, R9 ;  /* 0x0000001008049819 */ /* 0x000fe40000001209 */
[----:B------:R-:W-:Y:S02]  /*5cd0*/  @!P1 SHF.R.U64 R41, R36, 0x10, R37 ;  /* 0x0000001024299819 */ /* 0x000fe40000001225 */
[----:B------:R-:W-:Y:S01]  /*5ce0*/  @!P1 SHF.R.U64 R45, R38, 0x10, R39 ;  /* 0x00000010262d9819 */ /* 0x000fe20000001227 */
[----:B------:R-:W-:Y:S01]  /*5cf0*/  @!P1 HADD2.F32 R4, -RZ, R4.H0_H0 ;  /* 0x20000004ff049230 */ /* 0x000fe20000004100 */
[----:B------:R-:W-:Y:S01]  /*5d00*/  @!P1 SHF.R.U32.HI R43, RZ, 0x10, R37 ;  /* 0x00000010ff2b9819 */ /* 0x000fe20000011625 */
[----:B------:R-:W-:Y:S01]  /*5d10*/  @!P1 HADD2.F32 R37, -RZ, R41.H0_H0 ;  /* 0x20000029ff259230 */ /* 0x000fe20000004100 */
[----:B------:R-:W-:Y:S01]  /*5d20*/  MOV R14, R9 ;  /* 0x00000009000e7202 */ /* 0x000fe20000000f00 */
[----:B------:R-:W-:Y:S01]  /*5d30*/  @!P1 HADD2.F32 R41, -RZ, R44.H0_H0 ;  /* 0x2000002cff299230 */ /* 0x000fe20000004100 */
[----:B------:R-:W-:Y:S02]  /*5d40*/  @!P1 SHF.R.U32.HI R9, RZ, 0x10, R9 ;  /* 0x00000010ff099819 */ /* 0x000fe40000011609 */
[----:B------:R-:W-:Y:S01]  /*5d50*/  MOV R46, R39 ;  /* 0x00000027002e7202 */ /* 0x000fe20000000f00 */
[----:B------:R-:W-:Y:S02]  /*5d60*/  @!P1 HADD2.F32 R39, -RZ, R43.H0_H0 ;  /* 0x2000002bff279230 */ /* 0x000fe40000004100 */
[----:B------:R-:W-:Y:S02]  /*5d70*/  @!P1 HADD2.F32 R43, -RZ, R45.H0_H0 ;  /* 0x2000002dff2b9230 */ /* 0x000fe40000004100 */
[----:B------:R-:W-:Y:S01]  /*5d80*/  @!P1 HADD2.F32 R45, -RZ, R47.H0_H0 ;  /* 0x2000002fff2d9230 */ /* 0x000fe20000004100 */
[----:B-1----:R-:W-:Y:S05]  /*5d90*/  @!P1 IMAD.MOV.U32 R3, RZ, RZ, R20 ;  /* 0x000000ffff039224 */ /* 0x002fea00078e0014 */
[--C-:B------:R-:W-:Y:S01]  /*5da0*/  @!P1 HADD2.F32 R8, -RZ, R3.reuse.H0_H0 ;  /* 0x20000003ff089230 */ /* 0x100fe20000004100 */
[----:B--2---:R-:W-:Y:S05]  /*5db0*/  @!P1 MOV R6, R48 ;  /* 0x0000003000069202 */ /* 0x004fea0000000f00 */
[--C-:B------:R-:W-:Y:S02]  /*5dc0*/  @!P1 HADD2.F32 R10, -RZ, R6.reuse.H0_H0 ;  /* 0x20000006ff0a9230 */ /* 0x100fe40000004100 */
[----:B------:R-:W-:Y:S02]  /*5dd0*/  @!P1 HADD2.F32 R36, -RZ, R6.H1_H1 ;  /* 0x30000006ff249230 */ /* 0x000fe40000004100 */
[----:B------:R-:W-:Y:S01]  /*5de0*/  @!P1 HADD2.F32 R6, -RZ, R3.H1_H1 ;  /* 0x30000003ff069230 */ /* 0x000fe20000004100 */
[-C--:B------:R-:W-:Y:S02]  /*5df0*/  @!P1 FMUL.FTZ R3, R8, R5.reuse ;  /* 0x0000000508039220 */ /* 0x080fe40000410000 */
[----:B------:R-:W-:Y:S02]  /*5e00*/  @!P1 FMUL.FTZ R38, R10, R5 ;  /* 0x000000050a269220 */ /* 0x000fe40000410000 */
[-C--:B------:R-:W-:Y:S02]  /*5e10*/  @!P1 FMUL.FTZ R5, R36, R4.reuse ;  /* 0x0000000424059220 */ /* 0x080fe40000410000 */
[-C--:B------:R-:W-:Y:S02]  /*5e20*/  @!P1 FFMA.FTZ R3, R10, R11.reuse, R3 ;  /* 0x0000000b0a039223 */ /* 0x080fe40000010003 */
[----:B------:R-:W-:Y:S01]  /*5e30*/  @!P1 FFMA.FTZ R83, R8, R11, -R38 ;  /* 0x0000000b08539223 */ /* 0x000fe20000010826 */
[----:B------:R-:W-:Y:S01]  /*5e40*/  @!P1 HADD2.F32 R8, -RZ, R9.H0_H0 ;  /* 0x20000009ff089230 */ /* 0x000fe20000004100 */
[----:B------:R-:W-:Y:S02]  /*5e50*/  @!P1 IMAD.MOV.U32 R11, RZ, RZ, R49 ;  /* 0x000000ffff0b9224 */ /* 0x000fe400078e0031 */
[C---:B------:R-:W-:Y:S02]  /*5e60*/  @!P1 FMUL.FTZ R4, R6.reuse, R4 ;  /* 0x0000000406049220 */ /* 0x040fe40000410000 */
[----:B------:R-:W-:Y:S01]  /*5e70*/  @!P1 FFMA.FTZ R82, R6, R37, -R5 ;  /* 0x0000002506529223 */ /* 0x000fe20000010805 */
[----:B------:R-:W-:Y:S01]  /*5e80*/  @!P1 MOV R6, R21 ;  /* 0x0000001500069202 */ /* 0x000fe20000000f00 */
[----:B------:R-:W-:Y:S01]  /*5e90*/  @!P1 FFMA.FTZ R4, R36, R37, R4 ;  /* 0x0000002524049223 */ /* 0x000fe20000010004 */
[--C-:B------:R-:W-:Y:S02]  /*5ea0*/  @!P1 HADD2.F32 R36, -RZ, R11.reuse.H0_H0 ;  /* 0x2000000bff249230 */ /* 0x100fe40000004100 */
[----:B------:R-:W-:Y:S01]  /*5eb0*/  @!P1 HADD2.F32 R38, -RZ, R11.H1_H1 ;  /* 0x3000000bff269230 */ /* 0x000fe20000004100 */
[----:B------:R-:W-:Y:S01]  /*5ec0*/  @!P1 IMAD.MOV.U32 R11, RZ, RZ, R50 ;  /* 0x000000ffff0b9224 */ /* 0x000fe200078e0032 */
[----:B------:R-:W-:Y:S02]  /*5ed0*/  @!P1 HADD2.F32 R5, -RZ, R14.H0_H0 ;  /* 0x2000000eff059230 */ /* 0x000fe40000004100 */
[----:B------:R-:W-:Y:S01]  /*5ee0*/  @!P1 HADD2.F32 R37, -RZ, R42.H0_H0 ;  /* 0x2000002aff259230 */ /* 0x000fe20000004100 */
[-C--:B------:R-:W-:Y:S01]  /*5ef0*/  @!P1 FMUL.FTZ R14, R38, R8.reuse ;  /* 0x00000008260e9220 */ /* 0x080fe20000410000 */
[--C-:B------:R-:W-:Y:S02]  /*5f00*/  @!P1 HADD2.F32 R9, -RZ, R6.reuse.H1_H1 ;  /* 0x30000006ff099230 */ /* 0x100fe40000004100 */
[----:B------:R-:W-:Y:S01]  /*5f10*/  @!P1 HADD2.F32 R10, -RZ, R6.H0_H0 ;  /* 0x20000006ff0a9230 */ /* 0x000fe20000004100 */
[----:B------:R-:W-:Y:S01]  /*5f20*/  @!P1 FMUL.FTZ R6, R36, R5 ;  /* 0x0000000524069220 */ /* 0x000fe20000410000 */
[--C-:B------:R-:W-:Y:S01]  /*5f30*/  @!P1 HADD2.F32 R40, -RZ, R11.reuse.H0_H0 ;  /* 0x2000000bff289230 */ /* 0x100fe20000004100 */
[C---:B------:R-:W-:Y:S01]  /*5f40*/  @!P1 FFMA.FTZ R74, R9.reuse, R39, -R14 ;  /* 0x00000027094a9223 */ /* 0x040fe2000001080e */
[----:B------:R-:W-:Y:S01]  /*5f50*/  @!P1 HADD2.F32 R42, -RZ, R11.H1_H1 ;  /* 0x3000000bff2a9230 */ /* 0x000fe20000004100 */
[C---:B------:R-:W-:Y:S02]  /*5f60*/  @!P1 FFMA.FTZ R75, R10.reuse, R37, -R6 ;  /* 0x000000250a4b9223 */ /* 0x040fe40000010806 */
[----:B------:R-:W-:Y:S01]  /*5f70*/  @!P1 FMUL.FTZ R6, R9, R8 ;  /* 0x0000000809069220 */ /* 0x000fe20000410000 */
[----:B------:R-:W-:Y:S01]  /*5f80*/  @!P1 MOV R9, R22 ;  /* 0x0000001600099202 */ /* 0x000fe20000000f00 */
[----:B------:R-:W-:Y:S01]  /*5f90*/  @!P1 FMUL.FTZ R5, R10, R5 ;  /* 0x000000050a059220 */ /* 0x000fe20000410000 */
[----:B------:R-:W-:Y:S01]  /*5fa0*/  @!P1 HADD2.F32 R8, -RZ, R15.H0_H0 ;  /* 0x2000000fff089230 */ /* 0x000fe20000004100 */
[----:B------:R-:W-:Y:S01]  /*5fb0*/  @!P1 IMAD.MOV.U32 R15, RZ, RZ, R51 ;  /* 0x000000ffff0f9224 */ /* 0x000fe200078e0033 */
[----:B------:R-:W-:Y:S01]  /*5fc0*/  @!P1 HADD2.F32 R10, -RZ, R24.H0_H0 ;  /* 0x20000018ff0a9230 */ /* 0x000fe20000004100 */
[----:B------:R-:W-:Y:S01]  /*5fd0*/  @!P1 FFMA.FTZ R5, R36, R37, R5 ;  /* 0x0000002524059223 */ /* 0x000fe20000010005 */
[--C-:B------:R-:W-:Y:S01]  /*5fe0*/  @!P1 HADD2.F32 R11, -RZ, R9.reuse.H1_H1 ;  /* 0x30000009ff0b9230 */ /* 0x100fe20000004100 */
[----:B------:R-:W-:Y:S01]  /*5ff0*/  @!P1 FFMA.FTZ R6, R38, R39, R6 ;  /* 0x0000002726069223 */ /* 0x000fe20000010006 */
[----:B------:R-:W-:Y:S01]  /*6000*/  @!P1 HADD2.F32 R14, -RZ, R9.H0_H0 ;  /* 0x20000009ff0e9230 */ /* 0x000fe20000004100 */
[----:B------:R-:W-:Y:S01]  /*6010*/  @!P1 FMUL.FTZ R9, R40, R8 ;  /* 0x0000000828099220 */ /* 0x000fe20000410000 */
[----:B------:R-:W-:Y:S01]  /*6020*/  @!P1 HADD2.F32 R44, -RZ, R15.H1_H1 ;  /* 0x3000000fff2c9230 */ /* 0x000fe20000004100 */
[-C--:B------:R-:W-:Y:S01]  /*6030*/  @!P1 FMUL.FTZ R24, R42, R10.reuse ;  /* 0x0000000a2a189220 */ /* 0x080fe20000410000 */
[----:B------:R-:W-:Y:S01]  /*6040*/  @!P1 F2FP.PACK_AB R5, R6, R5 ;  /* 0x000000050605923e */ /* 0x000fe200000000ff */
[C---:B------:R-:W-:Y:S02]  /*6050*/  @!P1 FFMA.FTZ R71, R14.reuse, R41, -R9 ;  /* 0x000000290e479223 */ /* 0x040fe40000010809 */
[C---:B------:R-:W-:Y:S01]  /*6060*/  @!P1 FMUL.FTZ R9, R11.reuse, R10 ;  /* 0x0000000a0b099220 */ /* 0x040fe20000410000 */
[----:B------:R-:W-:Y:S01]  /*6070*/  @!P1 HADD2.F32 R10, -RZ, R25.H0_H0 ;  /* 0x20000019ff0a9230 */ /* 0x000fe20000004100 */
[----:B------:R-:W-:Y:S01]  /*6080*/  @!P1 FFMA.FTZ R70, R11, R43, -R24 ;  /* 0x0000002b0b469223 */ /* 0x000fe20000010818 */
[----:B------:R-:W-:Y:S01]  /*6090*/  @!P1 MOV R11, R23 ;  /* 0x00000017000b9202 */ /* 0x000fe20000000f00 */
[----:B------:R-:W-:Y:S01]  /*60a0*/  @!P1 FMUL.FTZ R8, R14, R8 ;  /* 0x000000080e089220 */ /* 0x000fe20000410000 */
[----:B------:R-:W-:Y:S01]  /*60b0*/  @!P1 HADD2.F32 R14, -RZ, R26.H0_H0 ;  /* 0x2000001aff0e9230 */ /* 0x000fe20000004100 */
[----:B------:R-:W-:Y:S01]  /*60c0*/  @!P1 IMAD.MOV.U32 R49, RZ, RZ, R5 ;  /* 0x000000ffff319224 */ /* 0x000fe200078e0005 */
[----:B------:R-:W-:Y:S01]  /*60d0*/  @!P1 F2FP.PACK_AB R36, R70, R71 ;  /* 0x000000474624923e */ /* 0x000fe200000000ff */
[----:B------:R-:W-:Y:S01]  /*60e0*/  @!P1 FFMA.FTZ R8, R40, R41, R8 ;  /* 0x0000002928089223 */ /* 0x000fe20000010008 */
[----:B------:R-:W-:Y:S01]  /*60f0*/  @!P1 HADD2.F32 R25, -RZ, R15.H0_H0 ;  /* 0x2000000fff199230 */ /* 0x000fe20000004100 */
[----:B------:R-:W-:Y:S01]  /*6100*/  @!P1 FFMA.FTZ R9, R42, R43, R9 ;  /* 0x0000002b2a099223 */ /* 0x000fe20000010009 */
[--C-:B------:R-:W-:Y:S01]  /*6110*/  @!P1 HADD2.F32 R24, -RZ, R11.reuse.H0_H0 ;  /* 0x2000000bff189230 */ /* 0x100fe20000004100 */
[----:B------:R-:W-:Y:S01]  /*6120*/  @!P1 IMAD.MOV.U32 R22, RZ, RZ, R36 ;  /* 0x000000ffff169224 */ /* 0x000fe200078e0024 */
[----:B------:R-:W-:Y:S01]  /*6130*/  @!P1 HADD2.F32 R15, -RZ, R11.H1_H1 ;  /* 0x3000000bff0f9230 */ /* 0x000fe20000004100 */
[----:B------:R-:W-:Y:S01]  /*6140*/  @!P1 FMUL.FTZ R11, R25, R10 ;  /* 0x0000000a190b9220 */ /* 0x000fe20000410000 */
[----:B------:R-:W-:Y:S01]  /*6150*/  @!P1 HADD2.F32 R26, -RZ, R46.H0_H0 ;  /* 0x2000002eff1a9230 */ /* 0x000fe20000004100 */
[----:B------:R-:W-:Y:S02]  /*6160*/  @!P1 FMUL.FTZ R46, R44, R14 ;  /* 0x0000000e2c2e9220 */ /* 0x000fe40000410000 */
[C---:B------:R-:W-:Y:S02]  /*6170*/  @!P1 FMUL.FTZ R10, R24.reuse, R10 ;  /* 0x0000000a180a9220 */ /* 0x040fe40000410000 */
[----:B------:R-:W-:Y:S01]  /*6180*/  @!P1 FFMA.FTZ R47, R24, R26, -R11 ;  /* 0x0000001a182f9223 */ /* 0x000fe2000001080b */
[----:B------:R-:W-:Y:S01]  /*6190*/  @!P1 F2FP.PACK_AB R24, R74, R75 ;  /* 0x0000004b4a18923e */ /* 0x000fe200000000ff */
[C---:B------:R-:W-:Y:S02]  /*61a0*/  @!P1 FMUL.FTZ R11, R15.reuse, R14 ;  /* 0x0000000e0f0b9220 */ /* 0x040fe40000410000 */
[----:B------:R-:W-:Y:S01]  /*61b0*/  @!P1 FFMA.FTZ R14, R15, R45, -R46 ;  /* 0x0000002d0f0e9223 */ /* 0x000fe2000001082e */
[----:B------:R-:W-:Y:S01]  /*61c0*/  @!P1 F2FP.PACK_AB R15, R82, R83 ;  /* 0x00000053520f923e */ /* 0x000fe200000000ff */
[----:B------:R-:W-:Y:S01]  /*61d0*/  @!P1 FFMA.FTZ R10, R25, R26, R10 ;  /* 0x0000001a190a9223 */ /* 0x000fe2000001000a */
[----:B------:R-:W-:Y:S01]  /*61e0*/  @!P1 MOV R21, R24 ;  /* 0x0000001800159202 */ /* 0x000fe20000000f00 */
[----:B------:R-:W-:Y:S01]  /*61f0*/  @!P1 FFMA.FTZ R11, R44, R45, R11 ;  /* 0x0000002d2c0b9223 */ /* 0x000fe2000001000b */
[----:B------:R-:W-:Y:S01]  /*6200*/  @!P1 F2FP.PACK_AB R37, R14, R47 ;  /* 0x0000002f0e25923e */ /* 0x000fe200000000ff */
[----:B------:R-:W-:Y:S01]  /*6210*/  @!P1 IMAD.MOV.U32 R20, RZ, RZ, R15 ;  /* 0x000000ffff149224 */ /* 0x000fe200078e000f */
[----:B------:R-:W-:Y:S02]  /*6220*/  @!P1 F2FP.PACK_AB R14, R4, R3 ;  /* 0x00000003040e923e */ /* 0x000fe400000000ff */
[----:B------:R-:W-:Y:S02]  /*6230*/  @!P1 MOV R23, R37 ;  /* 0x0000002500179202 */ /* 0x000fe40000000f00 */
[----:B------:R-:W-:Y:S02]  /*6240*/  @!P1 F2FP.PACK_AB R4, R9, R8 ;  /* 0x000000080904923e */ /* 0x000fe400000000ff */
[----:B------:R-:W-:Y:S01]  /*6250*/  @!P1 F2FP.PACK_AB R3, R11, R10 ;  /* 0x0000000a0b03923e */ /* 0x000fe200000000ff */
[----:B------:R1:W-:Y:S01]  /*6260*/  ST.E.128 [R72.64], R20 ;  /* 0x0000001448007985 */ /* 0x0003e2000c101d08 */
[----:B------:R-:W-:Y:S02]  /*6270*/  @!P1 MOV R48, R14 ;  /* 0x0000000e00309202 */ /* 0x000fe40000000f00 */
[----:B------:R-:W-:Y:S02]  /*6280*/  @!P1 MOV R50, R4 ;  /* 0x0000000400329202 */ /* 0x000fe40000000f00 */
[----:B------:R-:W-:Y:S05]  /*6290*/  @!P1 MOV R51, R3 ;  /* 0x0000000300339202 */ /* 0x000fea0000000f00 */
[----:B------:R1:W-:Y:S02]  /*62a0*/  @!P0 ST.E.128 [R68.64], R48 ;  /* 0x0000003044008985 */ /* 0x0003e4000c101d08 */
.L_x_940:
[----:B-1----:R-:W-:Y:S05]  /*62b0*/  BSYNC B0 ;  /* 0x0000000000007941 */ /* 0x002fea0003800000 */
.L_x_939:
[----:B-----5:R1:W2:Y:S01]  /*62c0*/  SHFL.IDX PT, R37, R80, 0x1, 0x181f ;  /* 0x00381f0050257f89 */ /* 0x0202a200000e0000 */
[----:B------:R-:W-:Y:S01]  /*62d0*/  ISETP.GE.OR P0, PT, R158, R67, P5 ;  /* 0x000000439e00720c */ /* 0x000fe20002f06670 */
[----:B------:R-:W-:Y:S02]  /*62e0*/  BSSY B0, `(.L_x_941) ;  /* 0x000007f000007945 */ /* 0x000fe40003800000 */
[----:B------:R1:W3:Y:S10]  /*62f0*/  SHFL.IDX PT, R36, R81, 0x1, 0x181f ;  /* 0x00381f0051247f89 */ /* 0x0002f400000e0000 */
[----:B------:R-:W-:-:S05]  /*6300*/  @P0 BRA `(.L_x_942) ;  /* 0x000007c000000947 */ /* 0x000fca0003800000 */
[----:B------:R-:W-:Y:S01]  /*6310*/  SEL R3, R66, R65, !P2 ;  /* 0x0000004142037207 */ /* 0x000fe20005000000 */
[----:B------:R-:W-:Y:S01]  /*6320*/  LDS.128 R20, [R123+0x8100] ;  /* 0x008100007b147984 */ /* 0x000fe20000000c00 */
[C---:B------:R-:W-:Y:S01]  /*6330*/  IADD3 R6, R101.reuse, 0x20, RZ ;  /* 0x0000002065067810 */ /* 0x040fe20007ffe0ff */
[----:B------:R-:W-:Y:S01]  /*6340*/  @!P1 HADD2.F32 R15, -RZ, R60.H0_H0 ;  /* 0x2000003cff0f9230 */ /* 0x000fe20000004100 */
[----:B------:R-:W-:Y:S01]  /*6350*/  SHF.R.S32.HI R4, RZ, 0x1f, R3 ;  /* 0x0000001fff047819 */ /* 0x000fe20000011403 */
[----:B------:R-:W-:Y:S01]  /*6360*/  @!P1 HADD2.F32 R26, -RZ, R61.H1_H1 ;  /* 0x3000003dff1a9230 */ /* 0x000fe20000004100 */
        /* <DEDUP_REMOVED lines=14> */
[----:B---3--:R-:W-:Y:S02]  /*6450*/  LEA R48, P0, R86, R36, 0x1 ;  /* 0x0000002456307211 */ /* 0x008fe400078008ff */
[----:B------:R-:W-:Y:S02]  /*6460*/  LOP3.LUT R4, R4, R6, RZ, 0x3c, !PT ;  /* 0x0000000604047212 */ /* 0x000fe400078e3cff */
[----:B--2---:R-:W-:Y:S02]  /*6470*/  LEA.HI.X R49, R86, R37, R103, 0x1, P0 ;  /* 0x0000002556317211 */ /* 0x004fe400000f0c67 */
[----:B------:R-:W-:Y:S02]  /*6480*/  IADD3 R3, R3, R4, RZ ;  /* 0x0000000403037210 */ /* 0x000fe40007ffe0ff */
[----:B------:R-:W-:Y:S02]  /*6490*/  ISETP.GE.AND P0, PT, R5, c[0x0][0x1d4], PT ;  /* 0x0000750005007a0c */ /* 0x000fe40003f06270 */
[----:B------:R-:W-:Y:S01]  /*64a0*/  @!P1 SHF.R.U32.HI R25, RZ, 0x10, R55 ;  /* 0x00000010ff199819 */ /* 0x000fe20000011637 */
[----:B------:R-:W-:Y:S01]  /*64b0*/  IMAD.SHL.U32 R3, R3, 0x2, RZ ;  /* 0x0000000203037824 */ /* 0x000fe200078e00ff */
[----:B------:R-:W-:Y:S02]  /*64c0*/  @!P1 SHF.R.U64 R4, R16, 0x10, R17 ;  /* 0x0000001010049819 */ /* 0x000fe40000001211 */
[----:B------:R-:W-:Y:S01]  /*64d0*/  @!P1 SHF.R.U64 R44, R54, 0x10, R55 ;  /* 0x00000010362c9819 */ /* 0x000fe20000001237 */
[----:B------:R-:W-:Y:S01]  /*64e0*/  @!P1 HADD2.F32 R39, -RZ, R25.H0_H0 ;  /* 0x20000019ff279230 */ /* 0x000fe20000004100 */
[----:B------:R-:W2:Y:S01]  /*64f0*/  LDS.128 R40, [R3+0x8100] ;  /* 0x0081000003287984 */ /* 0x000ea20000000c00 */
[----:B------:R-:W-:Y:S01]  /*6500*/  @!P1 SHF.R.U32.HI R9, RZ, 0x10, R17 ;  /* 0x00000010ff099819 */ /* 0x000fe20000011611 */
[----:B------:R-:W-:Y:S01]  /*6510*/  @!P1 HADD2.F32 R4, -RZ, R4.H0_H0 ;  /* 0x20000004ff049230 */ /* 0x000fe20000004100 */
[----:B------:R-:W-:Y:S02]  /*6520*/  @!P1 SHF.R.U64 R17, R52, 0x10, R53 ;  /* 0x0000001034119819 */ /* 0x000fe40000001235 */
[----:B------:R-:W-:Y:S01]  /*6530*/  @!P0 IMAD.WIDE R54, R5, 0x2, R36 ;  /* 0x0000000205368825 */ /* 0x000fe200078e0224 */
[----:B------:R-:W-:Y:S01]  /*6540*/  @!P1 SHF.R.U64 R14, R18, 0x10, R19 ;  /* 0x00000010120e9819 */ /* 0x000fe20000001213 */
[----:B------:R-:W-:Y:S01]  /*6550*/  @!P1 HADD2.F32 R37, -RZ, R61.H0_H0 ;  /* 0x2000003dff259230 */ /* 0x000fe20000004100 */
[----:B------:R-:W-:Y:S01]  /*6560*/  @!P1 SHF.R.U32.HI R24, RZ, 0x10, R53 ;  /* 0x00000010ff189819 */ /* 0x000fe20000011635 */
[----:B------:R-:W-:Y:S01]  /*6570*/  @!P1 HADD2.F32 R17, -RZ, R17.H0_H0 ;  /* 0x20000011ff119230 */ /* 0x000fe20000004100 */
[----:B------:R-:W-:Y:S01]  /*6580*/  @!P1 SHF.R.U32.HI R11, RZ, 0x10, R19 ;  /* 0x00000010ff0b9819 */ /* 0x000fe20000011613 */
[----:B------:R-:W-:Y:S02]  /*6590*/  @!P1 HADD2.F32 R14, -RZ, R14.H0_H0 ;  /* 0x2000000eff0e9230 */ /* 0x000fe40000004100 */
[----:B------:R-:W-:Y:S02]  /*65a0*/  @!P1 HADD2.F32 R24, -RZ, R24.H0_H0 ;  /* 0x20000018ff189230 */ /* 0x000fe40000004100 */
[----:B------:R-:W-:Y:S02]  /*65b0*/  @!P1 HADD2.F32 R5, -RZ, R27.H0_H0 ;  /* 0x2000001bff059230 */ /* 0x000fe40000004100 */
[----:B------:R-:W-:Y:S01]  /*65c0*/  @!P1 HADD2.F32 R11, -RZ, R11.H0_H0 ;  /* 0x2000000bff0b9230 */ /* 0x000fe20000004100 */
[----:B--2---:R-:W-:Y:S01]  /*65d0*/  @!P1 IMAD.MOV.U32 R6, RZ, RZ, R40 ;  /* 0x000000ffff069224 */ /* 0x004fe200078e0028 */
[----:B------:R-:W-:Y:S04]  /*65e0*/  @!P1 MOV R3, R20 ;  /* 0x0000001400039202 */ /* 0x000fe80000000f00 */
[--C-:B------:R-:W-:Y:S02]  /*65f0*/  @!P1 HADD2.F32 R10, -RZ, R6.reuse.H0_H0 ;  /* 0x20000006ff0a9230 */ /* 0x100fe40000004100 */
[--C-:B------:R-:W-:Y:S02]  /*6600*/  @!P1 HADD2.F32 R8, -RZ, R3.reuse.H0_H0 ;  /* 0x20000003ff089230 */ /* 0x100fe40000004100 */
[----:B------:R-:W-:Y:S01]  /*6610*/  @!P1 HADD2.F32 R16, -RZ, R6.H1_H1 ;  /* 0x30000006ff109230 */ /* 0x000fe20000004100 */
[-C--:B------:R-:W-:Y:S01]  /*6620*/  @!P1 FMUL.FTZ R18, R10, R5.reuse ;  /* 0x000000050a129220 */ /* 0x080fe20000410000 */
[----:B------:R-:W-:Y:S01]  /*6630*/  @!P1 HADD2.F32 R6, -RZ, R3.H1_H1 ;  /* 0x30000003ff069230 */ /* 0x000fe20000004100 */
[----:B------:R-:W-:Y:S02]  /*6640*/  @!P1 FMUL.FTZ R3, R8, R5 ;  /* 0x0000000508039220 */ /* 0x000fe40000410000 */
[-C--:B------:R-:W-:Y:S02]  /*6650*/  @!P1 FMUL.FTZ R5, R16, R4.reuse ;  /* 0x0000000410059220 */ /* 0x080fe40000410000 */
        /* <DEDUP_REMOVED lines=13> */
[----:B------:R-:W-:Y:S01]  /*6730*/  @!P1 FMUL.FTZ R16, R19, R8 ;  /* 0x0000000813109220 */ /* 0x000fe20000410000 */
        /* <DEDUP_REMOVED lines=8> */
[C---:B------:R-:W-:Y:S02]  /*67c0*/  @!P1 FMUL.FTZ R6, R9.reuse, R8 ;  /* 0x0000000809069220 */ /* 0x040fe40000410000 */
        /* <DEDUP_REMOVED lines=12> */
[--C-:B------:R-:W-:Y:S01]  /*6890*/  @!P1 HADD2.F32 R25, -RZ, R15.reuse.H0_H0 ;  /* 0x2000000fff199230 */ /* 0x100fe20000004100 */
[----:B------:R-:W-:Y:S01]  /*68a0*/  @!P1 FFMA.FTZ R46, R8, R39, -R16 ;  /* 0x00000027082e9223 */ /* 0x000fe20000010810 */
[----:B------:R-:W-:Y:S01]  /*68b0*/  @!P1 HADD2.F32 R8, -RZ, R32.H1_H1 ;  /* 0x30000020ff089230 */ /* 0x000fe20000004100 */
[----:B------:R-:W-:Y:S01]  /*68c0*/  @!P1 FFMA.FTZ R6, R19, R24, R6 ;  /* 0x0000001813069223 */ /* 0x000fe20000010006 */
[----:B------:R-:W-:Y:S02]  /*68d0*/  @!P1 HADD2.F32 R27, -RZ, R15.H1_H1 ;  /* 0x3000000fff1b9230 */ /* 0x000fe40000004100 */
[--C-:B------:R-:W-:Y:S01]  /*68e0*/  @!P1 HADD2.F32 R16, -RZ, R9.reuse.H0_H0 ;  /* 0x20000009ff109230 */ /* 0x100fe20000004100 */
[----:B------:R-:W-:Y:S01]  /*68f0*/  @!P1 F2FP.PACK_AB R18, R46, R47 ;  /* 0x0000002f2e12923e */ /* 0x000fe200000000ff */
[----:B------:R-:W-:Y:S01]  /*6900*/  @!P1 HADD2.F32 R15, -RZ, R9.H1_H1 ;  /* 0x30000009ff0f9230 */ /* 0x000fe20000004100 */
[----:B------:R-:W-:Y:S01]  /*6910*/  @!P1 FMUL.FTZ R9, R25, R8 ;  /* 0x0000000819099220 */ /* 0x000fe20000410000 */
[----:B------:R-:W-:Y:S01]  /*6920*/  @!P1 HADD2.F32 R32, -RZ, R44.H0_H0 ;  /* 0x2000002cff209230 */ /* 0x000fe20000004100 */
[----:B------:R-:W-:Y:S01]  /*6930*/  @!P1 FMUL.FTZ R44, R27, R14 ;  /* 0x0000000e1b2c9220 */ /* 0x000fe20000410000 */
[----:B------:R-:W-:Y:S01]  /*6940*/  @!P1 F2FP.PACK_AB R5, R6, R5 ;  /* 0x000000050605923e */ /* 0x000fe200000000ff */
        /* <DEDUP_REMOVED lines=24> */
.L_x_942:
[----:B------:R-:W-:Y:S05]  /*6ad0*/  BSYNC B0 ;  /* 0x0000000000007941 */ /* 0x000fea0003800000 */
.L_x_941:
[----:B--2---:R2:W4:Y:S01]  /*6ae0*/  SHFL.IDX PT, R41, R80, 0x2, 0x181f ;  /* 0x00581f0050297f89 */ /* 0x00452200000e0000 */
[----:B------:R-:W-:Y:S03]  /*6af0*/  ISETP.GE.OR P0, PT, R157, R67, P5 ;  /* 0x000000439d00720c */ /* 0x000fe60002f06670 */
[----:B------:R2:W1:Y:S10]  /*6b00*/  SHFL.IDX PT, R40, R81, 0x2, 0x181f ;  /* 0x00581f0051287f89 */ /* 0x00047400000e0000 */
        /* <DEDUP_REMOVED lines=21> */
[----:B-1----:R-:W-:Y:S02]  /*6c60*/  LEA R48, P0, R86, R40, 0x1 ;  /* 0x0000002856307211 */ /* 0x002fe400078008ff */
[----:B------:R-:W-:Y:S01]  /*6c70*/  LOP3.LUT R4, R4, R5, RZ, 0x3c, !PT ;  /* 0x0000000504047212 */ /* 0x000fe200078e3cff */
[----:B------:R-:W-:Y:S01]  /*6c80*/  @!P1 HADD2.F32 R5, -RZ, R33.H0_H0 ;  /* 0x20000021ff059230 */ /* 0x000fe20000004100 */
[----:B----4-:R-:W-:Y:S02]  /*6c90*/  LEA.HI.X R49, R86, R41, R103, 0x1, P0 ;  /* 0x0000002956317211 */ /* 0x010fe400000f0c67 */
[----:B------:R-:W-:Y:S02]  /*6ca0*/  IADD3 R3, R3, R4, RZ ;  /* 0x0000000403037210 */ /* 0x000fe40007ffe0ff */
[--C-:B------:R-:W-:Y:S02]  /*6cb0*/  @!P1 SHF.R.U32.HI R9, RZ, 0x10, R29.reuse ;  /* 0x00000010ff099819 */ /* 0x100fe4000001161d */
[----:B------:R-:W-:Y:S01]  /*6cc0*/  @!P1 SHF.R.U64 R4, R28, 0x10, R29 ;  /* 0x000000101c049819 */ /* 0x000fe2000000121d */
[----:B------:R-:W-:Y:S01]  /*6cd0*/  IMAD.SHL.U32 R3, R3, 0x2, RZ ;  /* 0x0000000203037824 */ /* 0x000fe200078e00ff */
[--C-:B------:R-:W-:Y:S02]  /*6ce0*/  @!P1 SHF.R.U64 R17, R56, 0x10, R57.reuse ;  /* 0x0000001038119819 */ /* 0x100fe40000001239 */
[----:B------:R-:W-:Y:S01]  /*6cf0*/  @!P1 SHF.R.U32.HI R24, RZ, 0x10, R57 ;  /* 0x00000010ff189819 */ /* 0x000fe20000011639 */
[----:B------:R-:W-:Y:S01]  /*6d00*/  @!P1 HADD2.F32 R4, -RZ, R4.H0_H0 ;  /* 0x20000004ff049230 */ /* 0x000fe20000004100 */
[----:B---3--:R-:W1:Y:S01]  /*6d10*/  LDS.128 R36, [R3+0x8100] ;  /* 0x0081000003247984 */ /* 0x008e620000000c00 */
[----:B------:R-:W-:Y:S01]  /*6d20*/  @!P1 HADD2.F32 R17, -RZ, R17.H0_H0 ;  /* 0x20000011ff119230 */ /* 0x000fe20000004100 */
[----:B------:R-:W-:Y:S01]  /*6d30*/  @!P1 SHF.R.U64 R14, R30, 0x10, R31 ;  /* 0x000000101e0e9819 */ /* 0x000fe2000000121f */
[----:B------:R-:W-:Y:S01]  /*6d40*/  @!P1 HADD2.F32 R24, -RZ, R24.H0_H0 ;  /* 0x20000018ff189230 */ /* 0x000fe20000004100 */
[--C-:B------:R-:W-:Y:S01]  /*6d50*/  @!P1 SHF.R.U32.HI R25, RZ, 0x10, R59.reuse ;  /* 0x00000010ff199819 */ /* 0x100fe2000001163b */
[----:B------:R-:W-:Y:S01]  /*6d60*/  @!P1 HADD2.F32 R30, -RZ, R63.H0_H0 ;  /* 0x2000003fff1e9230 */ /* 0x000fe20000004100 */
[----:B------:R-:W-:Y:S01]  /*6d70*/  @!P1 SHF.R.U64 R28, R58, 0x10, R59 ;  /* 0x000000103a1c9819 */ /* 0x000fe2000000123b */
[----:B------:R-:W-:Y:S01]  /*6d80*/  @!P1 HADD2.F32 R14, -RZ, R14.H0_H0 ;  /* 0x2000000eff0e9230 */ /* 0x000fe20000004100 */
[----:B------:R-:W-:Y:S01]  /*6d90*/  @!P1 SHF.R.U32.HI R11, RZ, 0x10, R31 ;  /* 0x00000010ff0b9819 */ /* 0x000fe2000001161f */
[----:B------:R-:W-:Y:S01]  /*6da0*/  @!P1 HADD2.F32 R32, -RZ, R25.H0_H0 ;  /* 0x20000019ff209230 */ /* 0x000fe20000004100 */
[----:B------:R-:W-:Y:S01]  /*6db0*/  ISETP.GE.AND P0, PT, R42, c[0x0][0x1d4], PT ;  /* 0x000075002a007a0c */ /* 0x000fe20003f06270 */
        /* <DEDUP_REMOVED lines=19> */
[----:B------:R-:W-:Y:S01]  /*6ef0*/  @!P1 HADD2.F32 R5, -RZ, R33.H1_H1 ;  /* 0x30000021ff059230 */ /* 0x000fe20000004100 */
[----:B------:R-:W-:Y:S01]  /*6f00*/  @!P1 FFMA.FTZ R4, R16, R17, R4 ;  /* 0x0000001110049223 */ /* 0x000fe20000010004 */
[--C-:B------:R-:W-:Y:S02]  /*6f10*/  @!P1 HADD2.F32 R17, -RZ, R15.reuse.H0_H0 ;  /* 0x2000000fff119230 */ /* 0x100fe40000004100 */
[--C-:B------:R-:W-:Y:S02]  /*6f20*/  @!P1 HADD2.F32 R10, -RZ, R6.reuse.H0_H0 ;  /* 0x20000006ff0a9230 */ /* 0x100fe40000004100 */
[----:B------:R-:W-:Y:S01]  /*6f30*/  @!P1 HADD2.F32 R19, -RZ, R15.H1_H1 ;  /* 0x3000000fff139230 */ /* 0x000fe20000004100 */
[----:B------:R-:W-:Y:S01]  /*6f40*/  @!P1 MOV R15, R39 ;  /* 0x00000027000f9202 */ /* 0x000fe20000000f00 */
[----:B------:R-:W-:Y:S01]  /*6f50*/  @!P1 HADD2.F32 R9, -RZ, R6.H1_H1 ;  /* 0x30000006ff099230 */ /* 0x000fe20000004100 */
[-C--:B------:R-:W-:Y:S02]  /*6f60*/  @!P1 FMUL.FTZ R6, R17, R5.reuse ;  /* 0x0000000511069220 */ /* 0x080fe40000410000 */
[----:B------:R-:W-:Y:S01]  /*6f70*/  @!P1 FMUL.FTZ R16, R19, R8 ;  /* 0x0000000813109220 */ /* 0x000fe20000410000 */
[--C-:B------:R-:W-:Y:S01]  /*6f80*/  @!P1 HADD2.F32 R29, -RZ, R15.reuse.H0_H0 ;  /* 0x2000000fff1d9230 */ /* 0x100fe20000004100 */
[C---:B------:R-:W-:Y:S01]  /*6f90*/  @!P1 FFMA.FTZ R46, R10.reuse, R18, -R6 ;  /* 0x000000120a2e9223 */ /* 0x040fe20000010806 */
[----:B------:R-:W-:Y:S01]  /*6fa0*/  @!P1 HADD2.F32 R31, -RZ, R15.H1_H1 ;  /* 0x3000000fff1f9230 */ /* 0x000fe20000004100 */
[C---:B------:R-:W-:Y:S02]  /*6fb0*/  @!P1 FMUL.FTZ R6, R9.reuse, R8 ;  /* 0x0000000809069220 */ /* 0x040fe40000410000 */
[----:B------:R-:W-:Y:S02]  /*6fc0*/  @!P1 IMAD.MOV.U32 R8, RZ, RZ, R23 ;  /* 0x000000ffff089224 */ /* 0x000fe400078e0017 */
[----:B------:R-:W-:Y:S01]  /*6fd0*/  @!P1 FMUL.FTZ R5, R10, R5 ;  /* 0x000000050a059220 */ /* 0x000fe20000410000 */
[----:B------:R-:W-:Y:S01]  /*6fe0*/  @!P1 HADD2.F32 R10, -RZ, R34.H0_H0 ;  /* 0x20000022ff0a9230 */ /* 0x000fe20000004100 */
[----:B------:R-:W-:Y:S01]  /*6ff0*/  @!P1 FFMA.FTZ R45, R9, R24, -R16 ;  /* 0x00000018092d9223 */ /* 0x000fe20000010810 */
[--C-:B------:R-:W-:Y:S01]  /*7000*/  @!P1 HADD2.F32 R9, -RZ, R8.reuse.H0_H0 ;  /* 0x20000008ff099230 */ /* 0x100fe20000004100 */
[-C--:B------:R-:W-:Y:S01]  /*7010*/  @!P1 FMUL.FTZ R16, R31, R11.reuse ;  /* 0x0000000b1f109220 */ /* 0x080fe20000410000 */
[----:B------:R-:W-:Y:S01]  /*7020*/  @!P1 HADD2.F32 R8, -RZ, R8.H1_H1 ;  /* 0x30000008ff089230 */ /* 0x000fe20000004100 */
[-C--:B------:R-:W-:Y:S02]  /*7030*/  @!P1 FMUL.FTZ R15, R29, R10.reuse ;  /* 0x0000000a1d0f9220 */ /* 0x080fe40000410000 */
[C---:B------:R-:W-:Y:S02]  /*7040*/  @!P1 FMUL.FTZ R10, R9.reuse, R10 ;  /* 0x0000000a090a9220 */ /* 0x040fe40000410000 */
[----:B------:R-:W-:Y:S01]  /*7050*/  @!P1 FFMA.FTZ R44, R9, R30, -R15 ;  /* 0x0000001e092c9223 */ /* 0x000fe2000001080f */
[----:B------:R-:W-:Y:S01]  /*7060*/  @!P1 MOV R15, R38 ;  /* 0x00000026000f9202 */ /* 0x000fe20000000f00 */
[----:B------:R-:W-:Y:S02]  /*7070*/  @!P1 IMAD.MOV.U32 R9, RZ, RZ, R22 ;  /* 0x000000ffff099224 */ /* 0x000fe400078e0016 */
[C---:B------:R-:W-:Y:S02]  /*7080*/  @!P1 FMUL.FTZ R11, R8.reuse, R11 ;  /* 0x0000000b080b9220 */ /* 0x040fe40000410000 */
[----:B------:R-:W-:Y:S01]  /*7090*/  @!P1 FFMA.FTZ R43, R8, R32, -R16 ;  /* 0x00000020082b9223 */ /* 0x000fe20000010810 */
[----:B------:R-:W-:Y:S01]  /*70a0*/  @!P1 HADD2.F32 R8, -RZ, R34.H1_H1 ;  /* 0x30000022ff089230 */ /* 0x000fe20000004100 */
[----:B------:R-:W-:Y:S01]  /*70b0*/  @!P1 FFMA.FTZ R5, R17, R18, R5 ;  /* 0x0000001211059223 */ /* 0x000fe20000010005 */
[--C-:B------:R-:W-:Y:S01]  /*70c0*/  @!P1 HADD2.F32 R25, -RZ, R15.reuse.H0_H0 ;  /* 0x2000000fff199230 */ /* 0x100fe20000004100 */
[----:B------:R-:W-:Y:S01]  /*70d0*/  @!P1 FFMA.FTZ R6, R19, R24, R6 ;  /* 0x0000001813069223 */ /* 0x000fe20000010006 */
[----:B------:R-:W-:Y:S01]  /*70e0*/  @!P1 HADD2.F32 R27, -RZ, R15.H1_H1 ;  /* 0x3000000fff1b9230 */ /* 0x000fe20000004100 */
[----:B------:R-:W-:Y:S01]  /*70f0*/  @!P1 F2FP.PACK_AB R18, R45, R46 ;  /* 0x0000002e2d12923e */ /* 0x000fe200000000ff */
[--C-:B------:R-:W-:Y:S01]  /*7100*/  @!P1 HADD2.F32 R16, -RZ, R9.reuse.H0_H0 ;  /* 0x20000009ff109230 */ /* 0x100fe20000004100 */
[----:B------:R-:W-:Y:S01]  /*7110*/  @!P1 F2FP.PACK_AB R17, R47, R50 ;  /* 0x000000322f11923e */ /* 0x000fe200000000ff */
[----:B------:R-:W-:Y:S01]  /*7120*/  @!P1 HADD2.F32 R15, -RZ, R9.H1_H1 ;  /* 0x30000009ff0f9230 */ /* 0x000fe20000004100 */
[----:B------:R-:W-:Y:S01]  /*7130*/  @!P1 FMUL.FTZ R9, R25, R8 ;  /* 0x0000000819099220 */ /* 0x000fe20000410000 */
[----:B------:R-:W-:Y:S01]  /*7140*/  @!P1 F2FP.PACK_AB R5, R6, R5 ;  /* 0x000000050605923e */ /* 0x000fe200000000ff */
[----:B------:R-:W-:Y:S01]  /*7150*/  @!P1 FMUL.FTZ R33, R27, R14 ;  /* 0x0000000e1b219220 */ /* 0x000fe20000410000 */
[----:B------:R-:W-:Y:S01]  /*7160*/  @!P1 MOV R20, R17 ;  /* 0x0000001100149202 */ /* 0x000fe20000000f00 */
[C---:B------:R-:W-:Y:S02]  /*7170*/  @!P1 FFMA.FTZ R34, R16.reuse, R26, -R9 ;  /* 0x0000001a10229223 */ /* 0x040fe40000010809 */
[----:B------:R-:W-:Y:S02]  /*7180*/  @!P1 FFMA.FTZ R33, R15, R28, -R33 ;  /* 0x0000001c0f219223 */ /* 0x000fe40000010821 */
[----:B------:R-:W-:Y:S01]  /*7190*/  @!P1 FMUL.FTZ R8, R16, R8 ;  /* 0x0000000810089220 */ /* 0x000fe20000410000 */
[----:B------:R-:W-:Y:S01]  /*71a0*/  @!P1 F2FP.PACK_AB R16, R43, R44 ;  /* 0x0000002c2b10923e */ /* 0x000fe200000000ff */
[----:B------:R-:W-:Y:S01]  /*71b0*/  @!P1 FMUL.FTZ R9, R15, R14 ;  /* 0x0000000e0f099220 */ /* 0x000fe20000410000 */
[----:B------:R-:W-:Y:S01]  /*71c0*/  @!P1 F2FP.PACK_AB R15, R33, R34 ;  /* 0x00000022210f923e */ /* 0x000fe200000000ff */
[----:B------:R-:W-:Y:S01]  /*71d0*/  @!P1 IMAD.MOV.U32 R21, RZ, RZ, R18 ;  /* 0x000000ffff159224 */ /* 0x000fe200078e0012 */
[----:B------:R-:W-:Y:S01]  /*71e0*/  @!P1 F2FP.PACK_AB R14, R4, R3 ;  /* 0x00000003040e923e */ /* 0x000fe200000000ff */
[----:B------:R-:W-:Y:S01]  /*71f0*/  @!P1 IMAD.MOV.U32 R23, RZ, RZ, R16 ;  /* 0x000000ffff179224 */ /* 0x000fe200078e0010 */
[----:B------:R-:W-:Y:S01]  /*7200*/  @!P1 MOV R22, R15 ;  /* 0x0000000f00169202 */ /* 0x000fe20000000f00 */
[----:B------:R-:W-:Y:S01]  /*7210*/  @!P1 FFMA.FTZ R8, R25, R26, R8 ;  /* 0x0000001a19089223 */ /* 0x000fe20000010008 */
[----:B------:R-:W-:Y:S01]  /*7220*/  @!P1 MOV R36, R14 ;  /* 0x0000000e00249202 */ /* 0x000fe20000000f00 */
[----:B------:R-:W-:Y:S02]  /*7230*/  @!P1 FFMA.FTZ R9, R27, R28, R9 ;  /* 0x0000001c1b099223 */ /* 0x000fe40000010009 */
[----:B------:R1:W-:Y:S01]  /*7240*/  ST.E.128 [R48.64], R20 ;  /* 0x0000001430007985 */ /* 0x0003e2000c101d08 */
        /* <DEDUP_REMOVED lines=12> */
.L_x_920:
        /* <DEDUP_REMOVED lines=19> */
.L_x_944:
[----:B-12---:R-:W-:Y:S05]  /*7440*/  BSYNC B0 ;  /* 0x0000000000007941 */ /* 0x006fea0003800000 */
.L_x_943:
        /* <DEDUP_REMOVED lines=15> */
.L_x_946:
[----:B------:R-:W-:Y:S05]  /*7540*/  BSYNC B0 ;  /* 0x0000000000007941 */ /* 0x000fea0003800000 */
.L_x_945:
[----:B--2---:R2:W4:Y:S01]  /*7550*/  SHFL.IDX PT, R5, R80, 0x2, 0x181f ;  /* 0x00581f0050057f89 */ /* 0x00452200000e0000 */
[----:B------:R-:W-:Y:S03]  /*7560*/  ISETP.GE.AND P0, PT, R3, 0x41, PT ;  /* 0x000000410300780c */ /* 0x000fe60003f06270 */
        /* <DEDUP_REMOVED lines=12> */
.L_x_936:
[----:B------:R-:W-:Y:S05]  /*7630*/  BSYNC B2 ;  /* 0x0000000000027941 */ /* 0x000fea0003800000 */
.L_x_919:
[----:B-1----:R-:W-:Y:S01]  /*7640*/  IMAD R17, R35, -0x60, RZ ;  /* 0xffffffa023117824 */ /* 0x002fe200078e02ff */
[----:B------:R-:W-:Y:S01]  /*7650*/  ISETP.NE.AND P6, PT, R129, RZ, PT ;  /* 0x000000ff8100720c */ /* 0x000fe20003fc5270 */
[----:B---3--:R-:W-:Y:S01]  /*7660*/  IMAD.WIDE R8, R35, 0x60, R108 ;  /* 0x0000006023087825 */ /* 0x008fe200078e026c */
[----:B------:R-:W-:Y:S03]  /*7670*/  BSSY B0, `(.L_x_947) ;  /* 0x000004a000007945 */ /* 0x000fe60003800000 */
[----:B------:R-:W-:Y:S02]  /*7680*/  IMAD.IADD R3, R120, 0x1, R17 ;  /* 0x0000000178037824 */ /* 0x000fe400078e0211 */
[----:B------:R-:W-:Y:S02]  /*7690*/  IMAD R4, R87, c[0x0][0x208], RZ ;  /* 0x0000820057047a24 */ /* 0x000fe400078e02ff */
[----:B------:R-:W-:Y:S01]  /*76a0*/  IMAD R10, R98, c[0x0][0x218], RZ ;  /* 0x00008600620a7a24 */ /* 0x000fe200078e02ff */
[----:B------:R-:W-:Y:S01]  /*76b0*/  ISETP.GE.AND P1, PT, R3, 0x21, PT ;  /* 0x000000210300780c */ /* 0x000fe20003f26270 */
[C---:B------:R-:W-:Y:S02]  /*76c0*/  IMAD R6, R85.reuse, c[0x0][0x20c], R4 ;  /* 0x0000830055067a24 */ /* 0x040fe400078e0204 */
[----:B----4-:R-:W-:Y:S04]  /*76d0*/  IMAD.WIDE.U32 R4, R85, c[0x0][0x208], RZ ;  /* 0x0000820055047a25 */ /* 0x010fe800078e00ff */
[----:B------:R-:W-:Y:S01]  /*76e0*/  IMAD R10, R84, c[0x0][0x21c], R10 ;  /* 0x00008700540a7a24 */ /* 0x000fe200078e020a */
[----:B------:R-:W-:Y:S05]  /*76f0*/  IADD3 R5, R5, R6, RZ ;  /* 0x0000000605057210 */ /* 0x000fea0007ffe0ff */
[----:B------:R-:W-:Y:S01]  /*7700*/  @P1 IADD3 R11, P0, R8, 0x20, RZ ;  /* 0x00000020080b1810 */ /* 0x000fe20007f1e0ff */
[----:B------:R-:W-:Y:S03]  /*7710*/  IMAD.WIDE.U32 R4, R84, c[0x0][0x218], R4 ;  /* 0x0000860054047a25 */ /* 0x000fe600078e0004 */
[----:B------:R-:W-:Y:S02]  /*7720*/  @P1 IADD3.X R18, RZ, R9, RZ, P0, !PT ;  /* 0x00000009ff121210 */ /* 0x000fe400007fe4ff */
[C---:B------:R-:W-:Y:S11]  /*7730*/  ISETP.GE.AND P0, PT, R3.reuse, 0x41, PT ;  /* 0x000000410300780c */ /* 0x040ff60003f06270 */
[----:B------:R-:W-:Y:S02]  /*7740*/  @!UPT UIADD3 URZ, URZ, URZ, URZ ;  /* 0x0000003f3f3ff290 */ /* 0x000fe4000fffe03f */
[----:B------:R-:W-:Y:S05]  /*7750*/  @P0 IADD3 R16, P3, R8, 0x40, RZ ;  /* 0x0000004008100810 */ /* 0x000fea0007f7e0ff */
[----:B------:R-:W-:Y:S01]  /*7760*/  @P0 IMAD.X R19, RZ, RZ, R9, P3 ;  /* 0x000000ffff130224 */ /* 0x000fe200018e0609 */
[----:B------:R-:W-:Y:S04]  /*7770*/  IADD3 R6, P3, R116, R4, RZ ;  /* 0x0000000474067210 */ /* 0x000fe80007f7e0ff */
[----:B------:R-:W-:Y:S02]  /*7780*/  IADD3.X R10, R126, R5, R10, P3, !PT ;  /* 0x000000057e0a7210 */ /* 0x000fe40001ffe40a */
[----:B------:R-:W-:Y:S11]  /*7790*/  ISETP.GE.AND P3, PT, R3, 0x1, PT ;  /* 0x000000010300780c */ /* 0x000ff60003f66270 */
[----:B------:R-:W-:Y:S02]  /*77a0*/  @!UPT UIADD3 URZ, URZ, URZ, URZ ;  /* 0x0000003f3f3ff290 */ /* 0x000fe4000fffe03f */
[----:B------:R-:W-:Y:S01]  /*77b0*/  @P3 MOV R5, R99 ;  /* 0x0000006300053202 */ /* 0x000fe20000000f00 */
        /* <DEDUP_REMOVED lines=9> */
[----:B------:R-:W-:Y:S02]  /*7850*/  @P1 MOV R4, R88 ;  /* 0x0000005800041202 */ /* 0x000fe40000000f00 */
[C---:B------:R-:W-:Y:S01]  /*7860*/  LEA R20, P4, R6.reuse, c[0x0][0x1f8], 0x1 ;  /* 0x00007e0006147a11 */ /* 0x040fe200078808ff */
[C---:B------:R-:W-:Y:S02]  /*7870*/  @P1 IMAD R3, R11.reuse, c[0x0][0x25c], R3 ;  /* 0x000097000b031a24 */ /* 0x040fe400078e0203 */
[----:B------:R-:W-:Y:S01]  /*7880*/  @P1 IMAD.WIDE.U32 R4, R11, c[0x0][0x258], R4 ;  /* 0x000096000b041a25 */ /* 0x000fe200078e0004 */
[----:B------:R-:W-:Y:S04]  /*7890*/  LEA.HI.X R6, R6, c[0x0][0x1fc], R10, 0x1, P4 ;  /* 0x00007f0006067a11 */ /* 0x000fe800020f0c0a */
[C---:B------:R-:W-:Y:S02]  /*78a0*/  @P1 LEA R10, P4, R4.reuse, c[0x0][0x250], 0x1 ;  /* 0x00009400040a1a11 */ /* 0x040fe400078808ff */
[----:B------:R-:W-:Y:S02]  /*78b0*/  @P1 IADD3 R3, R5, R3, RZ ;  /* 0x0000000305031210 */ /* 0x000fe40007ffe0ff */
[----:B------:R-:W-:Y:S02]  /*78c0*/  @P0 MOV R5, R99 ;  /* 0x0000006300050202 */ /* 0x000fe40000000f00 */
[----:B------:R-:W-:Y:S01]  /*78d0*/  @P1 LEA.HI.X R11, R4, c[0x0][0x254], R3, 0x1, P4 ;  /* 0x00009500040b1a11 */ /* 0x000fe200020f0c03 */
[----:B------:R-:W-:Y:S02]  /*78e0*/  @P0 IMAD.MOV.U32 R4, RZ, RZ, R88 ;  /* 0x000000ffff040224 */ /* 0x000fe400078e0058 */
[----:B------:R-:W-:Y:S02]  /*78f0*/  @P0 IMAD R3, R19, c[0x0][0x258], RZ ;  /* 0x0000960013030a24 */ /* 0x000fe400078e02ff */
[C---:B------:R-:W-:Y:S04]  /*7900*/  @P0 IMAD.WIDE.U32 R4, R16.reuse, c[0x0][0x258], R4 ;  /* 0x0000960010040a25 */ /* 0x040fe800078e0004 */
[----:B------:R-:W-:Y:S01]  /*7910*/  @P0 IMAD R3, R16, c[0x0][0x25c], R3 ;  /* 0x0000970010030a24 */ /* 0x000fe200078e0203 */
[C---:B------:R-:W-:Y:S03]  /*7920*/  @P0 LEA R8, P4, R4.reuse, c[0x0][0x250], 0x1 ;  /* 0x0000940004080a11 */ /* 0x040fe600078808ff */
[----:B------:R-:W-:Y:S02]  /*7930*/  @P0 IMAD.IADD R3, R5, 0x1, R3 ;  /* 0x0000000105030824 */ /* 0x000fe400078e0203 */
[----:B------:R1:W3:Y:S03]  /*7940*/  SHFL.IDX PT, R5, R6, RZ, 0x181f ;  /* 0x00181fff06057589 */ /* 0x0002e600000e0000 */
[----:B------:R-:W-:Y:S02]  /*7950*/  @P0 LEA.HI.X R9, R4, c[0x0][0x254], R3, 0x1, P4 ;  /* 0x0000950004090a11 */ /* 0x000fe400020f0c03 */
[----:B------:R1:W4:Y:S01]  /*7960*/  SHFL.IDX PT, R4, R20, RZ, 0x181f ;  /* 0x00181fff14047589 */ /* 0x00032200000e0000 */
[----:B------:R-:W-:Y:S02]  /*7970*/  ISETP.NE.AND P4, PT, R130, RZ, PT ;  /* 0x000000ff8200720c */ /* 0x000fe40003f85270 */
[----:B------:R-:W-:Y:S04]  /*7980*/  IADD3 R3, R17, R2, RZ ;  /* 0x0000000211037210 */ /* 0x000fe80007ffe0ff */
[----:B------:R-:W-:Y:S05]  /*7990*/  IMNMX R3, R3, 0x60, PT ;  /* 0x0000006003037817 */ /* 0x000fea0003800200 */
[----:B------:R-:W-:Y:S02]  /*79a0*/  IMAD.IADD R3, R3, 0x1, -R101 ;  /* 0x0000000103037824 */ /* 0x000fe400078e0a65 */
[----:B------:R-:W-:Y:S01]  /*79b0*/  @!PT LDS RZ, [RZ] ;  /* 0x00000000fffff984 */ /* 0x000fe20000000800 */
[----:B------:R1:W-:Y:S05]  /*79c0*/  @P3 LDGSTS.E.BYPASS.LTC128B.128 [R210+0x100], [R14.64], !P4 ;  /* 0x001000000ed23fae */ /* 0x0003ea000e101d48 */
[----:B------:R1:W-:Y:S05]  /*79d0*/  @P3 LDGSTS.E.BYPASS.LTC128B.128 [R210+0x3100], [R14.64+0x80], !P6 ;  /* 0x031000800ed23fae */ /* 0x0003ea000f101d48 */
[----:B------:R1:W-:Y:S05]  /*79e0*/  @P1 LDGSTS.E.BYPASS.LTC128B.128 [R241+0x1100], [R10.64], !P4 ;  /* 0x011000000af11fae */ /* 0x0003ea000e101d48 */
[----:B------:R1:W-:Y:S05]  /*79f0*/  @P1 LDGSTS.E.BYPASS.LTC128B.128 [R241+0x4100], [R10.64+0x80], !P6 ;  /* 0x041000800af11fae */ /* 0x0003ea000f101d48 */
[----:B------:R1:W-:Y:S05]  /*7a00*/  @P0 LDGSTS.E.BYPASS.LTC128B.128 [R241+0x2100], [R8.64], !P4 ;  /* 0x0210000008f10fae */ /* 0x0003ea000e101d48 */
[----:B------:R1:W-:Y:S01]  /*7a10*/  @P0 LDGSTS.E.BYPASS.LTC128B.128 [R241+0x5100], [R8.64+0x80], !P6 ;  /* 0x0510008008f10fae */ /* 0x0003e2000f101d48 */
[----:B------:R-:W-:Y:S04]  /*7a20*/  ISETP.GE.AND P0, PT, R3, 0x1, PT ;  /* 0x000000010300780c */ /* 0x000fe80003f06270 */
[----:B------:R-:W0:Y:S01]  /*7a30*/  LDGDEPBAR ;  /* 0x00000000000079af */ /* 0x000e220000000000 */
[----:B------:R-:W-:Y:S04]  /*7a40*/  DEPBAR.LE SB0, 0x0 ;  /* 0x000080000000791a */ /* 0x000fe80000000000 */
[----:B------:R-:W-:Y:S06]  /*7a50*/  BAR.SYNC.DEFER_BLOCKING 0x0 ;  /* 0x0000000000007b1d */ /* 0x000fec0000010000 */
[----:B------:R-:W-:-:S05]  /*7a60*/  @!P0 BRA `(.L_x_948) ;  /* 0x000000a000008947 */ /* 0x000fca0003800000 */
[----:B-1-34-:R-:W1:Y:S01]  /*7a70*/  @!P5 LDS.128 R16, [R210+0x100] ;  /* 0x00010000d210d984 */ /* 0x01ae620000000c00 */
[CC--:B------:R-:W-:Y:S04]  /*7a80*/  @!P5 LEA R8, P0, R76.reuse, R4.reuse, 0x1 ;  /* 0x000000044c08d211 */ /* 0x0c0fe800078008ff */
        /* <DEDUP_REMOVED lines=8> */
.L_x_948:
[----:B-1-34-:R-:W-:Y:S05]  /*7b10*/  BSYNC B0 ;  /* 0x0000000000007941 */ /* 0x01afea0003800000 */
.L_x_947:
[----:B------:R1:W3:Y:S01]  /*7b20*/  SHFL.IDX PT, R5, R6, 0x1, 0x181f ;  /* 0x00381f0006057f89 */ /* 0x0002e200000e0000 */
[----:B------:R-:W-:Y:S01]  /*7b30*/  ISETP.GE.AND P0, PT, R3, 0x21, PT ;  /* 0x000000210300780c */ /* 0x000fe20003f06270 */
[----:B------:R-:W-:Y:S02]  /*7b40*/  BSSY B0, `(.L_x_949) ;  /* 0x000000d000007945 */ /* 0x000fe40003800000 */
[----:B------:R1:W4:Y:S10]  /*7b50*/  SHFL.IDX PT, R4, R20, 0x1, 0x181f ;  /* 0x00381f0014047f89 */ /* 0x00033400000e0000 */
[----:B------:R-:W-:-:S05]  /*7b60*/  @!P0 BRA `(.L_x_950) ;  /* 0x000000a000008947 */ /* 0x000fca0003800000 */
[----:B------:R-:W5:Y:S01]  /*7b70*/  @!P5 LDS.128 R16, [R210+0x1100] ;  /* 0x00110000d210d984 */ /* 0x000f620000000c00 */
[CC--:B----4-:R-:W-:Y:S04]  /*7b80*/  @!P5 LEA R8, P0, R76.reuse, R4.reuse, 0x1 ;  /* 0x000000044c08d211 */ /* 0x0d0fe800078008ff */
[-C--:B---3--:R-:W-:Y:S02]  /*7b90*/  @!P5 LEA.HI.X R9, R76, R5.reuse, R77, 0x1, P0 ;  /* 0x000000054c09d211 */ /* 0x088fe400000f0c4d */
[C---:B------:R-:W-:Y:S11]  /*7ba0*/  ISETP.GE.AND P0, PT, R211.reuse, c[0x0][0x1d4], PT ;  /* 0x00007500d3007a0c */ /* 0x040ff60003f06270 */
[----:B------:R-:W-:Y:S02]  /*7bb0*/  @!UPT UIADD3 URZ, URZ, URZ, URZ ;  /* 0x0000003f3f3ff290 */ /* 0x000fe4000fffe03f */
[C---:B------:R-:W-:Y:S04]  /*7bc0*/  @!P0 LEA R4, P1, R211.reuse, R4, 0x1 ;  /* 0x00000004d3048211 */ /* 0x040fe800078208ff */
[----:B------:R-:W-:Y:S01]  /*7bd0*/  @!P0 LEA.HI.X R5, R211, R5, R238, 0x1, P1 ;  /* 0x00000005d3058211 */ /* 0x000fe200008f0cee */
[----:B-----5:R-:W-:Y:S04]  /*7be0*/  @!P5 ST.E.128 [R8.64], R16 ;  /* 0x000000100800d985 */ /* 0x020fe8000c101d08 */
[----:B------:R-:W3:Y:S04]  /*7bf0*/  @!P0 LDS.128 R8, [R210+0x4100] ;  /* 0x00410000d2088984 */ /* 0x000ee80000000c00 */
[----:B---3--:R3:W-:Y:S02]  /*7c00*/  @!P0 ST.E.128 [R4.64], R8 ;  /* 0x0000000804008985 */ /* 0x0087e4000c101d08 */
.L_x_950:
[----:B------:R-:W-:Y:S05]  /*7c10*/  BSYNC B0 ;  /* 0x0000000000007941 */ /* 0x000fea0003800000 */
.L_x_949:
[----:B---3--:R3:W1:Y:S01]  /*7c20*/  SHFL.IDX PT, R5, R6, 0x2, 0x181f ;  /* 0x00581f0006057f89 */ /* 0x00866200000e0000 */
[----:B------:R-:W-:Y:S01]  /*7c30*/  ISETP.GE.AND P0, PT, R3, 0x41, PT ;  /* 0x000000410300780c */ /* 0x000fe20003f06270 */
[----:B------:R-:W-:Y:S02]  /*7c40*/  BSSY B0, `(.L_x_951) ;  /* 0x000000d000007945 */ /* 0x000fe40003800000 */
[----:B----4-:R3:W4:Y:S10]  /*7c50*/  SHFL.IDX PT, R4, R20, 0x2, 0x181f ;  /* 0x00581f0014047f89 */ /* 0x01073400000e0000 */
[----:B------:R-:W-:-:S05]  /*7c60*/  @!P0 BRA `(.L_x_952) ;  /* 0x000000a000008947 */ /* 0x000fca0003800000 */
[----:B------:R-:W5:Y:S01]  /*7c70*/  @!P5 LDS.128 R16, [R210+0x2100] ;  /* 0x00210000d210d984 */ /* 0x000f620000000c00 */
[CC--:B----4-:R-:W-:Y:S04]  /*7c80*/  @!P5 LEA R8, P0, R76.reuse, R4.reuse, 0x1 ;  /* 0x000000044c08d211 */ /* 0x0d0fe800078008ff */
[-C--:B-1----:R-:W-:Y:S02]  /*7c90*/  @!P5 LEA.HI.X R9, R76, R5.reuse, R77, 0x1, P0 ;  /* 0x000000054c09d211 */ /* 0x082fe400000f0c4d */
[C---:B------:R-:W-:Y:S11]  /*7ca0*/  ISETP.GE.AND P0, PT, R211.reuse, c[0x0][0x1d4], PT ;  /* 0x00007500d3007a0c */ /* 0x040ff60003f06270 */
[----:B------:R-:W-:Y:S02]  /*7cb0*/  @!UPT UIADD3 URZ, URZ, URZ, URZ ;  /* 0x0000003f3f3ff290 */ /* 0x000fe4000fffe03f */
[C---:B------:R-:W-:Y:S04]  /*7cc0*/  @!P0 LEA R4, P1, R211.reuse, R4, 0x1 ;  /* 0x00000004d3048211 */ /* 0x040fe800078208ff */
[----:B------:R-:W-:Y:S01]  /*7cd0*/  @!P0 LEA.HI.X R5, R211, R5, R238, 0x1, P1 ;  /* 0x00000005d3058211 */ /* 0x000fe200008f0cee */
[----:B-----5:R-:W-:Y:S04]  /*7ce0*/  @!P5 ST.E.128 [R8.64], R16 ;  /* 0x000000100800d985 */ /* 0x020fe8000c101d08 */
[----:B------:R-:W1:Y:S04]  /*7cf0*/  @!P0 LDS.128 R8, [R210+0x5100] ;  /* 0x00510000d2088984 */ /* 0x000e680000000c00 */
[----:B-1----:R1:W-:Y:S02]  /*7d00*/  @!P0 ST.E.128 [R4.64], R8 ;  /* 0x0000000804008985 */ /* 0x0023e4000c101d08 */
.L_x_952:
[----:B------:R-:W-:Y:S05]  /*7d10*/  BSYNC B0 ;  /* 0x0000000000007941 */ /* 0x000fea0003800000 */
.L_x_951:
[C---:B------:R-:W-:Y:S02]  /*7d20*/  ISETP.GT.AND P0, PT, R35.reuse, R121, PT ;  /* 0x000000792300720c */ /* 0x040fe40003f04270 */
[----:B------:R-:W-:Y:S11]  /*7d30*/  IADD3 R35, R35, -0x1, RZ ;  /* 0xffffffff23237810 */ /* 0x000ff60007ffe0ff */
[----:B-1-3--:R-:W-:Y:S01]  /*7d40*/  @P0 SHF.R.S32.HI R6, RZ, 0x1f, R35 ;  /* 0x0000001fff060819 */ /* 0x00afe20000011423 */
[----:B----4-:R-:W-:Y:S02]  /*7d50*/  @P0 IMAD.MOV.U32 R4, RZ, RZ, R112 ;  /* 0x000000ffff040224 */ /* 0x010fe400078e0070 */
[----:B------:R-:W-:Y:S02]  /*7d60*/  @P0 IMAD.MOV.U32 R5, RZ, RZ, R111 ;  /* 0x000000ffff050224 */ /* 0x000fe400078e006f */
[----:B------:R-:W-:Y:S02]  /*7d70*/  @P0 IMAD R3, R145, R35, RZ ;  /* 0x0000002391030224 */ /* 0x000fe400078e02ff */
[-C--:B------:R-:W-:Y:S04]  /*7d80*/  @P0 IMAD.WIDE.U32 R4, R35, R134.reuse, R4 ;  /* 0x0000008623040225 */ /* 0x080fe800078e0004 */
[----:B------:R-:W-:Y:S01]  /*7d90*/  @P0 IMAD R3, R6, R134, R3 ;  /* 0x0000008606030224 */ /* 0x000fe200078e0203 */
[C---:B------:R-:W-:Y:S02]  /*7da0*/  @P0 LEA R8, P1, R4.reuse, c[0x0][0x220], 0x1 ;  /* 0x0000880004080a11 */ /* 0x040fe400078208ff */
[----:B------:R-:W-:Y:S01]  /*7db0*/  @P0 SHF.L.U64.HI R6, R151, 0x1, R148 ;  /* 0x0000000197060819 */ /* 0x000fe20000010294 */
[----:B------:R-:W-:Y:S05]  /*7dc0*/  @P0 IMAD.IADD R3, R5, 0x1, R3 ;  /* 0x0000000105030824 */ /* 0x000fea00078e0203 */
[----:B------:R-:W-:Y:S02]  /*7dd0*/  @P0 LEA.HI.X R9, R4, c[0x0][0x224], R3, 0x1, P1 ;  /* 0x0000890004090a11 */ /* 0x000fe400008f0c03 */
[----:B------:R-:W-:Y:S03]  /*7de0*/  @P0 SHF.L.U32 R3, R151, 0x1, RZ ;  /* 0x0000000197030819 */ /* 0x000fe600000006ff */
[----:B------:R-:W-:Y:S01]  /*7df0*/  @!PT LDS RZ, [RZ] ;  /* 0x00000000fffff984 */ /* 0x000fe20000000800 */
[----:B------:R-:W-:Y:S01]  /*7e00*/  @!PT LDS RZ, [RZ] ;  /* 0x00000000fffff984 */ /* 0x000fe20000000800 */
[----:B------:R-:W-:Y:S01]  /*7e10*/  @!PT LDS RZ, [RZ] ;  /* 0x00000000fffff984 */ /* 0x000fe20000000800 */
[----:B------:R1:W-:Y:S01]  /*7e20*/  @P0 LDGSTS.E.BYPASS.LTC128B.128 [R210+0x8100], [R8.64], !P4 ;  /* 0x0810000008d20fae */ /* 0x0003e2000e101d48 */
[----:B------:R-:W-:Y:S03]  /*7e30*/  @P0 IADD3 R4, P1, R3, R8, RZ ;  /* 0x0000000803040210 */ /* 0x000fe60007f3e0ff */
[----:B------:R1:W-:Y:S02]  /*7e40*/  @P0 LDGSTS.E.BYPASS.LTC128B.128 [R210+0xb100], [R8.64+0x80], !P6 ;  /* 0x0b10008008d20fae */ /* 0x0003e4000f101d48 */
[----:B------:R-:W-:Y:S01]  /*7e50*/  @P0 IMAD.X R5, R6, 0x1, R9, P1 ;  /* 0x0000000106050824 */ /* 0x000fe200008e0609 */
[----:B------:R-:W-:Y:S04]  /*7e60*/  @P0 IADD3 R10, P1, R4, R3, RZ ;  /* 0x00000003040a0210 */ /* 0x000fe80007f3e0ff */
[----:B------:R1:W-:Y:S01]  /*7e70*/  @P0 LDGSTS.E.BYPASS.LTC128B.128 [R210+0x9100], [R4.64], !P4 ;  /* 0x0910000004d20fae */ /* 0x0003e2000e101d48 */
[----:B------:R-:W-:Y:S03]  /*7e80*/  @P0 IADD3.X R11, R5, R6, RZ, P1, !PT ;  /* 0x00000006050b0210 */ /* 0x000fe60000ffe4ff */
[----:B------:R1:W-:Y:S04]  /*7e90*/  @P0 LDGSTS.E.BYPASS.LTC128B.128 [R210+0xc100], [R4.64+0x80], !P6 ;  /* 0x0c10008004d20fae */ /* 0x0003e8000f101d48 */
[----:B------:R1:W-:Y:S04]  /*7ea0*/  @P0 LDGSTS.E.BYPASS.LTC128B.128 [R210+0xa100], [R10.64], !P4 ;  /* 0x0a1000000ad20fae */ /* 0x0003e8000e101d48 */
[----:B------:R1:W-:Y:S04]  /*7eb0*/  @P0 LDGSTS.E.BYPASS.LTC128B.128 [R210+0xd100], [R10.64+0x80], !P6 ;  /* 0x0d1000800ad20fae */ /* 0x0003e8000f101d48 */
[----:B------:R-:W0:Y:S01]  /*7ec0*/  LDGDEPBAR ;  /* 0x00000000000079af */ /* 0x000e220000000000 */
[----:B------:R-:W-:-:S05]  /*7ed0*/  @P0 BRA `(.L_x_953) ;  /* 0xffffb5c000000947 */ /* 0x000fca000383ffff */
[----:B------:R-:W-:Y:S01]  /*7ee0*/  WARPSYNC 0xffffffff ;  /* 0xffffffff00007948 */ /* 0x000fe20003800000 */
[----:B------:R-:W-:Y:S06]  /*7ef0*/  BAR.SYNC.DEFER_BLOCKING 0x0 ;  /* 0x0000000000007b1d */ /* 0x000fec0000010000 */
.L_x_918:
[----:B------:R-:W3:Y:S01]  /*7f00*/  LDL R71, [R1+0xc] ;  /* 0x00000c0001477983 */ /* 0x000ee20000100800 */
[----:B------:R-:W-:-:S05]  /*7f10*/  IMAD.MOV.U32 R74, RZ, RZ, c[0x0][0x2c4] ;  /* 0x0000b100ff4a7624 */ /* 0x000fca00078e00ff */
[----:B------:R-:W-:Y:S01]  /*7f20*/  ISETP.NE.AND P3, PT, R74, 0x1, PT ;  /* 0x000000014a00780c */ /* 0x000fe20003f65270 */
[----:B-1----:R-:W-:-:S05]  /*7f30*/  IMAD.MOV.U32 R5, RZ, RZ, c[0x0][0x32c] ;  /* 0x0000cb00ff057624 */ /* 0x002fca00078e00ff */
[----:B------:R-:W-:Y:S02]  /*7f40*/  ISETP.GE.AND P1, PT, R5, 0x1, PT ;  /* 0x000000010500780c */ /* 0x000fe40003f26270 */
[----:B------:R-:W-:Y:S02]  /*7f50*/  IADD3 R3, R244, 0x1, -R243 ;  /* 0x00000001f4037810 */ /* 0x000fe40007ffe8f3 */
[----:B---3--:R-:W-:-:S05]  /*7f60*/  IADD3 R2, R71, 0x7f, RZ ;  /* 0x0000007f47027810 */ /* 0x008fca0007ffe0ff */
[----:B------:R-:W-:-:S05]  /*7f70*/  @P3 IMAD.HI.U32 R4, R2, c[0x0][0x2c8], RZ ;  /* 0x0000b20002043a27 */ /* 0x000fca00078e00ff */
[----:B------:R-:W-:-:S05]  /*7f80*/  @P3 SHF.R.U32.HI R2, RZ, c[0x0][0x2cc], R4 ;  /* 0x0000b300ff023a19 */ /* 0x000fca0000011604 */
[----:B------:R-:W-:-:S05]  /*7f90*/  IMAD.IADD R2, R3, 0x1, R2 ;  /* 0x0000000103027824 */ /* 0x000fca00078e0202 */
[----:B------:R-:W-:Y:S01]  /*7fa0*/  IADD3 R4, R2, c[0x0][0x328], RZ ;  /* 0x0000ca0002047a10 */ /* 0x000fe20007ffe0ff */
[----:B------:R-:W-:Y:S05]  /*7fb0*/  @!P1 BRA `(.L_x_954) ;  /* 0x0000011000009947 */ /* 0x000fea0003800000 */
[C---:B------:R-:W-:Y:S01]  /*7fc0*/  ISETP.GT.AND P0, PT, R2.reuse, RZ, PT ;  /* 0x000000ff0200720c */ /* 0x040fe20003f04270 */
[----:B------:R-:W-:Y:S01]  /*7fd0*/  BSSY B0, `(.L_x_955) ;  /* 0x000000d000007945 */ /* 0x000fe20003800000 */
[----:B------:R-:W-:Y:S01]  /*7fe0*/  IADD3 R3, R2, -0x1, RZ ;  /* 0xffffffff02037810 */ /* 0x000fe20007ffe0ff */
[----:B------:R-:W-:-:S10]  /*7ff0*/  IMAD.MOV.U32 R5, RZ, RZ, c[0x0][0x32c] ;  /* 0x0000cb00ff057624 */ /* 0x000fd400078e00ff */
[----:B------:R-:W-:Y:S05]  /*8000*/  @P0 BRA `(.L_x_956) ;  /* 0x0000006000000947 */ /* 0x000fea0003800000 */
[----:B------:R-:W-:Y:S01]  /*8010*/  ISETP.NE.AND P0, PT, R5, 0x1, PT ;  /* 0x000000010500780c */ /* 0x000fe20003f05270 */
[----:B------:R-:W-:-:S12]  /*8020*/  IMAD.MOV R2, RZ, RZ, -R2 ;  /* 0x000000ffff027224 */ /* 0x000fd800078e0a02 */
[----:B------:R-:W-:-:S05]  /*8030*/  @P0 IMAD.HI.U32 R3, R2, c[0x0][0x330], RZ ;  /* 0x0000cc0002030a27 */ /* 0x000fca00078e00ff */
[----:B------:R-:W-:-:S04]  /*8040*/  @P0 SHF.R.U32.HI R2, RZ, c[0x0][0x334], R3 ;  /* 0x0000cd00ff020a19 */ /* 0x000fc80000011603 */
[----:B------:R-:W-:Y:S01]  /*8050*/  LOP3.LUT R3, RZ, R2, RZ, 0x33, !PT ;  /* 0x00000002ff037212 */ /* 0x000fe200078e33ff */
[----:B------:R-:W-:Y:S05]  /*8060*/  BRA `(.L_x_957) ;  /* 0x0000003000007947 */ /* 0x000fea0003800000 */
.L_x_956:
[----:B------:R-:W-:-:S13]  /*8070*/  ISETP.NE.AND P0, PT, R5, 0x1, PT ;  /* 0x000000010500780c */ /* 0x000fda0003f05270 */
[----:B------:R-:W-:-:S05]  /*8080*/  @P0 IMAD.HI.U32 R2, R3, c[0x0][0x330], RZ ;  /* 0x0000cc0003020a27 */ /* 0x000fca00078e00ff */
[----:B------:R-:W-:Y:S02]  /*8090*/  @P0 SHF.R.U32.HI R3, RZ, c[0x0][0x334], R2 ;  /* 0x0000cd00ff030a19 */ /* 0x000fe40000011602 */
.L_x_957:
[----:B------:R-:W-:Y:S05]  /*80a0*/  BSYNC B0 ;  /* 0x0000000000007941 */ /* 0x000fea0003800000 */
.L_x_955:
[----:B------:R-:W-:-:S05]  /*80b0*/  IMAD R3, R3, R5, c[0x0][0x32c] ;  /* 0x0000cb0003037624 */ /* 0x000fca00078e0205 */
[----:B------:R-:W-:-:S04]  /*80c0*/  IMNMX R4, R4, R3, PT ;  /* 0x0000000304047217 */ /* 0x000fc80003800200 */
.L_x_954:
[----:B------:R-:W-:Y:S01]  /*80d0*/  IADD3 R4, R4, 0x5f, RZ ;  /* 0x0000005f04047810 */ /* 0x000fe20007ffe0ff */
[----:B------:R-:W-:-:S04]  /*80e0*/  @P3 IMAD.HI.U32 R3, R71, c[0x0][0x2c8], RZ ;  /* 0x0000b20047033a27 */ /* 0x000fc800078e00ff */
[----:B------:R-:W-:-:S04]  /*80f0*/  IMAD.HI R4, R4, 0x2aaaaaab, RZ ;  /* 0x2aaaaaab04047827 */ /* 0x000fc800078e02ff */
[----:B------:R-:W-:Y:S01]  /*8100*/  IMAD.MOV.U32 R2, RZ, RZ, R71 ;  /* 0x000000ffff027224 */ /* 0x000fe200078e0047 */
[----:B------:R-:W-:Y:S02]  /*8110*/  @P3 SHF.R.U32.HI R2, RZ, c[0x0][0x2cc], R3 ;  /* 0x0000b300ff023a19 */ /* 0x000fe40000011603 */
        /* <DEDUP_REMOVED lines=16> */
.L_x_960:
[----:B------:R-:W-:-:S04]  /*8220*/  MOV R4, c[0x0][0x32c] ;  /* 0x0000cb0000047a02 */ /* 0x000fc80000000f00 */
[----:B------:R-:W-:-:S13]  /*8230*/  ISETP.NE.AND P0, PT, R4, 0x1, PT ;  /* 0x000000010400780c */ /* 0x000fda0003f05270 */
[----:B------:R-:W-:-:S05]  /*8240*/  @P0 IMAD.HI.U32 R4, R2, c[0x0][0x330], RZ ;  /* 0x0000cc0002040a27 */ /* 0x000fca00078e00ff */
[----:B------:R-:W-:Y:S02]  /*8250*/  @P0 SHF.R.U32.HI R2, RZ, c[0x0][0x334], R4 ;  /* 0x0000cd00ff020a19 */ /* 0x000fe40000011604 */
.L_x_961:
[----:B------:R-:W-:Y:S05]  /*8260*/  BSYNC B0 ;  /* 0x0000000000007941 */ /* 0x000fea0003800000 */
.L_x_959:
[----:B------:R-:W-:-:S05]  /*8270*/  IMAD R2, R2, c[0x0][0x32c], RZ ;  /* 0x0000cb0002027a24 */ /* 0x000fca00078e02ff */
[----:B------:R-:W-:-:S05]  /*8280*/  IMNMX R3, R3, R2, !PT ;  /* 0x0000000203037217 */ /* 0x000fca0007800200 */
.L_x_958:
[----:B------:R-:W-:Y:S01]  /*8290*/  IMAD.HI R3, R3, 0x2aaaaaab, RZ ;  /* 0x2aaaaaab03037827 */ /* 0x000fe200078e02ff */
[----:B------:R-:W-:Y:S04]  /*82a0*/  BSSY B0, `(.L_x_962) ;  /* 0x0000024000007945 */ /* 0x000fe80003800000 */
[----:B------:R-:W-:-:S04]  /*82b0*/  SHF.R.U32.HI R2, RZ, 0x1f, R3 ;  /* 0x0000001fff027819 */ /* 0x000fc80000011603 */
[----:B------:R-:W-:Y:S01]  /*82c0*/  LEA.HI.SX32 R3, R3, R2, 0x1c ;  /* 0x0000000203037211 */ /* 0x000fe200078fe2ff */
[----:B------:R-:W-:-:S03]  /*82d0*/  IMAD.MOV.U32 R2, RZ, RZ, RZ ;  /* 0x000000ffff027224 */ /* 0x000fc600078e00ff */
[----:B------:R-:W-:-:S04]  /*82e0*/  IMNMX R6, RZ, R3, !PT ;  /* 0x00000003ff067217 */ /* 0x000fc80007800200 */
[----:B------:R-:W-:-:S13]  /*82f0*/  ISETP.GT.AND P0, PT, R8, R6, PT ;  /* 0x000000060800720c */ /* 0x000fda0003f04270 */
[----:B------:R-:W-:Y:S05]  /*8300*/  @!P0 BRA `(.L_x_963) ;  /* 0x000001d000008947 */ /* 0x000fea0003800000 */
[----:B------:R-:W-:Y:S02]  /*8310*/  IABS R3, R131 ;  /* 0x0000008300037213 */ /* 0x000fe40000000000 */
[----:B------:R-:W-:Y:S02]  /*8320*/  IADD3 R4, R131, -0x1, R8 ;  /* 0xffffffff83047810 */ /* 0x000fe40007ffe008 */
[----:B------:R-:W1:Y:S03]  /*8330*/  I2F.RP R2, R3 ;  /* 0x0000000300027306 */ /* 0x000e660000209400 */
[----:B------:R-:W-:Y:S02]  /*8340*/  IMAD.IADD R9, R4, 0x1, -R6 ;  /* 0x0000000104097824 */ /* 0x000fe400078e0a06 */
[----:B------:R-:W-:-:S03]  /*8350*/  IMAD.MOV.U32 R4, RZ, RZ, RZ ;  /* 0x000000ffff047224 */ /* 0x000fc600078e00ff */
        /* <DEDUP_REMOVED lines=24> */
.L_x_963:
[----:B------:R-:W-:Y:S05]  /*84e0*/  BSYNC B0 ;  /* 0x0000000000007941 */ /* 0x000fea0003800000 */
.L_x_962:
[----:B------:R-:W3:Y:S01]  /*84f0*/  LDL R3, [R1+0x28] ;  /* 0x0000280001037983 */ /* 0x000ee20000100800 */
        /* <DEDUP_REMOVED lines=13> */
[----:B--2---:R-:W-:Y:S01]  /*85d0*/  CS2R R80, SRZ ;  /* 0x0000000000507805 */ /* 0x004fe2000001ff00 */
        /* <DEDUP_REMOVED lines=19> */
[----:B---3--:R-:W-:-:S04]  /*8710*/  IMAD R242, R3, R2, R6 ;  /* 0x0000000203f27224 */ /* 0x008fc800078e0206 */
[--C-:B------:R-:W-:Y:S01]  /*8720*/  IMAD.IADD R3, R242, 0x1, R2.reuse ;  /* 0x00000001f2037824 */ /* 0x100fe200078e0202 */
[----:B------:R-:W-:-:S04]  /*8730*/  PRMT R2, RZ, 0x7610, R2 ;  /* 0x00007610ff027816 */ /* 0x000fc80000000002 */
[----:B------:R-:W-:-:S04]  /*8740*/  IMNMX R212, R8, R3, PT ;  /* 0x0000000308d47217 */ /* 0x000fc80003800200 */
[----:B------:R-:W-:-:S13]  /*8750*/  ISETP.GT.AND P0, PT, R212, R242, PT ;  /* 0x000000f2d400720c */ /* 0x000fda0003f04270 */
[----:B------:R-:W-:Y:S05]  /*8760*/  @!P0 BRA `(.L_x_964) ;  /* 0x0001666000008947 */ /* 0x000fea0003800000 */
[----:B------:R-:W2:Y:S01]  /*8770*/  LDL R10, [R1+0x24] ;  /* 0x00002400010a7983 */ /* 0x000ea20000100800 */
[----:B------:R-:W-:-:S03]  /*8780*/  ISETP.NE.U32.AND P0, PT, RZ, c[0x0][0x340], PT ;  /* 0x0000d000ff007a0c */ /* 0x000fc60003f05070 */
[----:B------:R-:W3:Y:S01]  /*8790*/  LDL R9, [R1+0x20] ;  /* 0x0000200001097983 */ /* 0x000ee20000100800 */
[----:B------:R-:W-:-:S13]  /*87a0*/  ISETP.NE.AND.EX P0, PT, RZ, c[0x0][0x344], PT, P0 ;  /* 0x0000d100ff007a0c */ /* 0x000fda0003f05300 */
[----:B------:R-:W-:-:S04]  /*87b0*/  @P0 IMAD.MOV.U32 R2, RZ, RZ, 0x4 ;  /* 0x00000004ff020424 */ /* 0x000fc800078e00ff */
[----:B--2---:R-:W-:-:S06]  /*87c0*/  @P0 IMAD.WIDE R2, R10, R2, c[0x0][0x340] ;  /* 0x0000d0000a020625 */ /* 0x004fcc00078e0202 */
[----:B------:R1:W5:Y:S01]  /*87d0*/  @P0 LDG.E R2, [R2.64] ;  /* 0x0000000802020981 */ /* 0x000362000c1e1900 */
[----:B------:R-:W-:Y:S01]  /*87e0*/  ISETP.NE.U32.AND P1, PT, RZ, c[0x0][0x348], PT ;  /* 0x0000d200ff007a0c */ /* 0x000fe20003f25070 */
[----:B------:R-:W-:Y:S01]  /*87f0*/  IMAD.WIDE.U32 R4, R143, c[0x0][0x178], RZ ;  /* 0x00005e008f047a25 */ /* 0x000fe200078e00ff */
[----:B------:R-:W-:Y:S02]  /*8800*/  SHF.R.S32.HI R6, RZ, 0x1f, R10 ;  /* 0x0000001fff067819 */ /* 0x000fe4000001140a */
[----:B------:R-:W-:Y:S01]  /*8810*/  ISETP.NE.AND.EX P1, PT, RZ, c[0x0][0x34c], PT, P1 ;  /* 0x0000d300ff007a0c */ /* 0x000fe20003f25310 */
[----:B------:R-:W-:Y:S01]  /*8820*/  WARPSYNC 0xffffffff ;  /* 0xffffffff00007948 */ /* 0x000fe20003800000 */
[----:B---3--:R-:W-:Y:S02]  /*8830*/  LOP3.LUT R81, R9, 0xffff, RZ, 0xc0, !PT ;  /* 0x0000ffff09517812 */ /* 0x008fe400078ec0ff */
[----:B------:R-:W-:Y:S02]  /*8840*/  SEL R11, R6, RZ, !P1 ;  /* 0x000000ff060b7207 */ /* 0x000fe40004800000 */
[----:B------:R-:W-:-:S02]  /*8850*/  IADD3 R127, R212, -0x1, RZ ;  /* 0xffffffffd47f7810 */ /* 0x000fc40007ffe0ff */
[----:B-1----:R-:W-:-:S05]  /*8860*/  SHF.R.S32.HI R3, RZ, 0x1f, R143 ;  /* 0x0000001fff037819 */ /* 0x002fca000001148f */
[----:B------:R-:W-:-:S04]  /*8870*/  IMAD R3, R3, c[0x0][0x178], RZ ;  /* 0x00005e0003037a24 */ /* 0x000fc800078e02ff */
[----:B------:R-:W-:Y:S01]  /*8880*/  IMAD R3, R143, c[0x0][0x17c], R3 ;  /* 0x00005f008f037a24 */ /* 0x000fe200078e0203 */
[----:B------:R-:W-:-:S03]  /*8890*/  SEL R6, R10, RZ, !P1 ;  /* 0x000000ff0a067207 */ /* 0x000fc60004800000 */
[----:B------:R-:W-:Y:S02]  /*88a0*/  IMAD.IADD R9, R5, 0x1, R3 ;  /* 0x0000000105097824 */ /* 0x000fe400078e0203 */
[----:B------:R-:W-:-:S03]  /*88b0*/  @!P0 IMAD.MOV.U32 R2, RZ, RZ, R10 ;  /* 0x000000ffff028224 */ /* 0x000fc600078e000a */
[----:B------:R-:W2:Y:S01]  /*88c0*/  LDL R129, [R1+0x10] ;  /* 0x0000100001817983 */ /* 0x000ea20000100800 */
[----:B------:R-:W-:Y:S01]  /*88d0*/  IMAD.MOV.U32 R65, RZ, RZ, 0x60 ;  /* 0x00000060ff417424 */ /* 0x000fe200078e00ff */
[----:B-----5:R-:W-:Y:S01]  /*88e0*/  SHF.R.S32.HI R5, RZ, 0x1f, R2 ;  /* 0x0000001fff057819 */ /* 0x020fe20000011402 */
[----:B------:R-:W-:Y:S01]  /*88f0*/  IMAD.MOV.U32 R140, RZ, RZ, c[0x0][0x2b8] ;  /* 0x0000ae00ff8c7624 */ /* 0x000fe200078e00ff */
[----:B------:R-:W-:Y:S01]  /*8900*/  LOP3.LUT R209, R209, 0xfff7ffff, RZ, 0xc0, !PT ;  /* 0xfff7ffffd1d17812 */ /* 0x000fe200078ec0ff */
[----:B------:R-:W-:Y:S02]  /*8910*/  IMAD R126, R212, R65, -0x60 ;  /* 0xffffffa0d47e7424 */ /* 0x000fe400078e0241 */
[----:B------:R-:W-:Y:S01]  /*8920*/  IMAD.WIDE.U32 R130, R2, c[0x0][0x2b0], RZ ;  /* 0x0000ac0002827a25 */ /* 0x000fe200078e00ff */
[----:B------:R-:W-:Y:S01]  /*8930*/  BAR.SYNC.DEFER_BLOCKING 0x0 ;  /* 0x0000000000007b1d */ /* 0x000fe20000010000 */
[----:B------:R-:W-:-:S02]  /*8940*/  ISETP.NE.AND P1, PT, R140, 0x1, PT ;  /* 0x000000018c00780c */ /* 0x000fc40003f25270 */
[----:B------:R-:W-:Y:S02]  /*8950*/  IMAD.IADD R3, R0, 0x1, R126 ;  /* 0x0000000100037824 */ /* 0x000fe400078e027e */
[----:B------:R-:W-:Y:S01]  /*8960*/  IMAD.MOV.U32 R222, RZ, RZ, RZ ;  /* 0x000000ffffde7224 */ /* 0x000fe200078e00ff */
[----:B------:R-:W-:Y:S02]  /*8970*/  STL.64 [R1], R130 ;  /* 0x0000008201007387 */ /* 0x000fe40000100a00 */
[----:B------:R-:W-:-:S04]  /*8980*/  ISETP.GE.AND P0, PT, R3, R244, PT ;  /* 0x000000f40300720c */ /* 0x000fc80003f06270 */
[----:B------:R-:W-:Y:S02]  /*8990*/  ISETP.GT.OR P0, PT, R0, 0x5f, P0 ;  /* 0x0000005f0000780c */ /* 0x000fe40000704670 */
[----:B------:R-:W-:Y:S01]  /*89a0*/  @P1 LOP3.LUT R209, R209, 0x80000, RZ, 0xfc, !PT ;  /* 0x00080000d1d11812 */ /* 0x000fe200078efcff */
[----:B--2---:R-:W-:Y:S02]  /*89b0*/  IMAD.IADD R14, R3, 0x1, R129 ;  /* 0x00000001030e7824 */ /* 0x004fe400078e0281 */
[----:B------:R-:W-:Y:S02]  /*89c0*/  IMAD R3, R5, c[0x0][0x2b0], RZ ;  /* 0x0000ac0005037a24 */ /* 0x000fe400078e02ff */
[----:B------:R-:W-:-:S04]  /*89d0*/  @P1 IMAD.HI.U32 R5, R14, c[0x0][0x2bc], RZ ;  /* 0x0000af000e051a27 */ /* 0x000fc800078e00ff */
[----:B------:R-:W-:Y:S01]  /*89e0*/  IMAD.MOV.U32 R8, RZ, RZ, R14 ;  /* 0x000000ffff087224 */ /* 0x000fe200078e000e */
[----:B------:R-:W-:Y:S01]  /*89f0*/  @P1 SHF.R.U32.HI R8, RZ, c[0x0][0x2c0], R5 ;  /* 0x0000b000ff081a19 */ /* 0x000fe20000011605 */
[----:B------:R-:W-:-:S04]  /*8a00*/  IMAD R3, R2, c[0x0][0x2b4], R3 ;  /* 0x0000ad0002037a24 */ /* 0x000fc800078e0203 */
[----:B------:R-:W-:Y:S01]  /*8a10*/  IMAD.IADD R128, R131, 0x1, R3 ;  /* 0x0000000183807824 */ /* 0x000fe200078e0203 */
[----:B------:R-:W-:-:S04]  /*8a20*/  @!P0 IADD3 R3, P1, R8, R130, RZ ;  /* 0x0000008208038210 */ /* 0x000fc80007f3e0ff */
[----:B------:R-:W-:Y:S01]  /*8a30*/  @!P0 LEA.HI.X.SX32 R5, R8, R128, 0x1, P1 ;  /* 0x0000008008058211 */ /* 0x000fe200008f0eff */
[----:B------:R-:W-:Y:S01]  /*8a40*/  IMAD R48, R243, c[0x0][0x2c4], RZ ;  /* 0x0000b100f3307a24 */ /* 0x000fe200078e02ff */
[----:B------:R-:W-:Y:S01]  /*8a50*/  @!P0 LEA R2, P1, R3, c[0x0][0x2a0], 0x2 ;  /* 0x0000a80003028a11 */ /* 0x000fe200078210ff */
[----:B------:R-:W-:Y:S01]  /*8a60*/  IMAD.WIDE.U32 R250, R81, c[0x0][0x1e8], RZ ;  /* 0x00007a0051fa7a25 */ /* 0x000fe200078e00ff */
[----:B------:R-:W-:Y:S02]  /*8a70*/  STL [R1+0x8], R128 ;  /* 0x0000088001007387 */ /* 0x000fe40000100800 */
[----:B------:R-:W-:-:S05]  /*8a80*/  @!P0 LEA.HI.X R3, R3, c[0x0][0x2a4], R5, 0x2, P1 ;  /* 0x0000a90003038a11 */ /* 0x000fca00008f1405 */
[----:B------:R1:W2:Y:S01]  /*8a90*/  @!P0 LDG.E R222, [R2.64] ;  /* 0x0000000802de8981 */ /* 0x0002a2000c1e1900 */
[----:B------:R-:W-:Y:S01]  /*8aa0*/  IMAD.MOV.U32 R5, RZ, RZ, R9 ;  /* 0x000000ffff057224 */ /* 0x000fe200078e0009 */
[----:B------:R-:W-:Y:S01]  /*8ab0*/  ISETP.GE.AND P1, PT, R76, c[0x0][0x198], PT ;  /* 0x000066004c007a0c */ /* 0x000fe20003f26270 */
[----:B------:R-:W-:Y:S01]  /*8ac0*/  IMAD R9, R11, c[0x0][0x1c0], RZ ;  /* 0x000070000b097a24 */ /* 0x000fe200078e02ff */
[----:B------:R-:W-:Y:S01]  /*8ad0*/  LOP3.LUT R209, R209, 0xfffbffff, RZ, 0xc0, !PT ;  /* 0xfffbffffd1d17812 */ /* 0x000fe200078ec0ff */
[----:B------:R-:W-:-:S04]  /*8ae0*/  IMAD.WIDE.U32 R4, R81, c[0x0][0x1b8], R4 ;  /* 0x00006e0051047a25 */ /* 0x000fc800078e0004 */
[----:B------:R-:W-:Y:S02]  /*8af0*/  IMAD R5, R81, c[0x0][0x1bc], R5 ;  /* 0x00006f0051057a24 */ /* 0x000fe400078e0205 */
[C---:B------:R-:W-:Y:S02]  /*8b00*/  IMAD R9, R6.reuse, c[0x0][0x1c4], R9 ;  /* 0x0000710006097a24 */ /* 0x040fe400078e0209 */
[----:B------:R-:W-:-:S04]  /*8b10*/  IMAD.WIDE.U32 R4, R6, c[0x0][0x1c0], R4 ;  /* 0x0000700006047a25 */ /* 0x000fc800078e0004 */
[----:B------:R-:W-:Y:S02]  /*8b20*/  IMAD.IADD R5, R5, 0x1, R9 ;  /* 0x0000000105057824 */ /* 0x000fe400078e0209 */
[----:B------:R-:W-:Y:S02]  /*8b30*/  IMAD R252, R81, c[0x0][0x1ec], R251 ;  /* 0x00007b0051fc7a24 */ /* 0x000fe400078e02fb */
[----:B------:R-:W-:Y:S02]  /*8b40*/  IMAD R65, R212, -0x60, R65 ;  /* 0xffffffa0d4417824 */ /* 0x000fe400078e0241 */
[----:B-1----:R-:W-:Y:S02]  /*8b50*/  IMAD.IADD R3, R0, 0x1, R71 ;  /* 0x0000000100037824 */ /* 0x002fe400078e0247 */
[----:B------:R-:W-:Y:S02]  /*8b60*/  IMAD.IADD R125, R244, 0x1, R65 ;  /* 0x00000001f47d7824 */ /* 0x000fe400078e0241 */
[----:B------:R-:W-:-:S04]  /*8b70*/  @P3 IMAD.HI.U32 R10, R3, c[0x0][0x2c8], RZ ;  /* 0x0000b200030a3a27 */ /* 0x000fc800078e00ff */
[----:B------:R-:W-:Y:S01]  /*8b80*/  IMAD.MOV.U32 R2, RZ, RZ, R3 ;  /* 0x000000ffff027224 */ /* 0x000fe200078e0003 */
[----:B------:R-:W-:Y:S01]  /*8b90*/  @P3 SHF.R.U32.HI R2, RZ, c[0x0][0x2cc], R10 ;  /* 0x0000b300ff023a19 */ /* 0x000fe2000001160a */
[----:B------:R-:W-:-:S03]  /*8ba0*/  IMAD.IADD R97, R125, 0x1, -R101 ;  /* 0x000000017d617824 */ /* 0x000fc600078e0a65 */
[--C-:B------:R-:W-:Y:S01]  /*8bb0*/  SHF.R.S32.HI R10, RZ, 0x1f, R2.reuse ;  /* 0x0000001fff0a7819 */ /* 0x100fe20000011402 */
[----:B------:R-:W-:Y:S01]  /*8bc0*/  IMAD.MOV R6, RZ, RZ, -R2 ;  /* 0x000000ffff067224 */ /* 0x000fe200078e0a02 */
[----:B------:R-:W-:-:S03]  /*8bd0*/  ISETP.GE.AND P2, PT, R97, 0x1, PT ;  /* 0x000000016100780c */ /* 0x000fc60003f46270 */
        /* <DEDUP_REMOVED lines=10> */
[----:B------:R-:W-:Y:S01]  /*8c80*/  LEA R3, P0, R2, c[0x0][0x160], 0x1 ;  /* 0x0000580002037a11 */ /* 0x000fe200078008ff */
[----:B------:R-:W-:-:S03]  /*8c90*/  IMAD.IADD R6, R101, 0x1, R71 ;  /* 0x0000000165067824 */ /* 0x000fc600078e0247 */
[----:B------:R-:W-:Y:S01]  /*8ca0*/  LEA.HI.X R2, R2, c[0x0][0x164], R4, 0x1, P0 ;  /* 0x0000590002027a11 */ /* 0x000fe200000f0c04 */
[----:B------:R-:W-:Y:S01]  /*8cb0*/  SHFL.IDX PT, R9, R3, 0x1, 0x181f ;  /* 0x00381f0003097f89 */ /* 0x000fe200000e0000 */
[CC--:B------:R-:W-:Y:S02]  /*8cc0*/  ISETP.GE.AND P3, PT, R6.reuse, R48.reuse, PT ;  /* 0x000000300600720c */ /* 0x0c0fe40003f66270 */
[----:B------:R-:W-:Y:S01]  /*8cd0*/  IADD3 R11, R6, 0x20, RZ ;  /* 0x00000020060b7810 */ /* 0x000fe20007ffe0ff */
[----:B------:R-:W1:Y:S03]  /*8ce0*/  SHFL.IDX PT, R4, R3, RZ, 0x181f ;  /* 0x00181fff03047589 */ /* 0x000e6600000e0000 */
[----:B------:R-:W-:Y:S01]  /*8cf0*/  ISETP.GE.AND P4, PT, R11, R48, PT ;  /* 0x000000300b00720c */ /* 0x000fe20003f86270 */
[----:B------:R-:W3:Y:S01]  /*8d00*/  SHFL.IDX PT, R5, R2, RZ, 0x181f ;  /* 0x00181fff02057589 */ /* 0x000ee200000e0000 */
[----:B------:R-:W-:-:S03]  /*8d10*/  IMAD.MOV R11, RZ, RZ, -R8 ;  /* 0x000000ffff0b7224 */ /* 0x000fc600078e0a08 */
[----:B------:R-:W4:Y:S01]  /*8d20*/  SHFL.IDX PT, R10, R2, 0x1, 0x181f ;  /* 0x00381f00020a7f89 */ /* 0x000f2200000e0000 */
[----:B------:R-:W-:-:S03]  /*8d30*/  IMAD R225, R11, c[0x0][0x2b8], R14 ;  /* 0x0000ae000be17a24 */ /* 0x000fc600078e020e */
[----:B------:R-:W4:Y:S02]  /*8d40*/  SHFL.IDX PT, R8, R3, 0x2, 0x181f ;  /* 0x00581f0003087f89 */ /* 0x000f2400000e0000 */
[----:B------:R-:W-:Y:S02]  /*8d50*/  SHF.R.S32.HI R89, RZ, 0x1f, R225 ;  /* 0x0000001fff597819 */ /* 0x000fe400000114e1 */
[----:B------:R-:W4:Y:S03]  /*8d60*/  SHFL.IDX PT, R11, R2, 0x2, 0x181f ;  /* 0x00581f00020b7f89 */ /* 0x000f2600000e0000 */
[----:B------:R-:W-:-:S04]  /*8d70*/  IMAD R14, R89, c[0x0][0x1e0], RZ ;  /* 0x00007800590e7a24 */ /* 0x000fc800078e02ff */
[----:B------:R-:W-:Y:S01]  /*8d80*/  IMAD R14, R225, c[0x0][0x1e4], R14 ;  /* 0x00007900e10e7a24 */ /* 0x000fe200078e020e */
[----:B-1----:R-:W-:-:S04]  /*8d90*/  @!P3 LEA R26, P0, R76, R4, 0x1 ;  /* 0x000000044c1ab211 */ /* 0x002fc800078008ff */
[-C--:B---3--:R-:W-:Y:S02]  /*8da0*/  @!P3 LEA.HI.X R27, R76, R5.reuse, R77, 0x1, P0 ;  /* 0x000000054c1bb211 */ /* 0x088fe400000f0c4d */
[C---:B------:R-:W-:Y:S02]  /*8db0*/  @!P3 LEA R24, P0, R211.reuse, R4, 0x1 ;  /* 0x00000004d318b211 */ /* 0x040fe400078008ff */
[----:B------:R-:W-:Y:S01]  /*8dc0*/  IADD3 R4, R6, 0x40, RZ ;  /* 0x0000004006047810 */ /* 0x000fe20007ffe0ff */
[----:B------:R1:W-:Y:S01]  /*8dd0*/  @!P3 LDGSTS.E.BYPASS.LTC128B.128 [R210+0x100], [R26.64], !P1 ;  /* 0x001000001ad2bfae */ /* 0x0003e2000c901d48 */
[----:B------:R-:W-:Y:S02]  /*8de0*/  @!P3 LEA.HI.X R25, R211, R5, R238, 0x1, P0 ;  /* 0x00000005d319b211 */ /* 0x000fe400000f0cee */
[----:B------:R-:W-:Y:S01]  /*8df0*/  ISETP.GE.AND P5, PT, R4, R48, PT ;  /* 0x000000300400720c */ /* 0x000fe20003fa6270 */
[----:B------:R-:W-:Y:S01]  /*8e00*/  IMAD.WIDE.U32 R4, R225, c[0x0][0x1e0], RZ ;  /* 0x00007800e1047a25 */ /* 0x000fe200078e00ff */
[----:B------:R-:W-:-:S03]  /*8e10*/  @!P4 LEA R22, P0, R76, R9, 0x1 ;  /* 0x000000094c16c211 */ /* 0x000fc600078008ff */
[----:B------:R-:W-:Y:S01]  /*8e20*/  IMAD.IADD R5, R5, 0x1, R14 ;  /* 0x0000000105057824 */ /* 0x000fe200078e020e */
[----:B----4-:R-:W-:Y:S02]  /*8e30*/  @!P4 LEA.HI.X R23, R76, R10, R77, 0x1, P0 ;  /* 0x0000000a4c17c211 */ /* 0x010fe400000f0c4d */
[----:B------:R-:W-:-:S04]  /*8e40*/  @!P4 LEA R20, P0, R211, R9, 0x1 ;  /* 0x00000009d314c211 */ /* 0x000fc800078008ff */
[----:B------:R-:W-:Y:S02]  /*8e50*/  @!P4 LEA.HI.X R21, R211, R10, R238, 0x1, P0 ;  /* 0x0000000ad315c211 */ /* 0x000fe400000f0cee */
[----:B------:R-:W-:-:S04]  /*8e60*/  @!P5 LEA R18, P0, R76, R8, 0x1 ;  /* 0x000000084c12d211 */ /* 0x000fc800078008ff */
[-C--:B------:R-:W-:Y:S02]  /*8e70*/  @!P5 LEA.HI.X R19, R76, R11.reuse, R77, 0x1, P0 ;  /* 0x0000000b4c13d211 */ /* 0x080fe400000f0c4d */
[C---:B------:R-:W-:Y:S02]  /*8e80*/  @!P5 LEA R14, P0, R211.reuse, R8, 0x1 ;  /* 0x00000008d30ed211 */ /* 0x040fe400078008ff */
[----:B------:R3:W4:Y:S02]  /*8e90*/  SHFL.IDX PT, R8, R3, 0x3, 0x181f ;  /* 0x00781f0003087f89 */ /* 0x00072400000e0000 */
[----:B------:R-:W-:Y:S02]  /*8ea0*/  @!P5 LEA.HI.X R15, R211, R11, R238, 0x1, P0 ;  /* 0x0000000bd30fd211 */ /* 0x000fe400000f0cee */
[----:B--2---:R-:W-:Y:S01]  /*8eb0*/  SHF.R.S32.HI R90, RZ, 0x1f, R222 ;  /* 0x0000001fff5a7819 */ /* 0x004fe200000114de */
[----:B------:R-:W-:-:S04]  /*8ec0*/  IMAD.WIDE.U32 R4, R222, c[0x0][0x1f0], R4 ;  /* 0x00007c00de047a25 */ /* 0x000fc800078e0004 */
[----:B------:R-:W-:Y:S01]  /*8ed0*/  IMAD R9, R90, c[0x0][0x1f0], RZ ;  /* 0x00007c005a097a24 */ /* 0x000fe200078e02ff */
[----:B---3--:R-:W-:Y:S02]  /*8ee0*/  IADD3 R3, P0, R4, R250, RZ ;  /* 0x000000fa04037210 */ /* 0x008fe40007f1e0ff */
[----:B------:R2:W3:Y:S01]  /*8ef0*/  SHFL.IDX PT, R4, R2, 0x3, 0x181f ;  /* 0x00781f0002047f89 */ /* 0x0004e200000e0000 */
[----:B------:R-:W-:-:S05]  /*8f00*/  IMAD R9, R222, c[0x0][0x1f4], R9 ;  /* 0x00007d00de097a24 */ /* 0x000fca00078e0209 */
[----:B--2---:R-:W-:Y:S02]  /*8f10*/  IADD3.X R2, R252, R5, R9, P0, !PT ;  /* 0x00000005fc027210 */ /* 0x004fe400007fe409 */
[C---:B------:R-:W-:Y:S02]  /*8f20*/  LEA R10, P0, R3.reuse, c[0x0][0x1c8], 0x1 ;  /* 0x00007200030a7a11 */ /* 0x040fe400078008ff */
[----:B------:R-:W-:Y:S02]  /*8f30*/  IADD3 R5, R6, 0x60, RZ ;  /* 0x0000006006057810 */ /* 0x000fe40007ffe0ff */
[----:B------:R-:W-:Y:S01]  /*8f40*/  LEA.HI.X R17, R3, c[0x0][0x1cc], R2, 0x1, P0 ;  /* 0x0000730003117a11 */ /* 0x000fe200000f0c02 */
[----:B------:R-:W2:Y:S01]  /*8f50*/  SHFL.IDX PT, R11, R10, RZ, 0x181f ;  /* 0x00181fff0a0b7589 */ /* 0x000ea200000e0000 */
[----:B------:R-:W-:-:S03]  /*8f60*/  ISETP.GE.AND P6, PT, R5, R48, PT ;  /* 0x000000300500720c */ /* 0x000fc60003fc6270 */
[----:B------:R-:W1:Y:S10]  /*8f70*/  SHFL.IDX PT, R16, R17, RZ, 0x181f ;  /* 0x00181fff11107589 */ /* 0x000e7400000e0000 */
[----:B----4-:R-:W-:-:S04]  /*8f80*/  @!P6 LEA R2, P0, R76, R8, 0x1 ;  /* 0x000000084c02e211 */ /* 0x010fc800078008ff */
[----:B---3--:R-:W-:Y:S02]  /*8f90*/  @!P6 LEA.HI.X R3, R76, R4, R77, 0x1, P0 ;  /* 0x000000044c03e211 */ /* 0x008fe400000f0c4d */
[----:B------:R-:W-:-:S04]  /*8fa0*/  @!P6 LEA R8, P0, R211, R8, 0x1 ;  /* 0x00000008d308e211 */ /* 0x000fc800078008ff */
[----:B------:R-:W-:Y:S02]  /*8fb0*/  @!P6 LEA.HI.X R9, R211, R4, R238, 0x1, P0 ;  /* 0x00000004d309e211 */ /* 0x000fe400000f0cee */
[----:B--2---:R-:W-:-:S04]  /*8fc0*/  @P2 LEA R4, P0, R76, R11, 0x1 ;  /* 0x0000000b4c042211 */ /* 0x004fc800078008ff */
[----:B-1----:R-:W-:Y:S02]  /*8fd0*/  @P2 LEA.HI.X R5, R76, R16, R77, 0x1, P0 ;  /* 0x000000104c052211 */ /* 0x002fe400000f0c4d */
[----:B------:R-:W-:-:S13]  /*8fe0*/  ISETP.GE.AND P0, PT, R211, c[0x0][0x198], PT ;  /* 0x00006600d3007a0c */ /* 0x000fda0003f06270 */
[----:B------:R1:W-:Y:S04]  /*8ff0*/  @!P3 LDGSTS.E.BYPASS.LTC128B.128 [R210+0x4100], [R24.64], !P0 ;  /* 0x0410000018d2bfae */ /* 0x0003e8000c101d48 */
[----:B------:R1:W-:Y:S04]  /*9000*/  @!P4 LDGSTS.E.BYPASS.LTC128B.128 [R241+0x1100], [R22.64], !P1 ;  /* 0x0110000016f1cfae */ /* 0x0003e8000c901d48 */
[----:B------:R1:W-:Y:S04]  /*9010*/  @!P4 LDGSTS.E.BYPASS.LTC128B.128 [R241+0x5100], [R20.64], !P0 ;  /* 0x0510000014f1cfae */ /* 0x0003e8000c101d48 */
[----:B------:R1:W-:Y:S04]  /*9020*/  @!P5 LDGSTS.E.BYPASS.LTC128B.128 [R241+0x2100], [R18.64], !P1 ;  /* 0x0210000012f1dfae */ /* 0x0003e8000c901d48 */
[----:B------:R1:W-:Y:S04]  /*9030*/  @!P5 LDGSTS.E.BYPASS.LTC128B.128 [R241+0x6100], [R14.64], !P0 ;  /* 0x061000000ef1dfae */ /* 0x0003e8000c101d48 */
[----:B------:R2:W-:Y:S04]  /*9040*/  @!P6 LDGSTS.E.BYPASS.LTC128B.128 [R241+0x3100], [R2.64], !P1 ;  /* 0x0310000002f1efae */ /* 0x0005e8000c901d48 */
[----:B------:R1:W-:Y:S01]  /*9050*/  @!P6 LDGSTS.E.BYPASS.LTC128B.128 [R241+0x7100], [R8.64], !P0 ;  /* 0x0710000008f1efae */ /* 0x0003e2000c101d48 */
[----:B------:R-:W-:-:S03]  /*9060*/  @P2 ISETP.GE.AND P0, PT, R76, c[0x0][0x1d4], PT ;  /* 0x000075004c002a0c */ /* 0x000fc60003f06270 */
[----:B------:R-:W0:Y:S10]  /*9070*/  LDGDEPBAR ;  /* 0x00000000000079af */ /* 0x000e340000000000 */
[----:B------:R3:W-:Y:S01]  /*9080*/  @P2 LDGSTS.E.BYPASS.LTC128B.128 [R210+0x8100], [R4.64], !P0 ;  /* 0x0810000004d22fae */ /* 0x0007e2000c101d48 */
[----:B------:R-:W-:-:S02]  /*9090*/  @P2 ISETP.GE.AND P0, PT, R211, c[0x0][0x1d4], PT ;  /* 0x00007500d3002a0c */ /* 0x000fc40003f06270 */
[----:B--2---:R-:W-:-:S04]  /*90a0*/  @P2 LEA R2, P1, R211, R11, 0x1 ;  /* 0x0000000bd3022211 */ /* 0x004fc800078208ff */
[----:B------:R-:W-:Y:S02]  /*90b0*/  @P2 LEA.HI.X R3, R211, R16, R238, 0x1, P1 ;  /* 0x00000010d3032211 */ /* 0x000fe400008f0cee */
[----:B------:R-:W-:-:S05]  /*90c0*/  ISETP.GE.AND P1, PT, R97, 0x21, PT ;  /* 0x000000216100780c */ /* 0x000fca0003f26270 */
[----:B------:R2:W-:Y:S04]  /*90d0*/  @P2 LDGSTS.E.BYPASS.LTC128B.128 [R210+0xb100], [R2.64], !P0 ;  /* 0x0b10000002d22fae */ /* 0x0005e8000c101d48 */
[----:B--2---:R-:W3:Y:S04]  /*90e0*/  SHFL.IDX PT, R2, R10, 0x1, 0x181f ;  /* 0x00381f000a027f89 */ /* 0x004ee800000e0000 */
[----:B------:R-:W2:Y:S01]  /*90f0*/  SHFL.IDX PT, R3, R17, 0x1, 0x181f ;  /* 0x00381f0011037f89 */ /* 0x000ea200000e0000 */
[----:B---3--:R-:W-:-:S04]  /*9100*/  @P1 LEA R4, P0, R76, R2, 0x1 ;  /* 0x000000024c041211 */ /* 0x008fc800078008ff */
[----:B--2---:R-:W-:Y:S02]  /*9110*/  @P1 LEA.HI.X R5, R76, R3, R77, 0x1, P0 ;  /* 0x000000034c051211 */ /* 0x004fe400000f0c4d */
[----:B------:R-:W-:-:S04]  /*9120*/  @P1 LEA R2, P0, R211, R2, 0x1 ;  /* 0x00000002d3021211 */ /* 0x000fc800078008ff */
[----:B------:R-:W-:Y:S02]  /*9130*/  @P1 LEA.HI.X R3, R211, R3, R238, 0x1, P0 ;  /* 0x00000003d3031211 */ /* 0x000fe400000f0cee */
[----:B------:R-:W-:-:S13]  /*9140*/  @P1 ISETP.GE.AND P0, PT, R76, c[0x0][0x1d4], PT ;  /* 0x000075004c001a0c */ /* 0x000fda0003f06270 */
[----:B------:R2:W-:Y:S01]  /*9150*/  @P1 LDGSTS.E.BYPASS.LTC128B.128 [R241+0x9100], [R4.64], !P0 ;  /* 0x0910000004f11fae */ /* 0x0005e2000c101d48 */
[----:B------:R-:W-:-:S13]  /*9160*/  @P1 ISETP.GE.AND P0, PT, R211, c[0x0][0x1d4], PT ;  /* 0x00007500d3001a0c */ /* 0x000fda0003f06270 */
[----:B------:R3:W-:Y:S01]  /*9170*/  @P1 LDGSTS.E.BYPASS.LTC128B.128 [R241+0xc100], [R2.64], !P0 ;  /* 0x0c10000002f11fae */ /* 0x0007e2000c101d48 */
[----:B------:R-:W-:-:S03]  /*9180*/  ISETP.GE.AND P1, PT, R97, 0x41, PT ;  /* 0x000000416100780c */ /* 0x000fc60003f26270 */
[----:B---3--:R-:W2:Y:S04]  /*9190*/  SHFL.IDX PT, R2, R10, 0x2, 0x181f ;  /* 0x00581f000a027f89 */ /* 0x008ea800000e0000 */
[----:B------:R-:W3:Y:S06]  /*91a0*/  SHFL.IDX PT, R3, R17, 0x2, 0x181f ;  /* 0x00581f0011037f89 */ /* 0x000eec00000e0000 */
[----:B--2---:R-:W-:-:S04]  /*91b0*/  @P1 LEA R4, P0, R76, R2, 0x1 ;  /* 0x000000024c041211 */ /* 0x004fc800078008ff */
[----:B---3--:R-:W-:Y:S02]  /*91c0*/  @P1 LEA.HI.X R5, R76, R3, R77, 0x1, P0 ;  /* 0x000000034c051211 */ /* 0x008fe400000f0c4d */
[----:B------:R-:W-:-:S04]  /*91d0*/  @P1 LEA R2, P0, R211, R2, 0x1 ;  /* 0x00000002d3021211 */ /* 0x000fc800078008ff */
[----:B------:R-:W-:Y:S02]  /*91e0*/  @P1 LEA.HI.X R3, R211, R3, R238, 0x1, P0 ;  /* 0x00000003d3031211 */ /* 0x000fe400000f0cee */
[----:B------:R-:W-:-:S13]  /*91f0*/  @P1 ISETP.GE.AND P0, PT, R76, c[0x0][0x1d4], PT ;  /* 0x000075004c001a0c */ /* 0x000fda0003f06270 */
[----:B------:R1:W-:Y:S01]  /*9200*/  @P1 LDGSTS.E.BYPASS.LTC128B.128 [R241+0xa100], [R4.64], !P0 ;  /* 0x0a10000004f11fae */ /* 0x0003e2000c101d48 */
[----:B------:R-:W-:-:S13]  /*9210*/  @P1 ISETP.GE.AND P0, PT, R211, c[0x0][0x1d4], PT ;  /* 0x00007500d3001a0c */ /* 0x000fda0003f06270 */
[----:B------:R1:W-:Y:S01]  /*9220*/  @P1 LDGSTS.E.BYPASS.LTC128B.128 [R241+0xd100], [R2.64], !P0 ;  /* 0x0d10000002f11fae */ /* 0x0003e2000c101d48 */
[----:B------:R-:W-:Y:S02]  /*9230*/  ISETP.LT.AND P0, PT, RZ, c[0x0][0x27c], PT ;  /* 0x00009f00ff007a0c */ /* 0x000fe40003f01270 */
[----:B------:R-:W-:Y:S01]  /*9240*/  ISETP.GT.AND P1, PT, R0, 0x5f, PT ;  /* 0x0000005f0000780c */ /* 0x000fe20003f24270 */
[----:B------:R-:W0:-:S12]  /*9250*/  LDGDEPBAR ;  /* 0x00000000000079af */ /* 0x000e180000000000 */
[----:B------:R-:W-:Y:S01]  /*9260*/  @P1 LOP3.LUT R209, R209, 0x40000, RZ, 0xfc, !PT ;  /* 0x00040000d1d11812 */ /* 0x000fe200078efcff */
[----:B------:R-:W-:Y:S05]  /*9270*/  @P0 BRA `(.L_x_965) ;  /* 0x0000002000000947 */ /* 0x000fea0003800000 */
[----:B------:R-:W-:-:S04]  /*9280*/  DEPBAR.LE SB0, 0x1 ;  /* 0x000080400000791a */ /* 0x000fc80000000000 */
[----:B------:R-:W-:Y:S05]  /*9290*/  BRA `(.L_x_966) ;  /* 0x00004a7000007947 */ /* 0x000fea0003800000 */
.L_x_965:
[----:B------:R-:W-:Y:S01]  /*92a0*/  ULDC.U8 UR4, c[0x0][0x298] ;  /* 0x0000a60000047ab9 */ /* 0x000fe20000000000 */
[----:B-1----:R-:W-:Y:S01]  /*92b0*/  SHF.R.S32.HI R2, RZ, 0x1f, R132 ;  /* 0x0000001fff027819 */ /* 0x002fe20000011484 */
[----:B------:R-:W-:Y:S01]  /*92c0*/  IMAD.WIDE.U32 R8, R132, c[0x0][0x280], RZ ;  /* 0x0000a00084087a25 */ /* 0x000fe200078e00ff */
[----:B------:R-:W-:Y:S01]  /*92d0*/  ISETP.NE.AND P0, PT, RZ, UR4, PT ;  /* 0x00000004ff007c0c */ /* 0x000fe2000bf05270 */
[----:B------:R-:W-:Y:S02]  /*92e0*/  BSSY B2, `(.L_x_966) ;  /* 0x00004a2000027945 */ /* 0x000fe40003800000 */
[C---:B------:R-:W-:Y:S02]  /*92f0*/  IMAD R3, R2.reuse, c[0x0][0x280], RZ ;  /* 0x0000a00002037a24 */ /* 0x040fe400078e02ff */
[----:B------:R-:W-:Y:S02]  /*9300*/  IMAD R2, R2, c[0x0][0x290], RZ ;  /* 0x0000a40002027a24 */ /* 0x000fe400078e02ff */
[----:B------:R-:W-:-:S02]  /*9310*/  IMAD R3, R132, c[0x0][0x284], R3 ;  /* 0x0000a10084037a24 */ /* 0x000fc400078e0203 */
[----:B------:R-:W-:Y:S01]  /*9320*/  IMAD R10, R132, c[0x0][0x294], R2 ;  /* 0x0000a500840a7a24 */ /* 0x000fe200078e0202 */
[----:B------:R-:W-:Y:S01]  /*9330*/  LEA R2, R102, R6, 0x5 ;  /* 0x0000000666027211 */ /* 0x000fe200078e28ff */
[----:B------:R-:W-:Y:S01]  /*9340*/  IMAD.WIDE.U32 R4, R132, c[0x0][0x290], RZ ;  /* 0x0000a40084047a25 */ /* 0x000fe200078e00ff */
[----:B------:R-:W-:-:S04]  /*9350*/  IADD3 R3, R3, R9, RZ ;  /* 0x0000000903037210 */ /* 0x000fc80007ffe0ff */
[----:B------:R-:W-:Y:S01]  /*9360*/  IADD3 R6, R10, R5, RZ ;  /* 0x000000050a067210 */ /* 0x000fe20007ffe0ff */
[----:B------:R-:W-:Y:S05]  /*9370*/  @!P0 BRA `(.L_x_967) ;  /* 0x0000253000008947 */ /* 0x000fea0003800000 */
[----:B------:R1:W5:Y:S01]  /*9380*/  LDL R64, [R1+0x2c] ;  /* 0x00002c0001407983 */ /* 0x0003620000100800 */
[----:B------:R-:W-:Y:S01]  /*9390*/  ISETP.NE.AND P1, PT, R74, 0x1, PT ;  /* 0x000000014a00780c */ /* 0x000fe20003f25270 */
[----:B------:R-:W-:Y:S01]  /*93a0*/  IMAD.MOV.U32 R9, RZ, RZ, R3 ;  /* 0x000000ffff097224 */ /* 0x000fe200078e0003 */
[----:B------:R-:W-:Y:S01]  /*93b0*/  BSSY B0, `(.L_x_968) ;  /* 0x0000031000007945 */ /* 0x000fe20003800000 */
[----:B------:R-:W-:Y:S01]  /*93c0*/  CS2R R36, SRZ ;  /* 0x0000000000247805 */ /* 0x000fe2000001ff00 */
[----:B------:R-:W-:Y:S01]  /*93d0*/  CS2R R16, SRZ ;  /* 0x0000000000107805 */ /* 0x000fe2000001ff00 */
[----:B------:R-:W-:-:S08]  /*93e0*/  CS2R R14, SRZ ;  /* 0x00000000000e7805 */ /* 0x000fd0000001ff00 */
[----:B------:R-:W-:-:S05]  /*93f0*/  @P1 IMAD.HI.U32 R5, R2, c[0x0][0x2c8], RZ ;  /* 0x0000b20002051a27 */ /* 0x000fca00078e00ff */
[----:B------:R-:W-:-:S04]  /*9400*/  @P1 SHF.R.U32.HI R2, RZ, c[0x0][0x2cc], R5 ;  /* 0x0000b300ff021a19 */ /* 0x000fc80000011605 */
[----:B------:R-:W-:Y:S01]  /*9410*/  SHF.R.S32.HI R5, RZ, 0x1f, R2 ;  /* 0x0000001fff057819 */ /* 0x000fe20000011402 */
[----:B------:R-:W-:-:S04]  /*9420*/  IMAD.WIDE.U32 R8, R2, c[0x0][0x280], R8 ;  /* 0x0000a00002087a25 */ /* 0x000fc800078e0008 */
[----:B------:R-:W-:Y:S01]  /*9430*/  IMAD R10, R5, c[0x0][0x280], RZ ;  /* 0x0000a000050a7a24 */ /* 0x000fe200078e02ff */
[----:B------:R-:W-:-:S03]  /*9440*/  LEA R32, P0, R8, c[0x0][0x270], 0x1 ;  /* 0x00009c0008207a11 */ /* 0x000fc600078008ff */
[----:B------:R-:W-:Y:S02]  /*9450*/  IMAD R3, R2, c[0x0][0x284], R10 ;  /* 0x0000a10002037a24 */ /* 0x000fe400078e020a */
[----:B------:R1:W2:Y:S01]  /*9460*/  SHFL.IDX PT, R18, R32, RZ, 0x181f ;  /* 0x00181fff20127589 */ /* 0x0002a200000e0000 */
[----:B------:R-:W-:Y:S01]  /*9470*/  CS2R R10, SRZ ;  /* 0x00000000000a7805 */ /* 0x000fe2000001ff00 */
[----:B------:R-:W-:-:S05]  /*9480*/  IMAD.IADD R3, R9, 0x1, R3 ;  /* 0x0000000109037824 */ /* 0x000fca00078e0203 */
[----:B------:R-:W-:Y:S01]  /*9490*/  LEA.HI.X R31, R8, c[0x0][0x274], R3, 0x1, P0 ;  /* 0x00009d00081f7a11 */ /* 0x000fe200000f0c03 */
[----:B------:R-:W-:Y:S01]  /*94a0*/  IMAD R3, R5, c[0x0][0x290], RZ ;  /* 0x0000a40005037a24 */ /* 0x000fe200078e02ff */
[----:B------:R-:W-:Y:S01]  /*94b0*/  MOV R5, R6 ;  /* 0x0000000600057202 */ /* 0x000fe20000000f00 */
[----:B------:R-:W-:Y:S02]  /*94c0*/  CS2R R8, SRZ ;  /* 0x0000000000087805 */ /* 0x000fe4000001ff00 */
[----:B------:R1:W3:Y:S02]  /*94d0*/  SHFL.IDX PT, R21, R31, RZ, 0x181f ;  /* 0x00181fff1f157589 */ /* 0x0002e400000e0000 */
[----:B------:R-:W-:-:S04]  /*94e0*/  IMAD.WIDE.U32 R4, R2, c[0x0][0x290], R4 ;  /* 0x0000a40002047a25 */ /* 0x000fc800078e0004 */
[----:B------:R-:W-:Y:S01]  /*94f0*/  IMAD R2, R2, c[0x0][0x294], R3 ;  /* 0x0000a50002027a24 */ /* 0x000fe200078e0203 */
[----:B------:R-:W-:-:S04]  /*9500*/  LEA R30, P0, R4, c[0x0][0x288], 0x1 ;  /* 0x0000a200041e7a11 */ /* 0x000fc800078008ff */
[----:B------:R-:W-:Y:S01]  /*9510*/  IADD3 R2, R5, R2, RZ ;  /* 0x0000000205027210 */ /* 0x000fe20007ffe0ff */
[----:B------:R1:W4:Y:S03]  /*9520*/  SHFL.IDX PT, R19, R30, RZ, 0x181f ;  /* 0x00181fff1e137589 */ /* 0x00032600000e0000 */
[----:B------:R-:W-:-:S05]  /*9530*/  LEA.HI.X R28, R4, c[0x0][0x28c], R2, 0x1, P0 ;  /* 0x0000a300041c7a11 */ /* 0x000fca00000f0c02 */
[----:B------:R1:W1:Y:S01]  /*9540*/  SHFL.IDX PT, R22, R28, RZ, 0x181f ;  /* 0x00181fff1c167589 */ /* 0x00026200000e0000 */
[----:B------:R-:W-:Y:S05]  /*9550*/  @P3 BRA `(.L_x_969) ;  /* 0x0000016000003947 */ /* 0x000fea0003800000 */
[----:B--2---:R-:W-:Y:S01]  /*9560*/  ISETP.GE.AND P1, PT, R78, c[0x0][0x27c], PT ;  /* 0x00009f004e007a0c */ /* 0x004fe20003f26270 */
[----:B------:R-:W-:-:S12]  /*9570*/  CS2R R14, SRZ ;  /* 0x00000000000e7805 */ /* 0x000fd8000001ff00 */
[C---:B------:R-:W-:Y:S01]  /*9580*/  @!P1 IMAD.SHL.U32 R2, R78.reuse, 0x2, RZ ;  /* 0x000000024e029824 */ /* 0x040fe200078e00ff */
[----:B------:R-:W-:-:S04]  /*9590*/  @!P1 SHF.L.U64.HI R3, R78, 0x1, R79 ;  /* 0x000000014e039819 */ /* 0x000fc8000001024f */
[----:B------:R-:W-:-:S05]  /*95a0*/  @!P1 IADD3 R4, P0, R18, R2, RZ ;  /* 0x0000000212049210 */ /* 0x000fca0007f1e0ff */
[--C-:B---3--:R-:W-:Y:S01]  /*95b0*/  @!P1 IMAD.X R5, R21, 0x1, R3.reuse, P0 ;  /* 0x0000000115059824 */ /* 0x108fe200000e0603 */
[----:B----4-:R-:W-:Y:S01]  /*95c0*/  @!P1 IADD3 R2, P0, R19, R2, RZ ;  /* 0x0000000213029210 */ /* 0x010fe20007f1e0ff */
[----:B------:R-:W-:Y:S01]  /*95d0*/  CS2R R16, SRZ ;  /* 0x0000000000107805 */ /* 0x000fe2000001ff00 */
[----:B------:R-:W-:Y:S02]  /*95e0*/  CS2R R10, SRZ ;  /* 0x00000000000a7805 */ /* 0x000fe4000001ff00 */
[----:B------:R2:W5:Y:S01]  /*95f0*/  @!P1 LD.E.64 R14, [R4.64] ;  /* 0x00000008040e9980 */ /* 0x000562000c101b00 */
[----:B-1----:R-:W-:Y:S01]  /*9600*/  @!P1 IMAD.X R3, R22, 0x1, R3, P0 ;  /* 0x0000000116039824 */ /* 0x002fe200000e0603 */
[----:B------:R-:W-:-:S13]  /*9610*/  ISETP.GE.AND P0, PT, R100, c[0x0][0x27c], PT ;  /* 0x00009f0064007a0c */ /* 0x000fda0003f06270 */
[C---:B------:R-:W-:Y:S01]  /*9620*/  @!P0 IMAD.SHL.U32 R6, R100.reuse, 0x2, RZ ;  /* 0x0000000264068824 */ /* 0x040fe200078e00ff */
[----:B-----5:R-:W-:-:S04]  /*9630*/  @!P0 SHF.L.U64.HI R8, R100, 0x1, R64 ;  /* 0x0000000164088819 */ /* 0x020fc80000010240 */
[----:B------:R-:W-:-:S05]  /*9640*/  @!P0 IADD3 R20, P2, R18, R6, RZ ;  /* 0x0000000612148210 */ /* 0x000fca0007f5e0ff */
[----:B------:R-:W-:Y:S01]  /*9650*/  @!P0 IMAD.X R21, R21, 0x1, R8, P2 ;  /* 0x0000000115158824 */ /* 0x000fe200010e0608 */
[----:B------:R-:W-:-:S04]  /*9660*/  @!P0 IADD3 R18, P2, R19, R6, RZ ;  /* 0x0000000613128210 */ /* 0x000fc80007f5e0ff */
[----:B------:R2:W5:Y:S01]  /*9670*/  @!P0 LD.E.64 R16, [R20.64] ;  /* 0x0000000814108980 */ /* 0x000562000c101b00 */
[----:B------:R-:W-:Y:S02]  /*9680*/  @!P0 IMAD.X R19, R22, 0x1, R8, P2 ;  /* 0x0000000116138824 */ /* 0x000fe400010e0608 */
[----:B------:R-:W-:-:S03]  /*9690*/  CS2R R8, SRZ ;  /* 0x0000000000087805 */ /* 0x000fc6000001ff00 */
[----:B------:R2:W5:Y:S04]  /*96a0*/  @!P0 LD.E.64 R10, [R18.64] ;  /* 0x00000008120a8980 */ /* 0x000568000c101b00 */
[----:B------:R2:W5:Y:S02]  /*96b0*/  @!P1 LD.E.64 R8, [R2.64] ;  /* 0x0000000802089980 */ /* 0x000564000c101b00 */
.L_x_969:
[----:B--2---:R-:W-:Y:S05]  /*96c0*/  BSYNC B0 ;  /* 0x0000000000007941 */ /* 0x004fea0003800000 */
.L_x_968:
[----:B-----5:R-:W-:Y:S01]  /*96d0*/  IMAD.MOV.U32 R5, RZ, RZ, R16 ;  /* 0x000000ffff057224 */ /* 0x020fe200078e0010 */
[----:B----4-:R2:W4:Y:S01]  /*96e0*/  SHFL.IDX PT, R19, R31, 0x1, 0x181f ;  /* 0x00381f001f137f89 */ /* 0x01052200000e0000 */
        /* <DEDUP_REMOVED lines=9> */
[----:B------:R-:W-:Y:S01]  /*9780*/  PRMT R52, R52, 0x5410, R2 ;  /* 0x0000541034347816 */ /* 0x000fe20000000002 */
[----:B------:R-:W-:Y:S01]  /*9790*/  IMAD.MOV.U32 R3, RZ, RZ, R8 ;  /* 0x000000ffff037224 */ /* 0x000fe200078e0008 */
[----:B------:R2:W3:Y:S01]  /*97a0*/  SHFL.IDX PT, R6, R32, 0x1, 0x181f ;  /* 0x00381f0020067f89 */ /* 0x0004e200000e0000 */
[----:B------:R-:W-:Y:S01]  /*97b0*/  IMAD.MOV.U32 R2, RZ, RZ, R9 ;  /* 0x000000ffff027224 */ /* 0x000fe200078e0009 */
[----:B------:R-:W-:Y:S01]  /*97c0*/  PRMT R53, R5, 0x7610, R53 ;  /* 0x0000761005357816 */ /* 0x000fe20000000035 */
[----:B------:R-:W-:Y:S01]  /*97d0*/  CS2R R34, SRZ ;  /* 0x0000000000227805 */ /* 0x000fe2000001ff00 */
[----:B------:R2:W1:Y:S01]  /*97e0*/  SHFL.IDX PT, R26, R28, 0x1, 0x181f ;  /* 0x00381f001c1a7f89 */ /* 0x00046200000e0000 */
[----:B------:R-:W-:-:S02]  /*97f0*/  PRMT R54, R4, 0x7610, R54 ;  /* 0x0000761004367816 */ /* 0x000fc40000000036 */
[----:B------:R-:W-:Y:S01]  /*9800*/  PRMT R49, R3, 0x7610, R49 ;  /* 0x0000761003317816 */ /* 0x000fe20000000031 */
[----:B------:R2:W1:Y:S01]  /*9810*/  SHFL.IDX PT, R18, R30, 0x1, 0x181f ;  /* 0x00381f001e127f89 */ /* 0x00046200000e0000 */
[----:B------:R-:W-:Y:S01]  /*9820*/  PRMT R52, R2, 0x7610, R52 ;  /* 0x0000761002347816 */ /* 0x000fe20000000034 */
[----:B------:R-:W-:Y:S01]  /*9830*/  CS2R R4, SRZ ;  /* 0x0000000000047805 */ /* 0x000fe2000001ff00 */
[----:B------:R-:W-:Y:S01]  /*9840*/  CS2R R2, SRZ ;  /* 0x0000000000027805 */ /* 0x000fe2000001ff00 */
[----:B------:R-:W-:Y:S05]  /*9850*/  @P4 BRA `(.L_x_971) ;  /* 0x0000016000004947 */ /* 0x000fea0003800000 */
[----:B----4-:R-:W-:Y:S01]  /*9860*/  ISETP.GE.AND P1, PT, R78, c[0x0][0x27c], PT ;  /* 0x00009f004e007a0c */ /* 0x010fe20003f26270 */
[----:B------:R-:W-:-:S12]  /*9870*/  CS2R R4, SRZ ;  /* 0x0000000000047805 */ /* 0x000fd8000001ff00 */
[C---:B------:R-:W-:Y:S01]  /*9880*/  @!P1 IMAD.SHL.U32 R2, R78.reuse, 0x2, RZ ;  /* 0x000000024e029824 */ /* 0x040fe200078e00ff */
[----:B------:R-:W-:-:S04]  /*9890*/  @!P1 SHF.L.U64.HI R3, R78, 0x1, R79 ;  /* 0x000000014e039819 */ /* 0x000fc8000001024f */
[----:B---3--:R-:W-:-:S05]  /*98a0*/  @!P1 IADD3 R24, P0, R6, R2, RZ ;  /* 0x0000000206189210 */ /* 0x008fca0007f1e0ff */
[--C-:B------:R-:W-:Y:S01]  /*98b0*/  @!P1 IMAD.X R25, R19, 0x1, R3.reuse, P0 ;  /* 0x0000000113199824 */ /* 0x100fe200000e0603 */
[----:B-1----:R-:W-:Y:S01]  /*98c0*/  @!P1 IADD3 R22, P0, R18, R2, RZ ;  /* 0x0000000212169210 */ /* 0x002fe20007f1e0ff */
[----:B------:R-:W-:Y:S01]  /*98d0*/  CS2R R36, SRZ ;  /* 0x0000000000247805 */ /* 0x000fe2000001ff00 */
[----:B------:R-:W-:Y:S02]  /*98e0*/  CS2R R34, SRZ ;  /* 0x0000000000227805 */ /* 0x000fe4000001ff00 */
[----:B------:R1:W5:Y:S01]  /*98f0*/  @!P1 LD.E.64 R4, [R24.64] ;  /* 0x0000000818049980 */ /* 0x000362000c101b00 */
[----:B------:R-:W-:Y:S01]  /*9900*/  @!P1 IMAD.X R23, R26, 0x1, R3, P0 ;  /* 0x000000011a179824 */ /* 0x000fe200000e0603 */
[----:B------:R-:W-:-:S13]  /*9910*/  ISETP.GE.AND P0, PT, R100, c[0x0][0x27c], PT ;  /* 0x00009f0064007a0c */ /* 0x000fda0003f06270 */
[C---:B------:R-:W-:Y:S01]  /*9920*/  @!P0 IMAD.SHL.U32 R2, R100.reuse, 0x2, RZ ;  /* 0x0000000264028824 */ /* 0x040fe200078e00ff */
[----:B------:R-:W-:-:S04]  /*9930*/  @!P0 SHF.L.U64.HI R3, R100, 0x1, R64 ;  /* 0x0000000164038819 */ /* 0x000fc80000010240 */
        /* <DEDUP_REMOVED lines=8> */
.L_x_971:
[----:B----4-:R-:W-:Y:S05]  /*99c0*/  BSYNC B0 ;  /* 0x0000000000007941 */ /* 0x010fea0003800000 */
.L_x_970:
[----:B-1---5:R-:W-:Y:S01]  /*99d0*/  IMAD.MOV.U32 R22, RZ, RZ, R36 ;  /* 0x000000ffff167224 */ /* 0x022fe200078e0024 */
[----:B---3--:R1:W3:Y:S01]  /*99e0*/  SHFL.IDX PT, R21, R31, 0x2, 0x181f ;  /* 0x00581f001f157f89 */ /* 0x0082e200000e0000 */
        /* <DEDUP_REMOVED lines=11> */
[----:B------:R1:W4:Y:S01]  /*9aa0*/  SHFL.IDX PT, R19, R32, 0x2, 0x181f ;  /* 0x00581f0020137f89 */ /* 0x00032200000e0000 */
[----:B------:R-:W-:Y:S01]  /*9ab0*/  IMAD.MOV.U32 R6, RZ, RZ, R3 ;  /* 0x000000ffff067224 */ /* 0x000fe200078e0003 */
[----:B------:R-:W-:Y:S01]  /*9ac0*/  PRMT R57, R22, 0x7610, R57 ;  /* 0x0000761016397816 */ /* 0x000fe20000000039 */
[----:B------:R-:W-:Y:S01]  /*9ad0*/  CS2R R50, SRZ ;  /* 0x0000000000327805 */ /* 0x000fe2000001ff00 */
[----:B------:R1:W2:Y:S01]  /*9ae0*/  SHFL.IDX PT, R29, R28, 0x2, 0x181f ;  /* 0x00581f001c1d7f89 */ /* 0x0002a200000e0000 */
[----:B------:R-:W-:Y:S01]  /*9af0*/  PRMT R58, R20, 0x7610, R58 ;  /* 0x00007610143a7816 */ /* 0x000fe2000000003a */
[----:B------:R-:W-:Y:S01]  /*9b00*/  CS2R R42, SRZ ;  /* 0x00000000002a7805 */ /* 0x000fe2000001ff00 */
[----:B------:R-:W-:Y:S01]  /*9b10*/  PRMT R55, R18, 0x7610, R55 ;  /* 0x0000761012377816 */ /* 0x000fe20000000037 */
[----:B------:R1:W1:Y:S01]  /*9b20*/  SHFL.IDX PT, R27, R30, 0x2, 0x181f ;  /* 0x00581f001e1b7f89 */ /* 0x00026200000e0000 */
[----:B------:R-:W-:Y:S01]  /*9b30*/  PRMT R56, R6, 0x7610, R56 ;  /* 0x0000761006387816 */ /* 0x000fe20000000038 */
[----:B------:R-:W-:Y:S01]  /*9b40*/  CS2R R38, SRZ ;  /* 0x0000000000267805 */ /* 0x000fe2000001ff00 */
[----:B------:R-:W-:Y:S01]  /*9b50*/  CS2R R44, SRZ ;  /* 0x00000000002c7805 */ /* 0x000fe2000001ff00 */
[----:B------:R-:W-:Y:S01]  /*9b60*/  CS2R R40, SRZ ;  /* 0x0000000000287805 */ /* 0x000fe2000001ff00 */
[----:B------:R-:W-:Y:S05]  /*9b70*/  @P5 BRA `(.L_x_973) ;  /* 0x0000016000005947 */ /* 0x000fea0003800000 */
[----:B---3--:R-:W-:Y:S01]  /*9b80*/  ISETP.GE.AND P1, PT, R78, c[0x0][0x27c], PT ;  /* 0x00009f004e007a0c */ /* 0x008fe20003f26270 */
[----:B------:R-:W-:Y:S01]  /*9b90*/  CS2R R42, SRZ ;  /* 0x00000000002a7805 */ /* 0x000fe2000001ff00 */
[----:B------:R-:W-:-:S11]  /*9ba0*/  CS2R R38, SRZ ;  /* 0x0000000000267805 */ /* 0x000fd6000001ff00 */
[C---:B------:R-:W-:Y:S01]  /*9bb0*/  @!P1 IMAD.SHL.U32 R6, R78.reuse, 0x2, RZ ;  /* 0x000000024e069824 */ /* 0x040fe200078e00ff */
[----:B------:R-:W-:-:S04]  /*9bc0*/  @!P1 SHF.L.U64.HI R18, R78, 0x1, R79 ;  /* 0x000000014e129819 */ /* 0x000fc8000001024f */
[----:B----4-:R-:W-:-:S05]  /*9bd0*/  @!P1 IADD3 R24, P0, R19, R6, RZ ;  /* 0x0000000613189210 */ /* 0x010fca0007f1e0ff */
[--C-:B------:R-:W-:Y:S01]  /*9be0*/  @!P1 IMAD.X R25, R21, 0x1, R18.reuse, P0 ;  /* 0x0000000115199824 */ /* 0x100fe200000e0612 */
[----:B-1----:R-:W-:Y:S01]  /*9bf0*/  @!P1 IADD3 R22, P0, R27, R6, RZ ;  /* 0x000000061b169210 */ /* 0x002fe20007f1e0ff */
[----:B------:R-:W-:Y:S01]  /*9c00*/  CS2R R40, SRZ ;  /* 0x0000000000287805 */ /* 0x000fe2000001ff00 */
[----:B------:R-:W-:Y:S02]  /*9c10*/  CS2R R44, SRZ ;  /* 0x00000000002c7805 */ /* 0x000fe4000001ff00 */
[----:B------:R1:W5:Y:S01]  /*9c20*/  @!P1 LD.E.64 R38, [R24.64] ;  /* 0x0000000818269980 */ /* 0x000362000c101b00 */
[----:B--2---:R-:W-:Y:S01]  /*9c30*/  @!P1 IMAD.X R23, R29, 0x1, R18, P0 ;  /* 0x000000011d179824 */ /* 0x004fe200000e0612 */
[----:B------:R-:W-:-:S04]  /*9c40*/  ISETP.GE.AND P0, PT, R100, c[0x0][0x27c], PT ;  /* 0x00009f0064007a0c */ /* 0x000fc80003f06270 */
[----:B------:R1:W5:Y:S09]  /*9c50*/  @!P1 LD.E.64 R40, [R22.64] ;  /* 0x0000000816289980 */ /* 0x000372000c101b00 */
[C---:B------:R-:W-:Y:S01]  /*9c60*/  @!P0 IMAD.SHL.U32 R6, R100.reuse, 0x2, RZ ;  /* 0x0000000264068824 */ /* 0x040fe200078e00ff */
[----:B------:R-:W-:-:S04]  /*9c70*/  @!P0 SHF.L.U64.HI R26, R100, 0x1, R64 ;  /* 0x00000001641a8819 */ /* 0x000fc80000010240 */
[----:B------:R-:W-:-:S05]  /*9c80*/  @!P0 IADD3 R20, P2, R19, R6, RZ ;  /* 0x0000000613148210 */ /* 0x000fca0007f5e0ff */
[----:B------:R-:W-:Y:S01]  /*9c90*/  @!P0 IMAD.X R21, R21, 0x1, R26, P2 ;  /* 0x0000000115158824 */ /* 0x000fe200010e061a */
[----:B------:R-:W-:-:S04]  /*9ca0*/  @!P0 IADD3 R18, P2, R27, R6, RZ ;  /* 0x000000061b128210 */ /* 0x000fc80007f5e0ff */
[----:B------:R1:W5:Y:S01]  /*9cb0*/  @!P0 LD.E.64 R42, [R20.64] ;  /* 0x00000008142a8980 */ /* 0x000362000c101b00 */
[----:B------:R-:W-:-:S05]  /*9cc0*/  @!P0 IMAD.X R19, R29, 0x1, R26, P2 ;  /* 0x000000011d138824 */ /* 0x000fca00010e061a */
[----:B------:R1:W5:Y:S03]  /*9cd0*/  @!P0 LD.E.64 R44, [R18.64] ;  /* 0x00000008122c8980 */ /* 0x000366000c101b00 */
.L_x_973:
[----:B---3--:R-:W-:Y:S05]  /*9ce0*/  BSYNC B0 ;  /* 0x0000000000007941 */ /* 0x008fea0003800000 */
.L_x_972:
[----:B-1---5:R-:W-:Y:S01]  /*9cf0*/  IMAD.MOV.U32 R22, RZ, RZ, R42 ;  /* 0x000000ffff167224 */ /* 0x022fe200078e002a */
[----:B------:R-:W1:Y:S01]  /*9d00*/  SHFL.IDX PT, R21, R31, 0x3, 0x181f ;  /* 0x00781f001f157f89 */ /* 0x000e6200000e0000 */
        /* <DEDUP_REMOVED lines=11> */
[----:B----4-:R3:W4:Y:S01]  /*9dc0*/  SHFL.IDX PT, R19, R32, 0x3, 0x181f ;  /* 0x00781f0020137f89 */ /* 0x01072200000e0000 */
[----:B------:R-:W-:Y:S01]  /*9dd0*/  IMAD.MOV.U32 R6, RZ, RZ, R41 ;  /* 0x000000ffff067224 */ /* 0x000fe200078e0029 */
[----:B------:R-:W-:Y:S01]  /*9de0*/  PRMT R61, R22, 0x7610, R61 ;  /* 0x00007610163d7816 */ /* 0x000fe2000000003d */
[----:B------:R-:W-:Y:S01]  /*9df0*/  CS2R R46, SRZ ;  /* 0x00000000002e7805 */ /* 0x000fe2000001ff00 */
[----:B--2---:R-:W2:Y:S01]  /*9e00*/  SHFL.IDX PT, R28, R28, 0x3, 0x181f ;  /* 0x00781f001c1c7f89 */ /* 0x004ea200000e0000 */
[----:B------:R-:W-:-:S02]  /*9e10*/  PRMT R62, R20, 0x7610, R62 ;  /* 0x00007610143e7816 */ /* 0x000fc4000000003e */
[----:B------:R-:W-:Y:S01]  /*9e20*/  PRMT R58, R58, 0x5410, R18 ;  /* 0x000054103a3a7816 */ /* 0x000fe20000000012 */
[----:B------:R1:W2:Y:S01]  /*9e30*/  SHFL.IDX PT, R26, R30, 0x3, 0x181f ;  /* 0x00781f001e1a7f89 */ /* 0x0002a200000e0000 */
[----:B------:R-:W-:Y:S01]  /*9e40*/  PRMT R60, R6, 0x7610, R60 ;  /* 0x00007610063c7816 */ /* 0x000fe2000000003c */
[----:B---3--:R-:W-:Y:S01]  /*9e50*/  CS2R R32, SRZ ;  /* 0x0000000000207805 */ /* 0x008fe2000001ff00 */
[----:B-1----:R-:W-:Y:S01]  /*9e60*/  CS2R R30, SRZ ;  /* 0x00000000001e7805 */ /* 0x002fe2000001ff00 */
[----:B------:R-:W-:Y:S05]  /*9e70*/  @P6 BRA `(.L_x_975) ;  /* 0x0000016000006947 */ /* 0x000fea0003800000 */
[----:B--2-4-:R-:W-:Y:S01]  /*9e80*/  ISETP.GE.AND P1, PT, R78, c[0x0][0x27c], PT ;  /* 0x00009f004e007a0c */ /* 0x014fe20003f26270 */
[----:B------:R-:W-:Y:S01]  /*9e90*/  CS2R R50, SRZ ;  /* 0x0000000000327805 */ /* 0x000fe2000001ff00 */
[----:B------:R-:W-:Y:S01]  /*9ea0*/  ISETP.GE.AND P0, PT, R100, c[0x0][0x27c], PT ;  /* 0x00009f0064007a0c */ /* 0x000fe20003f06270 */
[----:B------:R-:W-:-:S10]  /*9eb0*/  CS2R R30, SRZ ;  /* 0x00000000001e7805 */ /* 0x000fd4000001ff00 */
[C---:B------:R-:W-:Y:S01]  /*9ec0*/  @!P1 IMAD.SHL.U32 R6, R78.reuse, 0x2, RZ ;  /* 0x000000024e069824 */ /* 0x040fe200078e00ff */
[----:B------:R-:W-:Y:S02]  /*9ed0*/  @!P1 SHF.L.U64.HI R18, R78, 0x1, R79 ;  /* 0x000000014e129819 */ /* 0x000fe4000001024f */
[----:B------:R-:W-:Y:S02]  /*9ee0*/  @!P0 SHF.L.U64.HI R27, R100, 0x1, R64 ;  /* 0x00000001641b8819 */ /* 0x000fe40000010240 */
[----:B------:R-:W-:-:S05]  /*9ef0*/  @!P1 IADD3 R24, P2, R19, R6, RZ ;  /* 0x0000000613189210 */ /* 0x000fca0007f5e0ff */
[--C-:B------:R-:W-:Y:S01]  /*9f00*/  @!P1 IMAD.X R25, R21, 0x1, R18.reuse, P2 ;  /* 0x0000000115199824 */ /* 0x100fe200010e0612 */
[----:B------:R-:W-:Y:S01]  /*9f10*/  @!P1 IADD3 R22, P2, R26, R6, RZ ;  /* 0x000000061a169210 */ /* 0x000fe20007f5e0ff */
[----:B------:R-:W-:Y:S01]  /*9f20*/  @!P0 IMAD.SHL.U32 R6, R100, 0x2, RZ ;  /* 0x0000000264068824 */ /* 0x000fe200078e00ff */
[----:B------:R-:W-:Y:S01]  /*9f30*/  CS2R R32, SRZ ;  /* 0x0000000000207805 */ /* 0x000fe2000001ff00 */
[----:B------:R-:W-:Y:S01]  /*9f40*/  CS2R R46, SRZ ;  /* 0x00000000002e7805 */ /* 0x000fe2000001ff00 */
[----:B------:R1:W5:Y:S01]  /*9f50*/  @!P1 LD.E.64 R30, [R24.64] ;  /* 0x00000008181e9980 */ /* 0x000362000c101b00 */
[----:B------:R-:W-:Y:S01]  /*9f60*/  @!P1 IMAD.X R23, R28, 0x1, R18, P2 ;  /* 0x000000011c179824 */ /* 0x000fe200010e0612 */
[----:B------:R-:W-:-:S04]  /*9f70*/  @!P0 IADD3 R20, P2, R19, R6, RZ ;  /* 0x0000000613148210 */ /* 0x000fc80007f5e0ff */
[----:B------:R1:W5:Y:S01]  /*9f80*/  @!P1 LD.E.64 R32, [R22.64] ;  /* 0x0000000816209980 */ /* 0x000362000c101b00 */
[----:B------:R-:W-:Y:S01]  /*9f90*/  @!P0 IMAD.X R21, R21, 0x1, R27, P2 ;  /* 0x0000000115158824 */ /* 0x000fe200010e061b */
[----:B------:R-:W-:-:S04]  /*9fa0*/  @!P0 IADD3 R18, P2, R26, R6, RZ ;  /* 0x000000061a128210 */ /* 0x000fc80007f5e0ff */
[----:B------:R1:W5:Y:S01]  /*9fb0*/  @!P0 LD.E.64 R50, [R20.64] ;  /* 0x0000000814328980 */ /* 0x000362000c101b00 */
[----:B------:R-:W-:-:S05]  /*9fc0*/  @!P0 IMAD.X R19, R28, 0x1, R27, P2 ;  /* 0x000000011c138824 */ /* 0x000fca00010e061b */
[----:B------:R1:W5:Y:S03]  /*9fd0*/  @!P0 LD.E.64 R46, [R18.64] ;  /* 0x00000008122e8980 */ /* 0x000366000c101b00 */
.L_x_975:
[----:B--2-4-:R-:W-:Y:S05]  /*9fe0*/  BSYNC B0 ;  /* 0x0000000000007941 */ /* 0x014fea0003800000 */
.L_x_974:
[----:B-1----:R-:W-:Y:S01]  /*9ff0*/  IMAD.IADD R19, R48, 0x1, -R71 ;  /* 0x0000000130137824 */ /* 0x002fe200078e0a47 */
[----:B------:R-:W-:-:S04]  /*a000*/  DEPBAR.LE SB0, 0x1 ;  /* 0x000080400000791a */ /* 0x000fc80000000000 */
[----:B------:R-:W-:Y:S01]  /*a010*/  IMNMX R48, R19, 0x80, PT ;  /* 0x0000008013307817 */ /* 0x000fe20003800200 */
[----:B-----5:R-:W-:Y:S01]  /*a020*/  IMAD.MOV.U32 R6, RZ, RZ, R50 ;  /* 0x000000ffff067224 */ /* 0x020fe200078e0032 */
[----:B------:R-:W-:Y:S01]  /*a030*/  BSSY B1, `(.L_x_976) ;  /* 0x000006b000017945 */ /* 0x000fe20003800000 */
[----:B------:R-:W-:Y:S01]  /*a040*/  IMAD.MOV.U32 R20, RZ, RZ, R51 ;  /* 0x000000ffff147224 */ /* 0x000fe200078e0033 */
[----:B------:R-:W-:Y:S01]  /*a050*/  BAR.SYNC.DEFER_BLOCKING 0x0 ;  /* 0x0000000000007b1d */ /* 0x000fe20000010000 */
[----:B------:R-:W-:Y:S01]  /*a060*/  ISETP.GE.AND P0, PT, R101, R48, PT ;  /* 0x000000306500720c */ /* 0x000fe20003f06270 */
[----:B------:R-:W-:Y:S02]  /*a070*/  IMAD.MOV.U32 R18, RZ, RZ, R30 ;  /* 0x000000ffff127224 */ /* 0x000fe400078e001e */
[----:B------:R-:W-:Y:S01]  /*a080*/  PRMT R67, R6, 0x5410, R20 ;  /* 0x0000541006437816 */ /* 0x000fe20000000014 */
[----:B------:R-:W-:Y:S01]  /*a090*/  IMAD.MOV.U32 R20, RZ, RZ, R46 ;  /* 0x000000ffff147224 */ /* 0x000fe200078e002e */
[----:B------:R-:W-:Y:S01]  /*a0a0*/  MOV R6, R31 ;  /* 0x0000001f00067202 */ /* 0x000fe20000000f00 */
[----:B------:R-:W-:Y:S01]  /*a0b0*/  IMAD.MOV.U32 R19, RZ, RZ, R47 ;  /* 0x000000ffff137224 */ /* 0x000fe200078e002f */
[----:B------:R-:W-:-:S02]  /*a0c0*/  PRMT R63, R63, 0x5410, R18 ;  /* 0x000054103f3f7816 */ /* 0x000fc40000000012 */
[----:B------:R-:W-:Y:S01]  /*a0d0*/  PRMT R64, R64, 0x5410, R6 ;  /* 0x0000541040407816 */ /* 0x000fe20000000006 */
[----:B------:R-:W-:Y:S01]  /*a0e0*/  IMAD.MOV.U32 R6, RZ, RZ, R33 ;  /* 0x000000ffff067224 */ /* 0x000fe200078e0021 */
[----:B------:R-:W-:Y:S02]  /*a0f0*/  MOV R18, R32 ;  /* 0x0000002000127202 */ /* 0x000fe40000000f00 */
[----:B------:R-:W-:Y:S02]  /*a100*/  PRMT R66, R20, 0x5410, R19 ;  /* 0x0000541014427816 */ /* 0x000fe40000000013 */
[----:B------:R-:W-:Y:S02]  /*a110*/  PRMT R62, R62, 0x5410, R18 ;  /* 0x000054103e3e7816 */ /* 0x000fe40000000012 */
[----:B------:R-:W-:Y:S01]  /*a120*/  PRMT R64, R6, 0x7610, R64 ;  /* 0x0000761006407816 */ /* 0x000fe20000000040 */
[----:B------:R-:W-:Y:S05]  /*a130*/  @P0 BRA `(.L_x_977) ;  /* 0x000005a000000947 */ /* 0x000fea0003800000 */
[----:B------:R-:W-:Y:S01]  /*a140*/  ISETP.GE.AND P0, PT, R78, c[0x0][0x27c], PT ;  /* 0x00009f004e007a0c */ /* 0x000fe20003f06270 */
[----:B------:R-:W-:-:S12]  /*a150*/  BSSY B0, `(.L_x_978) ;  /* 0x000002c000007945 */ /* 0x000fd80003800000 */
[----:B------:R-:W-:Y:S05]  /*a160*/  @P0 BRA `(.L_x_979) ;  /* 0x000002a000000947 */ /* 0x000fea0003800000 */
[----:B------:R-:W1:Y:S01]  /*a170*/  LDS.128 R20, [R210+0x100] ;  /* 0x00010000d2147984 */ /* 0x000e620000000c00 */
[--C-:B------:R-:W-:Y:S02]  /*a180*/  SHF.R.U32.HI R6, RZ, 0x10, R9.reuse ;  /* 0x00000010ff067819 */ /* 0x100fe40000011609 */
[----:B------:R-:W-:Y:S01]  /*a190*/  SHF.R.U64 R28, R8, 0x10, R9 ;  /* 0x00000010081c7819 */ /* 0x000fe20000001209 */
[----:B------:R-:W-:Y:S01]  /*a1a0*/  HADD2.F32 R9, -RZ, R49.H1_H1 ;  /* 0x30000031ff097230 */ /* 0x000fe20000004100 */
[--C-:B------:R-:W-:Y:S02]  /*a1b0*/  SHF.R.U64 R29, R14, 0x10, R15.reuse ;  /* 0x000000100e1d7819 */ /* 0x100fe4000000120f */
[----:B------:R-:W-:-:S05]  /*a1c0*/  SHF.R.U32.HI R25, RZ, 0x10, R15 ;  /* 0x00000010ff197819 */ /* 0x000fca000001160f */
[----:B------:R-:W-:Y:S02]  /*a1d0*/  HADD2.F32 R26, -RZ, R25.H0_H0 ;  /* 0x20000019ff1a7230 */ /* 0x000fe40000004100 */
[--C-:B-1----:R-:W-:Y:S02]  /*a1e0*/  HADD2.F32 R24, -RZ, R23.reuse.H0_H0 ;  /* 0x20000017ff187230 */ /* 0x102fe40000004100 */
[----:B------:R-:W-:Y:S02]  /*a1f0*/  HADD2.F32 R8, -RZ, R23.H1_H1 ;  /* 0x30000017ff087230 */ /* 0x000fe40000004100 */
[--C-:B------:R-:W-:Y:S02]  /*a200*/  HADD2.F32 R23, -RZ, R20.reuse.H0_H0 ;  /* 0x20000014ff177230 */ /* 0x100fe40000004100 */
[----:B------:R-:W-:Y:S02]  /*a210*/  HADD2.F32 R19, -RZ, R20.H1_H1 ;  /* 0x30000014ff137230 */ /* 0x000fe40000004100 */
[----:B------:R-:W-:-:S02]  /*a220*/  HADD2.F32 R20, -RZ, R22.H0_H0 ;  /* 0x20000016ff147230 */ /* 0x000fc40000004100 */
[----:B------:R-:W-:Y:S02]  /*a230*/  HADD2.F32 R14, -RZ, R22.H1_H1 ;  /* 0x30000016ff0e7230 */ /* 0x000fe40000004100 */
[----:B------:R-:W-:Y:S02]  /*a240*/  HADD2.F32 R22, -RZ, R6.H0_H0 ;  /* 0x20000006ff167230 */ /* 0x000fe40000004100 */
[--C-:B------:R-:W-:Y:S02]  /*a250*/  HADD2.F32 R18, -RZ, R21.reuse.H0_H0 ;  /* 0x20000015ff127230 */ /* 0x100fe40000004100 */
[----:B------:R-:W-:Y:S01]  /*a260*/  HADD2.F32 R15, -RZ, R21.H1_H1 ;  /* 0x30000015ff0f7230 */ /* 0x000fe20000004100 */
[-C--:B------:R-:W-:Y:S01]  /*a270*/  FMUL.FTZ R21, R8, R22.reuse ;  /* 0x0000001608157220 */ /* 0x080fe20000410000 */
[----:B------:R-:W-:Y:S01]  /*a280*/  HADD2.F32 R6, -RZ, R49.H0_H0 ;  /* 0x20000031ff067230 */ /* 0x000fe20000004100 */
[C---:B------:R-:W-:Y:S02]  /*a290*/  FMUL.FTZ R22, R24.reuse, R22 ;  /* 0x0000001618167220 */ /* 0x040fe40000410000 */
[----:B------:R-:W-:-:S02]  /*a2a0*/  FFMA.FTZ R27, R24, R26, -R21 ;  /* 0x0000001a181b7223 */ /* 0x000fc40000010815 */
[-C--:B------:R-:W-:Y:S02]  /*a2b0*/  FMUL.FTZ R21, R23, R6.reuse ;  /* 0x0000000617157220 */ /* 0x080fe40000410000 */
[C---:B------:R-:W-:Y:S01]  /*a2c0*/  FMUL.FTZ R25, R19.reuse, R6 ;  /* 0x0000000613197220 */ /* 0x040fe20000410000 */
[----:B------:R-:W-:Y:S01]  /*a2d0*/  HADD2.F32 R6, -RZ, R52.H0_H0 ;  /* 0x20000034ff067230 */ /* 0x000fe20000004100 */
[-C--:B------:R-:W-:Y:S01]  /*a2e0*/  FFMA.FTZ R24, R19, R9.reuse, R21 ;  /* 0x0000000913187223 */ /* 0x080fe20000010015 */
[----:B------:R-:W-:Y:S01]  /*a2f0*/  HADD2.F32 R21, -RZ, R28.H0_H0 ;  /* 0x2000001cff157230 */ /* 0x000fe20000004100 */
[----:B------:R-:W-:Y:S01]  /*a300*/  FFMA.FTZ R26, R8, R26, R22 ;  /* 0x0000001a081a7223 */ /* 0x000fe20000010016 */
[----:B------:R-:W-:Y:S01]  /*a310*/  HADD2.F32 R8, -RZ, R52.H1_H1 ;  /* 0x30000034ff087230 */ /* 0x000fe20000004100 */
[----:B------:R-:W-:Y:S01]  /*a320*/  FFMA.FTZ R25, R23, R9, -R25 ;  /* 0x0000000917197223 */ /* 0x000fe20000010819 */
[----:B------:R-:W-:Y:S01]  /*a330*/  HADD2.F32 R23, -RZ, R29.H0_H0 ;  /* 0x2000001dff177230 */ /* 0x000fe20000004100 */
[----:B------:R-:W-:-:S02]  /*a340*/  FMUL.FTZ R9, R14, R6 ;  /* 0x000000060e097220 */ /* 0x000fc40000410000 */
[----:B------:R-:W-:Y:S02]  /*a350*/  FMUL.FTZ R6, R20, R6 ;  /* 0x0000000614067220 */ /* 0x000fe40000410000 */
[-C--:B------:R-:W-:Y:S02]  /*a360*/  FMUL.FTZ R19, R15, R21.reuse ;  /* 0x000000150f137220 */ /* 0x080fe40000410000 */
[----:B------:R-:W-:Y:S02]  /*a370*/  FMUL.FTZ R21, R18, R21 ;  /* 0x0000001512157220 */ /* 0x000fe40000410000 */
[-C--:B------:R-:W-:Y:S01]  /*a380*/  FFMA.FTZ R22, R20, R8.reuse, -R9 ;  /* 0x0000000814167223 */ /* 0x080fe20000010809 */
[----:B------:R-:W-:Y:S01]  /*a390*/  F2FP.PACK_AB R20, R24, R25 ;  /* 0x000000191814723e */ /* 0x000fe200000000ff */
[----:B------:R-:W-:Y:S02]  /*a3a0*/  FFMA.FTZ R6, R14, R8, R6 ;  /* 0x000000080e067223 */ /* 0x000fe40000010006 */
[----:B------:R-:W-:-:S02]  /*a3b0*/  FFMA.FTZ R9, R18, R23, -R19 ;  /* 0x0000001712097223 */ /* 0x000fc40000010813 */
[----:B------:R-:W-:Y:S01]  /*a3c0*/  FFMA.FTZ R8, R15, R23, R21 ;  /* 0x000000170f087223 */ /* 0x000fe20000010015 */
[----:B------:R-:W-:Y:S02]  /*a3d0*/  F2FP.PACK_AB R23, R26, R27 ;  /* 0x0000001b1a17723e */ /* 0x000fe400000000ff */
[----:B------:R-:W-:Y:S02]  /*a3e0*/  F2FP.PACK_AB R22, R6, R22 ;  /* 0x000000160616723e */ /* 0x000fe400000000ff */
[----:B------:R-:W-:-:S05]  /*a3f0*/  F2FP.PACK_AB R21, R8, R9 ;  /* 0x000000090815723e */ /* 0x000fca00000000ff */
[----:B------:R1:W-:Y:S02]  /*a400*/  STS.128 [R210+0x100], R20 ;  /* 0x00010014d2007388 */ /* 0x0003e40000000c00 */
.L_x_979:
[----:B------:R-:W-:Y:S05]  /*a410*/  BSYNC B0 ;  /* 0x0000000000007941 */ /* 0x000fea0003800000 */
.L_x_978:
[----:B------:R-:W-:-:S13]  /*a420*/  ISETP.GE.AND P0, PT, R100, c[0x0][0x27c], PT ;  /* 0x00009f0064007a0c */ /* 0x000fda0003f06270 */
[----:B------:R-:W-:Y:S05]  /*a430*/  @P0 BRA `(.L_x_977) ;  /* 0x000002a000000947 */ /* 0x000fea0003800000 */
[----:B-1----:R-:W1:Y:S01]  /*a440*/  LDS.128 R20, [R210+0x4100] ;  /* 0x00410000d2147984 */ /* 0x002e620000000c00 */
[----:B------:R-:W-:Y:S02]  /*a450*/  SHF.R.U32.HI R6, RZ, 0x10, R11 ;  /* 0x00000010ff067819 */ /* 0x000fe4000001160b */
[--C-:B------:R-:W-:Y:S02]  /*a460*/  SHF.R.U64 R25, R16, 0x10, R17.reuse ;  /* 0x0000001010197819 */ /* 0x100fe40000001211 */
[----:B------:R-:W-:Y:S02]  /*a470*/  SHF.R.U32.HI R9, RZ, 0x10, R17 ;  /* 0x00000010ff097819 */ /* 0x000fe40000011611 */
[----:B------:R-:W-:Y:S01]  /*a480*/  SHF.R.U64 R24, R10, 0x10, R11 ;  /* 0x000000100a187819 */ /* 0x000fe2000000120b */
[--C-:B-1----:R-:W-:Y:S02]  /*a490*/  HADD2.F32 R16, -RZ, R20.reuse.H0_H0 ;  /* 0x20000014ff107230 */ /* 0x102fe40000004100 */
[----:B------:R-:W-:-:S02]  /*a4a0*/  HADD2.F32 R15, -RZ, R20.H1_H1 ;  /* 0x30000014ff0f7230 */ /* 0x000fc40000004100 */
[----:B------:R-:W-:Y:S02]  /*a4b0*/  HADD2.F32 R8, -RZ, R23.H1_H1 ;  /* 0x30000017ff087230 */ /* 0x000fe40000004100 */
[----:B------:R-:W-:Y:S02]  /*a4c0*/  HADD2.F32 R20, -RZ, R6.H0_H0 ;  /* 0x20000006ff147230 */ /* 0x000fe40000004100 */
[----:B------:R-:W-:Y:S02]  /*a4d0*/  HADD2.F32 R6, -RZ, R53.H0_H0 ;  /* 0x20000035ff067230 */ /* 0x000fe40000004100 */
[----:B------:R-:W-:Y:S01]  /*a4e0*/  HADD2.F32 R17, -RZ, R23.H0_H0 ;  /* 0x20000017ff117230 */ /* 0x000fe20000004100 */
[-C--:B------:R-:W-:Y:S01]  /*a4f0*/  FMUL.FTZ R19, R8, R20.reuse ;  /* 0x0000001408137220 */ /* 0x080fe20000410000 */
[----:B------:R-:W-:Y:S02]  /*a500*/  HADD2.F32 R23, -RZ, R9.H0_H0 ;  /* 0x20000009ff177230 */ /* 0x000fe40000004100 */
[--C-:B------:R-:W-:Y:S01]  /*a510*/  HADD2.F32 R14, -RZ, R21.reuse.H0_H0 ;  /* 0x20000015ff0e7230 */ /* 0x100fe20000004100 */
[----:B------:R-:W-:Y:S01]  /*a520*/  FMUL.FTZ R20, R17, R20 ;  /* 0x0000001411147220 */ /* 0x000fe20000410000 */
[----:B------:R-:W-:Y:S01]  /*a530*/  HADD2.F32 R11, -RZ, R21.H1_H1 ;  /* 0x30000015ff0b7230 */ /* 0x000fe20000004100 */
[----:B------:R-:W-:Y:S01]  /*a540*/  FMUL.FTZ R21, R15, R6 ;  /* 0x000000060f157220 */ /* 0x000fe20000410000 */
[----:B------:R-:W-:-:S02]  /*a550*/  HADD2.F32 R9, -RZ, R53.H1_H1 ;  /* 0x30000035ff097230 */ /* 0x000fc40000004100 */
[--C-:B------:R-:W-:Y:S02]  /*a560*/  HADD2.F32 R18, -RZ, R22.reuse.H0_H0 ;  /* 0x20000016ff127230 */ /* 0x100fe40000004100 */
[----:B------:R-:W-:Y:S01]  /*a570*/  HADD2.F32 R10, -RZ, R22.H1_H1 ;  /* 0x30000016ff0a7230 */ /* 0x000fe20000004100 */
[----:B------:R-:W-:Y:S02]  /*a580*/  FFMA.FTZ R22, R17, R23, -R19 ;  /* 0x0000001711167223 */ /* 0x000fe40000010813 */
[C---:B------:R-:W-:Y:S01]  /*a590*/  FMUL.FTZ R17, R16.reuse, R6 ;  /* 0x0000000610117220 */ /* 0x040fe20000410000 */
[----:B------:R-:W-:Y:S01]  /*a5a0*/  HADD2.F32 R6, -RZ, R54.H0_H0 ;  /* 0x20000036ff067230 */ /* 0x000fe20000004100 */
[----:B------:R-:W-:Y:S01]  /*a5b0*/  FFMA.FTZ R21, R16, R9, -R21 ;  /* 0x0000000910157223 */ /* 0x000fe20000010815 */
[----:B------:R-:W-:Y:S01]  /*a5c0*/  HADD2.F32 R16, -RZ, R24.H0_H0 ;  /* 0x20000018ff107230 */ /* 0x000fe20000004100 */
[----:B------:R-:W-:Y:S01]  /*a5d0*/  FFMA.FTZ R19, R8, R23, R20 ;  /* 0x0000001708137223 */ /* 0x000fe20000010014 */
[----:B------:R-:W-:Y:S01]  /*a5e0*/  HADD2.F32 R8, -RZ, R54.H1_H1 ;  /* 0x30000036ff087230 */ /* 0x000fe20000004100 */
[----:B------:R-:W-:Y:S01]  /*a5f0*/  FFMA.FTZ R17, R15, R9, R17 ;  /* 0x000000090f117223 */ /* 0x000fe20000010011 */
[----:B------:R-:W-:Y:S01]  /*a600*/  HADD2.F32 R20, -RZ, R25.H0_H0 ;  /* 0x20000019ff147230 */ /* 0x000fe20000004100 */
[----:B------:R-:W-:-:S02]  /*a610*/  FMUL.FTZ R9, R10, R6 ;  /* 0x000000060a097220 */ /* 0x000fc40000410000 */
[----:B------:R-:W-:Y:S02]  /*a620*/  FMUL.FTZ R15, R11, R16 ;  /* 0x000000100b0f7220 */ /* 0x000fe40000410000 */
[----:B------:R-:W-:Y:S02]  /*a630*/  FMUL.FTZ R6, R18, R6 ;  /* 0x0000000612067220 */ /* 0x000fe40000410000 */
[----:B------:R-:W-:Y:S02]  /*a640*/  FMUL.FTZ R16, R14, R16 ;  /* 0x000000100e107220 */ /* 0x000fe40000410000 */
[-C--:B------:R-:W-:Y:S02]  /*a650*/  FFMA.FTZ R18, R18, R8.reuse, -R9 ;  /* 0x0000000812127223 */ /* 0x080fe40000010809 */
[----:B------:R-:W-:Y:S01]  /*a660*/  FFMA.FTZ R6, R10, R8, R6 ;  /* 0x000000080a067223 */ /* 0x000fe20000010006 */
[----:B------:R-:W-:Y:S01]  /*a670*/  F2FP.PACK_AB R8, R17, R21 ;  /* 0x000000151108723e */ /* 0x000fe200000000ff */
[----:B------:R-:W-:-:S02]  /*a680*/  FFMA.FTZ R14, R14, R20, -R15 ;  /* 0x000000140e0e7223 */ /* 0x000fc4000001080f */
[----:B------:R-:W-:Y:S01]  /*a690*/  FFMA.FTZ R9, R11, R20, R16 ;  /* 0x000000140b097223 */ /* 0x000fe20000010010 */
[----:B------:R-:W-:Y:S02]  /*a6a0*/  F2FP.PACK_AB R11, R19, R22 ;  /* 0x00000016130b723e */ /* 0x000fe400000000ff */
[----:B------:R-:W-:Y:S02]  /*a6b0*/  F2FP.PACK_AB R10, R6, R18 ;  /* 0x00000012060a723e */ /* 0x000fe400000000ff */
[----:B------:R-:W-:-:S05]  /*a6c0*/  F2FP.PACK_AB R9, R9, R14 ;  /* 0x0000000e0909723e */ /* 0x000fca00000000ff */
[----:B------:R1:W-:Y:S02]  /*a6d0*/  STS.128 [R210+0x4100], R8 ;  /* 0x00410008d2007388 */ /* 0x0003e40000000c00 */
.L_x_977:
[----:B------:R-:W-:Y:S05]  /*a6e0*/  BSYNC B1 ;  /* 0x0000000000017941 */ /* 0x000fea0003800000 */
.L_x_976:
        /* <DEDUP_REMOVED lines=8> */
[--C-:B------:R-:W-:Y:S02]  /*a770*/  SHF.R.U64 R19, R2, 0x10, R3.reuse ;  /* 0x0000001002137819 */ /* 0x100fe40000001203 */
[----:B------:R-:W-:Y:S02]  /*a780*/  SHF.R.U32.HI R2, RZ, 0x10, R3 ;  /* 0x00000010ff027819 */ /* 0x000fe40000011603 */
[--C-:B------:R-:W-:Y:S02]  /*a790*/  SHF.R.U64 R20, R4, 0x10, R5.reuse ;  /* 0x0000001004147819 */ /* 0x100fe40000001205 */
[----:B------:R-:W-:-:S05]  /*a7a0*/  SHF.R.U32.HI R4, RZ, 0x10, R5 ;  /* 0x00000010ff047819 */ /* 0x000fca0000011605 */
[----:B------:R-:W-:Y:S02]  /*a7b0*/  HADD2.F32 R21, -RZ, R4.H0_H0 ;  /* 0x20000004ff157230 */ /* 0x000fe40000004100 */
[----:B------:R-:W-:Y:S02]  /*a7c0*/  HADD2.F32 R4, -RZ, R55.H1_H1 ;  /* 0x30000037ff047230 */ /* 0x000fe40000004100 */
[--C-:B-1----:R-:W-:Y:S02]  /*a7d0*/  HADD2.F32 R16, -RZ, R10.reuse.H0_H0 ;  /* 0x2000000aff107230 */ /* 0x102fe40000004100 */
[----:B------:R-:W-:Y:S02]  /*a7e0*/  HADD2.F32 R5, -RZ, R10.H1_H1 ;  /* 0x3000000aff057230 */ /* 0x000fe40000004100 */
[----:B------:R-:W-:Y:S02]  /*a7f0*/  HADD2.F32 R3, -RZ, R11.H1_H1 ;  /* 0x3000000bff037230 */ /* 0x000fe40000004100 */
[----:B------:R-:W-:-:S02]  /*a800*/  HADD2.F32 R10, -RZ, R2.H0_H0 ;  /* 0x20000002ff0a7230 */ /* 0x000fc40000004100 */
[----:B------:R-:W-:Y:S02]  /*a810*/  HADD2.F32 R15, -RZ, R11.H0_H0 ;  /* 0x2000000bff0f7230 */ /* 0x000fe40000004100 */
[--C-:B------:R-:W-:Y:S02]  /*a820*/  HADD2.F32 R14, -RZ, R8.reuse.H0_H0 ;  /* 0x20000008ff0e7230 */ /* 0x100fe40000004100 */
[----:B------:R-:W-:Y:S02]  /*a830*/  HADD2.F32 R11, -RZ, R8.H1_H1 ;  /* 0x30000008ff0b7230 */ /* 0x000fe40000004100 */
[--C-:B------:R-:W-:Y:S02]  /*a840*/  HADD2.F32 R8, -RZ, R9.reuse.H0_H0 ;  /* 0x20000009ff087230 */ /* 0x100fe40000004100 */
[----:B------:R-:W-:Y:S01]  /*a850*/  HADD2.F32 R6, -RZ, R9.H1_H1 ;  /* 0x30000009ff067230 */ /* 0x000fe20000004100 */
[-C--:B------:R-:W-:Y:S01]  /*a860*/  FMUL.FTZ R9, R3, R10.reuse ;  /* 0x0000000a03097220 */ /* 0x080fe20000410000 */
[----:B------:R-:W-:Y:S01]  /*a870*/  HADD2.F32 R2, -RZ, R55.H0_H0 ;  /* 0x20000037ff027230 */ /* 0x000fe20000004100 */
[----:B------:R-:W-:-:S02]  /*a880*/  FMUL.FTZ R10, R15, R10 ;  /* 0x0000000a0f0a7220 */ /* 0x000fc40000410000 */
[-C--:B------:R-:W-:Y:S02]  /*a890*/  FFMA.FTZ R18, R15, R21.reuse, -R9 ;  /* 0x000000150f127223 */ /* 0x080fe40000010809 */
[CC--:B------:R-:W-:Y:S02]  /*a8a0*/  FMUL.FTZ R17, R11.reuse, R2.reuse ;  /* 0x000000020b117220 */ /* 0x0c0fe40000410000 */
[C---:B------:R-:W-:Y:S01]  /*a8b0*/  FMUL.FTZ R9, R14.reuse, R2 ;  /* 0x000000020e097220 */ /* 0x040fe20000410000 */
[--C-:B------:R-:W-:Y:S01]  /*a8c0*/  HADD2.F32 R2, -RZ, R56.reuse.H0_H0 ;  /* 0x20000038ff027230 */ /* 0x100fe20000004100 */
[-C--:B------:R-:W-:Y:S02]  /*a8d0*/  FFMA.FTZ R17, R14, R4.reuse, -R17 ;  /* 0x000000040e117223 */ /* 0x080fe40000010811 */
[----:B------:R-:W-:Y:S01]  /*a8e0*/  FFMA.FTZ R14, R11, R4, R9 ;  /* 0x000000040b0e7223 */ /* 0x000fe20000010009 */
[----:B------:R-:W-:Y:S01]  /*a8f0*/  HADD2.F32 R11, -RZ, R19.H0_H0 ;  /* 0x20000013ff0b7230 */ /* 0x000fe20000004100 */
[----:B------:R-:W-:Y:S01]  /*a900*/  FFMA.FTZ R15, R3, R21, R10 ;  /* 0x00000015030f7223 */ /* 0x000fe2000001000a */
[----:B------:R-:W-:Y:S01]  /*a910*/  HADD2.F32 R3, -RZ, R56.H1_H1 ;  /* 0x30000038ff037230 */ /* 0x000fe20000004100 */
[-C--:B------:R-:W-:Y:S01]  /*a920*/  FMUL.FTZ R4, R5, R2.reuse ;  /* 0x0000000205047220 */ /* 0x080fe20000410000 */
[----:B------:R-:W-:Y:S01]  /*a930*/  HADD2.F32 R19, -RZ, R20.H0_H0 ;  /* 0x20000014ff137230 */ /* 0x000fe20000004100 */
[----:B------:R-:W-:-:S02]  /*a940*/  FMUL.FTZ R2, R16, R2 ;  /* 0x0000000210027220 */ /* 0x000fc40000410000 */
[-C--:B------:R-:W-:Y:S02]  /*a950*/  FMUL.FTZ R9, R6, R11.reuse ;  /* 0x0000000b06097220 */ /* 0x080fe40000410000 */
[----:B------:R-:W-:Y:S02]  /*a960*/  FMUL.FTZ R11, R8, R11 ;  /* 0x0000000b080b7220 */ /* 0x000fe40000410000 */
[-C--:B------:R-:W-:Y:S02]  /*a970*/  FFMA.FTZ R10, R16, R3.reuse, -R4 ;  /* 0x00000003100a7223 */ /* 0x080fe40000010804 */
[----:B------:R-:W-:Y:S02]  /*a980*/  FFMA.FTZ R3, R5, R3, R2 ;  /* 0x0000000305037223 */ /* 0x000fe40000010002 */
[----:B------:R-:W-:Y:S01]  /*a990*/  FFMA.FTZ R4, R8, R19, -R9 ;  /* 0x0000001308047223 */ /* 0x000fe20000010809 */
[----:B------:R-:W-:Y:S01]  /*a9a0*/  F2FP.PACK_AB R8, R14, R17 ;  /* 0x000000110e08723e */ /* 0x000fe200000000ff */
[----:B------:R-:W-:Y:S01]  /*a9b0*/  FFMA.FTZ R2, R6, R19, R11 ;  /* 0x0000001306027223 */ /* 0x000fe2000001000b */
[----:B------:R-:W-:-:S02]  /*a9c0*/  F2FP.PACK_AB R11, R15, R18 ;  /* 0x000000120f0b723e */ /* 0x000fc400000000ff */
[----:B------:R-:W-:Y:S02]  /*a9d0*/  F2FP.PACK_AB R10, R3, R10 ;  /* 0x0000000a030a723e */ /* 0x000fe400000000ff */
[----:B------:R-:W-:-:S05]  /*a9e0*/  F2FP.PACK_AB R9, R2, R4 ;  /* 0x000000040209723e */ /* 0x000fca00000000ff */
[----:B------:R1:W-:Y:S02]  /*a9f0*/  STS.128 [R210+0x1100], R8 ;  /* 0x00110008d2007388 */ /* 0x0003e40000000c00 */
.L_x_983:
[----:B------:R-:W-:Y:S05]  /*aa00*/  BSYNC B0 ;  /* 0x0000000000007941 */ /* 0x000fea0003800000 */
.L_x_982:
[----:B------:R-:W-:-:S13]  /*aa10*/  ISETP.GE.AND P0, PT, R100, c[0x0][0x27c], PT ;  /* 0x00009f0064007a0c */ /* 0x000fda0003f06270 */
[----:B------:R-:W-:Y:S05]  /*aa20*/  @P0 BRA `(.L_x_981) ;  /* 0x000002a000000947 */ /* 0x000fea0003800000 */
[----:B-1----:R-:W1:Y:S01]  /*aa30*/  LDS.128 R8, [R210+0x5100] ;  /* 0x00510000d2087984 */ /* 0x002e620000000c00 */
[----:B------:R-:W-:Y:S02]  /*aa40*/  SHF.R.U32.HI R2, RZ, 0x10, R35 ;  /* 0x00000010ff027819 */ /* 0x000fe40000011623 */
[----:B------:R-:W-:Y:S02]  /*aa50*/  SHF.R.U32.HI R3, RZ, 0x10, R37 ;  /* 0x00000010ff037819 */ /* 0x000fe40000011625 */
[----:B------:R-:W-:Y:S02]  /*aa60*/  SHF.R.U64 R18, R34, 0x10, R35 ;  /* 0x0000001022127819 */ /* 0x000fe40000001223 */
[----:B------:R-:W-:Y:S01]  /*aa70*/  SHF.R.U64 R19, R36, 0x10, R37 ;  /* 0x0000001024137819 */ /* 0x000fe20000001225 */
[----:B------:R-:W-:Y:S02]  /*aa80*/  HADD2.F32 R21, -RZ, R3.H0_H0 ;  /* 0x20000003ff157230 */ /* 0x000fe40000004100 */
[----:B------:R-:W-:-:S02]  /*aa90*/  HADD2.F32 R3, -RZ, R57.H1_H1 ;  /* 0x30000039ff037230 */ /* 0x000fc40000004100 */
[----:B------:R-:W-:Y:S02]  /*aaa0*/  HADD2.F32 R19, -RZ, R19.H0_H0 ;  /* 0x20000013ff137230 */ /* 0x000fe40000004100 */
[--C-:B-1----:R-:W-:Y:S02]  /*aab0*/  HADD2.F32 R16, -RZ, R10.reuse.H0_H0 ;  /* 0x2000000aff107230 */ /* 0x102fe40000004100 */
[----:B------:R-:W-:Y:S02]  /*aac0*/  HADD2.F32 R6, -RZ, R10.H1_H1 ;  /* 0x3000000aff067230 */ /* 0x000fe40000004100 */
[--C-:B------:R-:W-:Y:S02]  /*aad0*/  HADD2.F32 R5, -RZ, R11.reuse.H1_H1 ;  /* 0x3000000bff057230 */ /* 0x100fe40000004100 */
[----:B------:R-:W-:Y:S02]  /*aae0*/  HADD2.F32 R10, -RZ, R2.H0_H0 ;  /* 0x20000002ff0a7230 */ /* 0x000fe40000004100 */
[----:B------:R-:W-:-:S02]  /*aaf0*/  HADD2.F32 R15, -RZ, R11.H0_H0 ;  /* 0x2000000bff0f7230 */ /* 0x000fc40000004100 */
[--C-:B------:R-:W-:Y:S02]  /*ab00*/  HADD2.F32 R14, -RZ, R8.reuse.H0_H0 ;  /* 0x20000008ff0e7230 */ /* 0x100fe40000004100 */
[----:B------:R-:W-:Y:S02]  /*ab10*/  HADD2.F32 R11, -RZ, R8.H1_H1 ;  /* 0x30000008ff0b7230 */ /* 0x000fe40000004100 */
[--C-:B------:R-:W-:Y:S02]  /*ab20*/  HADD2.F32 R8, -RZ, R9.reuse.H0_H0 ;  /* 0x20000009ff087230 */ /* 0x100fe40000004100 */
[----:B------:R-:W-:Y:S01]  /*ab30*/  HADD2.F32 R4, -RZ, R9.H1_H1 ;  /* 0x30000009ff047230 */ /* 0x000fe20000004100 */
[-C--:B------:R-:W-:Y:S01]  /*ab40*/  FMUL.FTZ R9, R5, R10.reuse ;  /* 0x0000000a05097220 */ /* 0x080fe20000410000 */
[----:B------:R-:W-:Y:S01]  /*ab50*/  HADD2.F32 R2, -RZ, R57.H0_H0 ;  /* 0x20000039ff027230 */ /* 0x000fe20000004100 */
[C---:B------:R-:W-:Y:S02]  /*ab60*/  FMUL.FTZ R10, R15.reuse, R10 ;  /* 0x0000000a0f0a7220 */ /* 0x040fe40000410000 */
[----:B------:R-:W-:-:S02]  /*ab70*/  FFMA.FTZ R20, R15, R21, -R9 ;  /* 0x000000150f147223 */ /* 0x000fc40000010809 */
[CC--:B------:R-:W-:Y:S02]  /*ab80*/  FMUL.FTZ R17, R11.reuse, R2.reuse ;  /* 0x000000020b117220 */ /* 0x0c0fe40000410000 */
[C---:B------:R-:W-:Y:S01]  /*ab90*/  FMUL.FTZ R9, R14.reuse, R2 ;  /* 0x000000020e097220 */ /* 0x040fe20000410000 */
[----:B------:R-:W-:Y:S01]  /*aba0*/  HADD2.F32 R2, -RZ, R58.H0_H0 ;  /* 0x2000003aff027230 */ /* 0x000fe20000004100 */
[-C--:B------:R-:W-:Y:S02]  /*abb0*/  FFMA.FTZ R17, R14, R3.reuse, -R17 ;  /* 0x000000030e117223 */ /* 0x080fe40000010811 */
[----:B------:R-:W-:Y:S01]  /*abc0*/  FFMA.FTZ R14, R11, R3, R9 ;  /* 0x000000030b0e7223 */ /* 0x000fe20000010009 */
[----:B------:R-:W-:Y:S01]  /*abd0*/  HADD2.F32 R11, -RZ, R18.H0_H0 ;  /* 0x20000012ff0b7230 */ /* 0x000fe20000004100 */
[----:B------:R-:W-:Y:S01]  /*abe0*/  FFMA.FTZ R15, R5, R21, R10 ;  /* 0x00000015050f7223 */ /* 0x000fe2000001000a */
[----:B------:R-:W-:Y:S01]  /*abf0*/  HADD2.F32 R3, -RZ, R59.H0_H0 ;  /* 0x2000003bff037230 */ /* 0x000fe20000004100 */
[----:B------:R-:W-:-:S02]  /*ac00*/  FMUL.FTZ R5, R6, R2 ;  /* 0x0000000206057220 */ /* 0x000fc40000410000 */
[----:B------:R-:W-:Y:S02]  /*ac10*/  FMUL.FTZ R2, R16, R2 ;  /* 0x0000000210027220 */ /* 0x000fe40000410000 */
        /* <DEDUP_REMOVED lines=11> */
.L_x_981:
[----:B------:R-:W-:Y:S05]  /*acd0*/  BSYNC B1 ;  /* 0x0000000000017941 */ /* 0x000fea0003800000 */
.L_x_980:
        /* <DEDUP_REMOVED lines=25> */
[----:B------:R-:W-:Y:S01]  /*ae70*/  HADD2.F32 R2, -RZ, R58.H1_H1 ;  /* 0x3000003aff027230 */ /* 0x000fe20000004100 */
        /* <DEDUP_REMOVED lines=9> */
[----:B------:R-:W-:Y:S01]  /*af10*/  HADD2.F32 R3, -RZ, R60.H1_H1 ;  /* 0x3000003cff037230 */ /* 0x000fe20000004100 */
        /* <DEDUP_REMOVED lines=13> */
.L_x_987:
[----:B------:R-:W-:Y:S05]  /*aff0*/  BSYNC B0 ;  /* 0x0000000000007941 */ /* 0x000fea0003800000 */
.L_x_986:
        /* <DEDUP_REMOVED lines=44> */
.L_x_985:
[----:B------:R-:W-:Y:S05]  /*b2c0*/  BSYNC B1 ;  /* 0x0000000000017941 */ /* 0x000fea0003800000 */
.L_x_984:
[----:B------:R-:W-:-:S04]  /*b2d0*/  IADD3 R2, R101, 0x60, RZ ;  /* 0x0000006065027810 */ /* 0x000fc80007ffe0ff */
        /* <DEDUP_REMOVED lines=47> */
.L_x_990:
[----:B------:R-:W-:Y:S05]  /*b5d0*/  BSYNC B0 ;  /* 0x0000000000007941 */ /* 0x000fea0003800000 */
.L_x_989:
        /* <DEDUP_REMOVED lines=8> */
[----:B------:R-:W-:-:S02]  /*b660*/  HADD2.F32 R3, -RZ, R67.H0_H0 ;  /* 0x20000043ff037230 */ /* 0x000fc40000004100 */
        /* <DEDUP_REMOVED lines=16> */
[----:B------:R-:W-:Y:S01]  /*b770*/  HADD2.F32 R2, -RZ, R66.H1_H1 ;  /* 0x30000042ff027230 */ /* 0x000fe20000004100 */
        /* <DEDUP_REMOVED lines=17> */
[----:B------:R1:W-:Y:S01]  /*b890*/  STS.128 [R210+0x7100], R8 ;  /* 0x00710008d2007388 */ /* 0x0003e20000000c00 */
[----:B------:R-:W-:Y:S05]  /*b8a0*/  BRA `(.L_x_988) ;  /* 0x0000245000007947 */ /* 0x000fea0003800000 */
.L_x_967:
[----:B------:R-:W-:Y:S01]  /*b8b0*/  ISETP.NE.AND P0, PT, R74, 0x1, PT ;  /* 0x000000014a00780c */ /* 0x000fe20003f05270 */
[----:B------:R-:W-:Y:S01]  /*b8c0*/  IMAD.MOV.U32 R9, RZ, RZ, R3 ;  /* 0x000000ffff097224 */ /* 0x000fe200078e0003 */
[----:B------:R-:W-:Y:S01]  /*b8d0*/  CS2R R26, SRZ ;  /* 0x00000000001a7805 */ /* 0x000fe2000001ff00 */
[----:B------:R-:W-:-:S10]  /*b8e0*/  CS2R R24, SRZ ;  /* 0x0000000000187805 */ /* 0x000fd4000001ff00 */
[----:B------:R-:W-:-:S05]  /*b8f0*/  @P0 IMAD.HI.U32 R5, R2, c[0x0][0x2c8], RZ ;  /* 0x0000b20002050a27 */ /* 0x000fca00078e00ff */
[----:B------:R-:W-:-:S04]  /*b900*/  @P0 SHF.R.U32.HI R2, RZ, c[0x0][0x2cc], R5 ;  /* 0x0000b300ff020a19 */ /* 0x000fc80000011605 */
[----:B------:R-:W-:Y:S01]  /*b910*/  SHF.R.S32.HI R5, RZ, 0x1f, R2 ;  /* 0x0000001fff057819 */ /* 0x000fe20000011402 */
[----:B------:R-:W-:-:S04]  /*b920*/  IMAD.WIDE.U32 R8, R2, c[0x0][0x280], R8 ;  /* 0x0000a00002087a25 */ /* 0x000fc800078e0008 */
[----:B------:R-:W-:Y:S01]  /*b930*/  IMAD R10, R5, c[0x0][0x280], RZ ;  /* 0x0000a000050a7a24 */ /* 0x000fe200078e02ff */
[----:B------:R-:W-:-:S03]  /*b940*/  LEA R28, P0, R8, c[0x0][0x270], 0x1 ;  /* 0x00009c00081c7a11 */ /* 0x000fc600078008ff */
[----:B------:R-:W-:-:S04]  /*b950*/  IMAD R3, R2, c[0x0][0x284], R10 ;  /* 0x0000a10002037a24 */ /* 0x000fc800078e020a */
[----:B------:R-:W-:-:S05]  /*b960*/  IMAD.IADD R3, R9, 0x1, R3 ;  /* 0x0000000109037824 */ /* 0x000fca00078e0203 */
[----:B------:R-:W-:Y:S01]  /*b970*/  LEA.HI.X R15, R8, c[0x0][0x274], R3, 0x1, P0 ;  /* 0x00009d00080f7a11 */ /* 0x000fe200000f0c03 */
[----:B------:R-:W-:Y:S02]  /*b980*/  IMAD R3, R5, c[0x0][0x290], RZ ;  /* 0x0000a40005037a24 */ /* 0x000fe400078e02ff */
[----:B------:R-:W-:-:S04]  /*b990*/  IMAD.MOV.U32 R5, RZ, RZ, R6 ;  /* 0x000000ffff057224 */ /* 0x000fc800078e0006 */
[----:B------:R-:W-:-:S04]  /*b9a0*/  IMAD.WIDE.U32 R4, R2, c[0x0][0x290], R4 ;  /* 0x0000a40002047a25 */ /* 0x000fc800078e0004 */
[----:B------:R-:W-:Y:S01]  /*b9b0*/  IMAD R2, R2, c[0x0][0x294], R3 ;  /* 0x0000a50002027a24 */ /* 0x000fe200078e0203 */
[C---:B------:R-:W-:Y:S01]  /*b9c0*/  LEA R14, P0, R4.reuse, c[0x0][0x288], 0x1 ;  /* 0x0000a200040e7a11 */ /* 0x040fe200078008ff */
[----:B------:R-:W-:Y:S02]  /*b9d0*/  SHFL.IDX PT, R3, R15, RZ, 0x181f ;  /* 0x00181fff0f037589 */ /* 0x000fe400000e0000 */
[----:B------:R-:W-:Y:S02]  /*b9e0*/  IMAD.IADD R2, R5, 0x1, R2 ;  /* 0x0000000105027824 */ /* 0x000fe400078e0202 */
[----:B------:R-:W-:Y:S03]  /*b9f0*/  SHFL.IDX PT, R8, R14, RZ, 0x181f ;  /* 0x00181fff0e087589 */ /* 0x000fe600000e0000 */
[----:B------:R-:W-:Y:S02]  /*ba00*/  LEA.HI.X R6, R4, c[0x0][0x28c], R2, 0x1, P0 ;  /* 0x0000a30004067a11 */ /* 0x000fe400000f0c02 */
[----:B------:R-:W1:Y:S01]  /*ba10*/  SHFL.IDX PT, R2, R28, RZ, 0x181f ;  /* 0x00181fff1c027589 */ /* 0x000e6200000e0000 */
[----:B------:R-:W-:-:S03]  /*ba20*/  ISETP.GE.OR P0, PT, R76, c[0x0][0x27c], P3 ;  /* 0x00009f004c007a0c */ /* 0x000fc60001f06670 */
[----:B------:R-:W2:Y:S10]  /*ba30*/  SHFL.IDX PT, R9, R6, RZ, 0x181f ;  /* 0x00181fff06097589 */ /* 0x000eb400000e0000 */
[C---:B------:R-:W-:Y:S01]  /*ba40*/  @!P0 IMAD.SHL.U32 R4, R76.reuse, 0x2, RZ ;  /* 0x000000024c048824 */ /* 0x040fe200078e00ff */
[----:B------:R-:W-:-:S04]  /*ba50*/  @!P0 SHF.L.U64.HI R5, R76, 0x1, R77 ;  /* 0x000000014c058819 */ /* 0x000fc8000001024d */
[----:B-1----:R-:W-:-:S04]  /*ba60*/  @!P0 IADD3 R2, P1, R2, R4, RZ ;  /* 0x0000000402028210 */ /* 0x002fc80007f3e0ff */
[----:B------:R-:W-:Y:S02]  /*ba70*/  @!P0 IADD3.X R3, R3, R5, RZ, P1, !PT ;  /* 0x0000000503038210 */ /* 0x000fe40000ffe4ff */
[----:B------:R-:W-:Y:S01]  /*ba80*/  @!P0 IADD3 R4, P1, R8, R4, RZ ;  /* 0x0000000408048210 */ /* 0x000fe20007f3e0ff */
[----:B------:R-:W-:Y:S01]  /*ba90*/  CS2R R22, SRZ ;  /* 0x0000000000167805 */ /* 0x000fe2000001ff00 */
[----:B------:R-:W-:Y:S01]  /*baa0*/  CS2R R20, SRZ ;  /* 0x0000000000147805 */ /* 0x000fe2000001ff00 */
[----:B------:R-:W3:Y:S02]  /*bab0*/  @!P0 LD.E.128 R24, [R2.64] ;  /* 0x0000000802188980 */ /* 0x000ee4000c101d00 */
[----:B--2---:R-:W-:-:S05]  /*bac0*/  @!P0 IMAD.X R5, R9, 0x1, R5, P1 ;  /* 0x0000000109058824 */ /* 0x004fca00008e0605 */
[----:B------:R-:W2:Y:S01]  /*bad0*/  @!P0 LD.E.128 R20, [R4.64] ;  /* 0x0000000804148980 */ /* 0x000ea2000c101d00 */
[----:B------:R-:W-:Y:S03]  /*bae0*/  BSSY B0, `(.L_x_991) ;  /* 0x0000026000007945 */ /* 0x000fe60003800000 */
[----:B------:R1:W4:Y:S01]  /*baf0*/  SHFL.IDX PT, R29, R28, 0x1, 0x181f ;  /* 0x00381f001c1d7f89 */ /* 0x00032200000e0000 */
[----:B------:R-:W-:-:S03]  /*bb00*/  CS2R R18, SRZ ;  /* 0x0000000000127805 */ /* 0x000fc6000001ff00 */
[----:B------:R1:W1:Y:S01]  /*bb10*/  SHFL.IDX PT, R30, R14, 0x1, 0x181f ;  /* 0x00381f000e1e7f89 */ /* 0x00026200000e0000 */
[----:B------:R-:W-:-:S03]  /*bb20*/  CS2R R16, SRZ ;  /* 0x0000000000107805 */ /* 0x000fc6000001ff00 */
[----:B------:R1:W1:Y:S01]  /*bb30*/  SHFL.IDX PT, R31, R15, 0x1, 0x181f ;  /* 0x00381f000f1f7f89 */ /* 0x00026200000e0000 */
[----:B------:R-:W-:-:S03]  /*bb40*/  ISETP.GE.AND P2, PT, R76, c[0x0][0x27c], PT ;  /* 0x00009f004c007a0c */ /* 0x000fc60003f46270 */
[----:B------:R1:W1:Y:S01]  /*bb50*/  SHFL.IDX PT, R32, R6, 0x1, 0x181f ;  /* 0x00381f0006207f89 */ /* 0x00026200000e0000 */
[----:B---3--:R-:W-:Y:S01]  /*bb60*/  IMAD.MOV.U32 R10, RZ, RZ, R27 ;  /* 0x000000ffff0a7224 */ /* 0x008fe200078e001b */
[----:B------:R-:W-:Y:S01]  /*bb70*/  MOV R9, R24 ;  /* 0x0000001800097202 */ /* 0x000fe20000000f00 */
[----:B------:R-:W-:Y:S02]  /*bb80*/  IMAD.MOV.U32 R11, RZ, RZ, R26 ;  /* 0x000000ffff0b7224 */ /* 0x000fe400078e001a */
[----:B------:R-:W-:Y:S01]  /*bb90*/  IMAD.MOV.U32 R8, RZ, RZ, R25 ;  /* 0x000000ffff087224 */ /* 0x000fe200078e0019 */
[----:B------:R-:W-:Y:S01]  /*bba0*/  PRMT R69, R69, 0x5410, R10 ;  /* 0x0000541045457816 */ /* 0x000fe2000000000a */
[----:B--2---:R-:W-:Y:S01]  /*bbb0*/  IMAD.MOV.U32 R5, RZ, RZ, R22 ;  /* 0x000000ffff057224 */ /* 0x004fe200078e0016 */
[----:B------:R-:W-:Y:S01]  /*bbc0*/  PRMT R51, R9, 0x7610, R51 ;  /* 0x0000761009337816 */ /* 0x000fe20000000033 */
[----:B------:R-:W-:Y:S01]  /*bbd0*/  IMAD.MOV.U32 R4, RZ, RZ, R23 ;  /* 0x000000ffff047224 */ /* 0x000fe200078e0017 */
[----:B------:R-:W-:Y:S01]  /*bbe0*/  MOV R3, R20 ;  /* 0x0000001400037202 */ /* 0x000fe20000000f00 */
[----:B------:R-:W-:Y:S01]  /*bbf0*/  IMAD.MOV.U32 R2, RZ, RZ, R21 ;  /* 0x000000ffff027224 */ /* 0x000fe200078e0015 */
[----:B------:R-:W-:-:S02]  /*bc00*/  PRMT R70, R11, 0x7610, R70 ;  /* 0x000076100b467816 */ /* 0x000fc40000000046 */
[----:B------:R-:W-:Y:S01]  /*bc10*/  PRMT R50, R8, 0x7610, R50 ;  /* 0x0000761008327816 */ /* 0x000fe20000000032 */
[----:B------:R-:W-:Y:S01]  /*bc20*/  CS2R R10, SRZ ;  /* 0x00000000000a7805 */ /* 0x000fe2000001ff00 */
[----:B------:R-:W-:Y:S01]  /*bc30*/  PRMT R51, R51, 0x5410, R5 ;  /* 0x0000541033337816 */ /* 0x000fe20000000005 */
[----:B------:R-:W-:Y:S01]  /*bc40*/  CS2R R8, SRZ ;  /* 0x0000000000087805 */ /* 0x000fe2000001ff00 */
[----:B------:R-:W-:Y:S02]  /*bc50*/  PRMT R69, R4, 0x7610, R69 ;  /* 0x0000761004457816 */ /* 0x000fe40000000045 */
[----:B------:R-:W-:Y:S01]  /*bc60*/  PRMT R49, R2, 0x5410, R3 ;  /* 0x0000541002317816 */ /* 0x000fe20000000003 */
[----:B------:R-:W-:Y:S05]  /*bc70*/  @P4 BRA `(.L_x_992) ;  /* 0x000000c000004947 */ /* 0x000fea0003800000 */
[----:B-1--4-:R-:W-:Y:S01]  /*bc80*/  CS2R R16, SRZ ;  /* 0x0000000000107805 */ /* 0x012fe2000001ff00 */
[----:B------:R-:W-:Y:S01]  /*bc90*/  CS2R R10, SRZ ;  /* 0x00000000000a7805 */ /* 0x000fe2000001ff00 */
[----:B------:R-:W-:Y:S01]  /*bca0*/  CS2R R8, SRZ ;  /* 0x0000000000087805 */ /* 0x000fe2000001ff00 */
[----:B------:R-:W-:Y:S05]  /*bcb0*/  @P2 BRA `(.L_x_992) ;  /* 0x0000008000002947 */ /* 0x000fea0003800000 */
[C---:B------:R-:W-:Y:S01]  /*bcc0*/  IMAD.SHL.U32 R4, R76.reuse, 0x2, RZ ;  /* 0x000000024c047824 */ /* 0x040fe200078e00ff */
[----:B------:R-:W-:-:S04]  /*bcd0*/  SHF.L.U64.HI R5, R76, 0x1, R77 ;  /* 0x000000014c057819 */ /* 0x000fc8000001024d */
[----:B------:R-:W-:-:S05]  /*bce0*/  IADD3 R2, P0, R29, R4, RZ ;  /* 0x000000041d027210 */ /* 0x000fca0007f1e0ff */
[----:B------:R-:W-:Y:S01]  /*bcf0*/  IMAD.X R3, R31, 0x1, R5, P0 ;  /* 0x000000011f037824 */ /* 0x000fe200000e0605 */
[----:B------:R-:W-:-:S04]  /*bd00*/  IADD3 R4, P0, R30, R4, RZ ;  /* 0x000000041e047210 */ /* 0x000fc80007f1e0ff */
[----:B------:R1:W5:Y:S01]  /*bd10*/  LD.E.128 R16, [R2.64] ;  /* 0x0000000802107980 */ /* 0x000362000c101d00 */
[----:B------:R-:W-:-:S05]  /*bd20*/  IMAD.X R5, R32, 0x1, R5, P0 ;  /* 0x0000000120057824 */ /* 0x000fca00000e0605 */
[----:B------:R1:W5:Y:S03]  /*bd30*/  LD.E.128 R8, [R4.64] ;  /* 0x0000000804087980 */ /* 0x000366000c101d00 */
.L_x_992:
[----:B-1--4-:R-:W-:Y:S05]  /*bd40*/  BSYNC B0 ;  /* 0x0000000000007941 */ /* 0x012fea0003800000 */
.L_x_991:
[----:B------:R-:W1:Y:S01]  /*bd50*/  SHFL.IDX PT, R4, R28, 0x2, 0x181f ;  /* 0x00581f001c047f89 */ /* 0x000e6200000e0000 */
[C---:B------:R-:W-:Y:S01]  /*bd60*/  ISETP.GE.OR P0, PT, R76.reuse, c[0x0][0x27c], P5 ;  /* 0x00009f004c007a0c */ /* 0x040fe20002f06670 */
[----:B------:R-:W-:Y:S01]  /*bd70*/  CS2R R42, SRZ ;  /* 0x00000000002a7805 */ /* 0x000fe2000001ff00 */
[----:B------:R-:W-:Y:S01]  /*bd80*/  CS2R R40, SRZ ;  /* 0x0000000000287805 */ /* 0x000fe2000001ff00 */
[----:B------:R-:W2:Y:S04]  /*bd90*/  SHFL.IDX PT, R5, R15, 0x2, 0x181f ;  /* 0x00581f000f057f89 */ /* 0x000ea800000e0000 */
[----:B------:R-:W3:Y:S04]  /*bda0*/  SHFL.IDX PT, R29, R14, 0x2, 0x181f ;  /* 0x00581f000e1d7f89 */ /* 0x000ee800000e0000 */
[----:B------:R-:W4:Y:S02]  /*bdb0*/  SHFL.IDX PT, R30, R6, 0x2, 0x181f ;  /* 0x00581f00061e7f89 */ /* 0x000f2400000e0000 */
[C---:B------:R-:W-:Y:S01]  /*bdc0*/  @!P0 IMAD.SHL.U32 R2, R76.reuse, 0x2, RZ ;  /* 0x000000024c028824 */ /* 0x040fe200078e00ff */
[----:B------:R-:W-:-:S04]  /*bdd0*/  @!P0 SHF.L.U64.HI R3, R76, 0x1, R77 ;  /* 0x000000014c038819 */ /* 0x000fc8000001024d */
[----:B-1----:R-:W-:-:S05]  /*bde0*/  @!P0 IADD3 R4, P1, R4, R2, RZ ;  /* 0x0000000204048210 */ /* 0x002fca0007f3e0ff */
[----:B--2---:R-:W-:Y:S01]  /*bdf0*/  @!P0 IMAD.X R5, R5, 0x1, R3, P1 ;  /* 0x0000000105058824 */ /* 0x004fe200008e0603 */
[----:B---3--:R-:W-:Y:S01]  /*be00*/  @!P0 IADD3 R2, P1, R29, R2, RZ ;  /* 0x000000021d028210 */ /* 0x008fe20007f3e0ff */
[----:B------:R-:W-:-:S03]  /*be10*/  CS2R R46, SRZ ;  /* 0x00000000002e7805 */ /* 0x000fc6000001ff00 */
[----:B------:R1:W2:Y:S01]  /*be20*/  @!P0 LD.E.128 R40, [R4.64] ;  /* 0x0000000804288980 */ /* 0x0002a2000c101d00 */
[----:B------:R-:W-:Y:S01]  /*be30*/  CS2R R44, SRZ ;  /* 0x00000000002c7805 */ /* 0x000fe2000001ff00 */
[----:B----4-:R-:W-:-:S05]  /*be40*/  @!P0 IMAD.X R3, R30, 0x1, R3, P1 ;  /* 0x000000011e038824 */ /* 0x010fca00008e0603 */
[----:B------:R3:W4:Y:S01]  /*be50*/  @!P0 LD.E.128 R44, [R2.64] ;  /* 0x00000008022c8980 */ /* 0x000722000c101d00 */
[----:B-1---5:R-:W-:Y:S01]  /*be60*/  IMAD.MOV.U32 R4, RZ, RZ, R19 ;  /* 0x000000ffff047224 */ /* 0x022fe200078e0013 */
[----:B------:R-:W-:Y:S01]  /*be70*/  MOV R5, R18 ;  /* 0x0000001200057202 */ /* 0x000fe20000000f00 */
[----:B---3--:R-:W-:Y:S02]  /*be80*/  IMAD.MOV.U32 R3, RZ, RZ, R16 ;  /* 0x000000ffff037224 */ /* 0x008fe400078e0010 */
[----:B------:R-:W-:Y:S01]  /*be90*/  IMAD.MOV.U32 R2, RZ, RZ, R17 ;  /* 0x000000ffff027224 */ /* 0x000fe200078e0011 */
[----:B------:R-:W-:Y:S01]  /*bea0*/  PRMT R75, R4, 0x5410, R5 ;  /* 0x00005410044b7816 */ /* 0x000fe20000000005 */
[----:B------:R-:W-:Y:S01]  /*beb0*/  IMAD.MOV.U32 R4, RZ, RZ, R11 ;  /* 0x000000ffff047224 */ /* 0x000fe200078e000b */
[----:B------:R-:W-:Y:S02]  /*bec0*/  MOV R5, R10 ;  /* 0x0000000a00057202 */ /* 0x000fe40000000f00 */
[----:B------:R-:W-:Y:S01]  /*bed0*/  PRMT R73, R2, 0x5410, R3 ;  /* 0x0000541002497816 */ /* 0x000fe20000000003 */
[----:B------:R-:W-:-:S02]  /*bee0*/  IMAD.MOV.U32 R3, RZ, RZ, R8 ;  /* 0x000000ffff037224 */ /* 0x000fc400078e0008 */
[----:B------:R-:W-:Y:S01]  /*bef0*/  IMAD.MOV.U32 R2, RZ, RZ, R9 ;  /* 0x000000ffff027224 */ /* 0x000fe200078e0009 */
[----:B------:R-:W-:-:S04]  /*bf00*/  PRMT R74, R5, 0x5410, R4 ;  /* 0x00005410054a7816 */ /* 0x000fc80000000004 */
[----:B------:R-:W-:Y:S01]  /*bf10*/  PRMT R72, R2, 0x5410, R3 ;  /* 0x0000541002487816 */ /* 0x000fe20000000003 */
[----:B------:R1:W3:Y:S01]  /*bf20*/  SHFL.IDX PT, R29, R15, 0x3, 0x181f ;  /* 0x00781f000f1d7f89 */ /* 0x0002e200000e0000 */
[----:B------:R-:W-:Y:S03]  /*bf30*/  BSSY B0, `(.L_x_993) ;  /* 0x0000021000007945 */ /* 0x000fe60003800000 */
[----:B------:R1:W1:Y:S01]  /*bf40*/  SHFL.IDX PT, R15, R28, 0x3, 0x181f ;  /* 0x00781f001c0f7f89 */ /* 0x00026200000e0000 */
[----:B------:R-:W-:-:S03]  /*bf50*/  CS2R R58, SRZ ;  /* 0x00000000003a7805 */ /* 0x000fc6000001ff00 */
[----:B------:R-:W1:Y:S01]  /*bf60*/  SHFL.IDX PT, R14, R14, 0x3, 0x181f ;  /* 0x00781f000e0e7f89 */ /* 0x000e6200000e0000 */
[----:B------:R-:W-:-:S03]  /*bf70*/  CS2R R56, SRZ ;  /* 0x0000000000387805 */ /* 0x000fc6000001ff00 */
[----:B------:R-:W1:Y:S01]  /*bf80*/  SHFL.IDX PT, R6, R6, 0x3, 0x181f ;  /* 0x00781f0006067f89 */ /* 0x000e6200000e0000 */
[----:B------:R-:W-:Y:S01]  /*bf90*/  CS2R R54, SRZ ;  /* 0x0000000000367805 */ /* 0x000fe2000001ff00 */
[----:B------:R-:W-:Y:S01]  /*bfa0*/  CS2R R52, SRZ ;  /* 0x0000000000347805 */ /* 0x000fe2000001ff00 */
[----:B--2---:R-:W-:Y:S01]  /*bfb0*/  IMAD.MOV.U32 R4, RZ, RZ, R43 ;  /* 0x000000ffff047224 */ /* 0x004fe200078e002b */
[----:B------:R-:W-:Y:S01]  /*bfc0*/  MOV R5, R42 ;  /* 0x0000002a00057202 */ /* 0x000fe20000000f00 */
[----:B------:R-:W-:Y:S01]  /*bfd0*/  IMAD.MOV.U32 R3, RZ, RZ, R40 ;  /* 0x000000ffff037224 */ /* 0x000fe200078e0028 */
[----:B------:R-:W-:Y:S02]  /*bfe0*/  MOV R2, R41 ;  /* 0x0000002900027202 */ /* 0x000fe40000000f00 */
[----:B------:R-:W-:Y:S02]  /*bff0*/  PRMT R84, R4, 0x5410, R5 ;  /* 0x0000541004547816 */ /* 0x000fe40000000005 */
[----:B------:R-:W-:Y:S01]  /*c000*/  PRMT R82, R2, 0x5410, R3 ;  /* 0x0000541002527816 */ /* 0x000fe20000000003 */
[----:B----4-:R-:W-:Y:S01]  /*c010*/  IMAD.MOV.U32 R5, RZ, RZ, R46 ;  /* 0x000000ffff057224 */ /* 0x010fe200078e002e */
[----:B------:R-:W-:Y:S01]  /*c020*/  MOV R3, R44 ;  /* 0x0000002c00037202 */ /* 0x000fe20000000f00 */
[----:B------:R-:W-:-:S02]  /*c030*/  IMAD.MOV.U32 R4, RZ, RZ, R47 ;  /* 0x000000ffff047224 */ /* 0x000fc400078e002f */
[----:B------:R-:W-:-:S03]  /*c040*/  IMAD.MOV.U32 R2, RZ, RZ, R45 ;  /* 0x000000ffff027224 */ /* 0x000fc600078e002d */
[----:B------:R-:W-:Y:S02]  /*c050*/  PRMT R83, R5, 0x5410, R4 ;  /* 0x0000541005537816 */ /* 0x000fe40000000004 */
[----:B------:R-:W-:Y:S01]  /*c060*/  PRMT R80, R2, 0x5410, R3 ;  /* 0x0000541002507816 */ /* 0x000fe20000000003 */
[----:B------:R-:W-:Y:S05]  /*c070*/  @P6 BRA `(.L_x_994) ;  /* 0x000000c000006947 */ /* 0x000fea0003800000 */
[----:B-1-3--:R-:W-:Y:S01]  /*c080*/  CS2R R56, SRZ ;  /* 0x0000000000387805 */ /* 0x00afe2000001ff00 */
[----:B------:R-:W-:Y:S01]  /*c090*/  CS2R R54, SRZ ;  /* 0x0000000000367805 */ /* 0x000fe2000001ff00 */
[----:B------:R-:W-:Y:S01]  /*c0a0*/  CS2R R52, SRZ ;  /* 0x0000000000347805 */ /* 0x000fe2000001ff00 */
[----:B------:R-:W-:Y:S05]  /*c0b0*/  @P2 BRA `(.L_x_994) ;  /* 0x0000008000002947 */ /* 0x000fea0003800000 */
[C---:B------:R-:W-:Y:S01]  /*c0c0*/  IMAD.SHL.U32 R2, R76.reuse, 0x2, RZ ;  /* 0x000000024c027824 */ /* 0x040fe200078e00ff */
[----:B------:R-:W-:-:S04]  /*c0d0*/  SHF.L.U64.HI R3, R76, 0x1, R77 ;  /* 0x000000014c037819 */ /* 0x000fc8000001024d */
[-C--:B------:R-:W-:Y:S02]  /*c0e0*/  IADD3 R4, P1, R15, R2.reuse, RZ ;  /* 0x000000020f047210 */ /* 0x080fe40007f3e0ff */
[----:B------:R-:W-:-:S03]  /*c0f0*/  IADD3 R2, P0, R14, R2, RZ ;  /* 0x000000020e027210 */ /* 0x000fc60007f1e0ff */
[--C-:B------:R-:W-:Y:S02]  /*c100*/  IMAD.X R5, R29, 0x1, R3.reuse, P1 ;  /* 0x000000011d057824 */ /* 0x100fe400008e0603 */
[----:B------:R-:W-:-:S03]  /*c110*/  IMAD.X R3, R6, 0x1, R3, P0 ;  /* 0x0000000106037824 */ /* 0x000fc600000e0603 */
[----:B------:R1:W5:Y:S04]  /*c120*/  LD.E.128 R56, [R4.64] ;  /* 0x0000000804387980 */ /* 0x000368000c101d00 */
[----:B------:R1:W5:Y:S02]  /*c130*/  LD.E.128 R52, [R2.64] ;  /* 0x0000000802347980 */ /* 0x000364000c101d00 */
.L_x_994:
[----:B-1-3--:R-:W-:Y:S05]  /*c140*/  BSYNC B0 ;  /* 0x0000000000007941 */ /* 0x00afea0003800000 */
.L_x_993:
[----:B------:R-:W-:Y:S01]  /*c150*/  IADD3 R4, -R71, R48, RZ ;  /* 0x0000003047047210 */ /* 0x000fe20007ffe1ff */
[----:B-----5:R-:W-:Y:S01]  /*c160*/  IMAD.MOV.U32 R2, RZ, RZ, R58 ;  /* 0x000000ffff027224 */ /* 0x020fe200078e003a */
[----:B------:R-:W-:-:S04]  /*c170*/  DEPBAR.LE SB0, 0x1 ;  /* 0x000080400000791a */ /* 0x000fc80000000000 */
[----:B------:R-:W-:Y:S01]  /*c180*/  IMNMX R68, R4, 0x80, PT ;  /* 0x0000008004447817 */ /* 0x000fe20003800200 */
[----:B------:R-:W-:Y:S01]  /*c190*/  IMAD.MOV.U32 R5, RZ, RZ, R59 ;  /* 0x000000ffff057224 */ /* 0x000fe200078e003b */
[----:B------:R-:W-:Y:S01]  /*c1a0*/  MOV R4, R55 ;  /* 0x0000003700047202 */ /* 0x000fe20000000f00 */
[----:B------:R-:W-:Y:S01]  /*c1b0*/  IMAD.MOV.U32 R3, RZ, RZ, R56 ;  /* 0x000000ffff037224 */ /* 0x000fe200078e0038 */
[----:B------:R-:W-:Y:S01]  /*c1c0*/  BAR.SYNC.DEFER_BLOCKING 0x0 ;  /* 0x0000000000007b1d */ /* 0x000fe20000010000 */
[----:B------:R-:W-:Y:S02]  /*c1d0*/  ISETP.GE.OR P0, PT, R101, R68, P2 ;  /* 0x000000446500720c */ /* 0x000fe40001706670 */
[----:B------:R-:W-:Y:S01]  /*c1e0*/  PRMT R88, R5, 0x5410, R2 ;  /* 0x0000541005587816 */ /* 0x000fe20000000002 */
[----:B------:R-:W-:Y:S02]  /*c1f0*/  IMAD.MOV.U32 R2, RZ, RZ, R57 ;  /* 0x000000ffff027224 */ /* 0x000fe400078e0039 */
[----:B------:R-:W-:Y:S01]  /*c200*/  IMAD.MOV.U32 R5, RZ, RZ, R54 ;  /* 0x000000ffff057224 */ /* 0x000fe200078e0036 */
[----:B------:R-:W-:Y:S02]  /*c210*/  BSSY B0, `(.L_x_995) ;  /* 0x000006b000007945 */ /* 0x000fe40003800000 */
[----:B------:R-:W-:Y:S01]  /*c220*/  PRMT R86, R2, 0x5410, R3 ;  /* 0x0000541002567816 */ /* 0x000fe20000000003 */
[----:B------:R-:W-:Y:S01]  /*c230*/  IMAD.MOV.U32 R3, RZ, RZ, R52 ;  /* 0x000000ffff037224 */ /* 0x000fe200078e0034 */
[----:B------:R-:W-:-:S02]  /*c240*/  MOV R2, R53 ;  /* 0x0000003500027202 */ /* 0x000fc40000000f00 */
[----:B------:R-:W-:Y:S02]  /*c250*/  PRMT R87, R5, 0x5410, R4 ;  /* 0x0000541005577816 */ /* 0x000fe40000000004 */
[----:B------:R-:W-:Y:S01]  /*c260*/  PRMT R85, R2, 0x5410, R3 ;  /* 0x0000541002557816 */ /* 0x000fe20000000003 */
[----:B------:R-:W-:Y:S05]  /*c270*/  @P0 BRA `(.L_x_996) ;  /* 0x0000064000000947 */ /* 0x000fea0003800000 */
[----:B------:R-:W-:Y:S01]  /*c280*/  MOV R2, c[0x0][0x27c] ;  /* 0x00009f0000027a02 */ /* 0x000fe20000000f00 */
[----:B------:R-:W1:Y:S01]  /*c290*/  LDS.128 R28, [R210+0x100] ;  /* 0x00010000d21c7984 */ /* 0x000e620000000c00 */
[C---:B------:R-:W-:Y:S01]  /*c2a0*/  SHF.L.U32 R6, R101.reuse, 0x6, RZ ;  /* 0x0000000665067819 */ /* 0x040fe200000006ff */
[----:B------:R-:W-:Y:S01]  /*c2b0*/  HADD2.F32 R15, -RZ, R50.H0_H0 ;  /* 0x20000032ff0f7230 */ /* 0x000fe20000004100 */
[----:B------:R-:W-:Y:S02]  /*c2c0*/  LEA.HI R2, R2, R102, RZ, 0x1d ;  /* 0x0000006602027211 */ /* 0x000fe400078fe8ff */
[----:B------:R-:W-:Y:S02]  /*c2d0*/  SHF.L.U32 R14, R101, 0x6, RZ ;  /* 0x00000006650e7819 */ /* 0x000fe400000006ff */
[----:B------:R-:W-:-:S02]  /*c2e0*/  SHF.R.S32.HI R4, RZ, 0x1f, R2 ;  /* 0x0000001fff047819 */ /* 0x000fc40000011402 */
[----:B------:R-:W-:Y:S02]  /*c2f0*/  SHF.L.U32 R3, R2, 0x3, RZ ;  /* 0x0000000302037819 */ /* 0x000fe400000006ff */
[----:B------:R-:W-:Y:S02]  /*c300*/  LOP3.LUT R14, R14, 0x1c0, RZ, 0xc0, !PT ;  /* 0x000001c00e0e7812 */ /* 0x000fe400078ec0ff */
[----:B------:R-:W-:Y:S02]  /*c310*/  LOP3.LUT R6, R6, 0x1c0, RZ, 0xc0, !PT ;  /* 0x000001c006067812 */ /* 0x000fe400078ec0ff */
[----:B------:R-:W-:Y:S02]  /*c320*/  LEA.HI R2, R4, R2, RZ, 0x3 ;  /* 0x0000000204027211 */ /* 0x000fe400078f18ff */
[----:B------:R-:W-:Y:S02]  /*c330*/  SHF.R.U32.HI R6, RZ, 0x3, R6 ;  /* 0x00000003ff067819 */ /* 0x000fe40000011606 */
[----:B------:R-:W-:-:S02]  /*c340*/  LOP3.LUT R3, R14, 0x38, R3, 0xf8, !PT ;  /* 0x000000380e037812 */ /* 0x000fc400078ef803 */
[----:B------:R-:W-:Y:S02]  /*c350*/  SHF.L.U32 R2, R2, 0xa, RZ ;  /* 0x0000000a02027819 */ /* 0x000fe400000006ff */
[----:B------:R-:W-:Y:S02]  /*c360*/  LOP3.LUT R3, R3, R6, RZ, 0x3c, !PT ;  /* 0x0000000603037212 */ /* 0x000fe400078e3cff */
[----:B------:R-:W-:Y:S02]  /*c370*/  LOP3.LUT R2, R2, 0x7fffe000, RZ, 0xc0, !PT ;  /* 0x7fffe00002027812 */ /* 0x000fe400078ec0ff */
[----:B------:R-:W-:Y:S02]  /*c380*/  SHF.R.U32.HI R5, RZ, 0x10, R21 ;  /* 0x00000010ff057819 */ /* 0x000fe40000011615 */
[----:B------:R-:W-:Y:S02]  /*c390*/  IADD3 R2, R3, R2, R7 ;  /* 0x0000000203027210 */ /* 0x000fe40007ffe007 */
[----:B------:R-:W-:-:S02]  /*c3a0*/  SHF.R.U64 R67, R24, 0x10, R25 ;  /* 0x0000001018437819 */ /* 0x000fc40000001219 */
[----:B------:R-:W-:Y:S01]  /*c3b0*/  SHF.L.U32 R39, R2, 0x1, RZ ;  /* 0x0000000102277819 */ /* 0x000fe200000006ff */
[----:B------:R-:W-:Y:S01]  /*c3c0*/  HADD2.F32 R2, -RZ, R49.H0_H0 ;  /* 0x20000031ff027230 */ /* 0x000fe20000004100 */
[----:B------:R-:W-:Y:S02]  /*c3d0*/  SHF.R.U32.HI R38, RZ, 0x10, R25 ;  /* 0x00000010ff267819 */ /* 0x000fe40000011619 */
[----:B------:R-:W-:Y:S01]  /*c3e0*/  SHF.R.U64 R66, R26, 0x10, R27 ;  /* 0x000000101a427819 */ /* 0x000fe2000000121b */
[----:B------:R-:W2:Y:S01]  /*c3f0*/  LDS.128 R32, [R39+0x100] ;  /* 0x0001000027207984 */ /* 0x000ea20000000c00 */
[----:B------:R-:W-:Y:S01]  /*c400*/  SHF.R.U32.HI R48, RZ, 0x10, R23 ;  /* 0x00000010ff307819 */ /* 0x000fe20000011617 */
[----:B-1----:R-:W-:Y:S01]  /*c410*/  HADD2.F32 R37, -RZ, R29.H0_H0 ;  /* 0x2000001dff257230 */ /* 0x002fe20000004100 */
[----:B------:R-:W-:Y:S01]  /*c420*/  SHF.R.U64 R64, R20, 0x10, R21 ;  /* 0x0000001014407819 */ /* 0x000fe20000001215 */
[--C-:B------:R-:W-:Y:S01]  /*c430*/  HADD2.F32 R26, -RZ, R31.reuse.H0_H0 ;  /* 0x2000001fff1a7230 */ /* 0x100fe20000004100 */
[----:B------:R-:W-:Y:S01]  /*c440*/  SHF.R.U32.HI R60, RZ, 0x10, R27 ;  /* 0x00000010ff3c7819 */ /* 0x000fe2000001161b */
[----:B------:R-:W-:Y:S01]  /*c450*/  HADD2.F32 R25, -RZ, R31.H1_H1 ;  /* 0x3000001fff197230 */ /* 0x000fe20000004100 */
[----:B------:R-:W-:Y:S01]  /*c460*/  FMUL.FTZ R14, R37, R2 ;  /* 0x00000002250e7220 */ /* 0x000fe20000410000 */
[----:B------:R-:W-:Y:S01]  /*c470*/  HADD2.F32 R29, -RZ, R29.H1_H1 ;  /* 0x3000001dff1d7230 */ /* 0x000fe20000004100 */
[----:B------:R-:W-:Y:S01]  /*c480*/  SHF.R.U64 R61, R22, 0x10, R23 ;  /* 0x00000010163d7819 */ /* 0x000fe20000001217 */
[----:B------:R-:W-:-:S02]  /*c490*/  HADD2.F32 R31, -RZ, R5.H0_H0 ;  /* 0x20000005ff1f7230 */ /* 0x000fc40000004100 */
[----:B------:R-:W-:Y:S02]  /*c4a0*/  HADD2.F32 R36, -RZ, R28.H0_H0 ;  /* 0x2000001cff247230 */ /* 0x000fe40000004100 */
[----:B------:R-:W-:Y:S02]  /*c4b0*/  HADD2.F32 R5, -RZ, R49.H1_H1 ;  /* 0x30000031ff057230 */ /* 0x000fe40000004100 */
[----:B------:R-:W-:Y:S02]  /*c4c0*/  HADD2.F32 R71, -RZ, R38.H0_H0 ;  /* 0x20000026ff477230 */ /* 0x000fe40000004100 */
[----:B------:R-:W-:Y:S02]  /*c4d0*/  HADD2.F32 R27, -RZ, R30.H0_H0 ;  /* 0x2000001eff1b7230 */ /* 0x000fe40000004100 */
[----:B------:R-:W-:Y:S02]  /*c4e0*/  HADD2.F32 R28, -RZ, R28.H1_H1 ;  /* 0x3000001cff1c7230 */ /* 0x000fe40000004100 */
[----:B------:R-:W-:-:S02]  /*c4f0*/  HADD2.F32 R30, -RZ, R30.H1_H1 ;  /* 0x3000001eff1e7230 */ /* 0x000fc40000004100 */
[--C-:B--2---:R-:W-:Y:S02]  /*c500*/  HADD2.F32 R4, -RZ, R33.reuse.H0_H0 ;  /* 0x20000021ff047230 */ /* 0x104fe40000004100 */
[----:B------:R-:W-:Y:S02]  /*c510*/  HADD2.F32 R3, -RZ, R33.H1_H1 ;  /* 0x30000021ff037230 */ /* 0x000fe40000004100 */
[--C-:B------:R-:W-:Y:S01]  /*c520*/  HADD2.F32 R6, -RZ, R32.reuse.H0_H0 ;  /* 0x20000020ff067230 */ /* 0x100fe20000004100 */
[C---:B------:R-:W-:Y:S01]  /*c530*/  FMUL.FTZ R50, R4.reuse, R2 ;  /* 0x0000000204327220 */ /* 0x040fe20000410000 */
[----:B------:R-:W-:Y:S01]  /*c540*/  HADD2.F32 R21, -RZ, R35.H0_H0 ;  /* 0x20000023ff157230 */ /* 0x000fe20000004100 */
[----:B------:R-:W-:Y:S01]  /*c550*/  FMUL.FTZ R2, R29, R31 ;  /* 0x0000001f1d027220 */ /* 0x000fe20000410000 */
[----:B------:R-:W-:Y:S01]  /*c560*/  HADD2.F32 R24, -RZ, R32.H1_H1 ;  /* 0x30000020ff187230 */ /* 0x000fe20000004100 */
[----:B------:R-:W-:Y:S01]  /*c570*/  FFMA.FTZ R63, R4, R15, R14 ;  /* 0x0000000f043f7223 */ /* 0x000fe2000001000e */
[----:B------:R-:W-:Y:S01]  /*c580*/  HADD2.F32 R14, -RZ, R51.H0_H0 ;  /* 0x20000033ff0e7230 */ /* 0x000fe20000004100 */
[----:B------:R-:W-:Y:S01]  /*c590*/  FMUL.FTZ R4, R36, R5 ;  /* 0x0000000524047220 */ /* 0x000fe20000410000 */
[----:B------:R-:W-:Y:S01]  /*c5a0*/  HADD2.F32 R23, -RZ, R34.H0_H0 ;  /* 0x20000022ff177230 */ /* 0x000fe20000004100 */
[C---:B------:R-:W-:Y:S01]  /*c5b0*/  FFMA.FTZ R62, R3.reuse, R71, R2 ;  /* 0x00000047033e7223 */ /* 0x040fe20000010002 */
[----:B------:R-:W-:Y:S01]  /*c5c0*/  HADD2.F32 R2, -RZ, R69.H0_H0 ;  /* 0x20000045ff027230 */ /* 0x000fe20000004100 */
[----:B------:R-:W-:Y:S01]  /*c5d0*/  FMUL.FTZ R49, R3, R31 ;  /* 0x0000001f03317220 */ /* 0x000fe20000410000 */
[----:B------:R-:W-:Y:S01]  /*c5e0*/  HADD2.F32 R3, -RZ, R51.H1_H1 ;  /* 0x30000033ff037230 */ /* 0x000fe20000004100 */
[C---:B------:R-:W-:Y:S01]  /*c5f0*/  FFMA.FTZ R51, R6.reuse, R14, R4 ;  /* 0x0000000e06337223 */ /* 0x040fe20000010004 */
[----:B------:R-:W-:Y:S01]  /*c600*/  HADD2.F32 R4, -RZ, R69.H1_H1 ;  /* 0x30000045ff047230 */ /* 0x000fe20000004100 */
[----:B------:R-:W-:Y:S01]  /*c610*/  FMUL.FTZ R38, R6, R5 ;  /* 0x0000000506267220 */ /* 0x000fe20000410000 */
[----:B------:R-:W-:Y:S01]  /*c620*/  HADD2.F32 R69, -RZ, R48.H0_H0 ;  /* 0x20000030ff457230 */ /* 0x000fe20000004100 */
[-C--:B------:R-:W-:Y:S01]  /*c630*/  FMUL.FTZ R6, R26, R2.reuse ;  /* 0x000000021a067220 */ /* 0x080fe20000410000 */
[----:B------:R-:W-:Y:S01]  /*c640*/  HADD2.F32 R5, -RZ, R70.H0_H0 ;  /* 0x20000046ff057230 */ /* 0x000fe20000004100 */
[----:B------:R-:W-:Y:S01]  /*c650*/  FMUL.FTZ R31, R27, R3 ;  /* 0x000000031b1f7220 */ /* 0x000fe20000410000 */
[----:B------:R-:W-:Y:S01]  /*c660*/  HADD2.F32 R20, -RZ, R35.H1_H1 ;  /* 0x30000023ff147230 */ /* 0x000fe20000004100 */
[C---:B------:R-:W-:Y:S01]  /*c670*/  FMUL.FTZ R32, R21.reuse, R2 ;  /* 0x0000000215207220 */ /* 0x040fe20000410000 */
[----:B------:R-:W-:Y:S01]  /*c680*/  HADD2.F32 R70, -RZ, R60.H0_H0 ;  /* 0x2000003cff467230 */ /* 0x000fe20000004100 */
[----:B------:R-:W-:Y:S01]  /*c690*/  FFMA.FTZ R33, R21, R4, R6 ;  /* 0x0000000415217223 */ /* 0x000fe20000010006 */
[----:B------:R-:W-:Y:S01]  /*c6a0*/  HADD2.F32 R6, -RZ, R64.H0_H0 ;  /* 0x20000040ff067230 */ /* 0x000fe20000004100 */
[----:B------:R-:W-:Y:S01]  /*c6b0*/  FMUL.FTZ R2, R25, R69 ;  /* 0x0000004519027220 */ /* 0x000fe20000410000 */
[----:B------:R-:W-:Y:S01]  /*c6c0*/  HADD2.F32 R35, -RZ, R61.H0_H0 ;  /* 0x2000003dff237230 */ /* 0x000fe20000004100 */
[C---:B------:R-:W-:Y:S01]  /*c6d0*/  FFMA.FTZ R48, R23.reuse, R5, R31 ;  /* 0x0000000517307223 */ /* 0x040fe2000001001f */
[----:B------:R-:W-:Y:S01]  /*c6e0*/  HADD2.F32 R22, -RZ, R34.H1_H1 ;  /* 0x30000022ff167230 */ /* 0x000fe20000004100 */
[----:B------:R-:W-:Y:S01]  /*c6f0*/  FMUL.FTZ R34, R23, R3 ;  /* 0x0000000317227220 */ /* 0x000fe20000410000 */
[----:B------:R-:W-:Y:S01]  /*c700*/  HADD2.F32 R61, -RZ, R67.H0_H0 ;  /* 0x20000043ff3d7230 */ /* 0x000fe20000004100 */
[----:B------:R-:W-:Y:S01]  /*c710*/  FFMA.FTZ R31, R20, R70, R2 ;  /* 0x00000046141f7223 */ /* 0x000fe20000010002 */
[----:B------:R-:W-:Y:S01]  /*c720*/  HADD2.F32 R60, -RZ, R66.H0_H0 ;  /* 0x20000042ff3c7230 */ /* 0x000fe20000004100 */
[----:B------:R-:W-:-:S02]  /*c730*/  FMUL.FTZ R3, R28, R6 ;  /* 0x000000061c037220 */ /* 0x000fc40000410000 */
[----:B------:R-:W-:Y:S02]  /*c740*/  FMUL.FTZ R2, R30, R35 ;  /* 0x000000231e027220 */ /* 0x000fe40000410000 */
[----:B------:R-:W-:Y:S02]  /*c750*/  FMUL.FTZ R23, R20, R69 ;  /* 0x0000004514177220 */ /* 0x000fe40000410000 */
[----:B------:R-:W-:Y:S02]  /*c760*/  FMUL.FTZ R21, R24, R6 ;  /* 0x0000000618157220 */ /* 0x000fe40000410000 */
[----:B------:R-:W-:Y:S02]  /*c770*/  FMUL.FTZ R20, R22, R35 ;  /* 0x0000002316147220 */ /* 0x000fe40000410000 */
[----:B------:R-:W-:Y:S02]  /*c780*/  FFMA.FTZ R24, R24, R61, R3 ;  /* 0x0000003d18187223 */ /* 0x000fe40000010003 */
[----:B------:R-:W-:-:S02]  /*c790*/  FFMA.FTZ R35, R22, R60, R2 ;  /* 0x0000003c16237223 */ /* 0x000fc40000010002 */
[----:B------:R-:W-:Y:S02]  /*c7a0*/  FFMA.FTZ R22, R37, R15, -R50 ;  /* 0x0000000f25167223 */ /* 0x000fe40000010832 */
[----:B------:R-:W-:Y:S02]  /*c7b0*/  FFMA.FTZ R6, R27, R5, -R34 ;  /* 0x000000051b067223 */ /* 0x000fe40000010822 */
[----:B------:R-:W-:Y:S02]  /*c7c0*/  FFMA.FTZ R3, R26, R4, -R32 ;  /* 0x000000041a037223 */ /* 0x000fe40000010820 */
[----:B------:R-:W-:Y:S02]  /*c7d0*/  FFMA.FTZ R15, R29, R71, -R49 ;  /* 0x000000471d0f7223 */ /* 0x000fe40000010831 */
[----:B------:R-:W-:Y:S02]  /*c7e0*/  FFMA.FTZ R14, R36, R14, -R38 ;  /* 0x0000000e240e7223 */ /* 0x000fe40000010826 */
[----:B------:R-:W-:Y:S01]  /*c7f0*/  FFMA.FTZ R2, R25, R70, -R23 ;  /* 0x0000004619027223 */ /* 0x000fe20000010817 */
[----:B------:R-:W-:Y:S01]  /*c800*/  F2FP.PACK_AB R25, R15, R22 ;  /* 0x000000160f19723e */ /* 0x000fe200000000ff */
[----:B------:R-:W-:Y:S01]  /*c810*/  FFMA.FTZ R5, R28, R61, -R21 ;  /* 0x0000003d1c057223 */ /* 0x000fe20000010815 */
[----:B------:R-:W-:Y:S01]  /*c820*/  F2FP.PACK_AB R23, R31, R33 ;  /* 0x000000211f17723e */ /* 0x000fe200000000ff */
[----:B------:R-:W-:Y:S01]  /*c830*/  FFMA.FTZ R4, R30, R60, -R20 ;  /* 0x0000003c1e047223 */ /* 0x000fe20000010814 */
[----:B------:R-:W-:-:S02]  /*c840*/  F2FP.PACK_AB R20, R24, R51 ;  /* 0x000000331814723e */ /* 0x000fc400000000ff */
[----:B------:R-:W-:Y:S02]  /*c850*/  F2FP.PACK_AB R27, R2, R3 ;  /* 0x00000003021b723e */ /* 0x000fe400000000ff */
[----:B------:R-:W-:Y:S02]  /*c860*/  F2FP.PACK_AB R24, R5, R14 ;  /* 0x0000000e0518723e */ /* 0x000fe400000000ff */
[----:B------:R-:W-:Y:S02]  /*c870*/  F2FP.PACK_AB R26, R4, R6 ;  /* 0x00000006041a723e */ /* 0x000fe400000000ff */
[----:B------:R-:W-:Y:S02]  /*c880*/  F2FP.PACK_AB R21, R62, R63 ;  /* 0x0000003f3e15723e */ /* 0x000fe400000000ff */
[----:B------:R-:W-:Y:S01]  /*c890*/  F2FP.PACK_AB R22, R35, R48 ;  /* 0x000000302316723e */ /* 0x000fe200000000ff */
[----:B------:R1:W-:Y:S04]  /*c8a0*/  STS.128 [R210+0x100], R24 ;  /* 0x00010018d2007388 */ /* 0x0003e80000000c00 */
[----:B------:R1:W-:Y:S02]  /*c8b0*/  STS.128 [R39+0x100], R20 ;  /* 0x0001001427007388 */ /* 0x0003e40000000c00 */
.L_x_996:
[----:B------:R-:W-:Y:S05]  /*c8c0*/  BSYNC B0 ;  /* 0x0000000000007941 */ /* 0x000fea0003800000 */
.L_x_995:
[----:B------:R-:W-:Y:S01]  /*c8d0*/  IADD3 R2, R101, 0x20, RZ ;  /* 0x0000002065027810 */ /* 0x000fe20007ffe0ff */
[----:B------:R-:W-:Y:S03]  /*c8e0*/  BSSY B0, `(.L_x_997) ;  /* 0x000006a000007945 */ /* 0x000fe60003800000 */
[----:B------:R-:W-:-:S13]  /*c8f0*/  ISETP.GE.OR P0, PT, R2, R68, P2 ;  /* 0x000000440200720c */ /* 0x000fda0001706670 */
[----:B------:R-:W-:Y:S05]  /*c900*/  @P0 BRA `(.L_x_998) ;  /* 0x0000067000000947 */ /* 0x000fea0003800000 */
[----:B------:R-:W2:Y:S01]  /*c910*/  LDL R63, [R1+0x58] ;  /* 0x00005800013f7983 */ /* 0x000ea20000100800 */
[----:B------:R-:W-:Y:S02]  /*c920*/  MOV R2, c[0x0][0x27c] ;  /* 0x00009f0000027a02 */ /* 0x000fe40000000f00 */
        /* <DEDUP_REMOVED lines=14> */
[----:B------:R-:W-:Y:S02]  /*ca10*/  LOP3.LUT R2, R2, 0x7fffe000, RZ, 0xc0, !PT ;  /* 0x7fffe00002027812 */ /* 0x000fe400078ec0ff */
[----:B------:R-:W-:Y:S02]  /*ca20*/  SHF.R.U32.HI R5, RZ, 0x10, R9 ;  /* 0x00000010ff057819 */ /* 0x000fe40000011609 */
[----:B------:R-:W-:-:S02]  /*ca30*/  IADD3 R2, R3, R2, R12 ;  /* 0x0000000203027210 */ /* 0x000fc40007ffe00c */
[----:B------:R-:W-:Y:S02]  /*ca40*/  SHF.R.U32.HI R31, RZ, 0x10, R17 ;  /* 0x00000010ff1f7819 */ /* 0x000fe40000011611 */
[----:B------:R-:W-:Y:S01]  /*ca50*/  SHF.L.U32 R35, R2, 0x1, RZ ;  /* 0x0000000102237819 */ /* 0x000fe200000006ff */
[----:B------:R-:W-:Y:S01]  /*ca60*/  HADD2.F32 R2, -RZ, R72.H0_H0 ;  /* 0x20000048ff027230 */ /* 0x000fe20000004100 */
[----:B------:R-:W-:Y:S01]  /*ca70*/  SHF.R.U64 R50, R8, 0x10, R9 ;  /* 0x0000001008327819 */ /* 0x000fe20000001209 */
[----:B------:R-:W-:Y:S01]  /*ca80*/  HADD2.F32 R9, -RZ, R73.H0_H0 ;  /* 0x20000049ff097230 */ /* 0x000fe20000004100 */
[----:B------:R-:W-:Y:S01]  /*ca90*/  SHF.R.U64 R51, R18, 0x10, R19 ;  /* 0x0000001012337819 */ /* 0x000fe20000001213 */
[----:B-1----:R-:W1:Y:S01]  /*caa0*/  LDS.128 R24, [R35+0x100] ;  /* 0x0001000023187984 */ /* 0x002e620000000c00 */
[----:B------:R-:W-:Y:S01]  /*cab0*/  HADD2.F32 R62, -RZ, R31.H0_H0 ;  /* 0x2000001fff3e7230 */ /* 0x000fe20000004100 */
[--C-:B------:R-:W-:Y:S02]  /*cac0*/  SHF.R.U32.HI R33, RZ, 0x10, R11.reuse ;  /* 0x00000010ff217819 */ /* 0x100fe4000001160b */
[----:B------:R-:W-:-:S02]  /*cad0*/  SHF.R.U64 R39, R10, 0x10, R11 ;  /* 0x000000100a277819 */ /* 0x000fc4000000120b */
[----:B------:R-:W-:Y:S02]  /*cae0*/  SHF.R.U64 R60, R16, 0x10, R17 ;  /* 0x00000010103c7819 */ /* 0x000fe40000001211 */
[----:B------:R-:W-:-:S05]  /*caf0*/  SHF.R.U32.HI R38, RZ, 0x10, R19 ;  /* 0x00000010ff267819 */ /* 0x000fca0000011613 */
[----:B------:R-:W-:Y:S02]  /*cb00*/  HADD2.F32 R61, -RZ, R38.H0_H0 ;  /* 0x20000026ff3d7230 */ /* 0x000fe40000004100 */
[----:B------:R-:W-:Y:S02]  /*cb10*/  HADD2.F32 R38, -RZ, R51.H0_H0 ;  /* 0x20000033ff267230 */ /* 0x000fe40000004100 */
[--C-:B-1----:R-:W-:Y:S02]  /*cb20*/  HADD2.F32 R4, -RZ, R25.reuse.H0_H0 ;  /* 0x20000019ff047230 */ /* 0x102fe40000004100 */
[----:B------:R-:W-:Y:S02]  /*cb30*/  HADD2.F32 R3, -RZ, R25.H1_H1 ;  /* 0x30000019ff037230 */ /* 0x000fe40000004100 */
[----:B------:R-:W-:Y:S01]  /*cb40*/  HADD2.F32 R6, -RZ, R24.H0_H0 ;  /* 0x20000018ff067230 */ /* 0x000fe20000004100 */
[----:B------:R-:W-:Y:S01]  /*cb50*/  FMUL.FTZ R36, R4, R2 ;  /* 0x0000000204247220 */ /* 0x000fe20000410000 */
[----:B------:R-:W-:-:S02]  /*cb60*/  HADD2.F32 R11, -RZ, R27.H0_H0 ;  /* 0x2000001bff0b7230 */ /* 0x000fc40000004100 */
[--C-:B------:R-:W-:Y:S02]  /*cb70*/  HADD2.F32 R15, -RZ, R26.reuse.H0_H0 ;  /* 0x2000001aff0f7230 */ /* 0x100fe40000004100 */
[----:B------:R-:W-:Y:S02]  /*cb80*/  HADD2.F32 R14, -RZ, R26.H1_H1 ;  /* 0x3000001aff0e7230 */ /* 0x000fe40000004100 */
[----:B------:R-:W-:Y:S02]  /*cb90*/  HADD2.F32 R10, -RZ, R27.H1_H1 ;  /* 0x3000001bff0a7230 */ /* 0x000fe40000004100 */
[----:B------:R-:W-:Y:S01]  /*cba0*/  HADD2.F32 R16, -RZ, R24.H1_H1 ;  /* 0x30000018ff107230 */ /* 0x000fe20000004100 */
[----:B--2---:R-:W1:Y:S02]  /*cbb0*/  LDS.128 R20, [R63] ;  /* 0x000000003f147984 */ /* 0x004e640000000c00 */
[----:B-1----:R-:W-:Y:S02]  /*cbc0*/  HADD2.F32 R29, -RZ, R21.H0_H0 ;  /* 0x20000015ff1d7230 */ /* 0x002fe40000004100 */
[----:B------:R-:W-:-:S02]  /*cbd0*/  HADD2.F32 R28, -RZ, R20.H0_H0 ;  /* 0x20000014ff1c7230 */ /* 0x000fc40000004100 */
[----:B------:R-:W-:Y:S01]  /*cbe0*/  HADD2.F32 R30, -RZ, R20.H1_H1 ;  /* 0x30000014ff1e7230 */ /* 0x000fe20000004100 */
[----:B------:R-:W-:Y:S01]  /*cbf0*/  FMUL.FTZ R8, R29, R2 ;  /* 0x000000021d087220 */ /* 0x000fe20000410000 */
[----:B------:R-:W-:Y:S02]  /*cc00*/  HADD2.F32 R21, -RZ, R21.H1_H1 ;  /* 0x30000015ff157230 */ /* 0x000fe40000004100 */
[----:B------:R-:W-:Y:S01]  /*cc10*/  HADD2.F32 R20, -RZ, R5.H0_H0 ;  /* 0x20000005ff147230 */ /* 0x000fe20000004100 */
[----:B------:R-:W-:Y:S01]  /*cc20*/  FFMA.FTZ R49, R4, R9, R8 ;  /* 0x0000000904317223 */ /* 0x000fe20000010008 */
[----:B------:R-:W-:Y:S02]  /*cc30*/  HADD2.F32 R5, -RZ, R72.H1_H1 ;  /* 0x30000048ff057230 */ /* 0x000fe40000004100 */
[----:B------:R-:W-:Y:S01]  /*cc40*/  HADD2.F32 R8, -RZ, R73.H1_H1 ;  /* 0x30000049ff087230 */ /* 0x000fe20000004100 */
[----:B------:R-:W-:Y:S01]  /*cc50*/  FMUL.FTZ R2, R21, R20 ;  /* 0x0000001415027220 */ /* 0x000fe20000410000 */
[--C-:B------:R-:W-:Y:S01]  /*cc60*/  HADD2.F32 R18, -RZ, R23.reuse.H0_H0 ;  /* 0x20000017ff127230 */ /* 0x100fe20000004100 */
[-C--:B------:R-:W-:Y:S01]  /*cc70*/  FMUL.FTZ R4, R28, R5.reuse ;  /* 0x000000051c047220 */ /* 0x080fe20000410000 */
[----:B------:R-:W-:Y:S01]  /*cc80*/  HADD2.F32 R17, -RZ, R23.H1_H1 ;  /* 0x30000017ff117230 */ /* 0x000fe20000004100 */
[C---:B------:R-:W-:Y:S01]  /*cc90*/  FFMA.FTZ R48, R3.reuse, R62, R2 ;  /* 0x0000003e03307223 */ /* 0x040fe20000010002 */
[----:B------:R-:W-:Y:S01]  /*cca0*/  HADD2.F32 R2, -RZ, R74.H1_H1 ;  /* 0x3000004aff027230 */ /* 0x000fe20000004100 */
[C---:B------:R-:W-:Y:S01]  /*ccb0*/  FFMA.FTZ R37, R6.reuse, R8, R4 ;  /* 0x0000000806257223 */ /* 0x040fe20000010004 */
[----:B------:R-:W-:Y:S01]  /*ccc0*/  HADD2.F32 R4, -RZ, R75.H0_H0 ;  /* 0x2000004bff047230 */ /* 0x000fe20000004100 */
[----:B------:R-:W-:Y:S01]  /*ccd0*/  FMUL.FTZ R32, R6, R5 ;  /* 0x0000000506207220 */ /* 0x000fe20000410000 */
[----:B------:R-:W-:Y:S01]  /*cce0*/  HADD2.F32 R23, -RZ, R33.H0_H0 ;  /* 0x20000021ff177230 */ /* 0x000fe20000004100 */
[----:B------:R-:W-:Y:S01]  /*ccf0*/  FMUL.FTZ R6, R18, R2 ;  /* 0x0000000212067220 */ /* 0x000fe20000410000 */
[----:B------:R-:W-:Y:S01]  /*cd00*/  HADD2.F32 R19, -RZ, R22.H0_H0 ;  /* 0x20000016ff137230 */ /* 0x000fe20000004100 */
[----:B------:R-:W-:Y:S01]  /*cd10*/  FMUL.FTZ R34, R3, R20 ;  /* 0x0000001403227220 */ /* 0x000fe20000410000 */
[----:B------:R-:W-:Y:S01]  /*cd20*/  HADD2.F32 R3, -RZ, R74.H0_H0 ;  /* 0x2000004aff037230 */ /* 0x000fe20000004100 */
[C---:B------:R-:W-:Y:S01]  /*cd30*/  FFMA.FTZ R26, R11.reuse, R4, R6 ;  /* 0x000000040b1a7223 */ /* 0x040fe20000010006 */
[----:B------:R-:W-:Y:S01]  /*cd40*/  HADD2.F32 R6, -RZ, R50.H0_H0 ;  /* 0x20000032ff067230 */ /* 0x000fe20000004100 */
[----:B------:R-:W-:Y:S01]  /*cd50*/  FMUL.FTZ R25, R11, R2 ;  /* 0x000000020b197220 */ /* 0x000fe20000410000 */
[----:B------:R-:W-:Y:S01]  /*cd60*/  HADD2.F32 R22, -RZ, R22.H1_H1 ;  /* 0x30000016ff167230 */ /* 0x000fe20000004100 */
[----:B------:R-:W-:Y:S01]  /*cd70*/  FMUL.FTZ R2, R17, R23 ;  /* 0x0000001711027220 */ /* 0x000fe20000410000 */
[----:B------:R-:W-:Y:S01]  /*cd80*/  HADD2.F32 R5, -RZ, R75.H1_H1 ;  /* 0x3000004bff057230 */ /* 0x000fe20000004100 */
[-C--:B------:R-:W-:Y:S01]  /*cd90*/  FMUL.FTZ R20, R19, R3.reuse ;  /* 0x0000000313147220 */ /* 0x080fe20000410000 */
[----:B------:R-:W-:Y:S01]  /*cda0*/  HADD2.F32 R11, -RZ, R39.H0_H0 ;  /* 0x20000027ff0b7230 */ /* 0x000fe20000004100 */
[----:B------:R-:W-:Y:S01]  /*cdb0*/  FMUL.FTZ R27, R15, R3 ;  /* 0x000000030f1b7220 */ /* 0x000fe20000410000 */
[----:B------:R-:W-:Y:S01]  /*cdc0*/  HADD2.F32 R39, -RZ, R60.H0_H0 ;  /* 0x2000003cff277230 */ /* 0x000fe20000004100 */
[----:B------:R-:W-:-:S02]  /*cdd0*/  FFMA.FTZ R24, R10, R61, R2 ;  /* 0x0000003d0a187223 */ /* 0x000fc40000010002 */
[-C--:B------:R-:W-:Y:S02]  /*cde0*/  FMUL.FTZ R3, R30, R6.reuse ;  /* 0x000000061e037220 */ /* 0x080fe40000410000 */
[----:B------:R-:W-:Y:S02]  /*cdf0*/  FFMA.FTZ R33, R15, R5, R20 ;  /* 0x000000050f217223 */ /* 0x000fe40000010014 */
[----:B------:R-:W-:Y:S02]  /*ce00*/  FMUL.FTZ R2, R22, R11 ;  /* 0x0000000b16027220 */ /* 0x000fe40000410000 */
[----:B------:R-:W-:Y:S02]  /*ce10*/  FMUL.FTZ R23, R10, R23 ;  /* 0x000000170a177220 */ /* 0x000fe40000410000 */
[----:B------:R-:W-:Y:S02]  /*ce20*/  FMUL.FTZ R20, R16, R6 ;  /* 0x0000000610147220 */ /* 0x000fe40000410000 */
[----:B------:R-:W-:-:S02]  /*ce30*/  FMUL.FTZ R11, R14, R11 ;  /* 0x0000000b0e0b7220 */ /* 0x000fc40000410000 */
[----:B------:R-:W-:Y:S02]  /*ce40*/  FFMA.FTZ R16, R16, R39, R3 ;  /* 0x0000002710107223 */ /* 0x000fe40000010003 */
[----:B------:R-:W-:Y:S02]  /*ce50*/  FFMA.FTZ R31, R14, R38, R2 ;  /* 0x000000260e1f7223 */ /* 0x000fe40000010002 */
[----:B------:R-:W-:Y:S02]  /*ce60*/  FFMA.FTZ R6, R19, R5, -R27 ;  /* 0x0000000513067223 */ /* 0x000fe4000001081b */
[----:B------:R-:W-:Y:S02]  /*ce70*/  FFMA.FTZ R3, R18, R4, -R25 ;  /* 0x0000000412037223 */ /* 0x000fe40000010819 */
[----:B------:R-:W-:Y:S01]  /*ce80*/  FFMA.FTZ R15, R29, R9, -R36 ;  /* 0x000000091d0f7223 */ /* 0x000fe20000010824 */
[----:B------:R-:W-:Y:S01]  /*ce90*/  F2FP.PACK_AB R9, R48, R49 ;  /* 0x000000313009723e */ /* 0x000fe200000000ff */
[----:B------:R-:W-:-:S02]  /*cea0*/  FFMA.FTZ R14, R21, R62, -R34 ;  /* 0x0000003e150e7223 */ /* 0x000fc40000010822 */
[----:B------:R-:W-:Y:S01]  /*ceb0*/  FFMA.FTZ R10, R28, R8, -R32 ;  /* 0x000000081c0a7223 */ /* 0x000fe20000010820 */
[----:B------:R-:W-:Y:S01]  /*cec0*/  F2FP.PACK_AB R8, R16, R37 ;  /* 0x000000251008723e */ /* 0x000fe200000000ff */
[----:B------:R-:W-:Y:S01]  /*ced0*/  FFMA.FTZ R2, R17, R61, -R23 ;  /* 0x0000003d11027223 */ /* 0x000fe20000010817 */
[----:B------:R-:W-:Y:S01]  /*cee0*/  F2FP.PACK_AB R17, R14, R15 ;  /* 0x0000000f0e11723e */ /* 0x000fe200000000ff */
[----:B------:R-:W-:Y:S02]  /*cef0*/  FFMA.FTZ R4, R30, R39, -R20 ;  /* 0x000000271e047223 */ /* 0x000fe40000010814 */
[----:B------:R-:W-:Y:S01]  /*cf00*/  FFMA.FTZ R5, R22, R38, -R11 ;  /* 0x0000002616057223 */ /* 0x000fe2000001080b */
[----:B------:R-:W-:Y:S02]  /*cf10*/  F2FP.PACK_AB R19, R2, R3 ;  /* 0x000000030213723e */ /* 0x000fe400000000ff */
[----:B------:R-:W-:Y:S02]  /*cf20*/  F2FP.PACK_AB R16, R4, R10 ;  /* 0x0000000a0410723e */ /* 0x000fe400000000ff */
[----:B------:R-:W-:-:S02]  /*cf30*/  F2FP.PACK_AB R18, R5, R6 ;  /* 0x000000060512723e */ /* 0x000fc400000000ff */
[----:B------:R-:W-:Y:S02]  /*cf40*/  F2FP.PACK_AB R11, R24, R26 ;  /* 0x0000001a180b723e */ /* 0x000fe400000000ff */
[----:B------:R-:W-:Y:S01]  /*cf50*/  F2FP.PACK_AB R10, R31, R33 ;  /* 0x000000211f0a723e */ /* 0x000fe200000000ff */
[----:B------:R1:W-:Y:S04]  /*cf60*/  STS.128 [R63], R16 ;  /* 0x000000103f007388 */ /* 0x0003e80000000c00 */
[----:B------:R1:W-:Y:S02]  /*cf70*/  STS.128 [R35+0x100], R8 ;  /* 0x0001000823007388 */ /* 0x0003e40000000c00 */
.L_x_998:
[----:B------:R-:W-:Y:S05]  /*cf80*/  BSYNC B0 ;  /* 0x0000000000007941 */ /* 0x000fea0003800000 */
.L_x_997:
        /* <DEDUP_REMOVED lines=23> */
[--C-:B------:R-:W-:Y:S02]  /*d100*/  SHF.R.U32.HI R28, RZ, 0x10, R41.reuse ;  /* 0x00000010ff1c7819 */ /* 0x100fe40000011629 */
[----:B------:R-:W-:Y:S01]  /*d110*/  SHF.L.U32 R30, R2, 0x1, RZ ;  /* 0x00000001021e7819 */ /* 0x000fe200000006ff */
[----:B------:R-:W-:Y:S01]  /*d120*/  HADD2.F32 R2, -RZ, R80.H0_H0 ;  /* 0x20000050ff027230 */ /* 0x000fe20000004100 */
[----:B------:R-:W-:Y:S02]  /*d130*/  SHF.R.U64 R48, R40, 0x10, R41 ;  /* 0x0000001028307819 */ /* 0x000fe40000001229 */
[--C-:B------:R-:W-:Y:S01]  /*d140*/  SHF.R.U64 R41, R42, 0x10, R43.reuse ;  /* 0x000000102a297819 */ /* 0x100fe2000000122b */
[----:B-1----:R-:W1:Y:S01]  /*d150*/  LDS.128 R16, [R30+0x100] ;  /* 0x000100001e107984 */ /* 0x002e620000000c00 */
[----:B------:R-:W-:Y:S01]  /*d160*/  SHF.R.U32.HI R31, RZ, 0x10, R43 ;  /* 0x00000010ff1f7819 */ /* 0x000fe2000001162b */
[----:B------:R-:W-:Y:S01]  /*d170*/  HADD2.F32 R43, -RZ, R28.H0_H0 ;  /* 0x2000001cff2b7230 */ /* 0x000fe20000004100 */
[----:B------:R-:W-:-:S02]  /*d180*/  SHF.R.U32.HI R29, RZ, 0x10, R47 ;  /* 0x00000010ff1d7819 */ /* 0x000fc4000001162f */
[----:B------:R-:W-:Y:S01]  /*d190*/  SHF.R.U64 R40, R44, 0x10, R45 ;  /* 0x000000102c287819 */ /* 0x000fe2000000122d */
[----:B------:R-:W-:Y:S01]  /*d1a0*/  HADD2.F32 R42, -RZ, R31.H0_H0 ;  /* 0x2000001fff2a7230 */ /* 0x000fe20000004100 */
[----:B------:R-:W-:Y:S01]  /*d1b0*/  SHF.R.U64 R35, R46, 0x10, R47 ;  /* 0x000000102e237819 */ /* 0x000fe2000000122f */
[--C-:B-1----:R-:W-:Y:S02]  /*d1c0*/  HADD2.F32 R4, -RZ, R17.reuse.H0_H0 ;  /* 0x20000011ff047230 */ /* 0x102fe40000004100 */
[----:B------:R-:W-:Y:S02]  /*d1d0*/  HADD2.F32 R3, -RZ, R17.H1_H1 ;  /* 0x30000011ff037230 */ /* 0x000fe40000004100 */
[----:B------:R-:W-:Y:S01]  /*d1e0*/  HADD2.F32 R17, -RZ, R5.H0_H0 ;  /* 0x20000005ff117230 */ /* 0x000fe20000004100 */
[----:B------:R-:W-:Y:S01]  /*d1f0*/  FMUL.FTZ R34, R4, R2 ;  /* 0x0000000204227220 */ /* 0x000fe20000410000 */
[----:B------:R-:W-:Y:S02]  /*d200*/  HADD2.F32 R5, -RZ, R80.H1_H1 ;  /* 0x30000050ff057230 */ /* 0x000fe40000004100 */
[--C-:B------:R-:W-:Y:S01]  /*d210*/  HADD2.F32 R15, -RZ, R18.reuse.H0_H0 ;  /* 0x20000012ff0f7230 */ /* 0x100fe20000004100 */
[----:B------:R-:W-:Y:S01]  /*d220*/  FMUL.FTZ R33, R3, R17 ;  /* 0x0000001103217220 */ /* 0x000fe20000410000 */
[----:B------:R-:W-:-:S02]  /*d230*/  HADD2.F32 R14, -RZ, R18.H1_H1 ;  /* 0x30000012ff0e7230 */ /* 0x000fc40000004100 */
[----:B------:R-:W-:Y:S01]  /*d240*/  HADD2.F32 R18, -RZ, R29.H0_H0 ;  /* 0x2000001dff127230 */ /* 0x000fe20000004100 */
[----:B--2---:R-:W1:Y:S02]  /*d250*/  LDS.128 R8, [R49] ;  /* 0x0000000031087984 */ /* 0x004e640000000c00 */
[--C-:B-1----:R-:W-:Y:S02]  /*d260*/  HADD2.F32 R25, -RZ, R9.reuse.H0_H0 ;  /* 0x20000009ff197230 */ /* 0x102fe40000004100 */
[----:B------:R-:W-:Y:S02]  /*d270*/  HADD2.F32 R23, -RZ, R9.H1_H1 ;  /* 0x30000009ff177230 */ /* 0x000fe40000004100 */
[--C-:B------:R-:W-:Y:S01]  /*d280*/  HADD2.F32 R24, -RZ, R8.reuse.H0_H0 ;  /* 0x20000008ff187230 */ /* 0x100fe20000004100 */
[----:B------:R-:W-:Y:S01]  /*d290*/  FMUL.FTZ R6, R25, R2 ;  /* 0x0000000219067220 */ /* 0x000fe20000410000 */
[----:B------:R-:W-:Y:S01]  /*d2a0*/  HADD2.F32 R27, -RZ, R8.H1_H1 ;  /* 0x30000008ff1b7230 */ /* 0x000fe20000004100 */
[----:B------:R-:W-:Y:S01]  /*d2b0*/  FMUL.FTZ R2, R23, R17 ;  /* 0x0000001117027220 */ /* 0x000fe20000410000 */
[----:B------:R-:W-:-:S02]  /*d2c0*/  HADD2.F32 R8, -RZ, R82.H0_H0 ;  /* 0x20000052ff087230 */ /* 0x000fc40000004100 */
[--C-:B------:R-:W-:Y:S01]  /*d2d0*/  HADD2.F32 R22, -RZ, R10.reuse.H0_H0 ;  /* 0x2000000aff167230 */ /* 0x100fe20000004100 */
[----:B------:R-:W-:Y:S01]  /*d2e0*/  FFMA.FTZ R38, R3, R43, R2 ;  /* 0x0000002b03267223 */ /* 0x000fe20000010002 */
[----:B------:R-:W-:Y:S01]  /*d2f0*/  HADD2.F32 R26, -RZ, R10.H1_H1 ;  /* 0x3000000aff1a7230 */ /* 0x000fe20000004100 */
[----:B------:R-:W-:Y:S01]  /*d300*/  FFMA.FTZ R39, R4, R8, R6 ;  /* 0x0000000804277223 */ /* 0x000fe20000010006 */
[----:B------:R-:W-:Y:S01]  /*d310*/  HADD2.F32 R10, -RZ, R16.H0_H0 ;  /* 0x20000010ff0a7230 */ /* 0x000fe20000004100 */
[-C--:B------:R-:W-:Y:S01]  /*d320*/  FMUL.FTZ R4, R24, R5.reuse ;  /* 0x0000000518047220 */ /* 0x080fe20000410000 */
[----:B------:R-:W-:Y:S02]  /*d330*/  HADD2.F32 R6, -RZ, R82.H1_H1 ;  /* 0x30000052ff067230 */ /* 0x000fe40000004100 */
[----:B------:R-:W-:Y:S01]  /*d340*/  HADD2.F32 R21, -RZ, R11.H0_H0 ;  /* 0x2000000bff157230 */ /* 0x000fe20000004100 */
[C---:B------:R-:W-:Y:S01]  /*d350*/  FMUL.FTZ R32, R10.reuse, R5 ;  /* 0x000000050a207220 */ /* 0x040fe20000410000 */
[----:B------:R-:W-:Y:S01]  /*d360*/  HADD2.F32 R2, -RZ, R83.H1_H1 ;  /* 0x30000053ff027230 */ /* 0x000fe20000004100 */
[----:B------:R-:W-:Y:S01]  /*d370*/  FFMA.FTZ R36, R10, R6, R4 ;  /* 0x000000060a247223 */ /* 0x000fe20000010004 */
[----:B------:R-:W-:-:S02]  /*d380*/  HADD2.F32 R20, -RZ, R11.H1_H1 ;  /* 0x3000000bff147230 */ /* 0x000fc40000004100 */
[----:B------:R-:W-:Y:S01]  /*d390*/  HADD2.F32 R11, -RZ, R19.H0_H0 ;  /* 0x20000013ff0b7230 */ /* 0x000fe20000004100 */
[-C--:B------:R-:W-:Y:S01]  /*d3a0*/  FMUL.FTZ R10, R21, R2.reuse ;  /* 0x00000002150a7220 */ /* 0x080fe20000410000 */
[----:B------:R-:W-:Y:S02]  /*d3b0*/  HADD2.F32 R3, -RZ, R83.H0_H0 ;  /* 0x20000053ff037230 */ /* 0x000fe40000004100 */
[--C-:B------:R-:W-:Y:S02]  /*d3c0*/  HADD2.F32 R4, -RZ, R84.reuse.H0_H0 ;  /* 0x20000054ff047230 */ /* 0x100fe40000004100 */
[----:B------:R-:W-:Y:S01]  /*d3d0*/  HADD2.F32 R9, -RZ, R19.H1_H1 ;  /* 0x30000013ff097230 */ /* 0x000fe20000004100 */
[----:B------:R-:W-:Y:S01]  /*d3e0*/  FMUL.FTZ R17, R22, R3 ;  /* 0x0000000316117220 */ /* 0x000fe20000410000 */
[----:B------:R-:W-:Y:S01]  /*d3f0*/  HADD2.F32 R5, -RZ, R84.H1_H1 ;  /* 0x30000054ff057230 */ /* 0x000fe20000004100 */
[C---:B------:R-:W-:Y:S01]  /*d400*/  FMUL.FTZ R19, R11.reuse, R2 ;  /* 0x000000020b137220 */ /* 0x040fe20000410000 */
[----:B------:R-:W-:Y:S01]  /*d410*/  HADD2.F32 R16, -RZ, R16.H1_H1 ;  /* 0x30000010ff107230 */ /* 0x000fe20000004100 */
[----:B------:R-:W-:Y:S01]  /*d420*/  FFMA.FTZ R28, R11, R4, R10 ;  /* 0x000000040b1c7223 */ /* 0x000fe2000001000a */
[----:B------:R-:W-:Y:S01]  /*d430*/  HADD2.F32 R11, -RZ, R40.H0_H0 ;  /* 0x20000028ff0b7230 */ /* 0x000fe20000004100 */
[-C--:B------:R-:W-:Y:S01]  /*d440*/  FMUL.FTZ R2, R20, R18.reuse ;  /* 0x0000001214027220 */ /* 0x080fe20000410000 */
[----:B------:R-:W-:Y:S01]  /*d450*/  HADD2.F32 R10, -RZ, R35.H0_H0 ;  /* 0x20000023ff0a7230 */ /* 0x000fe20000004100 */
[C---:B------:R-:W-:Y:S01]  /*d460*/  FFMA.FTZ R37, R15.reuse, R5, R17 ;  /* 0x000000050f257223 */ /* 0x040fe20000010011 */
[----:B------:R-:W-:Y:S01]  /*d470*/  HADD2.F32 R40, -RZ, R48.H0_H0 ;  /* 0x20000030ff287230 */ /* 0x000fe20000004100 */
[----:B------:R-:W-:Y:S01]  /*d480*/  FMUL.FTZ R29, R15, R3 ;  /* 0x000000030f1d7220 */ /* 0x000fe20000410000 */
[----:B------:R-:W-:Y:S01]  /*d490*/  HADD2.F32 R35, -RZ, R41.H0_H0 ;  /* 0x20000029ff237230 */ /* 0x000fe20000004100 */
[----:B------:R-:W-:-:S02]  /*d4a0*/  FMUL.FTZ R17, R9, R18 ;  /* 0x0000001209117220 */ /* 0x000fc40000410000 */
[----:B------:R-:W-:Y:S02]  /*d4b0*/  FFMA.FTZ R18, R9, R42, R2 ;  /* 0x0000002a09127223 */ /* 0x000fe40000010002 */
[-C--:B------:R-:W-:Y:S02]  /*d4c0*/  FMUL.FTZ R3, R27, R11.reuse ;  /* 0x0000000b1b037220 */ /* 0x080fe40000410000 */
[-C--:B------:R-:W-:Y:S02]  /*d4d0*/  FMUL.FTZ R2, R26, R10.reuse ;  /* 0x0000000a1a027220 */ /* 0x080fe40000410000 */
[----:B------:R-:W-:Y:S02]  /*d4e0*/  FMUL.FTZ R11, R16, R11 ;  /* 0x0000000b100b7220 */ /* 0x000fe40000410000 */
[----:B------:R-:W-:Y:S02]  /*d4f0*/  FMUL.FTZ R9, R14, R10 ;  /* 0x0000000a0e097220 */ /* 0x000fe40000410000 */
[----:B------:R-:W-:-:S02]  /*d500*/  FFMA.FTZ R16, R16, R40, R3 ;  /* 0x0000002810107223 */ /* 0x000fc40000010003 */
[----:B------:R-:W-:Y:S02]  /*d510*/  FFMA.FTZ R10, R24, R6, -R32 ;  /* 0x00000006180a7223 */ /* 0x000fe40000010820 */
[----:B------:R-:W-:Y:S02]  /*d520*/  FFMA.FTZ R31, R14, R35, R2 ;  /* 0x000000230e1f7223 */ /* 0x000fe40000010002 */
[----:B------:R-:W-:Y:S02]  /*d530*/  FFMA.FTZ R6, R22, R5, -R29 ;  /* 0x0000000516067223 */ /* 0x000fe4000001081d */
[----:B------:R-:W-:Y:S02]  /*d540*/  FFMA.FTZ R3, R21, R4, -R19 ;  /* 0x0000000415037223 */ /* 0x000fe40000010813 */
[----:B------:R-:W-:Y:S01]  /*d550*/  FFMA.FTZ R15, R25, R8, -R34 ;  /* 0x00000008190f7223 */ /* 0x000fe20000010822 */
[----:B------:R-:W-:Y:S01]  /*d560*/  F2FP.PACK_AB R8, R16, R36 ;  /* 0x000000241008723e */ /* 0x000fe200000000ff */
[----:B------:R-:W-:-:S02]  /*d570*/  FFMA.FTZ R14, R23, R43, -R33 ;  /* 0x0000002b170e7223 */ /* 0x000fc40000010821 */
[----:B------:R-:W-:Y:S02]  /*d580*/  FFMA.FTZ R2, R20, R42, -R17 ;  /* 0x0000002a14027223 */ /* 0x000fe40000010811 */
[----:B------:R-:W-:Y:S01]  /*d590*/  FFMA.FTZ R4, R27, R40, -R11 ;  /* 0x000000281b047223 */ /* 0x000fe2000001080b */
[----:B------:R-:W-:Y:S01]  /*d5a0*/  F2FP.PACK_AB R11, R18, R28 ;  /* 0x0000001c120b723e */ /* 0x000fe200000000ff */
[----:B------:R-:W-:Y:S01]  /*d5b0*/  FFMA.FTZ R5, R26, R35, -R9 ;  /* 0x000000231a057223 */ /* 0x000fe20000010809 */
[----:B------:R-:W-:Y:S02]  /*d5c0*/  F2FP.PACK_AB R19, R2, R3 ;  /* 0x000000030213723e */ /* 0x000fe400000000ff */
[----:B------:R-:W-:Y:S02]  /*d5d0*/  F2FP.PACK_AB R17, R14, R15 ;  /* 0x0000000f0e11723e */ /* 0x000fe400000000ff */
[----:B------:R-:W-:Y:S02]  /*d5e0*/  F2FP.PACK_AB R16, R4, R10 ;  /* 0x0000000a0410723e */ /* 0x000fe400000000ff */
[----:B------:R-:W-:-:S02]  /*d5f0*/  F2FP.PACK_AB R18, R5, R6 ;  /* 0x000000060512723e */ /* 0x000fc400000000ff */
[----:B------:R-:W-:Y:S02]  /*d600*/  F2FP.PACK_AB R9, R38, R39 ;  /* 0x000000272609723e */ /* 0x000fe400000000ff */
[----:B------:R-:W-:Y:S01]  /*d610*/  F2FP.PACK_AB R10, R31, R37 ;  /* 0x000000251f0a723e */ /* 0x000fe200000000ff */
[----:B------:R1:W-:Y:S04]  /*d620*/  STS.128 [R49], R16 ;  /* 0x0000001031007388 */ /* 0x0003e80000000c00 */
[----:B------:R1:W-:Y:S02]  /*d630*/  STS.128 [R30+0x100], R8 ;  /* 0x000100081e007388 */ /* 0x0003e40000000c00 */
.L_x_1000:
[----:B------:R-:W-:Y:S05]  /*d640*/  BSYNC B0 ;  /* 0x0000000000007941 */ /* 0x000fea0003800000 */
.L_x_999:
[----:B------:R-:W-:-:S04]  /*d650*/  IADD3 R2, R101, 0x60, RZ ;  /* 0x0000006065027810 */ /* 0x000fc80007ffe0ff */
[----:B------:R-:W-:-:S13]  /*d660*/  ISETP.GE.OR P0, PT, R2, R68, P2 ;  /* 0x000000440200720c */ /* 0x000fda0001706670 */
[----:B------:R-:W-:Y:S05]  /*d670*/  @P0 BRA `(.L_x_988) ;  /* 0x0000068000000947 */ /* 0x000fea0003800000 */
[----:B------:R-:W2:Y:S04]  /*d680*/  LDL R5, [R1+0x64] ;  /* 0x0000640001057983 */ /* 0x000ea80000100800 */
[----:B------:R-:W3:Y:S01]  /*d690*/  LDL R45, [R1+0x50] ;  /* 0x00005000012d7983 */ /* 0x000ee20000100800 */
[----:B------:R-:W-:Y:S02]  /*d6a0*/  MOV R2, c[0x0][0x27c] ;  /* 0x00009f0000027a02 */ /* 0x000fe40000000f00 */
[C---:B------:R-:W-:Y:S02]  /*d6b0*/  IADD3 R6, R101.reuse, 0x60, RZ ;  /* 0x0000006065067810 */ /* 0x040fe40007ffe0ff */
[----:B------:R-:W-:Y:S02]  /*d6c0*/  LEA.HI R2, R2, R102, RZ, 0x1d ;  /* 0x0000006602027211 */ /* 0x000fe400078fe8ff */
[----:B-1----:R-:W-:-:S02]  /*d6d0*/  IADD3 R8, R101, 0x60, RZ ;  /* 0x0000006065087810 */ /* 0x002fc40007ffe0ff */
[----:B------:R-:W-:Y:S02]  /*d6e0*/  SHF.R.S32.HI R4, RZ, 0x1f, R2 ;  /* 0x0000001fff047819 */ /* 0x000fe40000011402 */
[----:B------:R-:W-:Y:S02]  /*d6f0*/  SHF.L.U32 R6, R6, 0x6, RZ ;  /* 0x0000000606067819 */ /* 0x000fe400000006ff */
[----:B------:R-:W-:Y:S02]  /*d700*/  SHF.L.U32 R8, R8, 0x6, RZ ;  /* 0x0000000608087819 */ /* 0x000fe400000006ff */
[----:B------:R-:W-:Y:S02]  /*d710*/  SHF.L.U32 R3, R2, 0x3, RZ ;  /* 0x0000000302037819 */ /* 0x000fe400000006ff */
[----:B------:R-:W-:Y:S02]  /*d720*/  LOP3.LUT R8, R8, 0x1c0, RZ, 0xc0, !PT ;  /* 0x000001c008087812 */ /* 0x000fe400078ec0ff */
[----:B------:R-:W-:-:S02]  /*d730*/  LOP3.LUT R6, R6, 0x1c0, RZ, 0xc0, !PT ;  /* 0x000001c006067812 */ /* 0x000fc400078ec0ff */
[----:B------:R-:W-:Y:S02]  /*d740*/  LEA.HI R2, R4, R2, RZ, 0x3 ;  /* 0x0000000204027211 */ /* 0x000fe400078f18ff */
[----:B------:R-:W-:Y:S02]  /*d750*/  SHF.R.U32.HI R6, RZ, 0x3, R6 ;  /* 0x00000003ff067819 */ /* 0x000fe40000011606 */
[----:B------:R-:W-:Y:S02]  /*d760*/  LOP3.LUT R3, R8, 0x38, R3, 0xf8, !PT ;  /* 0x0000003808037812 */ /* 0x000fe400078ef803 */
[----:B------:R-:W-:Y:S02]  /*d770*/  SHF.L.U32 R2, R2, 0xa, RZ ;  /* 0x0000000a02027819 */ /* 0x000fe400000006ff */
[----:B------:R-:W-:Y:S02]  /*d780*/  LOP3.LUT R3, R3, R6, RZ, 0x3c, !PT ;  /* 0x0000000603037212 */ /* 0x000fe400078e3cff */
[----:B------:R-:W-:-:S02]  /*d790*/  LOP3.LUT R2, R2, 0x7fffe000, RZ, 0xc0, !PT ;  /* 0x7fffe00002027812 */ /* 0x000fc400078ec0ff */
[----:B------:R-:W-:Y:S02]  /*d7a0*/  SHF.R.U32.HI R28, RZ, 0x10, R57 ;  /* 0x00000010ff1c7819 */ /* 0x000fe40000011639 */
[----:B------:R-:W-:Y:S02]  /*d7b0*/  SHF.R.U32.HI R29, RZ, 0x10, R55 ;  /* 0x00000010ff1d7819 */ /* 0x000fe40000011637 */
[----:B------:R-:W-:Y:S01]  /*d7c0*/  SHF.R.U64 R35, R52, 0x10, R53 ;  /* 0x0000001034237819 */ /* 0x000fe20000001235 */
[----:B------:R-:W-:Y:S01]  /*d7d0*/  HADD2.F32 R44, -RZ, R28.H0_H0 ;  /* 0x2000001cff2c7230 */ /* 0x000fe20000004100 */
[----:B------:R-:W-:Y:S02]  /*d7e0*/  SHF.R.U32.HI R31, RZ, 0x10, R59 ;  /* 0x00000010ff1f7819 */ /* 0x000fe4000001163b */
[----:B------:R-:W-:Y:S02]  /*d7f0*/  SHF.R.U64 R36, R54, 0x10, R55 ;  /* 0x0000001036247819 */ /* 0x000fe40000001237 */
[----:B------:R-:W-:Y:S01]  /*d800*/  SHF.R.U64 R39, R56, 0x10, R57 ;  /* 0x0000001038277819 */ /* 0x000fe20000001239 */
[----:B------:R-:W-:Y:S01]  /*d810*/  HADD2.F32 R43, -RZ, R31.H0_H0 ;  /* 0x2000001fff2b7230 */ /* 0x000fe20000004100 */
[----:B------:R-:W-:-:S03]  /*d820*/  SHF.R.U64 R41, R58, 0x10, R59 ;  /* 0x000000103a297819 */ /* 0x000fc6000000123b */
[----:B------:R-:W-:Y:S01]  /*d830*/  HADD2.F32 R39, -RZ, R39.H0_H0 ;  /* 0x20000027ff277230 */ /* 0x000fe20000004100 */
[----:B--2---:R-:W-:Y:S02]  /*d840*/  IADD3 R2, R3, R2, R5 ;  /* 0x0000000203027210 */ /* 0x004fe40007ffe005 */
[----:B------:R-:W-:Y:S02]  /*d850*/  SHF.R.U32.HI R5, RZ, 0x10, R53 ;  /* 0x00000010ff057819 */ /* 0x000fe40000011635 */
[----:B------:R-:W-:Y:S01]  /*d860*/  SHF.L.U32 R30, R2, 0x1, RZ ;  /* 0x00000001021e7819 */ /* 0x000fe200000006ff */
[----:B---3--:R-:W1:Y:S01]  /*d870*/  LDS.128 R8, [R45] ;  /* 0x000000002d087984 */ /* 0x008e620000000c00 */
[----:B------:R-:W-:-:S03]  /*d880*/  HADD2.F32 R2, -RZ, R85.H0_H0 ;  /* 0x20000055ff027230 */ /* 0x000fc60000004100 */
[----:B------:R-:W2:Y:S01]  /*d890*/  LDS.128 R16, [R30+0x100] ;  /* 0x000100001e107984 */ /* 0x000ea20000000c00 */
[--C-:B-1----:R-:W-:Y:S02]  /*d8a0*/  HADD2.F32 R25, -RZ, R9.reuse.H0_H0 ;  /* 0x20000009ff197230 */ /* 0x102fe40000004100 */
[----:B------:R-:W-:Y:S02]  /*d8b0*/  HADD2.F32 R23, -RZ, R9.H1_H1 ;  /* 0x30000009ff177230 */ /* 0x000fe40000004100 */
[--C-:B--2---:R-:W-:Y:S01]  /*d8c0*/  HADD2.F32 R4, -RZ, R17.reuse.H0_H0 ;  /* 0x20000011ff047230 */ /* 0x104fe20000004100 */
[-C--:B------:R-:W-:Y:S01]  /*d8d0*/  FMUL.FTZ R6, R25, R2.reuse ;  /* 0x0000000219067220 */ /* 0x080fe20000410000 */
[----:B------:R-:W-:Y:S02]  /*d8e0*/  HADD2.F32 R3, -RZ, R17.H1_H1 ;  /* 0x30000011ff037230 */ /* 0x000fe40000004100 */
[----:B------:R-:W-:Y:S01]  /*d8f0*/  HADD2.F32 R17, -RZ, R5.H0_H0 ;  /* 0x20000005ff117230 */ /* 0x000fe20000004100 */
[----:B------:R-:W-:Y:S01]  /*d900*/  FMUL.FTZ R34, R4, R2 ;  /* 0x0000000204227220 */ /* 0x000fe20000410000 */
[----:B------:R-:W-:-:S02]  /*d910*/  HADD2.F32 R24, -RZ, R8.H0_H0 ;  /* 0x20000008ff187230 */ /* 0x000fc40000004100 */
[----:B------:R-:W-:Y:S01]  /*d920*/  HADD2.F32 R27, -RZ, R8.H1_H1 ;  /* 0x30000008ff1b7230 */ /* 0x000fe20000004100 */
[-C--:B------:R-:W-:Y:S01]  /*d930*/  FMUL.FTZ R2, R23, R17.reuse ;  /* 0x0000001117027220 */ /* 0x080fe20000410000 */
[----:B------:R-:W-:Y:S01]  /*d940*/  HADD2.F32 R8, -RZ, R86.H0_H0 ;  /* 0x20000056ff087230 */ /* 0x000fe20000004100 */
[C---:B------:R-:W-:Y:S01]  /*d950*/  FMUL.FTZ R33, R3.reuse, R17 ;  /* 0x0000001103217220 */ /* 0x040fe20000410000 */
[----:B------:R-:W-:Y:S01]  /*d960*/  HADD2.F32 R5, -RZ, R85.H1_H1 ;  /* 0x30000055ff057230 */ /* 0x000fe20000004100 */
[----:B------:R-:W-:Y:S01]  /*d970*/  FFMA.FTZ R40, R3, R44, R2 ;  /* 0x0000002c03287223 */ /* 0x000fe20000010002 */
[--C-:B------:R-:W-:Y:S01]  /*d980*/  HADD2.F32 R22, -RZ, R10.reuse.H0_H0 ;  /* 0x2000000aff167230 */ /* 0x100fe20000004100 */
[----:B------:R-:W-:Y:S01]  /*d990*/  FFMA.FTZ R42, R4, R8, R6 ;  /* 0x00000008042a7223 */ /* 0x000fe20000010006 */
[----:B------:R-:W-:Y:S01]  /*d9a0*/  HADD2.F32 R26, -RZ, R10.H1_H1 ;  /* 0x3000000aff1a7230 */ /* 0x000fe20000004100 */
[----:B------:R-:W-:Y:S01]  /*d9b0*/  FMUL.FTZ R4, R24, R5 ;  /* 0x0000000518047220 */ /* 0x000fe20000410000 */
[----:B------:R-:W-:-:S02]  /*d9c0*/  HADD2.F32 R10, -RZ, R16.H0_H0 ;  /* 0x20000010ff0a7230 */ /* 0x000fc40000004100 */
[----:B------:R-:W-:Y:S02]  /*d9d0*/  HADD2.F32 R6, -RZ, R86.H1_H1 ;  /* 0x30000056ff067230 */ /* 0x000fe40000004100 */
[----:B------:R-:W-:Y:S01]  /*d9e0*/  HADD2.F32 R21, -RZ, R11.H0_H0 ;  /* 0x2000000bff157230 */ /* 0x000fe20000004100 */
[C---:B------:R-:W-:Y:S01]  /*d9f0*/  FMUL.FTZ R32, R10.reuse, R5 ;  /* 0x000000050a207220 */ /* 0x040fe20000410000 */
[----:B------:R-:W-:Y:S01]  /*da00*/  HADD2.F32 R2, -RZ, R87.H1_H1 ;  /* 0x30000057ff027230 */ /* 0x000fe20000004100 */
[----:B------:R-:W-:Y:S01]  /*da10*/  FFMA.FTZ R37, R10, R6, R4 ;  /* 0x000000060a257223 */ /* 0x000fe20000010004 */
[----:B------:R-:W-:Y:S02]  /*da20*/  HADD2.F32 R20, -RZ, R11.H1_H1 ;  /* 0x3000000bff147230 */ /* 0x000fe40000004100 */
[----:B------:R-:W-:Y:S01]  /*da30*/  HADD2.F32 R11, -RZ, R19.H0_H0 ;  /* 0x20000013ff0b7230 */ /* 0x000fe20000004100 */
[----:B------:R-:W-:Y:S01]  /*da40*/  FMUL.FTZ R10, R21, R2 ;  /* 0x00000002150a7220 */ /* 0x000fe20000410000 */
[----:B------:R-:W-:-:S02]  /*da50*/  HADD2.F32 R3, -RZ, R87.H0_H0 ;  /* 0x20000057ff037230 */ /* 0x000fc40000004100 */
[----:B------:R-:W-:Y:S02]  /*da60*/  HADD2.F32 R4, -RZ, R88.H0_H0 ;  /* 0x20000058ff047230 */ /* 0x000fe40000004100 */
[--C-:B------:R-:W-:Y:S01]  /*da70*/  HADD2.F32 R15, -RZ, R18.reuse.H0_H0 ;  /* 0x20000012ff0f7230 */ /* 0x100fe20000004100 */
[-C--:B------:R-:W-:Y:S01]  /*da80*/  FMUL.FTZ R17, R22, R3.reuse ;  /* 0x0000000316117220 */ /* 0x080fe20000410000 */
[----:B------:R-:W-:Y:S01]  /*da90*/  HADD2.F32 R14, -RZ, R18.H1_H1 ;  /* 0x30000012ff0e7230 */ /* 0x000fe20000004100 */
[----:B------:R-:W-:Y:S01]  /*daa0*/  FFMA.FTZ R28, R11, R4, R10 ;  /* 0x000000040b1c7223 */ /* 0x000fe2000001000a */
[----:B------:R-:W-:Y:S01]  /*dab0*/  HADD2.F32 R18, -RZ, R29.H0_H0 ;  /* 0x2000001dff127230 */ /* 0x000fe20000004100 */
[----:B------:R-:W-:Y:S01]  /*dac0*/  FMUL.FTZ R29, R15, R3 ;  /* 0x000000030f1d7220 */ /* 0x000fe20000410000 */
[----:B------:R-:W-:Y:S01]  /*dad0*/  HADD2.F32 R9, -RZ, R19.H1_H1 ;  /* 0x30000013ff097230 */ /* 0x000fe20000004100 */
[----:B------:R-:W-:Y:S01]  /*dae0*/  FMUL.FTZ R19, R11, R2 ;  /* 0x000000020b137220 */ /* 0x000fe20000410000 */
[----:B------:R-:W-:Y:S01]  /*daf0*/  HADD2.F32 R5, -RZ, R88.H1_H1 ;  /* 0x30000058ff057230 */ /* 0x000fe20000004100 */
[----:B------:R-:W-:Y:S01]  /*db00*/  FMUL.FTZ R2, R20, R18 ;  /* 0x0000001214027220 */ /* 0x000fe20000410000 */
[----:B------:R-:W-:-:S02]  /*db10*/  HADD2.F32 R11, -RZ, R35.H0_H0 ;  /* 0x20000023ff0b7230 */ /* 0x000fc40000004100 */
[----:B------:R-:W-:Y:S01]  /*db20*/  HADD2.F32 R10, -RZ, R36.H0_H0 ;  /* 0x20000024ff0a7230 */ /* 0x000fe20000004100 */
[----:B------:R-:W-:Y:S01]  /*db30*/  FFMA.FTZ R38, R15, R5, R17 ;  /* 0x000000050f267223 */ /* 0x000fe20000010011 */
[----:B------:R-:W-:Y:S01]  /*db40*/  HADD2.F32 R16, -RZ, R16.H1_H1 ;  /* 0x30000010ff107230 */ /* 0x000fe20000004100 */
[C---:B------:R-:W-:Y:S01]  /*db50*/  FMUL.FTZ R17, R9.reuse, R18 ;  /* 0x0000001209117220 */ /* 0x040fe20000410000 */
[----:B------:R-:W-:Y:S01]  /*db60*/  HADD2.F32 R35, -RZ, R41.H0_H0 ;  /* 0x20000029ff237230 */ /* 0x000fe20000004100 */
[----:B------:R-:W-:Y:S02]  /*db70*/  FFMA.FTZ R18, R9, R43, R2 ;  /* 0x0000002b09127223 */ /* 0x000fe40000010002 */
[-C--:B------:R-:W-:Y:S02]  /*db80*/  FMUL.FTZ R3, R27, R11.reuse ;  /* 0x0000000b1b037220 */ /* 0x080fe40000410000 */
[----:B------:R-:W-:Y:S02]  /*db90*/  FMUL.FTZ R2, R26, R10 ;  /* 0x0000000a1a027220 */ /* 0x000fe40000410000 */
[----:B------:R-:W-:-:S02]  /*dba0*/  FMUL.FTZ R11, R16, R11 ;  /* 0x0000000b100b7220 */ /* 0x000fc40000410000 */
[----:B------:R-:W-:Y:S02]  /*dbb0*/  FMUL.FTZ R9, R14, R10 ;  /* 0x0000000a0e097220 */ /* 0x000fe40000410000 */
[----:B------:R-:W-:Y:S02]  /*dbc0*/  FFMA.FTZ R16, R16, R39, R3 ;  /* 0x0000002710107223 */ /* 0x000fe40000010003 */
[----:B------:R-:W-:Y:S02]  /*dbd0*/  FFMA.FTZ R10, R24, R6, -R32 ;  /* 0x00000006180a7223 */ /* 0x000fe40000010820 */
[----:B------:R-:W-:Y:S02]  /*dbe0*/  FFMA.FTZ R31, R14, R35, R2 ;  /* 0x000000230e1f7223 */ /* 0x000fe40000010002 */
[----:B------:R-:W-:Y:S02]  /*dbf0*/  FFMA.FTZ R6, R22, R5, -R29 ;  /* 0x0000000516067223 */ /* 0x000fe4000001081d */
[----:B------:R-:W-:-:S02]  /*dc00*/  FFMA.FTZ R3, R21, R4, -R19 ;  /* 0x0000000415037223 */ /* 0x000fc40000010813 */
[----:B------:R-:W-:Y:S01]  /*dc10*/  FFMA.FTZ R15, R25, R8, -R34 ;  /* 0x00000008190f7223 */ /* 0x000fe20000010822 */
[----:B------:R-:W-:Y:S01]  /*dc20*/  F2FP.PACK_AB R8, R16, R37 ;  /* 0x000000251008723e */ /* 0x000fe200000000ff */
[----:B------:R-:W-:Y:S02]  /*dc30*/  FFMA.FTZ R14, R23, R44, -R33 ;  /* 0x0000002c170e7223 */ /* 0x000fe40000010821 */
[----:B------:R-:W-:Y:S02]  /*dc40*/  FFMA.FTZ R2, R20, R43, -R17 ;  /* 0x0000002b14027223 */ /* 0x000fe40000010811 */
[----:B------:R-:W-:Y:S01]  /*dc50*/  FFMA.FTZ R4, R27, R39, -R11 ;  /* 0x000000271b047223 */ /* 0x000fe2000001080b */
[----:B------:R-:W-:Y:S01]  /*dc60*/  F2FP.PACK_AB R11, R18, R28 ;  /* 0x0000001c120b723e */ /* 0x000fe200000000ff */
[----:B------:R-:W-:Y:S01]  /*dc70*/  FFMA.FTZ R5, R26, R35, -R9 ;  /* 0x000000231a057223 */ /* 0x000fe20000010809 */
[----:B------:R-:W-:Y:S02]  /*dc80*/  F2FP.PACK_AB R19, R2, R3 ;  /* 0x000000030213723e */ /* 0x000fe400000000ff */
[----:B------:R-:W-:-:S02]  /*dc90*/  F2FP.PACK_AB R17, R14, R15 ;  /* 0x0000000f0e11723e */ /* 0x000fc400000000ff */
[----:B------:R-:W-:Y:S02]  /*dca0*/  F2FP.PACK_AB R16, R4, R10 ;  /* 0x0000000a0410723e */ /* 0x000fe400000000ff */
[----:B------:R-:W-:Y:S02]  /*dcb0*/  F2FP.PACK_AB R18, R5, R6 ;  /* 0x000000060512723e */ /* 0x000fe400000000ff */
[----:B------:R-:W-:Y:S02]  /*dcc0*/  F2FP.PACK_AB R9, R40, R42 ;  /* 0x0000002a2809723e */ /* 0x000fe400000000ff */
[----:B------:R-:W-:Y:S01]  /*dcd0*/  F2FP.PACK_AB R10, R31, R38 ;  /* 0x000000261f0a723e */ /* 0x000fe200000000ff */
[----:B------:R1:W-:Y:S04]  /*dce0*/  STS.128 [R45], R16 ;  /* 0x000000102d007388 */ /* 0x0003e80000000c00 */
[----:B------:R1:W-:Y:S02]  /*dcf0*/  STS.128 [R30+0x100], R8 ;  /* 0x000100081e007388 */ /* 0x0003e40000000c00 */
.L_x_988:
[----:B------:R-:W-:Y:S05]  /*dd00*/  BSYNC B2 ;  /* 0x0000000000027941 */ /* 0x000fea0003800000 */
.L_x_966:
[----:B-1----:R-:W-:Y:S01]  /*dd10*/  IMAD R4, R89, c[0x0][0x208], RZ ;  /* 0x0000820059047a24 */ /* 0x002fe200078e02ff */
[----:B------:R-:W-:Y:S01]  /*dd20*/  BAR.SYNC.DEFER_BLOCKING 0x0 ;  /* 0x0000000000007b1d */ /* 0x000fe20000010000 */
[----:B------:R-:W-:Y:S01]  /*dd30*/  IMAD.WIDE.U32 R2, R225, c[0x0][0x208], RZ ;  /* 0x00008200e1027a25 */ /* 0x000fe200078e00ff */
[----:B------:R-:W-:-:S02]  /*dd40*/  SHF.L.U32 R64, R76, 0x1, RZ ;  /* 0x000000014c407819 */ /* 0x000fc400000006ff */
[----:B------:R-:W-:Y:S01]  /*dd50*/  SHF.L.U32 R67, R211, 0x1, RZ ;  /* 0x00000001d3437819 */ /* 0x000fe200000006ff */
[----:B------:R-:W-:Y:S01]  /*dd60*/  IMAD R4, R225, c[0x0][0x20c], R4 ;  /* 0x00008300e1047a24 */ /* 0x000fe200078e0204 */
[----:B------:R-:W-:Y:S01]  /*dd70*/  IADD3 R193, R188, 0x20, RZ ;  /* 0x00000020bcc17810 */ /* 0x000fe20007ffe0ff */
[----:B------:R-:W-:Y:S01]  /*dd80*/  IMAD.WIDE.U32 R248, R81, c[0x0][0x210], RZ ;  /* 0x0000840051f87a25 */ /* 0x000fe200078e00ff */
[----:B------:R-:W-:Y:S01]  /*dd90*/  SHF.L.U64.HI R66, R76, 0x1, R77 ;  /* 0x000000014c427819 */ /* 0x000fe2000001024d */
[----:B------:R-:W-:Y:S01]  /*dda0*/  BSSY B0, `(.L_x_1001) ;  /* 0x0000189000007945 */ /* 0x000fe20003800000 */
[----:B------:R-:W-:Y:S01]  /*ddb0*/  IADD3 R3, R3, R4, RZ ;  /* 0x0000000403037210 */ /* 0x000fe20007ffe0ff */
[----:B------:R-:W-:Y:S01]  /*ddc0*/  IMAD R4, R90, c[0x0][0x218], RZ ;  /* 0x000086005a047a24 */ /* 0x000fe200078e02ff */
[----:B------:R-:W-:Y:S01]  /*ddd0*/  SHF.L.U64.HI R96, R211, 0x1, R238 ;  /* 0x00000001d3607819 */ /* 0x000fe200000102ee */
[----:B------:R-:W-:Y:S02]  /*dde0*/  IMAD R247, R81, c[0x0][0x214], R249 ;  /* 0x0000850051f77a24 */ /* 0x000fe400078e02f9 */
[----:B------:R-:W-:-:S04]  /*ddf0*/  IMAD.WIDE.U32 R2, R222, c[0x0][0x218], R2 ;  /* 0x00008600de027a25 */ /* 0x000fc800078e0002 */
[----:B------:R-:W-:Y:S01]  /*de00*/  IMAD R4, R222, c[0x0][0x21c], R4 ;  /* 0x00008700de047a24 */ /* 0x000fe200078e0204 */
[----:B------:R-:W-:-:S04]  /*de10*/  IADD3 R2, P0, R2, R248, RZ ;  /* 0x000000f802027210 */ /* 0x000fc80007f1e0ff */
[----:B------:R-:W-:Y:S01]  /*de20*/  IADD3.X R3, R247, R3, R4, P0, !PT ;  /* 0x00000003f7037210 */ /* 0x000fe200007fe404 */
[----:B------:R-:W-:Y:S01]  /*de30*/  LDSM.16.M88.4 R132, [R205] ;  /* 0x00000000cd84783b */ /* 0x000fe20000000200 */
[----:B------:R-:W-:-:S03]  /*de40*/  LEA R6, P0, R2, c[0x0][0x1f8], 0x1 ;  /* 0x00007e0002067a11 */ /* 0x000fc600078008ff */
[----:B------:R-:W-:Y:S01]  /*de50*/  LDSM.16.M88.4 R136, [R206] ;  /* 0x00000000ce88783b */ /* 0x000fe20000000200 */
[----:B------:R-:W-:Y:S02]  /*de60*/  LEA.HI.X R14, R2, c[0x0][0x1fc], R3, 0x1, P0 ;  /* 0x00007f00020e7a11 */ /* 0x000fe400000f0c03 */
[----:B------:R-:W-:Y:S01]  /*de70*/  R2P PR, R102, 0x6 ;  /* 0x0000000666007804 */ /* 0x000fe20000000000 */
[----:B------:R-:W-:Y:S04]  /*de80*/  LDSM.16.M88.4 R164, [R208] ;  /* 0x00000000d0a4783b */ /* 0x000fe80000000200 */
[----:B------:R-:W-:Y:S04]  /*de90*/  LDSM.16.M88.4 R168, [R207] ;  /* 0x00000000cfa8783b */ /* 0x000fe80000000200 */
[----:B------:R-:W-:Y:S04]  /*dea0*/  LDSM.16.M88.4 R172, [R205+0x4000] ;  /* 0x00400000cdac783b */ /* 0x000fe80000000200 */
[----:B------:R-:W-:Y:S01]  /*deb0*/  LDSM.16.M88.4 R176, [R206+0x4000] ;  /* 0x00400000ceb0783b */ /* 0x000fe20000000200 */
[----:B------:R-:W-:-:S03]  /*dec0*/  @P1 IADD3 R193, R188, -0x20, RZ ;  /* 0xffffffe0bcc11810 */ /* 0x000fc60007ffe0ff */
[----:B------:R-:W-:Y:S01]  /*ded0*/  LDSM.16.M88.4 R180, [R208+0x4000] ;  /* 0x00400000d0b4783b */ /* 0x000fe20000000200 */
[C---:B------:R-:W-:Y:S02]  /*dee0*/  IADD3 R194, R193.reuse, 0x3000, RZ ;  /* 0x00003000c1c27810 */ /* 0x040fe40007ffe0ff */
[C---:B------:R-:W-:Y:S01]  /*def0*/  IADD3 R195, R193.reuse, 0x3800, RZ ;  /* 0x00003800c1c37810 */ /* 0x040fe20007ffe0ff */
[----:B------:R-:W-:Y:S01]  /*df00*/  LDSM.16.M88.4 R184, [R207+0x4000] ;  /* 0x00400000cfb8783b */ /* 0x000fe20000000200 */
[C---:B------:R-:W-:Y:S02]  /*df10*/  IADD3 R196, R193.reuse, 0x4000, RZ ;  /* 0x00004000c1c47810 */ /* 0x040fe40007ffe0ff */
[C---:B------:R-:W-:Y:S01]  /*df20*/  IADD3 R197, R193.reuse, 0x4800, RZ ;  /* 0x00004800c1c57810 */ /* 0x040fe20007ffe0ff */
[----:B------:R-:W-:Y:S01]  /*df30*/  BAR.SYNC.DEFER_BLOCKING 0x0 ;  /* 0x0000000000007b1d */ /* 0x000fe20000010000 */
[C---:B------:R-:W-:Y:S02]  /*df40*/  IADD3 R198, R193.reuse, 0x5000, RZ ;  /* 0x00005000c1c67810 */ /* 0x040fe40007ffe0ff */
[----:B------:R-:W-:-:S02]  /*df50*/  IADD3 R199, R193, 0x5800, RZ ;  /* 0x00005800c1c77810 */ /* 0x000fc40007ffe0ff */
[C---:B------:R-:W-:Y:S01]  /*df60*/  IADD3 R204, R193.reuse, 0x2800, RZ ;  /* 0x00002800c1cc7810 */ /* 0x040fe20007ffe0ff */
[----:B------:R-:W1:Y:S01]  /*df70*/  SHFL.IDX PT, R4, R6, RZ, 0x181f ;  /* 0x00181fff06047589 */ /* 0x000e6200000e0000 */
[C---:B------:R-:W-:Y:S02]  /*df80*/  IADD3 R203, R193.reuse, 0x2000, RZ ;  /* 0x00002000c1cb7810 */ /* 0x040fe40007ffe0ff */
[C---:B------:R-:W-:Y:S01]  /*df90*/  IADD3 R202, R193.reuse, 0x1800, RZ ;  /* 0x00001800c1ca7810 */ /* 0x040fe20007ffe0ff */
[----:B------:R-:W2:Y:S01]  /*dfa0*/  SHFL.IDX PT, R2, R6, 0x1, 0x181f ;  /* 0x00381f0006027f89 */ /* 0x000ea200000e0000 */
[C---:B------:R-:W-:Y:S02]  /*dfb0*/  IADD3 R201, R193.reuse, 0x1000, RZ ;  /* 0x00001000c1c97810 */ /* 0x040fe40007ffe0ff */
[----:B------:R-:W-:Y:S01]  /*dfc0*/  IADD3 R200, R193, 0x800, RZ ;  /* 0x00000800c1c87810 */ /* 0x000fe20007ffe0ff */
[----:B------:R-:W3:Y:S04]  /*dfd0*/  SHFL.IDX PT, R5, R14, RZ, 0x181f ;  /* 0x00181fff0e057589 */ /* 0x000ee800000e0000 */
[----:B------:R-:W4:Y:S01]  /*dfe0*/  SHFL.IDX PT, R3, R14, 0x1, 0x181f ;  /* 0x00381f000e037f89 */ /* 0x000f2200000e0000 */
[----:B------:R-:W-:-:S04]  /*dff0*/  DEPBAR.LE SB0, 0x0 ;  /* 0x000080000000791a */ /* 0x000fc80000000000 */
[----:B------:R-:W-:Y:S01]  /*e000*/  BAR.SYNC.DEFER_BLOCKING 0x0 ;  /* 0x0000000000007b1d */ /* 0x000fe20000010000 */
[CC--:B-1----:R-:W-:Y:S02]  /*e010*/  IADD3 R8, P3, R4.reuse, R64.reuse, RZ ;  /* 0x0000004004087210 */ /* 0x0c2fe40007f7e0ff */
[-C--:B------:R-:W-:Y:S02]  /*e020*/  IADD3 R4, P0, R4, R67.reuse, RZ ;  /* 0x0000004304047210 */ /* 0x080fe40007f1e0ff */
[C---:B--2---:R-:W-:Y:S02]  /*e030*/  IADD3 R10, P1, R2.reuse, R64, RZ ;  /* 0x00000040020a7210 */ /* 0x044fe40007f3e0ff */
[C---:B---3--:R-:W-:Y:S02]  /*e040*/  IADD3.X R9, R5.reuse, R66, RZ, P3, !PT ;  /* 0x0000004205097210 */ /* 0x048fe40001ffe4ff */
[----:B------:R-:W-:Y:S02]  /*e050*/  IADD3.X R5, R5, R96, RZ, P0, !PT ;  /* 0x0000006005057210 */ /* 0x000fe400007fe4ff */
[----:B------:R-:W-:-:S02]  /*e060*/  IADD3 R2, P0, R2, R67, RZ ;  /* 0x0000004302027210 */ /* 0x000fc40007f1e0ff */
[C---:B----4-:R-:W-:Y:S02]  /*e070*/  IADD3.X R11, R3.reuse, R66, RZ, P1, !PT ;  /* 0x00000042030b7210 */ /* 0x050fe40000ffe4ff */
[----:B------:R-:W-:Y:S02]  /*e080*/  ISETP.GE.AND P1, PT, R76, c[0x0][0x1d4], PT ;  /* 0x000075004c007a0c */ /* 0x000fe40003f26270 */
[----:B------:R-:W-:Y:S02]  /*e090*/  IADD3.X R3, R3, R96, RZ, P0, !PT ;  /* 0x0000006003037210 */ /* 0x000fe400007fe4ff */
[----:B------:R-:W-:Y:S02]  /*e0a0*/  ISETP.LT.OR P0, PT, R97, 0x1, P1 ;  /* 0x000000016100780c */ /* 0x000fe40000f01670 */
[----:B------:R-:W-:Y:S01]  /*e0b0*/  ISETP.GE.AND P3, PT, R211, c[0x0][0x1d4], PT ;  /* 0x00007500d3007a0c */ /* 0x000fe20003f66270 */
[----:B------:R-:W1:Y:S04]  /*e0c0*/  LDSM.16.M88.4 R16, [R188] ;  /* 0x00000000bc10783b */ /* 0x000e680000000200 */
[----:B------:R-:W2:Y:S04]  /*e0d0*/  LDSM.16.M88.4 R28, [R188+0x800] ;  /* 0x00080000bc1c783b */ /* 0x000ea80000000200 */
[----:B------:R-:W-:Y:S04]  /*e0e0*/  LDSM.16.M88.4 R36, [R188+0x1000] ;  /* 0x00100000bc24783b */ /* 0x000fe80000000200 */
[----:B------:R-:W-:Y:S04]  /*e0f0*/  LDSM.16.M88.4 R40, [R188+0x1800] ;  /* 0x00180000bc28783b */ /* 0x000fe80000000200 */
[----:B------:R-:W-:Y:S04]  /*e100*/  LDSM.16.M88.4 R44, [R188+0x2000] ;  /* 0x00200000bc2c783b */ /* 0x000fe80000000200 */
[----:B------:R-:W-:Y:S04]  /*e110*/  LDSM.16.M88.4 R104, [R188+0x2800] ;  /* 0x00280000bc68783b */ /* 0x000fe80000000200 */
[----:B------:R-:W3:Y:S04]  /*e120*/  LDSM.16.M88.4 R24, [R193] ;  /* 0x00000000c118783b */ /* 0x000ee80000000200 */
[----:B------:R-:W-:Y:S04]  /*e130*/  LDSM.16.M88.4 R52, [R193+0x800] ;  /* 0x00080000c134783b */ /* 0x000fe80000000200 */
[----:B------:R-:W-:Y:S04]  /*e140*/  LDSM.16.M88.4 R48, [R193+0x1000] ;  /* 0x00100000c130783b */ /* 0x000fe80000000200 */
[----:B------:R-:W-:Y:S04]  /*e150*/  LDSM.16.M88.4 R68, [R193+0x1800] ;  /* 0x00180000c144783b */ /* 0x000fe80000000200 */
[----:B------:R-:W-:Y:S01]  /*e160*/  LDSM.16.M88.4 R60, [R193+0x2000] ;  /* 0x00200000c13c783b */ /* 0x000fe20000000200 */
[C---:B-1----:R-:W-:Y:S03]  /*e170*/  HMMA.16816.F32 R20, R132.reuse, R16, RZ ;  /* 0x000000108414723c */ /* 0x042fe600000018ff */
[----:B------:R-:W-:Y:S04]  /*e180*/  LDSM.16.M88.4 R116, [R193+0x2800] ;  /* 0x00280000c174783b */ /* 0x000fe80000000200 */
[----:B------:R-:W-:Y:S01]  /*e190*/  @!PT LDS RZ, [RZ] ;  /* 0x00000000fffff984 */ /* 0x000fe20000000800 */
[----:B------:R-:W-:Y:S01]  /*e1a0*/  @!PT LDS RZ, [RZ] ;  /* 0x00000000fffff984 */ /* 0x000fe20000000800 */
[----:B------:R-:W-:Y:S01]  /*e1b0*/  @!PT LDS RZ, [RZ] ;  /* 0x00000000fffff984 */ /* 0x000fe20000000800 */
[----:B------:R1:W-:Y:S01]  /*e1c0*/  LDGSTS.E.BYPASS.LTC128B.128 [R210+0x100], [R8.64], !P0 ;  /* 0x0010000008d27fae */ /* 0x0003e2000c101d48 */
[----:B------:R-:W-:Y:S01]  /*e1d0*/  ISETP.LT.OR P0, PT, R97, 0x1, P3 ;  /* 0x000000016100780c */ /* 0x000fe20001f01670 */
[C---:B------:R-:W-:Y:S08]  /*e1e0*/  HMMA.16816.F32 R16, R132.reuse, R18, RZ ;  /* 0x000000128410723c */ /* 0x040ff000000018ff */
[----:B--2---:R-:W-:Y:S04]  /*e1f0*/  HMMA.16816.F32 R32, R132, R28, RZ ;  /* 0x0000001c8420723c */ /* 0x004fe800000018ff */
[----:B------:R2:W-:Y:S04]  /*e200*/  LDGSTS.E.BYPASS.LTC128B.128 [R210+0x3100], [R4.64], !P0 ;  /* 0x0310000004d27fae */ /* 0x0005e8000c101d48 */
[C---:B---3--:R-:W-:Y:S08]  /*e210*/  HMMA.16816.F32 R112, R136.reuse, R24, R20 ;  /* 0x000000188870723c */ /* 0x048ff00000001814 */
[----:B------:R-:W-:Y:S08]  /*e220*/  HMMA.16816.F32 R108, R136, R26, R16 ;  /* 0x0000001a886c723c */ /* 0x000ff00000001810 */
[C---:B------:R-:W-:Y:S01]  /*e230*/  HMMA.16816.F32 R16, R132.reuse, R40, RZ ;  /* 0x000000288410723c */ /* 0x040fe200000018ff */
[----:B--2---:R-:W1:Y:S07]  /*e240*/  SHFL.IDX PT, R4, R6, 0x2, 0x181f ;  /* 0x00581f0006047f89 */ /* 0x004e6e00000e0000 */
[C---:B------:R-:W-:Y:S01]  /*e250*/  HMMA.16816.F32 R20, R132.reuse, R38, RZ ;  /* 0x000000268414723c */ /* 0x040fe200000018ff */
[----:B------:R-:W2:Y:S07]  /*e260*/  SHFL.IDX PT, R5, R14, 0x2, 0x181f ;  /* 0x00581f000e057f89 */ /* 0x000eae00000e0000 */
[C---:B------:R-:W-:Y:S08]  /*e270*/  HMMA.16816.F32 R24, R132.reuse, R36, RZ ;  /* 0x000000248418723c */ /* 0x040ff000000018ff */
[----:B------:R-:W-:Y:S01]  /*e280*/  HMMA.16816.F32 R28, R132, R30, RZ ;  /* 0x0000001e841c723c */ /* 0x000fe200000018ff */
[----:B-1----:R-:W-:-:S07]  /*e290*/  IADD3 R8, P0, R4, R64, RZ ;  /* 0x0000004004087210 */ /* 0x002fce0007f1e0ff */
[----:B------:R-:W-:Y:S01]  /*e2a0*/  HMMA.16816.F32 R36, R132, R42, RZ ;  /* 0x0000002a8424723c */ /* 0x000fe200000018ff */
[----:B--2---:R-:W-:Y:S02]  /*e2b0*/  IADD3.X R9, R5, R66, RZ, P0, !PT ;  /* 0x0000004205097210 */ /* 0x004fe400007fe4ff */
[C---:B------:R-:W-:Y:S02]  /*e2c0*/  ISETP.LT.OR P0, PT, R97.reuse, 0x21, P1 ;  /* 0x000000216100780c */ /* 0x040fe40000f01670 */
[----:B------:R-:W-:-:S03]  /*e2d0*/  ISETP.LT.OR P1, PT, R97, 0x41, P1 ;  /* 0x000000416100780c */ /* 0x000fc60000f21670 */
[----:B------:R-:W-:Y:S08]  /*e2e0*/  HMMA.16816.F32 R72, R136, R68, R16 ;  /* 0x000000448848723c */ /* 0x000ff00000001810 */
[----:B------:R-:W-:Y:S01]  /*e2f0*/  HMMA.16816.F32 R40, R132, R44, RZ ;  /* 0x0000002c8428723c */ /* 0x000fe200000018ff */
[----:B------:R1:W-:Y:S01]  /*e300*/  LDGSTS.E.BYPASS.LTC128B.128 [R210+0x1100], [R10.64], !P0 ;  /* 0x011000000ad27fae */ /* 0x0003e2000c101d48 */
[----:B------:R-:W-:-:S04]  /*e310*/  IADD3 R4, P0, R4, R67, RZ ;  /* 0x0000004304047210 */ /* 0x000fc80007f1e0ff */
[----:B------:R-:W-:Y:S02]  /*e320*/  IADD3.X R5, R5, R96, RZ, P0, !PT ;  /* 0x0000006005057210 */ /* 0x000fe400007fe4ff */
[----:B------:R-:W-:Y:S01]  /*e330*/  HMMA.16816.F32 R80, R136, R52, R32 ;  /* 0x000000348850723c */ /* 0x000fe20000001820 */
[----:B------:R-:W-:-:S07]  /*e340*/  ISETP.LT.OR P0, PT, R97, 0x21, P3 ;  /* 0x000000216100780c */ /* 0x000fce0001f01670 */
[----:B------:R-:W-:Y:S06]  /*e350*/  HMMA.16816.F32 R16, R132, R46, RZ ;  /* 0x0000002e8410723c */ /* 0x000fec00000018ff */
[----:B------:R2:W-:Y:S01]  /*e360*/  LDGSTS.E.BYPASS.LTC128B.128 [R210+0x4100], [R2.64], !P0 ;  /* 0x0410000002d27fae */ /* 0x0005e2000c101d48 */
[----:B------:R-:W-:Y:S01]  /*e370*/  ISETP.LT.OR P0, PT, R97, 0x41, P3 ;  /* 0x000000416100780c */ /* 0x000fe20001f01670 */
[----:B------:R-:W-:Y:S02]  /*e380*/  HMMA.16816.F32 R84, R136, R50, R20 ;  /* 0x000000328854723c */ /* 0x000fe40000001814 */
[----:B------:R1:W-:Y:S06]  /*e390*/  LDGSTS.E.BYPASS.LTC128B.128 [R210+0x2100], [R8.64], !P1 ;  /* 0x0210000008d27fae */ /* 0x0003ec000c901d48 */
[----:B------:R-:W-:Y:S04]  /*e3a0*/  HMMA.16816.F32 R20, R132, R104, RZ ;  /* 0x000000688414723c */ /* 0x000fe800000018ff */
[----:B------:R3:W-:Y:S01]  /*e3b0*/  LDGSTS.E.BYPASS.LTC128B.128 [R210+0x5100], [R4.64], !P0 ;  /* 0x0510000004d27fae */ /* 0x0007e2000c101d48 */
[----:B------:R-:W-:-:S03]  /*e3c0*/  ISETP.GT.AND P0, PT, R127, R242, PT ;  /* 0x000000f27f00720c */ /* 0x000fc60003f04270 */
[C---:B------:R-:W-:Y:S01]  /*e3d0*/  HMMA.16816.F32 R92, R136.reuse, R54, R28 ;  /* 0x00000036885c723c */ /* 0x040fe2000000181c */
[----:B------:R-:W0:Y:S07]  /*e3e0*/  LDGDEPBAR ;  /* 0x00000000000079af */ /* 0x000e2e0000000000 */
[----:B------:R-:W-:Y:S01]  /*e3f0*/  HMMA.16816.F32 R88, R136, R48, R24 ;  /* 0x000000308858723c */ /* 0x000fe20000001818 */
[----:B--2---:R-:W-:-:S04]  /*e400*/  MOV R2, 0x40 ;  /* 0x0000004000027802 */ /* 0x004fc80000000f00 */
[----:B------:R-:W-:-:S03]  /*e410*/  SEL R2, R2, 0xffffffc0, !P2 ;  /* 0xffffffc002027807 */ /* 0x000fc60005000000 */
[----:B-1----:R-:W-:Y:S01]  /*e420*/  HMMA.16816.F32 R8, R132, R106, RZ ;  /* 0x0000006a8408723c */ /* 0x002fe200000018ff */
[-C--:B------:R-:W-:Y:S02]  /*e430*/  IADD3 R103, R188, R2.reuse, RZ ;  /* 0x00000002bc677210 */ /* 0x080fe40007ffe0ff */
[----:B------:R-:W-:-:S03]  /*e440*/  IADD3 R15, R194, R2, RZ ;  /* 0x00000002c20f7210 */ /* 0x000fc60007ffe0ff */
[----:B------:R-:W1:Y:S02]  /*e450*/  LDSM.16.M88.4 R32, [R103] ;  /* 0x000000006720783b */ /* 0x000e640000000200 */
[C---:B------:R-:W-:Y:S02]  /*e460*/  HMMA.16816.F32 R68, R136.reuse, R70, R36 ;  /* 0x000000468844723c */ /* 0x040fe40000001824 */
[----:B------:R-:W2:Y:S04]  /*e470*/  LDSM.16.M88.4 R44, [R103+0x1800] ;  /* 0x00180000672c783b */ /* 0x000ea80000000200 */
[----:B------:R-:W4:Y:S02]  /*e480*/  LDSM.16.M88.4 R48, [R103+0x1000] ;  /* 0x001000006730783b */ /* 0x000f240000000200 */
[C---:B------:R-:W-:Y:S02]  /*e490*/  HMMA.16816.F32 R56, R136.reuse, R60, R40 ;  /* 0x0000003c8838723c */ /* 0x040fe40000001828 */
[----:B------:R-:W5:Y:S04]  /*e4a0*/  LDSM.16.M88.4 R28, [R103+0x2800] ;  /* 0x00280000671c783b */ /* 0x000f680000000200 */
[----:B------:R-:W-:Y:S02]  /*e4b0*/  LDSM.16.M88.4 R52, [R103+0x800] ;  /* 0x000800006734783b */ /* 0x000fe40000000200 */
[C---:B------:R-:W-:Y:S02]  /*e4c0*/  HMMA.16816.F32 R36, R136.reuse, R62, R16 ;  /* 0x0000003e8824723c */ /* 0x040fe40000001810 */
[----:B------:R-:W3:Y:S04]  /*e4d0*/  LDSM.16.M88.4 R60, [R15+-0x3000] ;  /* 0xffd000000f3c783b */ /* 0x000ee80000000200 */
[----:B------:R-:W3:Y:S02]  /*e4e0*/  LDSM.16.M88.4 R40, [R103+0x2000] ;  /* 0x002000006728783b */ /* 0x000ee40000000200 */
[C---:B------:R-:W-:Y:S08]  /*e4f0*/  HMMA.16816.F32 R16, R136.reuse, R116, R20 ;  /* 0x000000748810723c */ /* 0x040ff00000001814 */
[----:B------:R-:W-:Y:S08]  /*e500*/  HMMA.16816.F32 R24, R136, R118, R8 ;  /* 0x000000768818723c */ /* 0x000ff00000001808 */
[C---:B-1----:R-:W-:Y:S08]  /*e510*/  HMMA.16816.F32 R8, R164.reuse, R32, R112 ;  /* 0x00000020a408723c */ /* 0x042ff00000001870 */
[C---:B------:R-:W-:Y:S01]  /*e520*/  HMMA.16816.F32 R20, R164.reuse, R34, R108 ;  /* 0x00000022a414723c */ /* 0x040fe2000000186c */
[----:B------:R-:W-:Y:S07]  /*e530*/  LDSM.16.M88.4 R32, [R15+-0x2000] ;  /* 0xffe000000f20783b */ /* 0x000fee0000000200 */
[C---:B--2---:R-:W-:Y:S08]  /*e540*/  HMMA.16816.F32 R72, R164.reuse, R44, R72 ;  /* 0x0000002ca448723c */ /* 0x044ff00000001848 */
[C---:B------:R-:W-:Y:S01]  /*e550*/  HMMA.16816.F32 R108, R164.reuse, R46, R68 ;  /* 0x0000002ea46c723c */ /* 0x040fe20000001844 */
[----:B------:R-:W1:Y:S04]  /*e560*/  LDSM.16.M88.4 R44, [R188+0x3000] ;  /* 0x00300000bc2c783b */ /* 0x000e680000000200 */
[----:B------:R-:W-:Y:S03]  /*e570*/  LDSM.16.M88.4 R68, [R195] ;  /* 0x00000000c344783b */ /* 0x000fe60000000200 */
[C---:B----4-:R-:W-:Y:S08]  /*e580*/  HMMA.16816.F32 R88, R164.reuse, R48, R88 ;  /* 0x00000030a458723c */ /* 0x050ff00000001858 */
[C---:B------:R-:W-:Y:S01]  /*e590*/  HMMA.16816.F32 R84, R164.reuse, R50, R84 ;  /* 0x00000032a454723c */ /* 0x040fe20000001854 */
[----:B------:R-:W2:Y:S07]  /*e5a0*/  LDSM.16.M88.4 R48, [R15+-0x2800] ;  /* 0xffd800000f30783b */ /* 0x000eae0000000200 */
[----:B-----5:R-:W-:Y:S08]  /*e5b0*/  HMMA.16816.F32 R112, R164, R28, R16 ;  /* 0x0000001ca470723c */ /* 0x020ff00000001810 */
[----:B---3--:R-:W-:Y:S08]  /*e5c0*/  HMMA.16816.F32 R16, R168, R60, R8 ;  /* 0x0000003ca810723c */ /* 0x008ff00000001808 */
[C---:B------:R-:W-:Y:S01]  /*e5d0*/  HMMA.16816.F32 R120, R164.reuse, R30, R24 ;  /* 0x0000001ea478723c */ /* 0x040fe20000001818 */
[----:B------:R-:W3:Y:S04]  /*e5e0*/  LDSM.16.M88.4 R28, [R194] ;  /* 0x00000000c21c783b */ /* 0x000ee80000000200 */
[----:B------:R-:W4:Y:S03]  /*e5f0*/  LDSM.16.M88.4 R24, [R15+-0x1800] ;  /* 0xffe800000f18783b */ /* 0x000f260000000200 */
[----:B------:R-:W-:Y:S08]  /*e600*/  HMMA.16816.F32 R80, R164, R52, R80 ;  /* 0x00000034a450723c */ /* 0x000ff00000001850 */
[----:B------:R-:W-:Y:S08]  /*e610*/  HMMA.16816.F32 R8, R168, R62, R20 ;  /* 0x0000003ea808723c */ /* 0x000ff00000001814 */
[----:B------:R-:W-:Y:S01]  /*e620*/  HMMA.16816.F32 R116, R164, R42, R36 ;  /* 0x0000002aa474723c */ /* 0x000fe20000001824 */
[----:B------:R-:W5:Y:S07]  /*e630*/  LDSM.16.M88.4 R36, [R188+0x3800] ;  /* 0x00380000bc24783b */ /* 0x000f6e0000000200 */
[----:B-1----:R-:W-:Y:S08]  /*e640*/  HMMA.16816.F32 R16, R172, R44, R16 ;  /* 0x0000002cac10723c */ /* 0x002ff00000001810 */
[C---:B------:R-:W-:Y:S01]  /*e650*/  HMMA.16816.F32 R92, R164.reuse, R54, R92 ;  /* 0x00000036a45c723c */ /* 0x040fe2000000185c */
[----:B------:R-:W-:Y:S07]  /*e660*/  LDSM.16.M88.4 R52, [R103+0x3000] ;  /* 0x003000006734783b */ /* 0x000fee0000000200 */
[----:B------:R-:W-:Y:S01]  /*e670*/  HMMA.16816.F32 R104, R164, R40, R56 ;  /* 0x00000028a468723c */ /* 0x000fe20000001838 */
[----:B------:R-:W1:Y:S07]  /*e680*/  LDSM.16.M88.4 R40, [R15+-0x1000] ;  /* 0xfff000000f28783b */ /* 0x000e6e0000000200 */
[----:B--2---:R-:W-:Y:S08]  /*e690*/  HMMA.16816.F32 R20, R168, R48, R80 ;  /* 0x00000030a814723c */ /* 0x004ff00000001850 */
[----:B------:R-:W-:Y:S01]  /*e6a0*/  HMMA.16816.F32 R8, R172, R46, R8 ;  /* 0x0000002eac08723c */ /* 0x000fe20000001808 */
[----:B------:R-:W-:Y:S07]  /*e6b0*/  LDSM.16.M88.4 R44, [R188+0x4800] ;  /* 0x00480000bc2c783b */ /* 0x000fee0000000200 */
[----:B---3--:R-:W-:Y:S08]  /*e6c0*/  HMMA.16816.F32 R16, R176, R28, R16 ;  /* 0x0000001cb010723c */ /* 0x008ff00000001810 */
[C---:B------:R-:W-:Y:S01]  /*e6d0*/  HMMA.16816.F32 R56, R168.reuse, R50, R92 ;  /* 0x00000032a838723c */ /* 0x040fe2000000185c */
[----:B------:R-:W2:Y:S07]  /*e6e0*/  LDSM.16.M88.4 R48, [R15+-0x800] ;  /* 0xfff800000f30783b */ /* 0x000eae0000000200 */
[----:B----4-:R-:W-:Y:S01]  /*e6f0*/  HMMA.16816.F32 R80, R168, R24, R72 ;  /* 0x00000018a850723c */ /* 0x010fe20000001848 */
[----:B------:R-:W3:Y:S07]  /*e700*/  LDSM.16.M88.4 R72, [R15] ;  /* 0x000000000f48783b */ /* 0x000eee0000000200 */
[----:B-----5:R-:W-:Y:S08]  /*e710*/  HMMA.16816.F32 R20, R172, R36, R20 ;  /* 0x00000024ac14723c */ /* 0x020ff00000001814 */
[C---:B------:R-:W-:Y:S08]  /*e720*/  HMMA.16816.F32 R88, R168.reuse, R32, R88 ;  /* 0x00000020a858723c */ /* 0x040ff00000001858 */
[----:B------:R-:W-:Y:S01]  /*e730*/  HMMA.16816.F32 R60, R168, R34, R84 ;  /* 0x00000022a83c723c */ /* 0x000fe20000001854 */
[----:B------:R-:W4:Y:S07]  /*e740*/  LDSM.16.M88.4 R32, [R188+0x4000] ;  /* 0x00400000bc20783b */ /* 0x000f2e0000000200 */
[----:B------:R-:W-:Y:S08]  /*e750*/  HMMA.16816.F32 R8, R176, R30, R8 ;  /* 0x0000001eb008723c */ /* 0x000ff00000001808 */
[C---:B-1----:R-:W-:Y:S08]  /*e760*/  HMMA.16816.F32 R104, R168.reuse, R40, R104 ;  /* 0x00000028a868723c */ /* 0x042ff00000001868 */
[----:B------:R-:W-:Y:S01]  /*e770*/  HMMA.16816.F32 R116, R168, R42, R116 ;  /* 0x0000002aa874723c */ /* 0x000fe20000001874 */
[----:B------:R-:W1:Y:S07]  /*e780*/  LDSM.16.M88.4 R40, [R103+0x3800] ;  /* 0x003800006728783b */ /* 0x000e6e0000000200 */
[----:B------:R-:W-:Y:S08]  /*e790*/  HMMA.16816.F32 R16, R180, R52, R16 ;  /* 0x00000034b410723c */ /* 0x000ff00000001810 */
[----:B------:R-:W-:Y:S08]  /*e7a0*/  HMMA.16816.F32 R28, R176, R68, R20 ;  /* 0x00000044b01c723c */ /* 0x000ff00000001814 */
[----:B------:R-:W-:Y:S01]  /*e7b0*/  HMMA.16816.F32 R36, R172, R38, R56 ;  /* 0x00000026ac24723c */ /* 0x000fe20000001838 */
[----:B------:R-:W-:Y:S07]  /*e7c0*/  LDSM.16.M88.4 R56, [R103+0x4000] ;  /* 0x004000006738783b */ /* 0x000fee0000000200 */
[----:B------:R-:W-:Y:S08]  /*e7d0*/  HMMA.16816.F32 R92, R168, R26, R108 ;  /* 0x0000001aa85c723c */ /* 0x000ff0000000186c */
[----:B------:R-:W-:Y:S01]  /*e7e0*/  HMMA.16816.F32 R24, R180, R54, R8 ;  /* 0x00000036b418723c */ /* 0x000fe20000001808 */
[----:B------:R-:W5:Y:S07]  /*e7f0*/  LDSM.16.M88.4 R52, [R196] ;  /* 0x00000000c434783b */ /* 0x000f6e0000000200 */
[C---:B--2---:R-:W-:Y:S08]  /*e800*/  HMMA.16816.F32 R112, R168.reuse, R48, R112 ;  /* 0x00000030a870723c */ /* 0x044ff00000001870 */
[----:B------:R-:W-:Y:S01]  /*e810*/  HMMA.16816.F32 R120, R168, R50, R120 ;  /* 0x00000032a878723c */ /* 0x000fe20000001878 */
[----:B------:R-:W-:Y:S07]  /*e820*/  LDSM.16.M88.4 R48, [R15+0x800] ;  /* 0x000800000f30783b */ /* 0x000fee0000000200 */
[----:B---3--:R-:W-:Y:S08]  /*e830*/  HMMA.16816.F32 R8, R184, R72, R16 ;  /* 0x00000048b808723c */ /* 0x008ff00000001810 */
[----:B----4-:R-:W-:Y:S08]  /*e840*/  HMMA.16816.F32 R20, R172, R32, R88 ;  /* 0x00000020ac14723c */ /* 0x010ff00000001858 */
[----:B-1----:R-:W-:Y:S01]  /*e850*/  HMMA.16816.F32 R16, R180, R40, R28 ;  /* 0x00000028b410723c */ /* 0x002fe2000000181c */
[----:B------:R-:W-:Y:S07]  /*e860*/  LDSM.16.M88.4 R28, [R197] ;  /* 0x00000000c51c783b */ /* 0x000fee0000000200 */
[----:B------:R-:W-:Y:S01]  /*e870*/  HMMA.16816.F32 R60, R172, R34, R60 ;  /* 0x00000022ac3c723c */ /* 0x000fe2000000183c */
[----:B------:R-:W1:Y:S01]  /*e880*/  LDSM.16.M88.4 R32, [R188+0x5000] ;  /* 0x00500000bc20783b */ /* 0x000e620000000200 */
[----:B------:R-:W-:-:S04]  /*e890*/  FMUL.FTZ R2, R8, c[0x0][0x320] ;  /* 0x0000c80008027a20 */ /* 0x000fc80000410000 */
[----:B------:R2:W3:Y:S02]  /*e8a0*/  MUFU.TANH R111, R2 ;  /* 0x00000002006f7308 */ /* 0x0004e40000002400 */
[----:B------:R-:W-:Y:S01]  /*e8b0*/  HMMA.16816.F32 R36, R176, R70, R36 ;  /* 0x00000046b024723c */ /* 0x000fe20000001824 */
[----:B------:R-:W4:Y:S07]  /*e8c0*/  LDSM.16.M88.4 R68, [R188+0x5800] ;  /* 0x00580000bc44783b */ /* 0x000f2e0000000200 */
[----:B------:R-:W-:Y:S01]  /*e8d0*/  HMMA.16816.F32 R24, R184, R74, R24 ;  /* 0x0000004ab818723c */ /* 0x000fe20000001818 */
[----:B--2---:R-:W-:-:S07]  /*e8e0*/  FMUL.FTZ R2, R9, c[0x0][0x320] ;  /* 0x0000c80009027a20 */ /* 0x004fce0000410000 */
[----:B-----5:R-:W-:Y:S01]  /*e8f0*/  HMMA.16816.F32 R20, R176, R52, R20 ;  /* 0x00000034b014723c */ /* 0x020fe20000001814 */
[----:B------:R2:W1:Y:S07]  /*e900*/  MUFU.TANH R109, R2 ;  /* 0x00000002006d7308 */ /* 0x00046e0000002400 */
[C---:B------:R-:W-:Y:S08]  /*e910*/  HMMA.16816.F32 R84, R172.reuse, R44, R80 ;  /* 0x0000002cac54723c */ /* 0x040ff00000001850 */
[----:B------:R-:W-:Y:S01]  /*e920*/  HMMA.16816.F32 R88, R172, R46, R92 ;  /* 0x0000002eac58723c */ /* 0x000fe2000000185c */
[----:B------:R-:W-:Y:S01]  /*e930*/  LDSM.16.M88.4 R44, [R103+0x4800] ;  /* 0x00480000672c783b */ /* 0x000fe20000000200 */
[----:B--2---:R-:W-:-:S04]  /*e940*/  FMUL.FTZ R2, R10, c[0x0][0x320] ;  /* 0x0000c8000a027a20 */ /* 0x004fc80000410000 */
[----:B------:R2:W2:Y:S02]  /*e950*/  MUFU.TANH R124, R2 ;  /* 0x00000002007c7308 */ /* 0x0004a40000002400 */
[C---:B-1----:R-:W-:Y:S08]  /*e960*/  HMMA.16816.F32 R80, R172.reuse, R32, R104 ;  /* 0x00000020ac50723c */ /* 0x042ff00000001868 */
[----:B----4-:R-:W-:Y:S01]  /*e970*/  HMMA.16816.F32 R72, R172, R68, R112 ;  /* 0x00000044ac48723c */ /* 0x010fe20000001870 */
[----:B--2---:R-:W-:-:S07]  /*e980*/  FMUL.FTZ R2, R11, c[0x0][0x320] ;  /* 0x0000c8000b027a20 */ /* 0x004fce0000410000 */
[----:B------:R-:W-:Y:S01]  /*e990*/  HMMA.16816.F32 R8, R184, R48, R16 ;  /* 0x00000030b808723c */ /* 0x000fe20000001810 */
[----:B------:R1:W2:Y:S07]  /*e9a0*/  MUFU.TANH R110, R2 ;  /* 0x00000002006e7308 */ /* 0x0002ae0000002400 */
[----:B------:R-:W-:Y:S01]  /*e9b0*/  HMMA.16816.F32 R16, R180, R42, R36 ;  /* 0x0000002ab410723c */ /* 0x000fe20000001824 */
[----:B------:R-:W4:Y:S07]  /*e9c0*/  LDSM.16.M88.4 R40, [R15+0x1000] ;  /* 0x001000000f28783b */ /* 0x000f2e0000000200 */
[----:B------:R-:W-:Y:S01]  /*e9d0*/  HMMA.16816.F32 R36, R176, R54, R60 ;  /* 0x00000036b024723c */ /* 0x000fe2000000183c */
[----:B------:R-:W5:Y:S01]  /*e9e0*/  LDSM.16.M88.4 R52, [R15+0x1800] ;  /* 0x001800000f34783b */ /* 0x000f620000000200 */
[----:B-1----:R-:W-:-:S04]  /*e9f0*/  FMUL.FTZ R2, R24, c[0x0][0x320] ;  /* 0x0000c80018027a20 */ /* 0x002fc80000410000 */
[----:B------:R1:W1:Y:S02]  /*ea00*/  MUFU.TANH R108, R2 ;  /* 0x00000002006c7308 */ /* 0x0002640000002400 */
[----:B------:R-:W-:Y:S01]  /*ea10*/  HMMA.16816.F32 R60, R172, R34, R116 ;  /* 0x00000022ac3c723c */ /* 0x000fe20000001874 */
[----:B-1----:R-:W-:-:S05]  /*ea20*/  FMUL.FTZ R2, R25, c[0x0][0x320] ;  /* 0x0000c80019027a20 */ /* 0x002fca0000410000 */
[----:B------:R1:W1:Y:S02]  /*ea30*/  MUFU.TANH R99, R2 ;  /* 0x0000000200637308 */ /* 0x0002640000002400 */
[----:B-1----:R-:W-:-:S06]  /*ea40*/  FMUL.FTZ R2, R26, c[0x0][0x320] ;  /* 0x0000c8001a027a20 */ /* 0x002fcc0000410000 */
[----:B------:R1:W1:Y:S02]  /*ea50*/  MUFU.TANH R105, R2 ;  /* 0x0000000200697308 */ /* 0x0002640000002400 */
[----:B-1----:R-:W-:Y:S02]  /*ea60*/  FMUL.FTZ R2, R27, c[0x0][0x320] ;  /* 0x0000c8001b027a20 */ /* 0x002fe40000410000 */
[----:B------:R-:W-:Y:S04]  /*ea70*/  HMMA.16816.F32 R24, R180, R56, R20 ;  /* 0x00000038b418723c */ /* 0x000fe80000001814 */
[----:B------:R1:W1:Y:S04]  /*ea80*/  MUFU.TANH R104, R2 ;  /* 0x0000000200687308 */ /* 0x0002680000002400 */
[----:B------:R-:W-:Y:S01]  /*ea90*/  HMMA.16816.F32 R20, R184, R50, R16 ;  /* 0x00000032b814723c */ /* 0x000fe20000001810 */
[----:B------:R-:W2:Y:S07]  /*eaa0*/  LDSM.16.M88.4 R48, [R198] ;  /* 0x00000000c630783b */ /* 0x000eae0000000200 */
[----:B------:R-:W-:Y:S01]  /*eab0*/  HMMA.16816.F32 R16, R176, R28, R84 ;  /* 0x0000001cb010723c */ /* 0x000fe20000001854 */
[----:B-1----:R-:W-:-:S04]  /*eac0*/  FMUL.FTZ R2, R8, c[0x0][0x320] ;  /* 0x0000c80008027a20 */ /* 0x002fc80000410000 */
[----:B------:R1:W1:Y:S03]  /*ead0*/  MUFU.TANH R95, R2 ;  /* 0x00000002005f7308 */ /* 0x0002660000002400 */
[----:B----4-:R-:W-:Y:S08]  /*eae0*/  HMMA.16816.F32 R32, R184, R40, R24 ;  /* 0x00000028b820723c */ /* 0x010ff00000001818 */
[----:B------:R-:W-:Y:S01]  /*eaf0*/  HMMA.16816.F32 R28, R176, R30, R88 ;  /* 0x0000001eb01c723c */ /* 0x000fe20000001858 */
[----:B-1----:R-:W-:-:S07]  /*eb00*/  FMUL.FTZ R2, R9, c[0x0][0x320] ;  /* 0x0000c80009027a20 */ /* 0x002fce0000410000 */
[C---:B------:R-:W-:Y:S01]  /*eb10*/  HMMA.16816.F32 R24, R180.reuse, R44, R16 ;  /* 0x0000002cb418723c */ /* 0x040fe20000001810 */
[----:B------:R1:W4:Y:S11]  /*eb20*/  MUFU.TANH R94, R2 ;  /* 0x00000002005e7308 */ /* 0x0003360000002400 */
[----:B------:R-:W-:Y:S04]  /*eb30*/  @!UPT UIADD3 URZ, URZ, URZ, URZ ;  /* 0x0000003f3f3ff290 */ /* 0x000fe8000fffe03f */
[----:B------:R-:W-:Y:S01]  /*eb40*/  HMMA.16816.F32 R16, R180, R46, R28 ;  /* 0x0000002eb410723c */ /* 0x000fe2000000181c */
[----:B------:R-:W-:Y:S01]  /*eb50*/  LDSM.16.M88.4 R44, [R15+0x2000] ;  /* 0x002000000f2c783b */ /* 0x000fe20000000200 */
[----:B-1----:R-:W-:-:S04]  /*eb60*/  FMUL.FTZ R2, R10, c[0x0][0x320] ;  /* 0x0000c8000a027a20 */ /* 0x002fc80000410000 */
[----:B------:R1:W1:Y:S02]  /*eb70*/  MUFU.TANH R98, R2 ;  /* 0x0000000200627308 */ /* 0x0002640000002400 */
[----:B-----5:R-:W-:Y:S01]  /*eb80*/  HMMA.16816.F32 R28, R184, R52, R24 ;  /* 0x00000034b81c723c */ /* 0x020fe20000001818 */
[----:B-1----:R-:W-:-:S07]  /*eb90*/  FMUL.FTZ R2, R11, c[0x0][0x320] ;  /* 0x0000c8000b027a20 */ /* 0x002fce0000410000 */
[----:B------:R-:W-:Y:S01]  /*eba0*/  HMMA.16816.F32 R8, R180, R58, R36 ;  /* 0x0000003ab408723c */ /* 0x000fe20000001824 */
[----:B------:R-:W1:Y:S01]  /*ebb0*/  LDSM.16.M88.4 R36, [R103+0x5000] ;  /* 0x005000006724783b */ /* 0x000e620000000200 */
[----:B------:R5:W1:Y:S03]  /*ebc0*/  MUFU.TANH R97, R2 ;  /* 0x0000000200617308 */ /* 0x000a660000002400 */
[----:B------:R-:W1:Y:S03]  /*ebd0*/  LDSM.16.M88.4 R56, [R199] ;  /* 0x00000000c738783b */ /* 0x000e660000000200 */
[----:B------:R-:W-:Y:S01]  /*ebe0*/  HMMA.16816.F32 R16, R184, R54, R16 ;  /* 0x00000036b810723c */ /* 0x000fe20000001810 */
[----:B-----5:R-:W-:-:S04]  /*ebf0*/  FMUL.FTZ R2, R20, c[0x0][0x320] ;  /* 0x0000c80014027a20 */ /* 0x020fc80000410000 */
[----:B------:R5:W1:Y:S11]  /*ec00*/  MUFU.TANH R92, R2 ;  /* 0x00000002005c7308 */ /* 0x000a760000002400 */
[----:B------:R-:W-:Y:S01]  /*ec10*/  HMMA.16816.F32 R8, R184, R42, R8 ;  /* 0x0000002ab808723c */ /* 0x000fe20000001808 */
[----:B------:R-:W1:Y:S01]  /*ec20*/  LDSM.16.M88.4 R40, [R103+0x5800] ;  /* 0x005800006728783b */ /* 0x000e620000000200 */
[----:B-----5:R-:W-:-:S04]  /*ec30*/  FMUL.FTZ R2, R21, c[0x0][0x320] ;  /* 0x0000c80015027a20 */ /* 0x020fc80000410000 */
[----:B------:R5:W1:Y:S02]  /*ec40*/  MUFU.TANH R87, R2 ;  /* 0x0000000200577308 */ /* 0x000a640000002400 */
[----:B-----5:R-:W-:-:S06]  /*ec50*/  FMUL.FTZ R2, R22, c[0x0][0x320] ;  /* 0x0000c80016027a20 */ /* 0x020fcc0000410000 */
[----:B------:R5:W1:Y:S02]  /*ec60*/  MUFU.TANH R93, R2 ;  /* 0x00000002005d7308 */ /* 0x000a640000002400 */
[----:B-----5:R-:W-:Y:S02]  /*ec70*/  FMUL.FTZ R2, R23, c[0x0][0x320] ;  /* 0x0000c80017027a20 */ /* 0x020fe40000410000 */
[----:B--2---:R-:W-:Y:S04]  /*ec80*/  HMMA.16816.F32 R20, R176, R48, R80 ;  /* 0x00000030b014723c */ /* 0x004fe80000001850 */
[----:B------:R2:W1:Y:S02]  /*ec90*/  MUFU.TANH R88, R2 ;  /* 0x0000000200587308 */ /* 0x0004640000002400 */
[----:B--2---:R-:W-:-:S06]  /*eca0*/  FMUL.FTZ R2, R32, c[0x0][0x320] ;  /* 0x0000c80020027a20 */ /* 0x004fcc0000410000 */
[----:B------:R2:W2:Y:S11]  /*ecb0*/  MUFU.TANH R84, R2 ;  /* 0x0000000200547308 */ /* 0x0004b60000002400 */
[----:B------:R-:W-:Y:S01]  /*ecc0*/  @!UPT UIADD3 URZ, URZ, URZ, URZ ;  /* 0x0000003f3f3ff290 */ /* 0x000fe2000fffe03f */
[----:B-1----:R-:W-:Y:S08]  /*ecd0*/  HMMA.16816.F32 R24, R180, R36, R20 ;  /* 0x00000024b418723c */ /* 0x002ff00000001814 */
[----:B------:R-:W-:Y:S01]  /*ece0*/  HMMA.16816.F32 R20, R176, R56, R72 ;  /* 0x00000038b014723c */ /* 0x000fe20000001848 */
[----:B--2---:R-:W-:-:S04]  /*ecf0*/  FMUL.FTZ R2, R33, c[0x0][0x320] ;  /* 0x0000c80021027a20 */ /* 0x004fc80000410000 */
[----:B------:R1:W2:Y:S11]  /*ed00*/  MUFU.TANH R69, R2 ;  /* 0x0000000200457308 */ /* 0x0002b60000002400 */
[----:B------:R-:W-:Y:S08]  /*ed10*/  @!UPT UIADD3 URZ, URZ, URZ, URZ ;  /* 0x0000003f3f3ff290 */ /* 0x000ff0000fffe03f */
[----:B------:R-:W-:Y:S01]  /*ed20*/  HMMA.16816.F32 R20, R180, R40, R20 ;  /* 0x00000028b414723c */ /* 0x000fe20000001814 */
[----:B-1----:R-:W-:-:S04]  /*ed30*/  FMUL.FTZ R2, R34, c[0x0][0x320] ;  /* 0x0000c80022027a20 */ /* 0x002fc80000410000 */
        /* <DEDUP_REMOVED lines=8> */
[----:B------:R-:W5:Y:S01]  /*edc0*/  LDSM.16.M88.4 R36, [R15+0x2800] ;  /* 0x002800000f24783b */ /* 0x000f620000000200 */
[----:B------:R-:W-:-:S04]  /*edd0*/  DEPBAR.LE SB0, 0x0 ;  /* 0x000080000000791a */ /* 0x000fc80000000000 */
[----:B-1----:R-:W-:-:S04]  /*ede0*/  FMUL.FTZ R2, R9, c[0x0][0x320] ;  /* 0x0000c80009027a20 */ /* 0x002fc80000410000 */
        /* <DEDUP_REMOVED lines=17> */
[----:B-----5:R-:W-:Y:S01]  /*ef00*/  HMMA.16816.F32 R8, R184, R38, R8 ;  /* 0x00000026b808723c */ /* 0x020fe20000001808 */
[----:B-1----:R-:W-:-:S07]  /*ef10*/  FMUL.FTZ R2, R31, c[0x0][0x320] ;  /* 0x0000c8001f027a20 */ /* 0x002fce0000410000 */
[C---:B------:R-:W-:Y:S01]  /*ef20*/  HMMA.16816.F32 R28, R184.reuse, R44, R24 ;  /* 0x0000002cb81c723c */ /* 0x040fe20000001818 */
[----:B------:R1:W1:Y:S07]  /*ef30*/  MUFU.TANH R54, R2 ;  /* 0x0000000200367308 */ /* 0x00026e0000002400 */
        /* <DEDUP_REMOVED lines=44> */
[----:B--234-:R-:W-:Y:S01]  /*f200*/  ISETP.NE.AND P5, PT, R140, 0x1, PT ;  /* 0x000000018c00780c */ /* 0x01cfe20003fa5270 */
[----:B------:R-:W-:Y:S01]  /*f210*/  IMAD.MOV.U32 R222, RZ, RZ, RZ ;  /* 0x000000ffffde7224 */ /* 0x000fe200078e00ff */
[C---:B------:R-:W-:Y:S02]  /*f220*/  IADD3 R3, R0.reuse, R126, R129 ;  /* 0x0000007e00037210 */ /* 0x040fe40007ffe081 */
[----:B------:R-:W-:-:S02]  /*f230*/  ISETP.GT.AND P4, PT, R0, 0x5f, PT ;  /* 0x0000005f0000780c */ /* 0x000fc40003f84270 */
        /* <DEDUP_REMOVED lines=26> */
.L_x_1145:
[----:B------:R-:W-:Y:S05]  /*f3e0*/  BRA.DIV ~URZ, `(.L_x_1004) ;  /* 0x00013df27f007947 */ /* 0x000fea000b800000 */
[----:B------:R-:W3:Y:S01]  /*f3f0*/  SHFL.IDX PT, R2, R5, RZ, 0x181f ;  /* 0x00181fff05027589 */ /* 0x000ee200000e0000 */
[----:B------:R-:W-:Y:S02]  /*f400*/  ISETP.GE.AND P3, PT, R76, c[0x0][0x1d4], PT ;  /* 0x000075004c007a0c */ /* 0x000fe40003f66270 */
[----:B------:R-:W-:Y:S01]  /*f410*/  ISETP.GE.AND P1, PT, R211, c[0x0][0x1d4], PT ;  /* 0x00007500d3007a0c */ /* 0x000fe20003f26270 */
[----:B------:R-:W4:Y:S04]  /*f420*/  SHFL.IDX PT, R6, R5, 0x1, 0x181f ;  /* 0x00381f0005067f89 */ /* 0x000f2800000e0000 */
[----:B------:R-:W5:Y:S01]  /*f430*/  SHFL.IDX PT, R14, R4, 0x1, 0x181f ;  /* 0x00381f00040e7f89 */ /* 0x000f6200000e0000 */
[----:B---3--:R-:W-:-:S02]  /*f440*/  IADD3 R10, P0, R2, R64, RZ ;  /* 0x00000040020a7210 */ /* 0x008fc40007f1e0ff */
[----:B------:R-:W-:-:S03]  /*f450*/  IADD3 R8, P2, R2, R67, RZ ;  /* 0x0000004302087210 */ /* 0x000fc60007f5e0ff */
[C---:B--2---:R-:W-:Y:S01]  /*f460*/  IMAD.X R11, R9.reuse, 0x1, R66, P0 ;  /* 0x00000001090b7824 */ /* 0x044fe200000e0642 */
[----:B----4-:R-:W-:Y:S01]  /*f470*/  IADD3 R2, P0, R6, R64, RZ ;  /* 0x0000004006027210 */ /* 0x010fe20007f1e0ff */
[----:B------:R-:W-:-:S03]  /*f480*/  IMAD.X R9, R9, 0x1, R96, P2 ;  /* 0x0000000109097824 */ /* 0x000fc600010e0660 */
[----:B------:R2:W-:Y:S01]  /*f490*/  LDGSTS.E.BYPASS.LTC128B.128 [R210+0x8100], [R10.64], !P3 ;  /* 0x081000000ad27fae */ /* 0x0005e2000d901d48 */
[----:B-----5:R-:W-:Y:S01]  /*f4a0*/  IMAD.X R3, R14, 0x1, R66, P0 ;  /* 0x000000010e037824 */ /* 0x020fe200000e0642 */
[----:B------:R-:W-:Y:S02]  /*f4b0*/  IADD3 R16, P0, R6, R67, RZ ;  /* 0x0000004306107210 */ /* 0x000fe40007f1e0ff */
[----:B------:R3:W-:Y:S01]  /*f4c0*/  LDGSTS.E.BYPASS.LTC128B.128 [R210+0xb100], [R8.64], !P1 ;  /* 0x0b10000008d27fae */ /* 0x0007e2000c901d48 */
[----:B------:R-:W-:Y:S02]  /*f4d0*/  SEL R6, RZ, 0x10, P1 ;  /* 0x00000010ff067807 */ /* 0x000fe40000800000 */
[----:B------:R-:W-:Y:S01]  /*f4e0*/  IMAD.X R17, R14, 0x1, R96, P0 ;  /* 0x000000010e117824 */ /* 0x000fe200000e0660 */
[----:B------:R4:W-:Y:S04]  /*f4f0*/  LDGSTS.E.BYPASS.LTC128B.128 [R210+0x9100], [R2.64], !P3 ;  /* 0x0910000002d27fae */ /* 0x0009e8000d901d48 */
[----:B------:R2:W-:Y:S04]  /*f500*/  LDGSTS.E.BYPASS.LTC128B.128 [R210+0xc100], [R16.64], !P1 ;  /* 0x0c10000010d27fae */ /* 0x0005e8000c901d48 */
[----:B---3--:R2:W3:Y:S01]  /*f510*/  SHFL.IDX PT, R9, R4, 0x2, 0x181f ;  /* 0x00581f0004097f89 */ /* 0x0084e200000e0000 */
[----:B------:R-:W-:-:S03]  /*f520*/  SEL R8, RZ, 0x10, P3 ;  /* 0x00000010ff087807 */ /* 0x000fc60001800000 */
[----:B----4-:R2:W4:Y:S04]  /*f530*/  SHFL.IDX PT, R2, R5, 0x2, 0x181f ;  /* 0x00581f0005027f89 */ /* 0x01052800000e0000 */
.L_x_1146:
[----:B------:R-:W-:Y:S02]  /*f540*/  IADD3 R3, -R8, 0x10, RZ ;  /* 0x0000001008037810 */ /* 0x000fe40007ffe1ff */
[----:B--2---:R-:W-:Y:S02]  /*f550*/  IADD3 R5, -R6, 0x10, RZ ;  /* 0x0000001006057810 */ /* 0x004fe40007ffe1ff */
[----:B------:R-:W-:Y:S02]  /*f560*/  LOP3.LUT R3, R3, 0xf, RZ, 0xc0, !PT ;  /* 0x0000000f03037812 */ /* 0x000fe400078ec0ff */
[----:B------:R-:W-:Y:S02]  /*f570*/  ISETP.NE.U32.AND P2, PT, R8, RZ, PT ;  /* 0x000000ff0800720c */ /* 0x000fe40003f45070 */
[----:B-1--4-:R-:W-:Y:S02]  /*f580*/  IADD3 R4, P1, P0, R3, R2, R64 ;  /* 0x0000000203047210 */ /* 0x012fe4000783e040 */
[----:B------:R-:W-:-:S02]  /*f590*/  LOP3.LUT R3, R5, 0xf, RZ, 0xc0, !PT ;  /* 0x0000000f05037812 */ /* 0x000fc400078ec0ff */
[----:B---3--:R-:W-:Y:S02]  /*f5a0*/  IADD3.X R5, RZ, R9, R66, P1, P0 ;  /* 0x00000009ff057210 */ /* 0x008fe40000fe0442 */
        /* <DEDUP_REMOVED lines=8> */
.L_x_1002:
[----:B--234-:R-:W-:Y:S05]  /*f630*/  BSYNC B0 ;  /* 0x0000000000007941 */ /* 0x01cfea0003800000 */
.L_x_1001:
[----:B-1----:R-:W2:Y:S01]  /*f640*/  LDL R3, [R1+0xc] ;  /* 0x00000c0001037983 */ /* 0x002ea20000100800 */
[----:B------:R-:W-:-:S03]  /*f650*/  IMAD.MOV.U32 R4, RZ, RZ, c[0x0][0x2c4] ;  /* 0x0000b100ff047624 */ /* 0x000fc600078e00ff */
[----:B------:R-:W2:Y:S02]  /*f660*/  LDL R2, [R1+0x14] ;  /* 0x0000140001027983 */ /* 0x000ea40000100800 */
[----:B------:R-:W-:Y:S01]  /*f670*/  ISETP.NE.AND P0, PT, R4, 0x1, PT ;  /* 0x000000010400780c */ /* 0x000fe20003f05270 */
[----:B------:R-:W-:Y:S01]  /*f680*/  ULDC UR4, c[0x0][0x324] ;  /* 0x0000c90000047ab9 */ /* 0x000fe20000000800 */
[----:B------:R-:W0:Y:S01]  /*f690*/  LDGDEPBAR ;  /* 0x00000000000079af */ /* 0x000e220000000000 */
[----:B------:R-:W-:Y:S01]  /*f6a0*/  ULOP3.LUT UR4, URZ, UR4, URZ, 0x33, !UPT ;  /* 0x000000043f047292 */ /* 0x000fe2000f8e333f */
[----:B------:R-:W-:Y:S01]  /*f6b0*/  IMAD.IADD R9, R125, 0x1, -R245 ;  /* 0x000000017d097824 */ /* 0x000fe200078e0af5 */
[C---:B------:R-:W-:Y:S01]  /*f6c0*/  IADD3 R10, -R245.reuse, R65, RZ ;  /* 0x00000041f50a7210 */ /* 0x040fe20007ffe1ff */
[----:B--2---:R-:W-:Y:S01]  /*f6d0*/  IMAD.IADD R2, R2, 0x1, R3 ;  /* 0x0000000102027824 */ /* 0x004fe200078e0203 */
[----:B------:R-:W-:-:S06]  /*f6e0*/  IADD3 R3, -R245, 0x1, R125 ;  /* 0x00000001f5037810 */ /* 0x000fcc0007ffe17d */
[----:B------:R-:W-:-:S04]  /*f6f0*/  @P0 IMAD.HI.U32 R4, R2, c[0x0][0x2c8], RZ ;  /* 0x0000b20002040a27 */ /* 0x000fc800078e00ff */
[----:B------:R-:W-:Y:S01]  /*f700*/  IMAD.MOV.U32 R5, RZ, RZ, R2 ;  /* 0x000000ffff057224 */ /* 0x000fe200078e0002 */
[----:B------:R-:W-:-:S04]  /*f710*/  IADD3 R2, R3, -R243, RZ ;  /* 0x800000f303027210 */ /* 0x000fc80007ffe0ff */
[C---:B------:R-:W-:Y:S02]  /*f720*/  IADD3 R8, R2.reuse, UR4, RZ ;  /* 0x0000000402087c10 */ /* 0x040fe4000fffe0ff */
[----:B------:R-:W-:Y:S02]  /*f730*/  @P0 SHF.R.U32.HI R5, RZ, c[0x0][0x2cc], R4 ;  /* 0x0000b300ff050a19 */ /* 0x000fe40000011604 */
[----:B------:R-:W-:Y:S01]  /*f740*/  IADD3 R6, R2, c[0x0][0x328], RZ ;  /* 0x0000ca0002067a10 */ /* 0x000fe20007ffe0ff */
[----:B------:R-:W-:Y:S05]  /*f750*/  BRA.DIV ~URZ, `(.L_x_1005) ;  /* 0x00013e127f007947 */ /* 0x000fea000b800000 */
[----:B------:R1:W2:Y:S02]  /*f760*/  SHFL.IDX PT, R4, R5, RZ, 0x1c1f ;  /* 0x001c1fff05047589 */ /* 0x0002a400000e0000 */
.L_x_1147:
        /* <DEDUP_REMOVED lines=17> */
.L_x_1008:
[----:B------:R-:W-:-:S04]  /*f880*/  MOV R11, c[0x0][0x32c] ;  /* 0x0000cb00000b7a02 */ /* 0x000fc80000000f00 */
[----:B------:R-:W-:-:S13]  /*f890*/  ISETP.NE.AND P0, PT, R11, 0x1, PT ;  /* 0x000000010b00780c */ /* 0x000fda0003f05270 */
[----:B------:R-:W-:-:S05]  /*f8a0*/  @P0 IMAD.HI.U32 R11, R4, c[0x0][0x330], RZ ;  /* 0x0000cc00040b0a27 */ /* 0x000fca00078e00ff */
[----:B------:R-:W-:Y:S02]  /*f8b0*/  @P0 SHF.R.U32.HI R4, RZ, c[0x0][0x334], R11 ;  /* 0x0000cd00ff040a19 */ /* 0x000fe4000001160b */
.L_x_1009:
[----:B------:R-:W-:Y:S05]  /*f8c0*/  BSYNC B0 ;  /* 0x0000000000007941 */ /* 0x000fea0003800000 */
.L_x_1007:
[----:B------:R-:W-:-:S05]  /*f8d0*/  IMAD R4, R4, c[0x0][0x32c], R10 ;  /* 0x0000cb0004047a24 */ /* 0x000fca00078e020a */
[----:B------:R-:W-:Y:S02]  /*f8e0*/  IADD3 R11, R4, c[0x0][0x32c], RZ ;  /* 0x0000cb00040b7a10 */ /* 0x000fe40007ffe0ff */
[----:B------:R-:W-:Y:S02]  /*f8f0*/  IMNMX R2, R2, R4, !PT ;  /* 0x0000000402027217 */ /* 0x000fe40007800200 */
[----:B------:R-:W-:Y:S02]  /*f900*/  IMNMX R3, R3, R11, PT ;  /* 0x0000000b03037217 */ /* 0x000fe40003800200 */
.L_x_1006:
        /* <DEDUP_REMOVED lines=134> */
.L_x_1148:
        /* <DEDUP_REMOVED lines=10> */
[----:B-12---:R-:W-:Y:S01]  /*10210*/  IMAD.MOV.U32 R5, RZ, RZ, c[0x0][0x32c] ;  /* 0x0000cb00ff057624 */ /* 0x006fe200078e00ff */
[----:B------:R-:W-:-:S04]  /*10220*/  LOP3.LUT R4, RZ, R4, RZ, 0x33, !PT ;  /* 0x00000004ff047212 */ /* 0x000fc800078e33ff */
[----:B------:R-:W-:-:S13]  /*10230*/  ISETP.NE.AND P0, PT, R5, 0x1, PT ;  /* 0x000000010500780c */ /* 0x000fda0003f05270 */
[----:B------:R-:W-:-:S05]  /*10240*/  @P0 IMAD.HI.U32 R5, R4, c[0x0][0x330], RZ ;  /* 0x0000cc0004050a27 */ /* 0x000fca00078e00ff */
[----:B------:R-:W-:-:S04]  /*10250*/  @P0 SHF.R.U32.HI R4, RZ, c[0x0][0x334], R5 ;  /* 0x0000cd00ff040a19 */ /* 0x000fc80000011605 */
[----:B------:R-:W-:Y:S01]  /*10260*/  LOP3.LUT R4, RZ, R4, RZ, 0x33, !PT ;  /* 0x00000004ff047212 */ /* 0x000fe200078e33ff */
[----:B------:R-:W-:Y:S05]  /*10270*/  BRA `(.L_x_1014) ;  /* 0x0000004000007947 */ /* 0x000fea0003800000 */
.L_x_1013:
[----:B-12---:R-:W-:-:S04]  /*10280*/  MOV R5, c[0x0][0x32c] ;  /* 0x0000cb0000057a02 */ /* 0x006fc80000000f00 */
[----:B------:R-:W-:-:S13]  /*10290*/  ISETP.NE.AND P0, PT, R5, 0x1, PT ;  /* 0x000000010500780c */ /* 0x000fda0003f05270 */
[----:B------:R-:W-:-:S05]  /*102a0*/  @P0 IMAD.HI.U32 R5, R4, c[0x0][0x330], RZ ;  /* 0x0000cc0004050a27 */ /* 0x000fca00078e00ff */
[----:B------:R-:W-:Y:S02]  /*102b0*/  @P0 SHF.R.U32.HI R4, RZ, c[0x0][0x334], R5 ;  /* 0x0000cd00ff040a19 */ /* 0x000fe40000011605 */
.L_x_1014:
[----:B------:R-:W-:Y:S05]  /*102c0*/  BSYNC B0 ;  /* 0x0000000000007941 */ /* 0x000fea0003800000 */
.L_x_1012:
[----:B------:R-:W-:-:S05]  /*102d0*/  IMAD R4, R4, c[0x0][0x32c], R10 ;  /* 0x0000cb0004047a24 */ /* 0x000fca00078e020a */
[----:B------:R-:W-:Y:S02]  /*102e0*/  IADD3 R5, R4, c[0x0][0x32c], RZ ;  /* 0x0000cb0004057a10 */ /* 0x000fe40007ffe0ff */
[----:B------:R-:W-:Y:S02]  /*102f0*/  IMNMX R2, R2, R4, !PT ;  /* 0x0000000402027217 */ /* 0x000fe40007800200 */
[----:B------:R-:W-:Y:S02]  /*10300*/  IMNMX R3, R3, R5, PT ;  /* 0x0000000503037217 */ /* 0x000fe40003800200 */
.L_x_1011:
        /* <DEDUP_REMOVED lines=92> */
[C---:B------:R-:W-:Y:S02]  /*108d0*/  ISETP.GT.AND P0, PT, R2.reuse, RZ, !P1 ;  /* 0x000000ff0200720c */ /* 0x040fe40004f04270 */
[----:B------:R-:W-:Y:S02]  /*108e0*/  LOP3.LUT P1, RZ, R209, 0x8000, RZ, 0xc0, !PT ;  /* 0x00008000d1ff7812 */ /* 0x000fe4000782c0ff */
[----:B------:R-:W-:Y:S02]  /*108f0*/  ISETP.LT.OR P0, PT, R3, 0x1, P0 ;  /* 0x000000010300780c */ /* 0x000fe40000701670 */
[----:B------:R-:W-:Y:S02]  /*10900*/  ISETP.GT.AND P1, PT, R2, 0x51, !P1 ;  /* 0x000000510200780c */ /* 0x000fe40004f24270 */
[----:B------:R-:W-:-:S02]  /*10910*/  FSEL R9, R124, -INF , !P0 ;  /* 0xff8000007c097808 */ /* 0x000fc40004000000 */
[----:B------:R-:W-:Y:S02]  /*10920*/  ISETP.GT.AND P0, PT, R2, 0x50, !P6 ;  /* 0x000000500200780c */ /* 0x000fe40007704270 */
[----:B-12---:R-:W-:Y:S02]  /*10930*/  FMNMX.FTZ R5, R9, R10, !PT ;  /* 0x0000000a09057209 */ /* 0x006fe40007810000 */
        /* <DEDUP_REMOVED lines=10> */
[C---:B------:R-:W-:Y:S02]  /*109e0*/  ISETP.LT.OR P2, PT, R3.reuse, 0x52, P1 ;  /* 0x000000520300780c */ /* 0x040fe40000f41670 */
        /* <DEDUP_REMOVED lines=25> */
[----:B------:R-:W-:Y:S01]  /*10b80*/  FMNMX.FTZ R6, R54, R3, !PT ;  /* 0x0000000336067209 */ /* 0x000fe20007810000 */
[----:B------:R-:W-:Y:S05]  /*10b90*/  BRA.DIV ~URZ, `(.L_x_1015) ;  /* 0x00012ab27f007947 */ /* 0x000fea000b800000 */
[----:B------:R1:W2:Y:S02]  /*10ba0*/  SHFL.BFLY PT, R2, R5, 0x2, 0x1f ;  /* 0x0c401f0005027f89 */ /* 0x0002a400000e0000 */
.L_x_1149:
[----:B-12---:R-:W-:Y:S01]  /*10bb0*/  FMNMX.FTZ R5, R5, R2, !PT ;  /* 0x0000000205057209 */ /* 0x006fe20007810000 */
[----:B------:R-:W-:Y:S05]  /*10bc0*/  BRA.DIV ~URZ, `(.L_x_1016) ;  /* 0x00012ae27f007947 */ /* 0x000fea000b800000 */
[----:B------:R-:W1:Y:S04]  /*10bd0*/  SHFL.BFLY PT, R2, R6, 0x2, 0x1f ;  /* 0x0c401f0006027f89 */ /* 0x000e6800000e0000 */
[----:B------:R-:W2:Y:S01]  /*10be0*/  SHFL.BFLY PT, R3, R5, 0x1, 0x1f ;  /* 0x0c201f0005037f89 */ /* 0x000ea200000e0000 */
[----:B-1----:R-:W-:Y:S02]  /*10bf0*/  FMNMX.FTZ R4, R6, R2, !PT ;  /* 0x0000000206047209 */ /* 0x002fe40007810000 */
[----:B--2---:R-:W-:-:S03]  /*10c00*/  FMNMX.FTZ R5, R5, R3, !PT ;  /* 0x0000000305057209 */ /* 0x004fc60007810000 */
[----:B------:R1:W2:Y:S04]  /*10c10*/  SHFL.BFLY PT, R6, R4, 0x1, 0x1f ;  /* 0x0c201f0004067f89 */ /* 0x0002a800000e0000 */
.L_x_1150:
[C---:B------:R-:W-:Y:S01]  /*10c20*/  FMUL.FTZ R3, R5.reuse, c[0x0][0x2d0] ;  /* 0x0000b40005037a20 */ /* 0x040fe20000410000 */
[----:B------:R-:W-:Y:S01]  /*10c30*/  FSETP.NEU.FTZ.AND P0, PT, R5, -INF , PT ;  /* 0xff8000000500780b */ /* 0x000fe20003f1d000 */
[----:B------:R-:W3:Y:S01]  /*10c40*/  LDL R149, [R1+0xc] ;  /* 0x00000c0001957983 */ /* 0x000ee20000100800 */
[----:B--2---:R-:W-:Y:S01]  /*10c50*/  FMNMX.FTZ R8, R6, R4, !PT ;  /* 0x0000000406087209 */ /* 0x004fe20007810000 */
[----:B------:R-:W-:Y:S01]  /*10c60*/  WARPSYNC 0xffffffff ;  /* 0xffffffff00007948 */ /* 0x000fe20003800000 */
[----:B------:R-:W-:Y:S01]  /*10c70*/  FSEL R3, R3, RZ, P0 ;  /* 0x000000ff03037208 */ /* 0x000fe20000000000 */
[----:B------:R-:W-:Y:S01]  /*10c80*/  LDSM.16.MT88.4 R44, [R190] ;  /* 0x00000000be2c783b */ /* 0x000fe20000004200 */
[----:B------:R-:W-:Y:S02]  /*10c90*/  FSETP.NEU.FTZ.AND P0, PT, R8, -INF , PT ;  /* 0xff8000000800780b */ /* 0x000fe40003f1d000 */
[----:B------:R-:W-:Y:S01]  /*10ca0*/  MOV R148, c[0x0][0x2c4] ;  /* 0x0000b10000947a02 */ /* 0x000fe20000000f00 */
[--C-:B------:R-:W-:Y:S01]  /*10cb0*/  FFMA.FTZ R2, R16, c[0x0][0x2d0], -R3.reuse ;  /* 0x0000b40010027a23 */ /* 0x100fe20000010803 */
[----:B------:R-:W-:Y:S01]  /*10cc0*/  LDSM.16.MT88.4 R36, [R189+0x800] ;  /* 0x00080000bd24783b */ /* 0x000fe20000004200 */
[----:B-1----:R-:W-:Y:S01]  /*10cd0*/  FFMA.FTZ R4, R24, c[0x0][0x2d0], -R3 ;  /* 0x0000b40018047a23 */ /* 0x002fe20000010803 */
[----:B------:R-:W-:Y:S01]  /*10ce0*/  ISETP.NE.AND P1, PT, R148, 0x1, PT ;  /* 0x000000019400780c */ /* 0x000fe20003f25270 */
[----:B------:R1:W-:Y:S01]  /*10cf0*/  MUFU.EX2 R89, R2 ;  /* 0x0000000200597308 */ /* 0x0003e20000000800 */
[----:B------:R-:W-:Y:S01]  /*10d00*/  LDSM.16.MT88.4 R48, [R190+0x800] ;  /* 0x00080000be30783b */ /* 0x000fe20000004200 */
[----:B------:R-:W-:-:S02]  /*10d10*/  MOV R148, c[0x0][0x32c] ;  /* 0x0000cb0000947a02 */ /* 0x000fc40000000f00 */
[----:B------:R-:W-:Y:S01]  /*10d20*/  IADD3 R212, R212, -0x2, RZ ;  /* 0xfffffffed4d47810 */ /* 0x000fe20007ffe0ff */
[----:B------:R-:W-:Y:S03]  /*10d30*/  LDSM.16.MT88.4 R40, [R192] ;  /* 0x00000000c028783b */ /* 0x000fe60000004200 */
[----:B------:R2:W-:Y:S01]  /*10d40*/  MUFU.EX2 R95, R4 ;  /* 0x00000004005f7308 */ /* 0x0005e20000000800 */
[----:B-1----:R-:W-:-:S07]  /*10d50*/  FFMA.FTZ R2, R17, c[0x0][0x2d0], -R3 ;  /* 0x0000b40011027a23 */ /* 0x002fce0000010803 */
[----:B------:R1:W4:Y:S01]  /*10d60*/  MUFU.EX2 R88, R2 ;  /* 0x0000000200587308 */ /* 0x0003220000000800 */
[----:B--2---:R-:W-:-:S07]  /*10d70*/  FFMA.FTZ R4, R26, c[0x0][0x2d0], -R3 ;  /* 0x0000b4001a047a23 */ /* 0x004fce0000010803 */
[----:B------:R-:W2:Y:S01]  /*10d80*/  MUFU.EX2 R109, R4 ;  /* 0x00000004006d7308 */ /* 0x000ea20000000800 */
[----:B-1----:R-:W-:Y:S01]  /*10d90*/  FFMA.FTZ R2, R18, c[0x0][0x2d0], -R3 ;  /* 0x0000b40012027a23 */ /* 0x002fe20000010803 */
[----:B----4-:R-:W-:-:S06]  /*10da0*/  F2FP.PACK_AB R32, R88, R89 ;  /* 0x000000595820723e */ /* 0x010fcc00000000ff */
[----:B------:R1:W-:Y:S01]  /*10db0*/  MUFU.EX2 R90, R2 ;  /* 0x00000002005a7308 */ /* 0x0003e20000000800 */
[----:B--2---:R-:W-:Y:S01]  /*10dc0*/  F2FP.PACK_AB R30, R109, R95 ;  /* 0x0000005f6d1e723e */ /* 0x004fe200000000ff */
[--C-:B-1----:R-:W-:Y:S02]  /*10dd0*/  FFMA.FTZ R2, R19, c[0x0][0x2d0], -R3.reuse ;  /* 0x0000b40013027a23 */ /* 0x102fe40000010803 */
[----:B------:R-:W1:Y:S04]  /*10de0*/  LDSM.16.MT88.4 R16, [R189] ;  /* 0x00000000bd10783b */ /* 0x000e680000004200 */
[----:B------:R2:W4:Y:S02]  /*10df0*/  MUFU.EX2 R91, R2 ;  /* 0x00000002005b7308 */ /* 0x0005240000000800 */
[----:B--2---:R-:W-:Y:S01]  /*10e00*/  FFMA.FTZ R2, R22, c[0x0][0x2d0], -R3 ;  /* 0x0000b40016027a23 */ /* 0x004fe20000010803 */
[----:B----4-:R-:W-:-:S05]  /*10e10*/  F2FP.PACK_AB R34, R91, R90 ;  /* 0x0000005a5b22723e */ /* 0x010fca00000000ff */
[----:B------:R2:W-:Y:S02]  /*10e20*/  MUFU.EX2 R93, R2 ;  /* 0x00000002005d7308 */ /* 0x0005e40000000800 */
[----:B--2---:R-:W-:-:S06]  /*10e30*/  FFMA.FTZ R2, R23, c[0x0][0x2d0], -R3 ;  /* 0x0000b40017027a23 */ /* 0x004fcc0000010803 */
[----:B------:R2:W-:Y:S02]  /*10e40*/  MUFU.EX2 R92, R2 ;  /* 0x00000002005c7308 */ /* 0x0005e40000000800 */
[----:B--2---:R-:W-:-:S05]  /*10e50*/  FMUL.FTZ R2, R8, c[0x0][0x2d0] ;  /* 0x0000b40008027a20 */ /* 0x004fca0000410000 */
[----:B------:R-:W-:-:S05]  /*10e60*/  FSEL R2, R2, RZ, P0 ;  /* 0x000000ff02027208 */ /* 0x000fca0000000000 */
[--C-:B------:R-:W-:Y:S02]  /*10e70*/  FFMA.FTZ R4, R9, c[0x0][0x2d0], -R2.reuse ;  /* 0x0000b40009047a23 */ /* 0x100fe40000010802 */
[--C-:B------:R-:W-:Y:S02]  /*10e80*/  FFMA.FTZ R56, R56, c[0x0][0x2d0], -R2.reuse ;  /* 0x0000b40038387a23 */ /* 0x100fe40000010802 */
[----:B------:R2:W-:Y:S01]  /*10e90*/  MUFU.EX2 R9, R4 ;  /* 0x0000000400097308 */ /* 0x0005e20000000800 */
[--C-:B------:R-:W-:Y:S02]  /*10ea0*/  FFMA.FTZ R55, R55, c[0x0][0x2d0], -R2.reuse ;  /* 0x0000b40037377a23 */ /* 0x100fe40000010802 */
[--C-:B------:R-:W-:Y:S02]  /*10eb0*/  FFMA.FTZ R54, R54, c[0x0][0x2d0], -R2.reuse ;  /* 0x0000b40036367a23 */ /* 0x100fe40000010802 */
[----:B--2---:R-:W-:-:S04]  /*10ec0*/  FFMA.FTZ R4, R10, c[0x0][0x2d0], -R2 ;  /* 0x0000b4000a047a23 */ /* 0x004fc80000010802 */
[----:B------:R2:W4:Y:S02]  /*10ed0*/  MUFU.EX2 R6, R4 ;  /* 0x0000000400067308 */ /* 0x0005240000000800 */
[----:B--2---:R-:W-:Y:S01]  /*10ee0*/  FFMA.FTZ R4, R11, c[0x0][0x2d0], -R2 ;  /* 0x0000b4000b047a23 */ /* 0x004fe20000010802 */
[----:B----4-:R-:W-:Y:S01]  /*10ef0*/  F2FP.PACK_AB R33, R6, R9 ;  /* 0x000000090621723e */ /* 0x010fe200000000ff */
[----:B------:R-:W-:-:S04]  /*10f00*/  FADD.FTZ R6, R9, R6 ;  /* 0x0000000609067221 */ /* 0x000fc80000010000 */
[----:B------:R2:W4:Y:S01]  /*10f10*/  MUFU.EX2 R10, R4 ;  /* 0x00000004000a7308 */ /* 0x0005220000000800 */
[----:B------:R-:W-:Y:S02]  /*10f20*/  FFMA.FTZ R9, R58, c[0x0][0x2d0], -R3 ;  /* 0x0000b4003a097a23 */ /* 0x000fe40000010803 */
[--C-:B------:R-:W-:Y:S02]  /*10f30*/  FFMA.FTZ R58, R84, c[0x0][0x2d0], -R2.reuse ;  /* 0x0000b400543a7a23 */ /* 0x100fe40000010802 */
[----:B--2---:R-:W-:Y:S02]  /*10f40*/  FFMA.FTZ R4, R14, c[0x0][0x2d0], -R2 ;  /* 0x0000b4000e047a23 */ /* 0x004fe40000010802 */
[----:B----4-:R-:W-:Y:S02]  /*10f50*/  FADD.FTZ R6, R10, R6 ;  /* 0x000000060a067221 */ /* 0x010fe40000010000 */
[----:B------:R2:W4:Y:S02]  /*10f60*/  MUFU.EX2 R11, R4 ;  /* 0x00000004000b7308 */ /* 0x0005240000000800 */
[----:B--2---:R-:W-:Y:S01]  /*10f70*/  FFMA.FTZ R4, R20, c[0x0][0x2d0], -R2 ;  /* 0x0000b40014047a23 */ /* 0x004fe20000010802 */
[C---:B----4-:R-:W-:Y:S01]  /*10f80*/  F2FP.PACK_AB R35, R11.reuse, R10 ;  /* 0x0000000a0b23723e */ /* 0x050fe200000000ff */
[----:B------:R-:W-:-:S04]  /*10f90*/  FADD.FTZ R14, R11, R6 ;  /* 0x000000060b0e7221 */ /* 0x000fc80000010000 */
[----:B------:R2:W4:Y:S01]  /*10fa0*/  MUFU.EX2 R94, R4 ;  /* 0x00000004005e7308 */ /* 0x0005220000000800 */
[--C-:B------:R-:W-:Y:S02]  /*10fb0*/  FFMA.FTZ R11, R52, c[0x0][0x2d0], -R3.reuse ;  /* 0x0000b400340b7a23 */ /* 0x100fe40000010803 */
[--C-:B------:R-:W-:Y:S02]  /*10fc0*/  FFMA.FTZ R10, R53, c[0x0][0x2d0], -R3.reuse ;  /* 0x0000b400350a7a23 */ /* 0x100fe40000010803 */
[--C-:B------:R-:W-:Y:S02]  /*10fd0*/  FFMA.FTZ R6, R60, c[0x0][0x2d0], -R3.reuse ;  /* 0x0000b4003c067a23 */ /* 0x100fe40000010803 */
[--C-:B------:R-:W-:Y:S02]  /*10fe0*/  FFMA.FTZ R53, R68, c[0x0][0x2d0], -R3.reuse ;  /* 0x0000b40044357a23 */ /* 0x100fe40000010803 */
[----:B------:R-:W-:Y:S02]  /*10ff0*/  FFMA.FTZ R52, R70, c[0x0][0x2d0], -R3 ;  /* 0x0000b40046347a23 */ /* 0x000fe40000010803 */
[----:B------:R-:W-:-:S02]  /*11000*/  FFMA.FTZ R60, R71, c[0x0][0x2d0], -R2 ;  /* 0x0000b400473c7a23 */ /* 0x000fc40000010802 */
[----:B--2---:R-:W-:Y:S02]  /*11010*/  FFMA.FTZ R4, R21, c[0x0][0x2d0], -R2 ;  /* 0x0000b40015047a23 */ /* 0x004fe40000010802 */
[----:B-1----:R-:W-:Y:S01]  /*11020*/  HMMA.16816.F32 R20, R32, R18, RZ ;  /* 0x000000122014723c */ /* 0x002fe200000018ff */
[----:B----4-:R-:W-:Y:S01]  /*11030*/  FADD.FTZ R14, R94, R14 ;  /* 0x0000000e5e0e7221 */ /* 0x010fe20000010000 */
[----:B------:R1:W2:Y:S02]  /*11040*/  MUFU.EX2 R108, R4 ;  /* 0x00000004006c7308 */ /* 0x0002a40000000800 */
[----:B-1----:R-:W-:Y:S01]  /*11050*/  FFMA.FTZ R4, R25, c[0x0][0x2d0], -R2 ;  /* 0x0000b40019047a23 */ /* 0x002fe20000010802 */
[----:B--2---:R-:W-:-:S03]  /*11060*/  F2FP.PACK_AB R29, R108, R94 ;  /* 0x0000005e6c1d723e */ /* 0x004fc600000000ff */
[C---:B------:R-:W-:Y:S02]  /*11070*/  HMMA.16816.F32 R24, R32.reuse, R16, RZ ;  /* 0x000000102018723c */ /* 0x040fe400000018ff */
[----:B------:R1:W-:Y:S06]  /*11080*/  MUFU.EX2 R110, R4 ;  /* 0x00000004006e7308 */ /* 0x0003ec0000000800 */
[----:B------:R-:W-:Y:S07]  /*11090*/  HMMA.16816.F32 R16, R32, R44, RZ ;  /* 0x0000002c2010723c */ /* 0x000fee00000018ff */
[----:B------:R-:W-:-:S02]  /*110a0*/  FFMA.FTZ R45, R74, c[0x0][0x2d0], -R3 ;  /* 0x0000b4004a2d7a23 */ /* 0x000fc40000010803 */
[----:B------:R-:W-:Y:S02]  /*110b0*/  FFMA.FTZ R44, R67, c[0x0][0x2d0], -R3 ;  /* 0x0000b400432c7a23 */ /* 0x000fe40000010803 */
[----:B-1----:R-:W-:Y:S01]  /*110c0*/  FFMA.FTZ R4, R28, c[0x0][0x2d0], -R2 ;  /* 0x0000b4001c047a23 */ /* 0x002fe20000010802 */
[----:B------:R-:W-:-:S03]  /*110d0*/  F2FP.PACK_AB R28, R92, R93 ;  /* 0x0000005d5c1c723e */ /* 0x000fc600000000ff */
        /* <DEDUP_REMOVED lines=8> */
[----:B------:R-:W-:Y:S02]  /*11160*/  HMMA.16816.F32 R140, R28, R48, R16 ;  /* 0x000000301c8c723c */ /* 0x000fe40000001810 */
[----:B------:R-:W-:-:S05]  /*11170*/  FADD.FTZ R4, R92, R4 ;  /* 0x000000045c047221 */ /* 0x000fca0000010000 */
[--C-:B------:R-:W-:Y:S01]  /*11180*/  FFMA.FTZ R49, R82, c[0x0][0x2d0], -R3.reuse ;  /* 0x0000b40052317a23 */ /* 0x100fe20000010803 */
[----:B------:R-:W-:Y:S01]  /*11190*/  HMMA.16816.F32 R16, R32, R40, RZ ;  /* 0x000000282010723c */ /* 0x000fe200000018ff */
[----:B------:R-:W-:-:S07]  /*111a0*/  FFMA.FTZ R48, R81, c[0x0][0x2d0], -R3 ;  /* 0x0000b40051307a23 */ /* 0x000fce0000010803 */
[----:B------:R-:W-:Y:S01]  /*111b0*/  HMMA.16816.F32 R128, R28, R38, R20 ;  /* 0x000000261c80723c */ /* 0x000fe20000001814 */
[----:B------:R-:W2:Y:S07]  /*111c0*/  LDSM.16.MT88.4 R36, [R191] ;  /* 0x00000000bf24783b */ /* 0x000eae0000004200 */
[----:B------:R-:W-:Y:S07]  /*111d0*/  HMMA.16816.F32 R20, R32, R46, RZ ;  /* 0x0000002e2014723c */ /* 0x000fee00000018ff */
[--C-:B------:R-:W-:Y:S01]  /*111e0*/  FFMA.FTZ R47, R80, c[0x0][0x2d0], -R3.reuse ;  /* 0x0000b400502f7a23 */ /* 0x100fe20000010803 */
[----:B-1----:R-:W-:Y:S01]  /*111f0*/  HMMA.16816.F32 R124, R28, R24, R16 ;  /* 0x000000181c7c723c */ /* 0x002fe20000001810 */
[----:B------:R-:W-:-:S07]  /*11200*/  FFMA.FTZ R46, R75, c[0x0][0x2d0], -R3 ;  /* 0x0000b4004b2e7a23 */ /* 0x000fce0000010803 */
[----:B------:R-:W-:Y:S01]  /*11210*/  HMMA.16816.F32 R16, R32, R42, RZ ;  /* 0x0000002a2010723c */ /* 0x000fe200000018ff */
[----:B------:R-:W-:Y:S07]  /*11220*/  LDSM.16.MT88.4 R40, [R190+0x3000] ;  /* 0x00300000be28783b */ /* 0x000fee0000004200 */
[----:B------:R-:W-:Y:S01]  /*11230*/  HMMA.16816.F32 R120, R28, R50, R20 ;  /* 0x000000321c78723c */ /* 0x000fe20000001814 */
[----:B------:R-:W1:Y:S06]  /*11240*/  LDSM.16.MT88.4 R20, [R191+0x800] ;  /* 0x00080000bf14783b */ /* 0x000e6c0000004200 */
[----:B------:R-:W-:-:S02]  /*11250*/  FFMA.FTZ R51, R72, c[0x0][0x2d0], -R3 ;  /* 0x0000b40048337a23 */ /* 0x000fc40000010803 */
[----:B------:R-:W-:-:S07]  /*11260*/  FFMA.FTZ R50, R83, c[0x0][0x2d0], -R3 ;  /* 0x0000b40053327a23 */ /* 0x000fce0000010803 */
[----:B------:R-:W-:Y:S01]  /*11270*/  HMMA.16816.F32 R116, R28, R26, R16 ;  /* 0x0000001a1c74723c */ /* 0x000fe20000001810 */
[----:B------:R-:W-:Y:S07]  /*11280*/  LDSM.16.MT88.4 R24, [R189+0x3800] ;  /* 0x00380000bd18783b */ /* 0x000fee0000004200 */
[----:B--2---:R-:W-:Y:S07]  /*11290*/  HMMA.16816.F32 R16, R32, R36, RZ ;  /* 0x000000242010723c */ /* 0x004fee00000018ff */
[----:B------:R-:W-:-:S02]  /*112a0*/  FFMA.FTZ R36, R63, c[0x0][0x2d0], -R3 ;  /* 0x0000b4003f247a23 */ /* 0x000fc40000010803 */
[----:B------:R-:W-:Y:S02]  /*112b0*/  FFMA.FTZ R37, R66, c[0x0][0x2d0], -R3 ;  /* 0x0000b40042257a23 */ /* 0x000fe40000010803 */
[----:B------:R-:W-:Y:S02]  /*112c0*/  FADD.FTZ R3, R95, R4 ;  /* 0x000000045f037221 */ /* 0x000fe40000010000 */
[----:B------:R-:W-:Y:S02]  /*112d0*/  FADD.FTZ R4, R108, R14 ;  /* 0x0000000e6c047221 */ /* 0x000fe40000010000 */
[----:B------:R-:W-:Y:S02]  /*112e0*/  FADD.FTZ R3, R109, R3 ;  /* 0x000000036d037221 */ /* 0x000fe40000010000 */
[----:B------:R-:W-:Y:S02]  /*112f0*/  FFMA.FTZ R14, R64, c[0x0][0x2d0], -R2 ;  /* 0x0000b400400e7a23 */ /* 0x000fe40000010802 */
[----:B------:R-:W-:-:S05]  /*11300*/  FADD.FTZ R4, R110, R4 ;  /* 0x000000046e047221 */ /* 0x000fca0000010000 */
[----:B-1----:R-:W-:Y:S08]  /*11310*/  HMMA.16816.F32 R104, R28, R20, R16 ;  /* 0x000000141c68723c */ /* 0x002ff00000001810 */
[----:B------:R-:W-:Y:S11]  /*11320*/  HMMA.16816.F32 R16, R32, R38, RZ ;  /* 0x000000262010723c */ /* 0x000ff600000018ff */
[----:B------:R-:W-:Y:S11]  /*11330*/  @!UPT UIADD3 URZ, URZ, URZ, URZ ;  /* 0x0000003f3f3ff290 */ /* 0x000ff6000fffe03f */
[----:B------:R-:W-:Y:S02]  /*11340*/  @!UPT UIADD3 URZ, URZ, URZ, URZ ;  /* 0x0000003f3f3ff290 */ /* 0x000fe4000fffe03f */
[----:B------:R-:W-:Y:S01]  /*11350*/  HMMA.16816.F32 R96, R28, R22, R16 ;  /* 0x000000161c60723c */ /* 0x000fe20000001810 */
[----:B------:R-:W1:Y:S07]  /*11360*/  LDSM.16.MT88.4 R20, [R189+0x3000] ;  /* 0x00300000bd14783b */ /* 0x000e6e0000004200 */
[----:B-1----:R-:W-:Y:S01]  /*11370*/  HMMA.16816.F32 R16, R32, R20, RZ ;  /* 0x000000142010723c */ /* 0x002fe200000018ff */
[----:B------:R1:W-:Y:S06]  /*11380*/  MUFU.EX2 R20, R6 ;  /* 0x0000000600147308 */ /* 0x0003ec0000000800 */
[----:B------:R-:W-:-:S02]  /*11390*/  FFMA.FTZ R21, R65, c[0x0][0x2d0], -R2 ;  /* 0x0000b40041157a23 */ /* 0x000fc40000010802 */
[--C-:B-1----:R-:W-:Y:S02]  /*113a0*/  FFMA.FTZ R6, R57, c[0x0][0x2d0], -R2.reuse ;  /* 0x0000b40039067a23 */ /* 0x102fe40000010802 */
[--C-:B------:R-:W-:Y:S11]  /*113b0*/  FFMA.FTZ R57, R85, c[0x0][0x2d0], -R2.reuse ;  /* 0x0000b40055397a23 */ /* 0x100ff60000010802 */
[----:B------:R-:W-:Y:S02]  /*113c0*/  @!UPT UIADD3 URZ, URZ, URZ, URZ ;  /* 0x0000003f3f3ff290 */ /* 0x000fe4000fffe03f */
[----:B------:R-:W-:Y:S01]  /*113d0*/  HMMA.16816.F32 R88, R28, R24, R16 ;  /* 0x000000181c58723c */ /* 0x000fe20000001810 */
[----:B------:R1:W2:Y:S07]  /*113e0*/  MUFU.EX2 R24, R11 ;  /* 0x0000000b00187308 */ /* 0x0002ae0000000800 */
[----:B------:R-:W-:Y:S01]  /*113f0*/  HMMA.16816.F32 R16, R32, R22, RZ ;  /* 0x000000162010723c */ /* 0x000fe200000018ff */
[----:B------:R4:W5:Y:S06]  /*11400*/  MUFU.EX2 R22, R10 ;  /* 0x0000000a00167308 */ /* 0x00096c0000000800 */
[----:B------:R-:W-:-:S02]  /*11410*/  FFMA.FTZ R23, R86, c[0x0][0x2d0], -R2 ;  /* 0x0000b40056177a23 */ /* 0x000fc40000010802 */
[----:B------:R2:W2:Y:S01]  /*11420*/  MUFU.EX2 R25, R9 ;  /* 0x0000000900197308 */ /* 0x0004a20000000800 */
[--C-:B-1----:R-:W-:Y:S02]  /*11430*/  FFMA.FTZ R11, R62, c[0x0][0x2d0], -R2.reuse ;  /* 0x0000b4003e0b7a23 */ /* 0x102fe40000010802 */
[--C-:B------:R-:W-:Y:S02]  /*11440*/  FFMA.FTZ R62, R87, c[0x0][0x2d0], -R2.reuse ;  /* 0x0000b400573e7a23 */ /* 0x100fe40000010802 */
[----:B----4-:R-:W-:-:S03]  /*11450*/  FFMA.FTZ R10, R61, c[0x0][0x2d0], -R2 ;  /* 0x0000b4003d0a7a23 */ /* 0x010fc60000010802 */
[----:B------:R-:W-:Y:S01]  /*11460*/  MUFU.EX2 R11, R11 ;  /* 0x0000000b000b7308 */ /* 0x000fe20000000800 */
[----:B------:R-:W-:-:S06]  /*11470*/  FFMA.FTZ R61, R69, c[0x0][0x2d0], -R2 ;  /* 0x0000b400453d7a23 */ /* 0x000fcc0000010802 */
[----:B------:R-:W-:Y:S01]  /*11480*/  HMMA.16816.F32 R92, R28, R26, R16 ;  /* 0x0000001a1c5c723c */ /* 0x000fe20000001810 */
[--C-:B--2---:R-:W-:Y:S01]  /*11490*/  FFMA.FTZ R9, R59, c[0x0][0x2d0], -R2.reuse ;  /* 0x0000b4003b097a23 */ /* 0x104fe20000010802 */
[----:B------:R-:W1:Y:S01]  /*114a0*/  MUFU.EX2 R17, R36 ;  /* 0x0000002400117308 */ /* 0x000e620000000800 */
[----:B------:R-:W-:Y:S02]  /*114b0*/  FFMA.FTZ R59, R73, c[0x0][0x2d0], -R2 ;  /* 0x0000b400493b7a23 */ /* 0x000fe40000010802 */
[----:B------:R-:W-:Y:S01]  /*114c0*/  FADD.FTZ R2, R24, R3 ;  /* 0x0000000318027221 */ /* 0x000fe20000010000 */
[----:B-----5:R-:W-:Y:S01]  /*114d0*/  F2FP.PACK_AB R24, R22, R24 ;  /* 0x000000181618723e */ /* 0x020fe200000000ff */
[----:B------:R-:W-:Y:S01]  /*114e0*/  FADD.FTZ R3, R111, R4 ;  /* 0x000000046f037221 */ /* 0x000fe20000010000 */
[----:B------:R-:W-:Y:S01]  /*114f0*/  F2FP.PACK_AB R26, R20, R25 ;  /* 0x00000019141a723e */ /* 0x000fe200000000ff */
[----:B------:R-:W-:Y:S01]  /*11500*/  FADD.FTZ R2, R22, R2 ;  /* 0x0000000216027221 */ /* 0x000fe20000010000 */
[----:B------:R2:W4:Y:S03]  /*11510*/  MUFU.EX2 R16, R37 ;  /* 0x0000002500107308 */ /* 0x0005260000000800 */
[----:B------:R-:W-:-:S04]  /*11520*/  FADD.FTZ R2, R25, R2 ;  /* 0x0000000219027221 */ /* 0x000fc80000010000 */
[----:B------:R-:W-:Y:S01]  /*11530*/  FADD.FTZ R2, R20, R2 ;  /* 0x0000000214027221 */ /* 0x000fe20000010000 */
[----:B------:R-:W5:Y:S03]  /*11540*/  MUFU.EX2 R22, R53 ;  /* 0x0000003500167308 */ /* 0x000f660000000800 */
[----:B-1----:R-:W-:Y:S01]  /*11550*/  FADD.FTZ R2, R17, R2 ;  /* 0x0000000211027221 */ /* 0x002fe20000010000 */
[----:B--2---:R-:W1:Y:S03]  /*11560*/  LDSM.16.MT88.4 R36, [R190+0x3800] ;  /* 0x00380000be24783b */ /* 0x004e660000004200 */
[C---:B----4-:R-:W-:Y:S01]  /*11570*/  FADD.FTZ R2, R16.reuse, R2 ;  /* 0x0000000210027221 */ /* 0x050fe20000010000 */
[----:B------:R-:W-:Y:S01]  /*11580*/  F2FP.PACK_AB R20, R16, R17 ;  /* 0x000000111014723e */ /* 0x000fe200000000ff */
[----:B------:R-:W2:Y:S01]  /*11590*/  MUFU.EX2 R4, R52 ;  /* 0x0000003400047308 */ /* 0x000ea20000000800 */
[----:B------:R-:W-:Y:S01]  /*115a0*/  HMMA.16816.F32 R16, R32, R40, RZ ;  /* 0x000000282010723c */ /* 0x000fe200000018ff */
[----:B-----5:R-:W-:-:S06]  /*115b0*/  FADD.FTZ R2, R22, R2 ;  /* 0x0000000216027221 */ /* 0x020fcc0000010000 */
[----:B------:R-:W4:Y:S08]  /*115c0*/  MUFU.EX2 R27, R51 ;  /* 0x00000033001b7308 */ /* 0x000f300000000800 */
[----:B------:R-:W5:Y:S01]  /*115d0*/  MUFU.EX2 R25, R50 ;  /* 0x0000003200197308 */ /* 0x000f620000000800 */
[C---:B--2---:R-:W-:Y:S01]  /*115e0*/  FADD.FTZ R2, R4.reuse, R2 ;  /* 0x0000000204027221 */ /* 0x044fe20000010000 */
[----:B------:R-:W-:-:S06]  /*115f0*/  F2FP.PACK_AB R22, R4, R22 ;  /* 0x000000160416723e */ /* 0x000fcc00000000ff */
[----:B------:R-:W-:Y:S01]  /*11600*/  MUFU.EX2 R41, R47 ;  /* 0x0000002f00297308 */ /* 0x000fe20000000800 */
[----:B----4-:R-:W-:-:S07]  /*11610*/  FADD.FTZ R2, R27, R2 ;  /* 0x000000021b027221 */ /* 0x010fce0000010000 */
[----:B------:R-:W2:Y:S01]  /*11620*/  MUFU.EX2 R40, R46 ;  /* 0x0000002e00287308 */ /* 0x000ea20000000800 */
[----:B-----5:R-:W-:Y:S01]  /*11630*/  FADD.FTZ R2, R25, R2 ;  /* 0x0000000219027221 */ /* 0x020fe20000010000 */
[----:B-1----:R-:W-:Y:S06]  /*11640*/  HMMA.16816.F32 R108, R28, R36, R16 ;  /* 0x000000241c6c723c */ /* 0x002fec0000001810 */
[----:B------:R-:W1:Y:S02]  /*11650*/  MUFU.EX2 R37, R49 ;  /* 0x0000003100257308 */ /* 0x000e640000000800 */
[----:B------:R-:W-:Y:S06]  /*11660*/  HMMA.16816.F32 R16, R32, R42, RZ ;  /* 0x0000002a2010723c */ /* 0x000fec00000018ff */
[----:B------:R-:W4:Y:S01]  /*11670*/  MUFU.EX2 R36, R48 ;  /* 0x0000003000247308 */ /* 0x000f220000000800 */
[----:B--2---:R-:W-:-:S07]  /*11680*/  F2FP.PACK_AB R72, R40, R41 ;  /* 0x000000292848723e */ /* 0x004fce00000000ff */
[----:B------:R-:W2:Y:S01]  /*11690*/  MUFU.EX2 R48, R45 ;  /* 0x0000002d00307308 */ /* 0x000ea20000000800 */
[----:B-1----:R-:W-:-:S07]  /*116a0*/  FADD.FTZ R2, R37, R2 ;  /* 0x0000000225027221 */ /* 0x002fce0000010000 */
[----:B------:R1:W5:Y:S01]  /*116b0*/  MUFU.EX2 R42, R44 ;  /* 0x0000002c002a7308 */ /* 0x0003620000000800 */
[----:B----4-:R-:W-:-:S04]  /*116c0*/  FADD.FTZ R2, R36, R2 ;  /* 0x0000000224027221 */ /* 0x010fc80000010000 */
[----:B------:R-:W-:Y:S01]  /*116d0*/  FADD.FTZ R2, R41, R2 ;  /* 0x0000000229027221 */ /* 0x000fe20000010000 */
[----:B------:R-:W-:Y:S02]  /*116e0*/  HMMA.16816.F32 R112, R28, R38, R16 ;  /* 0x000000261c70723c */ /* 0x000fe40000001810 */
[----:B------:R-:W4:Y:S01]  /*116f0*/  MUFU.EX2 R43, R6 ;  /* 0x00000006002b7308 */ /* 0x000f220000000800 */
[----:B------:R-:W-:-:S04]  /*11700*/  FADD.FTZ R2, R40, R2 ;  /* 0x0000000228027221 */ /* 0x000fc80000010000 */
[----:B--2---:R-:W-:Y:S01]  /*11710*/  FADD.FTZ R2, R48, R2 ;  /* 0x0000000230027221 */ /* 0x004fe20000010000 */
[----:B------:R-:W-:Y:S01]  /*11720*/  F2FP.PACK_AB R16, R25, R27 ;  /* 0x0000001b1910723e */ /* 0x000fe200000000ff */
[----:B-1----:R-:W1:Y:S01]  /*11730*/  LDSM.16.MT88.4 R44, [R192+0x3000] ;  /* 0x00300000c02c783b */ /* 0x002e620000004200 */
[----:B------:R-:W2:Y:S01]  /*11740*/  MUFU.EX2 R9, R9 ;  /* 0x0000000900097308 */ /* 0x000ea20000000800 */
[C---:B-----5:R-:W-:Y:S01]  /*11750*/  FADD.FTZ R228, R42.reuse, R2 ;  /* 0x000000022ae47221 */ /* 0x060fe20000010000 */
[----:B------:R-:W-:Y:S02]  /*11760*/  F2FP.PACK_AB R74, R42, R48 ;  /* 0x000000302a4a723e */ /* 0x000fe400000000ff */
[----:B------:R-:W-:Y:S01]  /*11770*/  F2FP.PACK_AB R18, R36, R37 ;  /* 0x000000252412723e */ /* 0x000fe200000000ff */
[----:B----4-:R-:W-:-:S03]  /*11780*/  FADD.FTZ R3, R43, R3 ;  /* 0x000000032b037221 */ /* 0x010fc60000010000 */
[----:B------:R-:W4:Y:S01]  /*11790*/  MUFU.EX2 R10, R10 ;  /* 0x0000000a000a7308 */ /* 0x000f220000000800 */
[C---:B--2---:R-:W-:Y:S01]  /*117a0*/  F2FP.PACK_AB R25, R9.reuse, R43 ;  /* 0x0000002b0919723e */ /* 0x044fe200000000ff */
[----:B------:R-:W-:Y:S01]  /*117b0*/  FADD.FTZ R3, R9, R3 ;  /* 0x0000000309037221 */ /* 0x000fe20000010000 */
[----:B------:R-:W2:Y:S05]  /*117c0*/  LDSM.16.MT88.4 R40, [R192+0x3800] ;  /* 0x00380000c028783b */ /* 0x000eaa0000004200 */
[----:B------:R-:W5:Y:S01]  /*117d0*/  MUFU.EX2 R6, R14 ;  /* 0x0000000e00067308 */ /* 0x000f620000000800 */
[----:B----4-:R-:W-:Y:S01]  /*117e0*/  FADD.FTZ R3, R10, R3 ;  /* 0x000000030a037221 */ /* 0x010fe20000010000 */
[----:B------:R-:W-:-:S06]  /*117f0*/  F2FP.PACK_AB R27, R11, R10 ;  /* 0x0000000a0b1b723e */ /* 0x000fcc00000000ff */
[----:B------:R-:W-:Y:S01]  /*11800*/  MUFU.EX2 R14, R59 ;  /* 0x0000003b000e7308 */ /* 0x000fe20000000800 */
[----:B------:R-:W-:-:S07]  /*11810*/  FADD.FTZ R2, R11, R3 ;  /* 0x000000030b027221 */ /* 0x000fce0000010000 */
[----:B------:R-:W-:Y:S01]  /*11820*/  MUFU.EX2 R9, R58 ;  /* 0x0000003a00097308 */ /* 0x000fe20000000800 */
[----:B-----5:R-:W-:Y:S01]  /*11830*/  FADD.FTZ R2, R6, R2 ;  /* 0x0000000206027221 */ /* 0x020fe20000010000 */
[----:B-1----:R-:W-:Y:S06]  /*11840*/  HMMA.16816.F32 R36, R32, R44, RZ ;  /* 0x0000002c2024723c */ /* 0x002fec00000018ff */
[----:B------:R-:W-:Y:S08]  /*11850*/  MUFU.EX2 R11, R57 ;  /* 0x00000039000b7308 */ /* 0x000ff00000000800 */
[----:B------:R-:W-:Y:S08]  /*11860*/  MUFU.EX2 R3, R56 ;  /* 0x0000003800037308 */ /* 0x000ff00000000800 */
[----:B------:R-:W1:Y:S02]  /*11870*/  MUFU.EX2 R4, R21 ;  /* 0x0000001500047308 */ /* 0x000e640000000800 */
[----:B--2---:R-:W-:Y:S06]  /*11880*/  HMMA.16816.F32 R84, R28, R40, R36 ;  /* 0x000000281c54723c */ /* 0x004fec0000001824 */
[----:B------:R-:W2:Y:S02]  /*11890*/  MUFU.EX2 R17, R61 ;  /* 0x0000003d00117308 */ /* 0x000ea40000000800 */
[----:B------:R-:W-:Y:S06]  /*118a0*/  HMMA.16816.F32 R36, R32, R46, RZ ;  /* 0x0000002e2024723c */ /* 0x000fec00000018ff */
[----:B------:R-:W4:Y:S01]  /*118b0*/  MUFU.EX2 R10, R60 ;  /* 0x0000003c000a7308 */ /* 0x000f220000000800 */
[C---:B-1----:R-:W-:Y:S01]  /*118c0*/  FADD.FTZ R2, R4.reuse, R2 ;  /* 0x0000000204027221 */ /* 0x042fe20000010000 */
[----:B------:R-:W-:-:S03]  /*118d0*/  F2FP.PACK_AB R21, R4, R6 ;  /* 0x000000060415723e */ /* 0x000fc600000000ff */
[----:B--2---:R-:W-:-:S03]  /*118e0*/  FADD.FTZ R2, R17, R2 ;  /* 0x0000000211027221 */ /* 0x004fc60000010000 */
[----:B------:R1:W2:Y:S01]  /*118f0*/  MUFU.EX2 R6, R23 ;  /* 0x0000001700067308 */ /* 0x0002a20000000800 */
[----:B----4-:R-:W-:-:S07]  /*11900*/  FADD.FTZ R2, R10, R2 ;  /* 0x000000020a027221 */ /* 0x010fce0000010000 */
[----:B------:R-:W4:Y:S02]  /*11910*/  MUFU.EX2 R4, R62 ;  /* 0x0000003e00047308 */ /* 0x000f240000000800 */
[----:B------:R-:W-:Y:S01]  /*11920*/  HMMA.16816.F32 R80, R28, R42, R36 ;  /* 0x0000002a1c50723c */ /* 0x000fe20000001824 */
[----:B------:R-:W5:Y:S01]  /*11930*/  LDSM.16.MT88.4 R36, [R191+0x3000] ;  /* 0x00300000bf24783b */ /* 0x000f620000004200 */
[----:B------:R-:W-:Y:S01]  /*11940*/  FADD.FTZ R2, R14, R2 ;  /* 0x000000020e027221 */ /* 0x000fe20000010000 */
[----:B-1----:R-:W-:-:S03]  /*11950*/  F2FP.PACK_AB R23, R10, R17 ;  /* 0x000000110a17723e */ /* 0x002fc600000000ff */
[C---:B------:R-:W-:Y:S01]  /*11960*/  FADD.FTZ R2, R9.reuse, R2 ;  /* 0x0000000209027221 */ /* 0x040fe20000010000 */
[----:B------:R-:W-:Y:S02]  /*11970*/  F2FP.PACK_AB R17, R9, R14 ;  /* 0x0000000e0911723e */ /* 0x000fe400000000ff */
[----:B--2---:R-:W-:Y:S01]  /*11980*/  F2FP.PACK_AB R19, R6, R11 ;  /* 0x0000000b0613723e */ /* 0x004fe200000000ff */
[----:B------:R-:W-:Y:S01]  /*11990*/  FADD.FTZ R2, R11, R2 ;  /* 0x000000020b027221 */ /* 0x000fe20000010000 */
[----:B----4-:R-:W-:-:S03]  /*119a0*/  F2FP.PACK_AB R73, R3, R4 ;  /* 0x000000040349723e */ /* 0x010fc600000000ff */
[----:B------:R-:W-:-:S04]  /*119b0*/  FADD.FTZ R2, R6, R2 ;  /* 0x0000000206027221 */ /* 0x000fc80000010000 */
[----:B------:R-:W-:Y:S02]  /*119c0*/  FADD.FTZ R2, R4, R2 ;  /* 0x0000000204027221 */ /* 0x000fe40000010000 */
[----:B------:R-:W1:Y:S02]  /*119d0*/  MUFU.EX2 R4, R55 ;  /* 0x0000003700047308 */ /* 0x000e640000000800 */
[----:B------:R-:W-:-:S06]  /*119e0*/  FADD.FTZ R2, R3, R2 ;  /* 0x0000000203027221 */ /* 0x000fcc0000010000 */
[----:B------:R-:W2:Y:S01]  /*119f0*/  MUFU.EX2 R3, R54 ;  /* 0x0000003600037308 */ /* 0x000ea20000000800 */
[----:B-1----:R-:W-:Y:S01]  /*11a00*/  FADD.FTZ R2, R4, R2 ;  /* 0x0000000204027221 */ /* 0x002fe20000010000 */
[----:B-----5:R-:W-:Y:S01]  /*11a10*/  HMMA.16816.F32 R40, R32, R36, RZ ;  /* 0x000000242028723c */ /* 0x020fe200000018ff */
[C---:B--2---:R-:W-:Y:S02]  /*11a20*/  F2FP.PACK_AB R75, R3.reuse, R4 ;  /* 0x00000004034b723e */ /* 0x044fe400000000ff */
[----:B------:R-:W-:Y:S01]  /*11a30*/  FADD.FTZ R236, R3, R2 ;  /* 0x0000000203ec7221 */ /* 0x000fe20000010000 */
[----:B---3--:R-:W-:Y:S01]  /*11a40*/  MOV R2, R149 ;  /* 0x0000009500027202 */ /* 0x008fe20000000f00 */
[----:B------:R-:W-:-:S03]  /*11a50*/  @P1 IMAD.HI.U32 R3, R149, c[0x0][0x2c8], RZ ;  /* 0x0000b20095031a27 */ /* 0x000fc600078e00ff */
[----:B------:R-:W-:Y:S01]  /*11a60*/  HMMA.16816.F32 R32, R32, R38, RZ ;  /* 0x000000262020723c */ /* 0x000fe200000018ff */
[----:B------:R-:W1:Y:S01]  /*11a70*/  LDSM.16.MT88.4 R36, [R191+0x3800] ;  /* 0x00380000bf24783b */ /* 0x000e620000004200 */
[----:B------:R-:W-:Y:S02]  /*11a80*/  @P1 SHF.R.U32.HI R2, RZ, c[0x0][0x2cc], R3 ;  /* 0x0000b300ff021a19 */ /* 0x000fe40000011603 */
[----:B------:R-:W-:Y:S02]  /*11a90*/  ISETP.GE.AND P1, PT, R148, 0x1, PT ;  /* 0x000000019400780c */ /* 0x000fe40003f26270 */
[----:B------:R-:W-:-:S04]  /*11aa0*/  IADD3 R2, R154, R2, RZ ;  /* 0x000000029a027210 */ /* 0x000fc80007ffe0ff */
[----:B------:R-:W-:-:S06]  /*11ab0*/  IADD3 R4, R2, c[0x0][0x328], RZ ;  /* 0x0000ca0002047a10 */ /* 0x000fcc0007ffe0ff */
[C---:B-1----:R-:W-:Y:S08]  /*11ac0*/  HMMA.16816.F32 R68, R28.reuse, R36, R40 ;  /* 0x000000241c44723c */ /* 0x042ff00000001828 */
[----:B------:R-:W-:Y:S01]  /*11ad0*/  HMMA.16816.F32 R40, R28, R38, R32 ;  /* 0x000000261c28723c */ /* 0x000fe20000001820 */
        /* <DEDUP_REMOVED lines=41> */
[C---:B--2---:R-:W-:Y:S01]  /*11d70*/  HMMA.16816.F32 R64, R20.reuse, R24, R108 ;  /* 0x000000181440723c */ /* 0x044fe2000000186c */
[----:B------:R-:W-:Y:S07]  /*11d80*/  LDSM.16.MT88.4 R108, [R192+0x2800] ;  /* 0x00280000c06c783b */ /* 0x000fee0000004200 */
[C---:B------:R-:W-:Y:S01]  /*11d90*/  HMMA.16816.F32 R60, R20.reuse, R26, R112 ;  /* 0x0000001a143c723c */ /* 0x040fe20000001870 */
[----:B------:R-:W2:Y:S07]  /*11da0*/  LDSM.16.MT88.4 R24, [R191+0x4800] ;  /* 0x00480000bf18783b */ /* 0x000eae0000004200 */
[C---:B-1----:R-:W-:Y:S08]  /*11db0*/  HMMA.16816.F32 R56, R20.reuse, R28, R144 ;  /* 0x0000001c1438723c */ /* 0x042ff00000001890 */
[C---:B------:R-:W-:Y:S01]  /*11dc0*/  HMMA.16816.F32 R48, R20.reuse, R30, R140 ;  /* 0x0000001e1430723c */ /* 0x040fe2000000188c */
[----:B------:R-:W1:Y:S07]  /*11dd0*/  LDSM.16.MT88.4 R28, [R192+0x2000] ;  /* 0x00200000c01c783b */ /* 0x000e6e0000004200 */
[C---:B--2---:R-:W-:Y:S08]  /*11de0*/  HMMA.16816.F32 R40, R20.reuse, R24, R128 ;  /* 0x000000181428723c */ /* 0x044ff00000001880 */
[----:B------:R-:W-:Y:S01]  /*11df0*/  HMMA.16816.F32 R32, R20, R26, R120 ;  /* 0x0000001a1420723c */ /* 0x000fe20000001878 */
[----:B------:R-:W2:Y:S04]  /*11e00*/  LDSM.16.MT88.4 R20, [R190+0x2000] ;  /* 0x00200000be14783b */ /* 0x000ea80000004200 */
[----:B------:R-:W3:Y:S03]  /*11e10*/  LDSM.16.MT88.4 R24, [R189+0x2000] ;  /* 0x00200000bd18783b */ /* 0x000ee60000004200 */
[C---:B-1----:R-:W-:Y:S01]  /*11e20*/  HMMA.16816.F32 R112, R16.reuse, R28, R96 ;  /* 0x0000001c1070723c */ /* 0x042fe20000001860 */
[----:B------:R-:W-:Y:S07]  /*11e30*/  LDSM.16.MT88.4 R96, [R191+0x2800] ;  /* 0x00280000bf60783b */ /* 0x000fee0000004200 */
[C---:B------:R-:W-:Y:S01]  /*11e40*/  HMMA.16816.F32 R80, R16.reuse, R30, R80 ;  /* 0x0000001e1050723c */ /* 0x040fe20000001850 */
[----:B------:R-:W1:Y:S07]  /*11e50*/  LDSM.16.MT88.4 R28, [R190+0x5000] ;  /* 0x00500000be1c783b */ /* 0x000e6e0000004200 */
[C---:B--2---:R-:W-:Y:S08]  /*11e60*/  HMMA.16816.F32 R104, R16.reuse, R20, R104 ;  /* 0x000000141068723c */ /* 0x044ff00000001868 */
[C---:B------:R-:W-:Y:S01]  /*11e70*/  HMMA.16816.F32 R84, R16.reuse, R22, R84 ;  /* 0x000000161054723c */ /* 0x040fe20000001854 */
[----:B------:R-:W2:Y:S07]  /*11e80*/  LDSM.16.MT88.4 R20, [R189+0x5000] ;  /* 0x00500000bd14783b */ /* 0x000eae0000004200 */
[C---:B---3--:R-:W-:Y:S01]  /*11e90*/  HMMA.16816.F32 R128, R16.reuse, R24, R124 ;  /* 0x000000181080723c */ /* 0x048fe2000000187c */
[----:B------:R-:W-:Y:S07]  /*11ea0*/  LDSM.16.MT88.4 R124, [R189+0x2800] ;  /* 0x00280000bd7c783b */ /* 0x000fee0000004200 */
[----:B------:R-:W-:Y:S01]  /*11eb0*/  HMMA.16816.F32 R88, R16, R26, R116 ;  /* 0x0000001a1058723c */ /* 0x000fe20000001874 */
[----:B------:R-:W3:Y:S04]  /*11ec0*/  LDSM.16.MT88.4 R24, [R191+0x2000] ;  /* 0x00200000bf18783b */ /* 0x000ee80000004200 */
[----:B------:R-:W-:Y:S03]  /*11ed0*/  LDSM.16.MT88.4 R116, [R190+0x2800] ;  /* 0x00280000be74783b */ /* 0x000fe60000004200 */
[C---:B------:R-:W-:Y:S08]  /*11ee0*/  HMMA.16816.F32 R112, R72.reuse, R108, R112 ;  /* 0x0000006c4870723c */ /* 0x040ff00000001870 */
[----:B------:R-:W-:Y:S01]  /*11ef0*/  HMMA.16816.F32 R108, R72, R110, R80 ;  /* 0x0000006e486c723c */ /* 0x000fe20000001850 */
[----:B------:R-:W-:Y:S07]  /*11f00*/  LDSM.16.MT88.4 R80, [R190+0x5800] ;  /* 0x00580000be50783b */ /* 0x000fee0000004200 */
[C---:B-1----:R-:W-:Y:S08]  /*11f10*/  HMMA.16816.F32 R60, R16.reuse, R30, R60 ;  /* 0x0000001e103c723c */ /* 0x042ff0000000183c */
[C---:B--2---:R-:W-:Y:S08]  /*11f20*/  HMMA.16816.F32 R92, R16.reuse, R20, R44 ;  /* 0x00000014105c723c */ /* 0x044ff0000000182c */
[C---:B------:R-:W-:Y:S01]  /*11f30*/  HMMA.16816.F32 R44, R16.reuse, R22, R36 ;  /* 0x00000016102c723c */ /* 0x040fe20000001824 */
[----:B------:R-:W1:Y:S07]  /*11f40*/  LDSM.16.MT88.4 R20, [R191+0x5000] ;  /* 0x00500000bf14783b */ /* 0x000e6e0000004200 */
[C---:B---3--:R-:W-:Y:S08]  /*11f50*/  HMMA.16816.F32 R68, R16.reuse, R24, R68 ;  /* 0x000000181044723c */ /* 0x048ff00000001844 */
[----:B------:R-:W-:Y:S01]  /*11f60*/  HMMA.16816.F32 R52, R16, R26, R52 ;  /* 0x0000001a1034723c */ /* 0x000fe20000001834 */
[----:B------:R-:W2:Y:S07]  /*11f70*/  LDSM.16.MT88.4 R24, [R192+0x5000] ;  /* 0x00500000c018783b */ /* 0x000eae0000004200 */
[----:B------:R-:W-:Y:S08]  /*11f80*/  HMMA.16816.F32 R128, R72, R124, R128 ;  /* 0x0000007c4880723c */ /* 0x000ff00000001880 */
[----:B------:R-:W-:Y:S01]  /*11f90*/  HMMA.16816.F32 R36, R16, R28, R64 ;  /* 0x0000001c1024723c */ /* 0x000fe20000001840 */
[----:B------:R-:W-:Y:S07]  /*11fa0*/  LDSM.16.MT88.4 R64, [R192+0x5800] ;  /* 0x00580000c040783b */ /* 0x000fee0000004200 */
[----:B------:R-:W-:Y:S01]  /*11fb0*/  HMMA.16816.F32 R124, R72, R126, R88 ;  /* 0x0000007e487c723c */ /* 0x000fe20000001858 */
[----:B------:R-:W3:Y:S07]  /*11fc0*/  LDSM.16.MT88.4 R88, [R189+0x5800] ;  /* 0x00580000bd58783b */ /* 0x000eee0000004200 */
        /* <DEDUP_REMOVED lines=29> */
.L_x_1019:
[----:B------:R-:W-:-:S04]  /*121a0*/  MOV R2, 0x1 ;  /* 0x0000000100027802 */ /* 0x000fc80000000f00 */
[----:B------:R-:W-:-:S13]  /*121b0*/  ISETP.NE.AND P0, PT, R2, c[0x0][0x32c], PT ;  /* 0x0000cb0002007a0c */ /* 0x000fda0003f05270 */
[----:B------:R-:W-:-:S05]  /*121c0*/  @P0 IMAD.HI.U32 R2, R3, c[0x0][0x330], RZ ;  /* 0x0000cc0003020a27 */ /* 0x000fca00078e00ff */
[----:B------:R-:W-:Y:S02]  /*121d0*/  @P0 SHF.R.U32.HI R3, RZ, c[0x0][0x334], R2 ;  /* 0x0000cd00ff030a19 */ /* 0x000fe40000011602 */
.L_x_1020:
[----:B------:R-:W-:Y:S05]  /*121e0*/  BSYNC B0 ;  /* 0x0000000000007941 */ /* 0x000fea0003800000 */
.L_x_1018:
[----:B------:R-:W-:-:S05]  /*121f0*/  MOV R2, c[0x0][0x32c] ;  /* 0x0000cb0000027a02 */ /* 0x000fca0000000f00 */
[----:B------:R-:W-:-:S05]  /*12200*/  IMAD R3, R3, R2, c[0x0][0x32c] ;  /* 0x0000cb0003037624 */ /* 0x000fca00078e0202 */
[----:B------:R-:W-:-:S05]  /*12210*/  IMNMX R4, R4, R3, PT ;  /* 0x0000000304047217 */ /* 0x000fca0003800200 */
.L_x_1017:
        /* <DEDUP_REMOVED lines=8> */
.L_x_1042:
        /* <DEDUP_REMOVED lines=18> */
[----:B--23--:R-:W-:Y:S01]  /*123c0*/  IMAD.SHL.U32 R8, R76, 0x2, RZ ;  /* 0x000000024c087824 */ /* 0x00cfe200078e00ff */
[----:B------:R-:W-:Y:S02]  /*123d0*/  SHF.R.S32.HI R2, RZ, 0x1f, R225 ;  /* 0x0000001fff027819 */ /* 0x000fe400000114e1 */
[C---:B------:R-:W-:Y:S02]  /*123e0*/  SHF.L.U64.HI R11, R211.reuse, 0x1, R238 ;  /* 0x00000001d30b7819 */ /* 0x040fe400000102ee */
[----:B------:R-:W-:Y:S01]  /*123f0*/  SHF.L.U32 R10, R211, 0x1, RZ ;  /* 0x00000001d30a7819 */ /* 0x000fe200000006ff */
[----:B------:R-:W-:Y:S01]  /*12400*/  IMAD R4, R2, c[0x0][0x208], RZ ;  /* 0x0000820002047a24 */ /* 0x000fe200078e02ff */
[----:B------:R-:W-:Y:S01]  /*12410*/  SHF.L.U64.HI R9, R76, 0x1, R77 ;  /* 0x000000014c097819 */ /* 0x000fe2000001024d */
[C---:B------:R-:W-:Y:S04]  /*12420*/  IMAD.WIDE.U32 R2, R225.reuse, c[0x0][0x208], RZ ;  /* 0x00008200e1027a25 */ /* 0x040fe800078e00ff */
[----:B------:R-:W-:Y:S04]  /*12430*/  IMAD R4, R225, c[0x0][0x20c], R4 ;  /* 0x00008300e1047a24 */ /* 0x000fe800078e0204 */
[----:B------:R-:W-:Y:S01]  /*12440*/  IMAD.IADD R3, R3, 0x1, R4 ;  /* 0x0000000103037824 */ /* 0x000fe200078e0204 */
[----:B------:R-:W-:Y:S03]  /*12450*/  SHF.R.S32.HI R4, RZ, 0x1f, R222 ;  /* 0x0000001fff047819 */ /* 0x000fe600000114de */
        /* <DEDUP_REMOVED lines=9> */
.L_x_1151:
[----:B------:R-:W-:-:S05]  /*124f0*/  BRA.DIV ~URZ, `(.L_x_1025) ;  /* 0x000113127f007947 */ /* 0x000fca000b800000 */
[----:B------:R-:W5:Y:S01]  /*12500*/  SHFL.IDX PT, R2, R5, RZ, 0x181f ;  /* 0x00181fff05027589 */ /* 0x000f6200000e0000 */
[----:B------:R-:W-:Y:S02]  /*12510*/  ISETP.GE.AND P2, PT, R76, c[0x0][0x1d4], PT ;  /* 0x000075004c007a0c */ /* 0x000fe40003f46270 */
[----:B------:R-:W-:Y:S02]  /*12520*/  ISETP.GE.AND P1, PT, R211, c[0x0][0x1d4], PT ;  /* 0x00007500d3007a0c */ /* 0x000fe40003f26270 */
[----:B-----5:R-:W-:Y:S05]  /*12530*/  IADD3 R20, P0, R2, R8, RZ ;  /* 0x0000000802147210 */ /* 0x020fea0007f1e0ff */
[----:B---3--:R-:W-:Y:S01]  /*12540*/  IMAD.X R21, R22, 0x1, R9, P0 ;  /* 0x0000000116157824 */ /* 0x008fe200000e0609 */
[----:B------:R-:W-:Y:S04]  /*12550*/  IADD3 R2, P0, R2, R10, RZ ;  /* 0x0000000a02027210 */ /* 0x000fe80007f1e0ff */
[----:B------:R-:W-:Y:S01]  /*12560*/  @!PT LDS RZ, [RZ] ;  /* 0x00000000fffff984 */ /* 0x000fe20000000800 */
[----:B------:R-:W-:Y:S01]  /*12570*/  @!PT LDS RZ, [RZ] ;  /* 0x00000000fffff984 */ /* 0x000fe20000000800 */
[----:B------:R3:W-:Y:S01]  /*12580*/  LDGSTS.E.BYPASS.LTC128B.128 [R210+0x100], [R20.64], !P2 ;  /* 0x0010000014d27fae */ /* 0x0007e2000d101d48 */
[----:B------:R-:W-:Y:S05]  /*12590*/  IMAD.X R3, R22, 0x1, R11, P0 ;  /* 0x0000000116037824 */ /* 0x000fea00000e060b */
[----:B------:R5:W-:Y:S04]  /*125a0*/  LDGSTS.E.BYPASS.LTC128B.128 [R210+0x3100], [R2.64], !P1 ;  /* 0x0310000002d27fae */ /* 0x000be8000c901d48 */
[----:B-----5:R-:W3:Y:S04]  /*125b0*/  SHFL.IDX PT, R2, R5, 0x1, 0x181f ;  /* 0x00381f0005027f89 */ /* 0x020ee800000e0000 */
[----:B------:R-:W5:Y:S04]  /*125c0*/  SHFL.IDX PT, R3, R4, 0x1, 0x181f ;  /* 0x00381f0004037f89 */ /* 0x000f6800000e0000 */
[----:B--2---:R-:W2:Y:S04]  /*125d0*/  SHFL.IDX PT, R4, R4, 0x2, 0x181f ;  /* 0x00581f0004047f89 */ /* 0x004ea800000e0000 */
[----:B------:R-:W4:Y:S01]  /*125e0*/  SHFL.IDX PT, R5, R5, 0x2, 0x181f ;  /* 0x00581f0005057f89 */ /* 0x000f2200000e0000 */
[C---:B---3--:R-:W-:Y:S05]  /*125f0*/  IADD3 R20, P0, R2.reuse, R8, RZ ;  /* 0x0000000802147210 */ /* 0x048fea0007f1e0ff */
[C---:B-----5:R-:W-:Y:S01]  /*12600*/  IMAD.X R21, R3.reuse, 0x1, R9, P0 ;  /* 0x0000000103157824 */ /* 0x060fe200000e0609 */
[----:B------:R-:W-:Y:S04]  /*12610*/  IADD3 R2, P0, R2, R10, RZ ;  /* 0x0000000a02027210 */ /* 0x000fe80007f1e0ff */
[----:B------:R3:W-:Y:S01]  /*12620*/  LDGSTS.E.BYPASS.LTC128B.128 [R210+0x1100], [R20.64], !P2 ;  /* 0x0110000014d27fae */ /* 0x0007e2000d101d48 */
[----:B------:R-:W-:Y:S05]  /*12630*/  IMAD.X R3, R3, 0x1, R11, P0 ;  /* 0x0000000103037824 */ /* 0x000fea00000e060b */
[----:B------:R1:W-:Y:S01]  /*12640*/  LDGSTS.E.BYPASS.LTC128B.128 [R210+0x4100], [R2.64], !P1 ;  /* 0x0410000002d27fae */ /* 0x0003e2000c901d48 */
[----:B---3--:R-:W-:Y:S02]  /*12650*/  SEL R20, RZ, 0x10, P2 ;  /* 0x00000010ff147807 */ /* 0x008fe40001000000 */
[----:B------:R-:W-:Y:S02]  /*12660*/  SEL R21, RZ, 0x10, P1 ;  /* 0x00000010ff157807 */ /* 0x000fe40000800000 */
.L_x_1152:
[C---:B-12-4-:R-:W-:Y:S02]  /*12670*/  IADD3 R2, -R20.reuse, 0x10, RZ ;  /* 0x0000001014027810 */ /* 0x056fe40007ffe1ff */
        /* <DEDUP_REMOVED lines=14> */
.L_x_1023:
[----:B--23--:R-:W-:Y:S05]  /*12760*/  BSYNC B0 ;  /* 0x0000000000007941 */ /* 0x00cfea0003800000 */
.L_x_1022:
        /* <DEDUP_REMOVED lines=74> */
[----:B------:R-:W4:Y:S07]  /*12c10*/  LDSM.16.M88.4 R152, [R194] ;  /* 0x00000000c298783b */ /* 0x000f2e0000000200 */
[C---:B-----5:R-:W-:Y:S08]  /*12c20*/  HMMA.16816.F32 R28, R172.reuse, R156, R28 ;  /* 0x0000009cac1c723c */ /* 0x060ff0000000181c */
[C---:B------:R-:W-:Y:S01]  /*12c30*/  HMMA.16816.F32 R32, R172.reuse, R158, R32 ;  /* 0x0000009eac20723c */ /* 0x040fe20000001820 */
[----:B------:R-:W5:Y:S07]  /*12c40*/  LDSM.16.M88.4 R156, [R195] ;  /* 0x00000000c39c783b */ /* 0x000f6e0000000200 */
[C---:B-1----:R-:W-:Y:S08]  /*12c50*/  HMMA.16816.F32 R36, R172.reuse, R140, R36 ;  /* 0x0000008cac24723c */ /* 0x042ff00000001824 */
[C---:B------:R-:W-:Y:S01]  /*12c60*/  HMMA.16816.F32 R40, R172.reuse, R142, R40 ;  /* 0x0000008eac28723c */ /* 0x040fe20000001828 */
[----:B------:R-:W1:Y:S07]  /*12c70*/  LDSM.16.M88.4 R140, [R196] ;  /* 0x00000000c48c783b */ /* 0x000e6e0000000200 */
[C---:B--2---:R-:W-:Y:S08]  /*12c80*/  HMMA.16816.F32 R44, R172.reuse, R144, R44 ;  /* 0x00000090ac2c723c */ /* 0x044ff0000000182c */
[C---:B------:R-:W-:Y:S01]  /*12c90*/  HMMA.16816.F32 R48, R172.reuse, R146, R48 ;  /* 0x00000092ac30723c */ /* 0x040fe20000001830 */
[----:B------:R-:W2:Y:S07]  /*12ca0*/  LDSM.16.M88.4 R144, [R197] ;  /* 0x00000000c590783b */ /* 0x000eae0000000200 */
[C---:B---3--:R-:W-:Y:S08]  /*12cb0*/  HMMA.16816.F32 R52, R172.reuse, R148, R52 ;  /* 0x00000094ac34723c */ /* 0x048ff00000001834 */
[----:B------:R-:W-:Y:S01]  /*12cc0*/  HMMA.16816.F32 R56, R172, R150, R56 ;  /* 0x00000096ac38723c */ /* 0x000fe20000001838 */
[----:B------:R-:W3:Y:S07]  /*12cd0*/  LDSM.16.M88.4 R148, [R198] ;  /* 0x00000000c694783b */ /* 0x000eee0000000200 */
[C---:B----4-:R-:W-:Y:S08]  /*12ce0*/  HMMA.16816.F32 R8, R176.reuse, R152, R8 ;  /* 0x00000098b008723c */ /* 0x050ff00000001808 */
[C---:B------:R-:W-:Y:S01]  /*12cf0*/  HMMA.16816.F32 R16, R176.reuse, R154, R16 ;  /* 0x0000009ab010723c */ /* 0x040fe20000001810 */
[----:B------:R-:W4:Y:S07]  /*12d00*/  LDSM.16.M88.4 R152, [R199] ;  /* 0x00000000c798783b */ /* 0x000f2e0000000200 */
        /* <DEDUP_REMOVED lines=147> */
[----:B------:R-:W2:Y:S01]  /*13640*/  LDL R4, [R1+0x10] ;  /* 0x0000100001047983 */ /* 0x000ea20000100800 */
[----:B------:R-:W-:Y:S01]  /*13650*/  IMAD.MOV.U32 R222, RZ, RZ, RZ ;  /* 0x000000ffffde7224 */ /* 0x000fe200078e00ff */
[----:B------:R-:W-:Y:S01]  /*13660*/  ISETP.GT.AND P1, PT, R0, 0x5f, PT ;  /* 0x0000005f0000780c */ /* 0x000fe20003f24270 */
[----:B------:R-:W-:Y:S01]  /*13670*/  IMAD.SHL.U32 R10, R211, 0x2, RZ ;  /* 0x00000002d30a7824 */ /* 0x000fe200078e00ff */
[----:B------:R-:W3:Y:S01]  /*13680*/  LDL.64 R230, [R1] ;  /* 0x0000000001e67983 */ /* 0x000ee20000100a00 */
[----:B------:R-:W-:Y:S02]  /*13690*/  ISETP.NE.AND P2, PT, R5, 0x1, PT ;  /* 0x000000010500780c */ /* 0x000fe40003f45270 */
[----:B------:R-:W-:Y:S02]  /*136a0*/  SHF.L.U64.HI R11, R211, 0x1, R238 ;  /* 0x00000001d30b7819 */ /* 0x000fe400000102ee */
[----:B------:R-:W-:Y:S01]  /*136b0*/  SHF.L.U64.HI R9, R76, 0x1, R77 ;  /* 0x000000014c097819 */ /* 0x000fe2000001024d */
[----:B------:R-:W4:Y:S01]  /*136c0*/  LDL R226, [R1+0x8] ;  /* 0x0000080001e27983 */ /* 0x000f220000100800 */
[----:B--2---:R-:W-:Y:S05]  /*136d0*/  IMAD R3, R212, 0x60, R4 ;  /* 0x00000060d4037824 */ /* 0x004fea00078e0204 */
[----:B------:R-:W-:Y:S05]  /*136e0*/  IADD3 R3, R3, -0x60, R0 ;  /* 0xffffffa003037810 */ /* 0x000fea0007ffe000 */
[----:B------:R-:W-:Y:S04]  /*136f0*/  @P2 IMAD.HI.U32 R4, R3, c[0x0][0x2bc], RZ ;  /* 0x0000af0003042a27 */ /* 0x000fe800078e00ff */
[--C-:B-1----:R-:W-:Y:S01]  /*13700*/  IMAD.MOV.U32 R2, RZ, RZ, R3.reuse ;  /* 0x000000ffff027224 */ /* 0x102fe200078e0003 */
[----:B------:R-:W-:Y:S04]  /*13710*/  @P2 SHF.R.U32.HI R2, RZ, c[0x0][0x2c0], R4 ;  /* 0x0000b000ff022a19 */ /* 0x000fe80000011604 */
[C---:B---3--:R-:W-:Y:S04]  /*13720*/  @!P1 IADD3 R5, P0, R2.reuse, R230, RZ ;  /* 0x000000e602059210 */ /* 0x048fe80007f1e0ff */
[----:B----4-:R-:W-:Y:S01]  /*13730*/  @!P1 LEA.HI.X.SX32 R8, R2, R226, 0x1, P0 ;  /* 0x000000e202089211 */ /* 0x010fe200000f0eff */
[----:B------:R-:W-:Y:S01]  /*13740*/  IMAD.MOV R2, RZ, RZ, -R2 ;  /* 0x000000ffff027224 */ /* 0x000fe200078e0a02 */
[C---:B------:R-:W-:Y:S03]  /*13750*/  @!P1 LEA R4, P0, R5.reuse, c[0x0][0x2a0], 0x2 ;  /* 0x0000a80005049a11 */ /* 0x040fe600078010ff */
[----:B------:R-:W-:Y:S01]  /*13760*/  IMAD R225, R2, c[0x0][0x2b8], R3 ;  /* 0x0000ae0002e17a24 */ /* 0x000fe200078e0203 */
[----:B------:R-:W-:Y:S01]  /*13770*/  @!P1 LEA.HI.X R5, R5, c[0x0][0x2a4], R8, 0x2, P0 ;  /* 0x0000a90005059a11 */ /* 0x000fe200000f1408 */
[----:B------:R-:W-:Y:S03]  /*13780*/  IMAD.SHL.U32 R8, R76, 0x2, RZ ;  /* 0x000000024c087824 */ /* 0x000fe600078e00ff */
[----:B------:R-:W-:Y:S01]  /*13790*/  SHF.R.S32.HI R2, RZ, 0x1f, R225 ;  /* 0x0000001fff027819 */ /* 0x000fe200000114e1 */
[----:B------:R1:W2:Y:S04]  /*137a0*/  @!P1 LDG.E R222, [R4.64] ;  /* 0x0000000804de9981 */ /* 0x0002a8000c1e1900 */
[----:B-1----:R-:W-:Y:S02]  /*137b0*/  IMAD R4, R2, c[0x0][0x1e0], RZ ;  /* 0x0000780002047a24 */ /* 0x002fe400078e02ff */
[C---:B------:R-:W-:Y:S04]  /*137c0*/  IMAD.WIDE.U32 R2, R225.reuse, c[0x0][0x1e0], RZ ;  /* 0x00007800e1027a25 */ /* 0x040fe800078e00ff */
        /* <DEDUP_REMOVED lines=12> */
.L_x_1153:
[----:B------:R-:W-:-:S05]  /*13890*/  BRA.DIV ~URZ, `(.L_x_1029) ;  /* 0x000103727f007947 */ /* 0x000fca000b800000 */
[----:B------:R-:W3:Y:S01]  /*138a0*/  SHFL.IDX PT, R2, R5, RZ, 0x181f ;  /* 0x00181fff05027589 */ /* 0x000ee200000e0000 */
[----:B------:R-:W-:Y:S02]  /*138b0*/  ISETP.GE.AND P2, PT, R76, c[0x0][0x1d4], PT ;  /* 0x000075004c007a0c */ /* 0x000fe40003f46270 */
[----:B------:R-:W-:Y:S02]  /*138c0*/  ISETP.GE.AND P1, PT, R211, c[0x0][0x1d4], PT ;  /* 0x00007500d3007a0c */ /* 0x000fe40003f26270 */
[----:B---3--:R-:W-:Y:S05]  /*138d0*/  IADD3 R16, P0, R2, R8, RZ ;  /* 0x0000000802107210 */ /* 0x008fea0007f1e0ff */
[----:B--2---:R-:W-:Y:S01]  /*138e0*/  IMAD.X R17, R18, 0x1, R9, P0 ;  /* 0x0000000112117824 */ /* 0x004fe200000e0609 */
[----:B------:R-:W-:Y:S04]  /*138f0*/  IADD3 R2, P0, R2, R10, RZ ;  /* 0x0000000a02027210 */ /* 0x000fe80007f1e0ff */
[----:B------:R-:W-:Y:S01]  /*13900*/  @!PT LDS RZ, [RZ] ;  /* 0x00000000fffff984 */ /* 0x000fe20000000800 */
[----:B------:R-:W-:Y:S01]  /*13910*/  @!PT LDS RZ, [RZ] ;  /* 0x00000000fffff984 */ /* 0x000fe20000000800 */
[----:B------:R2:W-:Y:S01]  /*13920*/  LDGSTS.E.BYPASS.LTC128B.128 [R210+0x8100], [R16.64], !P2 ;  /* 0x0810000010d27fae */ /* 0x0005e2000d101d48 */
[----:B------:R-:W-:Y:S05]  /*13930*/  IMAD.X R3, R18, 0x1, R11, P0 ;  /* 0x0000000112037824 */ /* 0x000fea00000e060b */
[----:B------:R3:W-:Y:S04]  /*13940*/  LDGSTS.E.BYPASS.LTC128B.128 [R210+0xb100], [R2.64], !P1 ;  /* 0x0b10000002d27fae */ /* 0x0007e8000c901d48 */
[----:B---3--:R-:W2:Y:S04]  /*13950*/  SHFL.IDX PT, R2, R5, 0x1, 0x181f ;  /* 0x00381f0005027f89 */ /* 0x008ea800000e0000 */
[----:B------:R-:W3:Y:S04]  /*13960*/  SHFL.IDX PT, R3, R4, 0x1, 0x181f ;  /* 0x00381f0004037f89 */ /* 0x000ee800000e0000 */
[----:B-1----:R-:W1:Y:S04]  /*13970*/  SHFL.IDX PT, R4, R4, 0x2, 0x181f ;  /* 0x00581f0004047f89 */ /* 0x002e6800000e0000 */
[----:B------:R-:W4:Y:S01]  /*13980*/  SHFL.IDX PT, R5, R5, 0x2, 0x181f ;  /* 0x00581f0005057f89 */ /* 0x000f2200000e0000 */
[C---:B--2---:R-:W-:Y:S05]  /*13990*/  IADD3 R16, P0, R2.reuse, R8, RZ ;  /* 0x0000000802107210 */ /* 0x044fea0007f1e0ff */
[C---:B---3--:R-:W-:Y:S01]  /*139a0*/  IMAD.X R17, R3.reuse, 0x1, R9, P0 ;  /* 0x0000000103117824 */ /* 0x048fe200000e0609 */
[----:B------:R-:W-:Y:S04]  /*139b0*/  IADD3 R2, P0, R2, R10, RZ ;  /* 0x0000000a02027210 */ /* 0x000fe80007f1e0ff */
[----:B------:R2:W-:Y:S01]  /*139c0*/  LDGSTS.E.BYPASS.LTC128B.128 [R210+0x9100], [R16.64], !P2 ;  /* 0x0910000010d27fae */ /* 0x0005e2000d101d48 */
[----:B------:R-:W-:Y:S05]  /*139d0*/  IMAD.X R3, R3, 0x1, R11, P0 ;  /* 0x0000000103037824 */ /* 0x000fea00000e060b */
[----:B------:R3:W-:Y:S01]  /*139e0*/  LDGSTS.E.BYPASS.LTC128B.128 [R210+0xc100], [R2.64], !P1 ;  /* 0x0c10000002d27fae */ /* 0x0007e2000c901d48 */
[----:B--2---:R-:W-:Y:S02]  /*139f0*/  SEL R16, RZ, 0x10, P2 ;  /* 0x00000010ff107807 */ /* 0x004fe40001000000 */
[----:B------:R-:W-:Y:S02]  /*13a00*/  SEL R17, RZ, 0x10, P1 ;  /* 0x00000010ff117807 */ /* 0x000fe40000800000 */
.L_x_1154:
        /* <DEDUP_REMOVED lines=15> */
.L_x_1027:
[----:B--234-:R-:W-:Y:S05]  /*13b00*/  BSYNC B0 ;  /* 0x0000000000007941 */ /* 0x01cfea0003800000 */
.L_x_1026:
[----:B------:R-:W-:Y:S01]  /*13b10*/  LOP3.LUT R11, RZ, c[0x0][0x324], RZ, 0x33, !PT ;  /* 0x0000c900ff0b7a12 */ /* 0x000fe200078e33ff */
[----:B-1----:R-:W2:Y:S01]  /*13b20*/  LDL R3, [R1+0xc] ;  /* 0x00000c0001037983 */ /* 0x002ea20000100800 */
[----:B------:R-:W-:Y:S03]  /*13b30*/  IMAD.MOV.U32 R4, RZ, RZ, c[0x0][0x2c4] ;  /* 0x0000b100ff047624 */ /* 0x000fe600078e00ff */
[----:B------:R-:W2:Y:S02]  /*13b40*/  LDL R2, [R1+0x14] ;  /* 0x0000140001027983 */ /* 0x000ea40000100800 */
[----:B------:R-:W-:Y:S01]  /*13b50*/  ISETP.NE.AND P0, PT, R4, 0x1, PT ;  /* 0x000000010400780c */ /* 0x000fe20003f05270 */
[----:B------:R-:W-:Y:S01]  /*13b60*/  IMAD R4, R212, -0x60, RZ ;  /* 0xffffffa0d4047824 */ /* 0x000fe200078e02ff */
[----:B------:R-:W0:Y:S01]  /*13b70*/  LDGDEPBAR ;  /* 0x00000000000079af */ /* 0x000e220000000000 */
[----:B--2---:R-:W-:Y:S10]  /*13b80*/  IMAD.IADD R8, R2, 0x1, R3 ;  /* 0x0000000102087824 */ /* 0x004ff400078e0203 */
[----:B------:R-:W-:Y:S05]  /*13b90*/  @P0 IMAD.HI.U32 R2, R8, c[0x0][0x2c8], RZ ;  /* 0x0000b20008020a27 */ /* 0x000fea00078e00ff */
[----:B------:R-:W-:Y:S02]  /*13ba0*/  @P0 SHF.R.U32.HI R8, RZ, c[0x0][0x2cc], R2 ;  /* 0x0000b300ff080a19 */ /* 0x000fe40000011602 */
[----:B------:R-:W-:Y:S04]  /*13bb0*/  IADD3 R2, -R245, 0x1, R4 ;  /* 0x00000001f5027810 */ /* 0x000fe80007ffe104 */
[----:B------:R-:W-:Y:S04]  /*13bc0*/  IADD3 R9, -R243, R2, R244 ;  /* 0x00000002f3097210 */ /* 0x000fe80007ffe1f4 */
[----:B------:R-:W-:Y:S01]  /*13bd0*/  IADD3 R10, R9, c[0x0][0x328], RZ ;  /* 0x0000ca00090a7a10 */ /* 0x000fe20007ffe0ff */
[----:B------:R-:W-:-:S05]  /*13be0*/  BRA.DIV ~URZ, `(.L_x_1030) ;  /* 0x000103b27f007947 */ /* 0x000fca000b800000 */
[----:B------:R1:W2:Y:S02]  /*13bf0*/  SHFL.IDX PT, R5, R8, RZ, 0x1c1f ;  /* 0x001c1fff08057589 */ /* 0x0002a400000e0000 */
.L_x_1155:
        /* <DEDUP_REMOVED lines=19> */
.L_x_1033:
[----:B------:R-:W-:Y:S04]  /*13d30*/  MOV R11, c[0x0][0x32c] ;  /* 0x0000cb00000b7a02 */ /* 0x000fe80000000f00 */
[----:B------:R-:W-:Y:S11]  /*13d40*/  ISETP.NE.AND P0, PT, R11, 0x1, PT ;  /* 0x000000010b00780c */ /* 0x000ff60003f05270 */
[----:B------:R-:W-:Y:S02]  /*13d50*/  @!UPT UIADD3 URZ, URZ, URZ, URZ ;  /* 0x0000003f3f3ff290 */ /* 0x000fe4000fffe03f */
[----:B------:R-:W-:Y:S05]  /*13d60*/  @P0 IMAD.HI.U32 R11, R5, c[0x0][0x330], RZ ;  /* 0x0000cc00050b0a27 */ /* 0x000fea00078e00ff */
[----:B------:R-:W-:Y:S02]  /*13d70*/  @P0 SHF.R.U32.HI R5, RZ, c[0x0][0x334], R11 ;  /* 0x0000cd00ff050a19 */ /* 0x000fe4000001160b */
.L_x_1034:
[----:B------:R-:W-:Y:S05]  /*13d80*/  BSYNC B0 ;  /* 0x0000000000007941 */ /* 0x000fea0003800000 */
.L_x_1032:
[----:B------:R-:W-:Y:S04]  /*13d90*/  IMAD.IADD R11, R4, 0x1, -R245 ;  /* 0x00000001040b7824 */ /* 0x000fe800078e0af5 */
[----:B------:R-:W-:Y:S05]  /*13da0*/  IMAD R5, R5, c[0x0][0x32c], R11 ;  /* 0x0000cb0005057a24 */ /* 0x000fea00078e020b */
[----:B------:R-:W-:Y:S02]  /*13db0*/  IMNMX R2, R2, R5, !PT ;  /* 0x0000000502027217 */ /* 0x000fe40007800200 */
[----:B------:R-:W-:Y:S04]  /*13dc0*/  IADD3 R5, R5, c[0x0][0x32c], RZ ;  /* 0x0000cb0005057a10 */ /* 0x000fe80007ffe0ff */
[----:B------:R-:W-:Y:S02]  /*13dd0*/  IMNMX R3, R3, R5, PT ;  /* 0x0000000503037217 */ /* 0x000fe40003800200 */
.L_x_1031:
[C---:B------:R-:W-:Y:S02]  /*13de0*/  ISETP.GE.AND P0, PT, R4.reuse, 0x1, PT ;  /* 0x000000010400780c */ /* 0x040fe40003f06270 */
[C---:B------:R-:W-:Y:S02]  /*13df0*/  ISETP.GE.AND P1, PT, R4.reuse, 0x2, PT ;  /* 0x000000020400780c */ /* 0x040fe40003f26270 */
[----:B------:R-:W-:Y:S02]  /*13e00*/  LOP3.LUT R209, R209, 0xffff7fff, RZ, 0xc0, !PT ;  /* 0xffff7fffd1d17812 */ /* 0x000fe400078ec0ff */
[C---:B------:R-:W-:Y:S02]  /*13e10*/  ISETP.GE.AND P6, PT, R4.reuse, 0x42, PT ;  /* 0x000000420400780c */ /* 0x040fe40003fc6270 */
[C---:B------:R-:W-:Y:S02]  /*13e20*/  ISETP.GE.AND P5, PT, R4.reuse, 0x49, PT ;  /* 0x000000490400780c */ /* 0x040fe40003fa6270 */
[C---:B------:R-:W-:Y:S02]  /*13e30*/  ISETP.GE.AND P4, PT, R4.reuse, 0x4a, PT ;  /* 0x0000004a0400780c */ /* 0x040fe40003f86270 */
[----:B------:R-:W-:Y:S02]  /*13e40*/  ISETP.GE.AND P3, PT, R4, 0x51, PT ;  /* 0x000000510400780c */ /* 0x000fe40003f66270 */
[----:B------:R-:W-:Y:S02]  /*13e50*/  @P0 LOP3.LUT R209, R209, 0x8000, RZ, 0xfc, !PT ;  /* 0x00008000d1d10812 */ /* 0x000fe400078efcff */
[C---:B------:R-:W-:Y:S02]  /*13e60*/  ISETP.GT.AND P0, PT, R2.reuse, RZ, !P0 ;  /* 0x000000ff0200720c */ /* 0x040fe40004704270 */
        /* <DEDUP_REMOVED lines=10> */
[C---:B------:R-:W-:Y:S02]  /*13f10*/  ISETP.GE.AND P2, PT, R4.reuse, 0x59, PT ;  /* 0x000000590400780c */ /* 0x040fe40003f46270 */
[----:B------:R-:W-:Y:S02]  /*13f20*/  ISETP.LT.OR P0, PT, R3, 0x9, P0 ;  /* 0x000000090300780c */ /* 0x000fe40000701670 */
        /* <DEDUP_REMOVED lines=114> */
.L_x_1156:
        /* <DEDUP_REMOVED lines=19> */
.L_x_1038:
[----:B-12---:R-:W-:Y:S04]  /*14780*/  MOV R8, c[0x0][0x32c] ;  /* 0x0000cb0000087a02 */ /* 0x006fe80000000f00 */
[----:B------:R-:W-:Y:S11]  /*14790*/  ISETP.NE.AND P0, PT, R8, 0x1, PT ;  /* 0x000000010800780c */ /* 0x000ff60003f05270 */
[----:B------:R-:W-:Y:S02]  /*147a0*/  @!UPT UIADD3 URZ, URZ, URZ, URZ ;  /* 0x0000003f3f3ff290 */ /* 0x000fe4000fffe03f */
[----:B------:R-:W-:Y:S05]  /*147b0*/  @P0 IMAD.HI.U32 R8, R5, c[0x0][0x330], RZ ;  /* 0x0000cc0005080a27 */ /* 0x000fea00078e00ff */
[----:B------:R-:W-:Y:S02]  /*147c0*/  @P0 SHF.R.U32.HI R5, RZ, c[0x0][0x334], R8 ;  /* 0x0000cd00ff050a19 */ /* 0x000fe40000011608 */
.L_x_1039:
[----:B------:R-:W-:Y:S05]  /*147d0*/  BSYNC B0 ;  /* 0x0000000000007941 */ /* 0x000fea0003800000 */
.L_x_1037:
[----:B------:R-:W-:Y:S04]  /*147e0*/  IMAD.IADD R4, R4, 0x1, -R245 ;  /* 0x0000000104047824 */ /* 0x000fe800078e0af5 */
[----:B------:R-:W-:Y:S05]  /*147f0*/  IMAD R5, R5, c[0x0][0x32c], R4 ;  /* 0x0000cb0005057a24 */ /* 0x000fea00078e0204 */
[----:B------:R-:W-:Y:S02]  /*14800*/  IMNMX R2, R2, R5, !PT ;  /* 0x0000000502027217 */ /* 0x000fe40007800200 */
[----:B------:R-:W-:Y:S04]  /*14810*/  IADD3 R5, R5, c[0x0][0x32c], RZ ;  /* 0x0000cb0005057a10 */ /* 0x000fe80007ffe0ff */
[----:B------:R-:W-:Y:S02]  /*14820*/  IMNMX R3, R3, R5, PT ;  /* 0x0000000503037217 */ /* 0x000fe40003800200 */
.L_x_1036:
[----:B------:R-:W-:Y:S02]  /*14830*/  LOP3.LUT P0, RZ, R209, 0x8000, RZ, 0xc0, !PT ;  /* 0x00008000d1ff7812 */ /* 0x000fe4000780c0ff */
[C---:B------:R-:W-:Y:S02]  /*14840*/  ISETP.GT.AND P1, PT, R2.reuse, 0x51, !P1 ;  /* 0x000000510200780c */ /* 0x040fe40004f24270 */
[----:B------:R-:W-:Y:S04]  /*14850*/  ISETP.GT.AND P0, PT, R2, RZ, !P0 ;  /* 0x000000ff0200720c */ /* 0x000fe80004704270 */
[----:B------:R-:W-:Y:S04]  /*14860*/  ISETP.LT.OR P0, PT, R3, 0x1, P0 ;  /* 0x000000010300780c */ /* 0x000fe80000701670 */
[----:B------:R-:W-:Y:S02]  /*14870*/  FSEL R9, R224, -INF , !P0 ;  /* 0xff800000e0097808 */ /* 0x000fe40004000000 */
[----:B------:R-:W-:Y:S04]  /*14880*/  LOP3.LUT P0, RZ, R209, 0x10000, RZ, 0xc0, !PT ;  /* 0x00010000d1ff7812 */ /* 0x000fe8000780c0ff */
[C---:B------:R-:W-:Y:S04]  /*14890*/  ISETP.GT.AND P0, PT, R2.reuse, 0x1, !P0 ;  /* 0x000000010200780c */ /* 0x040fe80004704270 */
[----:B------:R-:W-:Y:S04]  /*148a0*/  ISETP.LT.OR P0, PT, R3, 0x2, P0 ;  /* 0x000000020300780c */ /* 0x000fe80000701670 */
[----:B------:R-:W-:Y:S02]  /*148b0*/  FSEL R36, R223, -INF , !P0 ;  /* 0xff800000df247808 */ /* 0x000fe40004000000 */
[----:B------:R-:W-:Y:S04]  /*148c0*/  LOP3.LUT P0, RZ, R209, 0x4000, RZ, 0xc0, !PT ;  /* 0x00004000d1ff7812 */ /* 0x000fe8000780c0ff */
[C---:B------:R-:W-:Y:S04]  /*148d0*/  ISETP.GT.AND P0, PT, R2.reuse, 0x8, !P0 ;  /* 0x000000080200780c */ /* 0x040fe80004704270 */
[----:B------:R-:W-:Y:S04]  /*148e0*/  ISETP.LT.OR P0, PT, R3, 0x9, P0 ;  /* 0x000000090300780c */ /* 0x000fe80000701670 */
[----:B------:R-:W-:Y:S02]  /*148f0*/  FSEL R35, R221, -INF , !P0 ;  /* 0xff800000dd237808 */ /* 0x000fe40004000000 */
[----:B------:R-:W-:Y:S04]  /*14900*/  LOP3.LUT P0, RZ, R209, 0x2000, RZ, 0xc0, !PT ;  /* 0x00002000d1ff7812 */ /* 0x000fe8000780c0ff */
[----:B------:R-:W-:Y:S04]  /*14910*/  ISETP.GT.AND P0, PT, R2, 0x9, !P0 ;  /* 0x000000090200780c */ /* 0x000fe80004704270 */
        /* <DEDUP_REMOVED lines=54> */
[----:B------:R-:W-:Y:S02]  /*14c80*/  ISETP.GT.AND P0, PT, R2, 0x41, !P6 ;  /* 0x000000410200780c */ /* 0x000fe40007704270 */
[----:B------:R-:W-:Y:S02]  /*14c90*/  LOP3.LUT P6, RZ, R209, 0x20000, RZ, 0xc0, !PT ;  /* 0x00020000d1ff7812 */ /* 0x000fe400078cc0ff */
        /* <DEDUP_REMOVED lines=8> */
[C---:B------:R-:W-:Y:S02]  /*14d20*/  ISETP.GT.AND P0, PT, R2.reuse, 0x50, !P3 ;  /* 0x000000500200780c */ /* 0x040fe40005f04270 */
[C---:B------:R-:W-:Y:S02]  /*14d30*/  ISETP.LT.OR P3, PT, R3.reuse, 0x52, P1 ;  /* 0x000000520300780c */ /* 0x040fe40000f61670 */
[----:B------:R-:W-:Y:S02]  /*14d40*/  ISETP.LT.OR P0, PT, R3, 0x51, P0 ;  /* 0x000000510300780c */ /* 0x000fe40000701670 */
[----:B------:R-:W-:Y:S02]  /*14d50*/  FSEL R16, R151, -INF , !P3 ;  /* 0xff80000097107808 */ /* 0x000fe40005800000 */
[----:B------:R-:W-:Y:S02]  /*14d60*/  FSEL R17, R141, -INF , !P0 ;  /* 0xff8000008d117808 */ /* 0x000fe40004000000 */
[C---:B------:R-:W-:Y:S02]  /*14d70*/  ISETP.GT.AND P0, PT, R2.reuse, 0x58, !P2 ;  /* 0x000000580200780c */ /* 0x040fe40005704270 */
[----:B------:R-:W-:Y:S02]  /*14d80*/  ISETP.GT.AND P2, PT, R2, 0x59, !P6 ;  /* 0x000000590200780c */ /* 0x000fe40007744270 */
[C---:B------:R-:W-:Y:S02]  /*14d90*/  ISETP.LT.OR P1, PT, R3.reuse, 0x59, P0 ;  /* 0x000000590300780c */ /* 0x040fe40000721670 */
[----:B------:R-:W-:Y:S02]  /*14da0*/  ISETP.LT.OR P0, PT, R3, 0x5a, P2 ;  /* 0x0000005a0300780c */ /* 0x000fe40001701670 */
        /* <DEDUP_REMOVED lines=42> */
[----:B------:R-:W-:Y:S02]  /*15050*/  FSEL R11, R147, -INF , !P1 ;  /* 0xff800000930b7808 */ /* 0x000fe40004800000 */
[----:B------:R-:W-:Y:S02]  /*15060*/  FMNMX.FTZ R3, R40, R3, !PT ;  /* 0x0000000328037209 */ /* 0x000fe40007810000 */
[----:B------:R-:W-:Y:S02]  /*15070*/  FMNMX.FTZ R2, R16, R2, !PT ;  /* 0x0000000210027209 */ /* 0x000fe40007810000 */
[----:B------:R-:W-:Y:S02]  /*15080*/  FSEL R10, R150, -INF , !P0 ;  /* 0xff800000960a7808 */ /* 0x000fe40004000000 */
[----:B------:R-:W-:Y:S02]  /*15090*/  FMNMX.FTZ R3, R39, R3, !PT ;  /* 0x0000000327037209 */ /* 0x000fe40007810000 */
[----:B------:R-:W-:Y:S02]  /*150a0*/  FMNMX.FTZ R2, R11, R2, !PT ;  /* 0x000000020b027209 */ /* 0x000fe40007810000 */
[----:B------:R-:W-:Y:S02]  /*150b0*/  FMNMX.FTZ R4, R38, R3, !PT ;  /* 0x0000000326047209 */ /* 0x000fe40007810000 */
[----:B-12---:R-:W-:Y:S01]  /*150c0*/  FMNMX.FTZ R8, R10, R2, !PT ;  /* 0x000000020a087209 */ /* 0x006fe20007810000 */
[----:B------:R-:W-:-:S05]  /*150d0*/  BRA.DIV ~URZ, `(.L_x_1040) ;  /* 0x0000efa27f007947 */ /* 0x000fca000b800000 */
[----:B------:R1:W2:Y:S02]  /*150e0*/  SHFL.BFLY PT, R2, R4, 0x2, 0x1f ;  /* 0x0c401f0004027f89 */ /* 0x0002a400000e0000 */
.L_x_1157:
[----:B-12---:R-:W-:Y:S01]  /*150f0*/  FMNMX.FTZ R4, R4, R2, !PT ;  /* 0x0000000204047209 */ /* 0x006fe20007810000 */
[----:B------:R-:W-:-:S05]  /*15100*/  BRA.DIV ~URZ, `(.L_x_1041) ;  /* 0x0000efc27f007947 */ /* 0x000fca000b800000 */
[----:B------:R-:W1:Y:S02]  /*15110*/  SHFL.BFLY PT, R2, R4, 0x1, 0x1f ;  /* 0x0c201f0004027f89 */ /* 0x000e6400000e0000 */
[----:B-1----:R-:W-:Y:S02]  /*15120*/  FMNMX.FTZ R5, R4, R2, !PT ;  /* 0x0000000204057209 */ /* 0x002fe40007810000 */
[----:B------:R-:W1:Y:S02]  /*15130*/  SHFL.BFLY PT, R2, R8, 0x2, 0x1f ;  /* 0x0c401f0008027f89 */ /* 0x000e6400000e0000 */
[----:B-1----:R-:W-:Y:S05]  /*15140*/  FMNMX.FTZ R4, R8, R2, !PT ;  /* 0x0000000208047209 */ /* 0x002fea0007810000 */
[----:B------:R1:W2:Y:S02]  /*15150*/  SHFL.BFLY PT, R2, R4, 0x1, 0x1f ;  /* 0x0c201f0004027f89 */ /* 0x0002a400000e0000 */
.L_x_1158:
[C---:B------:R-:W-:Y:S01]  /*15160*/  FSETP.NEU.FTZ.AND P0, PT, R5.reuse, -INF , PT ;  /* 0xff8000000500780b */ /* 0x040fe20003f1d000 */
[C---:B------:R-:W-:Y:S01]  /*15170*/  FMUL.FTZ R3, R5.reuse, c[0x0][0x2d0] ;  /* 0x0000b40005037a20 */ /* 0x040fe20000410000 */
[----:B-12---:R-:W-:Y:S01]  /*15180*/  FMNMX.FTZ R4, R2, R4, !PT ;  /* 0x0000000402047209 */ /* 0x006fe20007810000 */
[----:B------:R-:W-:Y:S01]  /*15190*/  WARPSYNC 0xffffffff ;  /* 0xffffffff00007948 */ /* 0x000fe20003800000 */
[----:B------:R-:W-:Y:S02]  /*151a0*/  FSEL R2, R5, RZ, P0 ;  /* 0x000000ff05027208 */ /* 0x000fe40000000000 */
[----:B------:R-:W-:Y:S02]  /*151b0*/  FSEL R3, R3, RZ, P0 ;  /* 0x000000ff03037208 */ /* 0x000fe40000000000 */
[----:B------:R-:W-:Y:S01]  /*151c0*/  FSETP.NEU.FTZ.AND P0, PT, R4, -INF , PT ;  /* 0xff8000000400780b */ /* 0x000fe20003f1d000 */
[----:B------:R-:W-:Y:S02]  /*151d0*/  FADD.FTZ R2, -R2, R6 ;  /* 0x0000000602027221 */ /* 0x000fe40000010100 */
[--C-:B------:R-:W-:Y:S02]  /*151e0*/  FFMA.FTZ R6, R37, c[0x0][0x2d0], -R3.reuse ;  /* 0x0000b40025067a23 */ /* 0x100fe40000010803 */
        /* <DEDUP_REMOVED lines=26> */
[----:B------:R-:W-:Y:S01]  /*15390*/  FFMA.FTZ R226, R44, c[0x0][0x2d0], -R3 ;  /* 0x0000b4002ce27a23 */ /* 0x000fe20000010803 */
[----:B-1----:R-:W-:Y:S01]  /*153a0*/  F2FP.PACK_AB R140, R6, R38 ;  /* 0x00000026068c723e */ /* 0x002fe200000000ff */
[C---:B------:R-:W-:Y:S02]  /*153b0*/  FFMA.FTZ R3, R2.reuse, R228, R38 ;  /* 0x000000e402037223 */ /* 0x040fe40000010026 */
[----:B------:R-:W-:Y:S01]  /*153c0*/  MUFU.EX2 R38, R59 ;  /* 0x0000003b00267308 */ /* 0x000fe20000000800 */
[----:B------:R-:W-:Y:S02]  /*153d0*/  FMUL.FTZ R56, R2, R80 ;  /* 0x0000005002387220 */ /* 0x000fe40000410000 */
[----:B------:R-:W-:Y:S01]  /*153e0*/  FADD.FTZ R37, R6, R3 ;  /* 0x0000000306257221 */ /* 0x000fe20000010000 */
[C---:B------:R-:W-:Y:S01]  /*153f0*/  FSEL R3, R4.reuse, RZ, P0 ;  /* 0x000000ff04037208 */ /* 0x040fe20000000000 */
[----:B------:R-:W-:Y:S02]  /*15400*/  FMUL.FTZ R6, R4, c[0x0][0x2d0] ;  /* 0x0000b40004067a20 */ /* 0x000fe40000410000 */
[----:B------:R-:W-:Y:S02]  /*15410*/  FMUL.FTZ R57, R2, R81 ;  /* 0x0000005102397220 */ /* 0x000fe40000410000 */
[----:B------:R-:W-:Y:S01]  /*15420*/  FADD.FTZ R3, -R3, R14 ;  /* 0x0000000e03037221 */ /* 0x000fe20000010100 */
[----:B------:R-:W-:Y:S01]  /*15430*/  FSEL R6, R6, RZ, P0 ;  /* 0x000000ff06067208 */ /* 0x000fe20000000000 */
[----:B------:R-:W-:Y:S01]  /*15440*/  FMUL.FTZ R40, R2, R96 ;  /* 0x0000006002287220 */ /* 0x000fe20000410000 */
[C---:B------:R-:W-:Y:S01]  /*15450*/  ISETP.GT.AND P0, PT, R212.reuse, R246, PT ;  /* 0x000000f6d400720c */ /* 0x040fe20003f04270 */
[----:B------:R-:W-:Y:S01]  /*15460*/  FMUL.FTZ R3, R3, c[0x0][0x2d0] ;  /* 0x0000b40003037a20 */ /* 0x000fe20000410000 */
[----:B------:R-:W-:Y:S01]  /*15470*/  IADD3 R212, R212, -0x1, RZ ;  /* 0xffffffffd4d47810 */ /* 0x000fe20007ffe0ff */
[--C-:B------:R-:W-:Y:S02]  /*15480*/  FFMA.FTZ R8, R36, c[0x0][0x2d0], -R6.reuse ;  /* 0x0000b40024087a23 */ /* 0x100fe40000010806 */
        /* <DEDUP_REMOVED lines=13> */
[--C-:B------:R-:W-:Y:S01]  /*15560*/  FFMA.FTZ R146, R33, c[0x0][0x2d0], -R6.reuse ;  /* 0x0000b40021927a23 */ /* 0x100fe20000010806 */
[----:B-1----:R-:W-:Y:S01]  /*15570*/  F2FP.PACK_AB R142, R36, R38 ;  /* 0x00000026248e723e */ /* 0x002fe200000000ff */
[--C-:B------:R-:W-:Y:S02]  /*15580*/  FFMA.FTZ R145, R32, c[0x0][0x2d0], -R6.reuse ;  /* 0x0000b40020917a23 */ /* 0x100fe40000010806 */
[--C-:B------:R-:W-:Y:S01]  /*15590*/  FFMA.FTZ R147, R31, c[0x0][0x2d0], -R6.reuse ;  /* 0x0000b4001f937a23 */ /* 0x100fe20000010806 */
[----:B------:R-:W-:Y:S01]  /*155a0*/  MUFU.EX2 R240, R146 ;  /* 0x0000009200f07308 */ /* 0x000fe20000000800 */
[--C-:B------:R-:W-:Y:S02]  /*155b0*/  FFMA.FTZ R148, R30, c[0x0][0x2d0], -R6.reuse ;  /* 0x0000b4001e947a23 */ /* 0x100fe40000010806 */
[--C-:B------:R-:W-:Y:S02]  /*155c0*/  FFMA.FTZ R154, R29, c[0x0][0x2d0], -R6.reuse ;  /* 0x0000b4001d9a7a23 */ /* 0x100fe40000010806 */
[--C-:B------:R-:W-:Y:S02]  /*155d0*/  FFMA.FTZ R153, R28, c[0x0][0x2d0], -R6.reuse ;  /* 0x0000b4001c997a23 */ /* 0x100fe40000010806 */
[C---:B--2---:R-:W-:Y:S02]  /*155e0*/  FMUL.FTZ R58, R3.reuse, R82 ;  /* 0x00000052033a7220 */ /* 0x044fe40000410000 */
[----:B------:R-:W-:Y:S01]  /*155f0*/  FMUL.FTZ R59, R3, R83 ;  /* 0x00000053033b7220 */ /* 0x000fe20000410000 */
[----:B------:R-:W-:Y:S01]  /*15600*/  MUFU.EX2 R239, R145 ;  /* 0x0000009100ef7308 */ /* 0x000fe20000000800 */
[----:B------:R-:W1:Y:S01]  /*15610*/  LDSM.16.MT88.4 R80, [R189] ;  /* 0x00000000bd50783b */ /* 0x000e620000004200 */
[--C-:B------:R-:W-:Y:S02]  /*15620*/  FFMA.FTZ R163, R23, c[0x0][0x2d0], -R6.reuse ;  /* 0x0000b40017a37a23 */ /* 0x100fe40000010806 */
        /* <DEDUP_REMOVED lines=10> */
[----:B------:R-:W2:Y:S01]  /*156d0*/  MUFU.EX2 R11, R9 ;  /* 0x00000009000b7308 */ /* 0x000ea20000000800 */
[C---:B------:R-:W-:Y:S02]  /*156e0*/  FMUL.FTZ R18, R3.reuse, R126 ;  /* 0x0000007e03127220 */ /* 0x040fe40000410000 */
[C---:B------:R-:W-:Y:S02]  /*156f0*/  FMUL.FTZ R19, R3.reuse, R127 ;  /* 0x0000007f03137220 */ /* 0x040fe40000410000 */
[C---:B------:R-:W-:Y:S01]  /*15700*/  FMUL.FTZ R20, R2.reuse, R120 ;  /* 0x0000007802147220 */ /* 0x040fe20000410000 */
[----:B------:R-:W-:Y:S01]  /*15710*/  LDSM.16.MT88.4 R124, [R189+0x2800] ;  /* 0x00280000bd7c783b */ /* 0x000fe20000004200 */
        /* <DEDUP_REMOVED lines=9> */
[C---:B------:R-:W-:Y:S01]  /*157b0*/  FMUL.FTZ R29, R2.reuse, R113 ;  /* 0x00000071021d7220 */ /* 0x040fe20000410000 */
[----:B------:R-:W-:Y:S01]  /*157c0*/  LDSM.16.MT88.4 R116, [R190+0x2800] ;  /* 0x00280000be74783b */ /* 0x000fe20000004200 */
[C---:B------:R-:W-:Y:S02]  /*157d0*/  FMUL.FTZ R30, R3.reuse, R114 ;  /* 0x00000072031e7220 */ /* 0x040fe40000410000 */
[C---:B--2---:R-:W-:Y:S02]  /*157e0*/  FFMA.FTZ R9, R3.reuse, R236, R11 ;  /* 0x000000ec03097223 */ /* 0x044fe4000001000b */
[C---:B------:R-:W-:Y:S02]  /*157f0*/  FMUL.FTZ R31, R3.reuse, R115 ;  /* 0x00000073031f7220 */ /* 0x040fe40000410000 */
[C---:B------:R-:W-:Y:S01]  /*15800*/  FMUL.FTZ R35, R3.reuse, R111 ;  /* 0x0000006f03237220 */ /* 0x040fe20000410000 */
[----:B------:R-:W2:Y:S01]  /*15810*/  MUFU.EX2 R112, R143 ;  /* 0x0000008f00707308 */ /* 0x000ea20000000800 */
[C---:B------:R-:W-:Y:S02]  /*15820*/  FMUL.FTZ R32, R2.reuse, R108 ;  /* 0x0000006c02207220 */ /* 0x040fe40000410000 */
[----:B------:R-:W-:Y:S01]  /*15830*/  FMUL.FTZ R33, R2, R109 ;  /* 0x0000006d02217220 */ /* 0x000fe20000410000 */
[----:B---3--:R-:W-:Y:S01]  /*15840*/  F2FP.PACK_AB R141, R10, R11 ;  /* 0x0000000b0a8d723e */ /* 0x008fe200000000ff */
[----:B------:R-:W-:Y:S02]  /*15850*/  FADD.FTZ R8, R38, R37 ;  /* 0x0000002526087221 */ /* 0x000fe40000010000 */
[----:B------:R-:W-:Y:S02]  /*15860*/  FADD.FTZ R235, R10, R9 ;  /* 0x000000090aeb7221 */ /* 0x000fe40000010000 */
[----:B------:R-:W-:Y:S01]  /*15870*/  FMUL.FTZ R9, R2, R129 ;  /* 0x0000008102097220 */ /* 0x000fe20000410000 */
[----:B------:R-:W3:Y:S01]  /*15880*/  MUFU.EX2 R14, R152 ;  /* 0x00000098000e7308 */ /* 0x000ee20000000800 */
[C---:B------:R-:W-:Y:S02]  /*15890*/  FMUL.FTZ R10, R3.reuse, R130 ;  /* 0x00000082030a7220 */ /* 0x040fe40000410000 */
[C---:B------:R-:W-:Y:S02]  /*158a0*/  FMUL.FTZ R11, R3.reuse, R131 ;  /* 0x00000083030b7220 */ /* 0x040fe40000410000 */
[----:B------:R-:W-:Y:S02]  /*158b0*/  FADD.FTZ R144, R36, R8 ;  /* 0x0000000824907221 */ /* 0x000fe40000010000 */
[C---:B------:R-:W-:Y:S02]  /*158c0*/  FMUL.FTZ R8, R2.reuse, R128 ;  /* 0x0000008002087220 */ /* 0x040fe40000410000 */
[C---:B------:R-:W-:Y:S01]  /*158d0*/  FMUL.FTZ R38, R3.reuse, R106 ;  /* 0x0000006a03267220 */ /* 0x040fe20000410000 */
[----:B------:R-:W-:Y:S01]  /*158e0*/  MUFU.EX2 R109, R224 ;  /* 0x000000e0006d7308 */ /* 0x000fe20000000800 */
[C---:B------:R-:W-:Y:S02]  /*158f0*/  FMUL.FTZ R39, R3.reuse, R107 ;  /* 0x0000006b03277220 */ /* 0x040fe40000410000 */
[----:B------:R-:W-:Y:S01]  /*15900*/  FMUL.FTZ R36, R2, R104 ;  /* 0x0000006802247220 */ /* 0x000fe20000410000 */
[----:B--2---:R-:W-:Y:S01]  /*15910*/  F2FP.PACK_AB R143, R112, R110 ;  /* 0x0000006e708f723e */ /* 0x004fe200000000ff */
[C---:B------:R-:W-:Y:S02]  /*15920*/  FMUL.FTZ R41, R2.reuse, R97 ;  /* 0x0000006102297220 */ /* 0x040fe40000410000 */
[C---:B------:R-:W-:Y:S02]  /*15930*/  FMUL.FTZ R42, R3.reuse, R98 ;  /* 0x00000062032a7220 */ /* 0x040fe40000410000 */
[C---:B------:R-:W-:Y:S01]  /*15940*/  FMUL.FTZ R43, R3.reuse, R99 ;  /* 0x00000063032b7220 */ /* 0x040fe20000410000 */
[----:B------:R-:W-:Y:S01]  /*15950*/  MUFU.EX2 R104, R214 ;  /* 0x000000d600687308 */ /* 0x000fe20000000800 */
[C---:B-1----:R-:W-:Y:S01]  /*15960*/  HMMA.16816.F32 R8, R140.reuse, R80, R8 ;  /* 0x000000508c08723c */ /* 0x042fe20000001808 */
[----:B------:R-:W-:Y:S04]  /*15970*/  LDSM.16.MT88.4 R96, [R190+0x1800] ;  /* 0x00180000be60783b */ /* 0x000fe80000004200 */
[C---:B------:R-:W-:Y:S02]  /*15980*/  FMUL.FTZ R46, R3.reuse, R94 ;  /* 0x0000005e032e7220 */ /* 0x040fe40000410000 */
[C---:B------:R-:W-:Y:S01]  /*15990*/  FMUL.FTZ R47, R3.reuse, R95 ;  /* 0x0000005f032f7220 */ /* 0x040fe20000410000 */
[C---:B------:R-:W-:Y:S01]  /*159a0*/  HMMA.16816.F32 R16, R140.reuse, R82, R16 ;  /* 0x000000528c10723c */ /* 0x040fe20000001810 */
[----:B------:R-:W1:Y:S01]  /*159b0*/  LDSM.16.MT88.4 R80, [R190] ;  /* 0x00000000be50783b */ /* 0x000e620000004200 */
[----:B------:R-:W-:Y:S02]  /*159c0*/  MUFU.EX2 R108, R223 ;  /* 0x000000df006c7308 */ /* 0x000fe40000000800 */
[C---:B------:R-:W-:Y:S02]  /*159d0*/  FMUL.FTZ R50, R3.reuse, R90 ;  /* 0x0000005a03327220 */ /* 0x040fe40000410000 */
[C---:B------:R-:W-:Y:S02]  /*159e0*/  FMUL.FTZ R51, R3.reuse, R91 ;  /* 0x0000005b03337220 */ /* 0x040fe40000410000 */
[C---:B------:R-:W-:Y:S04]  /*159f0*/  FMUL.FTZ R52, R2.reuse, R84 ;  /* 0x0000005402347220 */ /* 0x040fe80000410000 */
[C---:B------:R-:W-:Y:S01]  /*15a00*/  FMUL.FTZ R53, R2.reuse, R85 ;  /* 0x0000005502357220 */ /* 0x040fe20000410000 */
[----:B------:R-:W-:Y:S01]  /*15a10*/  MUFU.EX2 R152, R163 ;  /* 0x000000a300987308 */ /* 0x000fe20000000800 */
[C---:B------:R-:W-:Y:S02]  /*15a20*/  FMUL.FTZ R54, R3.reuse, R86 ;  /* 0x0000005603367220 */ /* 0x040fe40000410000 */
[C---:B------:R-:W-:Y:S02]  /*15a30*/  FMUL.FTZ R55, R3.reuse, R87 ;  /* 0x0000005703377220 */ /* 0x040fe40000410000 */
[----:B------:R-:W-:Y:S01]  /*15a40*/  LDSM.16.MT88.4 R84, [R189+0x800] ;  /* 0x00080000bd54783b */ /* 0x000fe20000004200 */
[C---:B------:R-:W-:Y:S02]  /*15a50*/  FMUL.FTZ R37, R2.reuse, R105 ;  /* 0x0000006902257220 */ /* 0x040fe40000410000 */
[C---:B------:R-:W-:Y:S02]  /*15a60*/  FMUL.FTZ R44, R2.reuse, R92 ;  /* 0x0000005c022c7220 */ /* 0x040fe40000410000 */
[----:B------:R-:W-:Y:S01]  /*15a70*/  MUFU.EX2 R92, R157 ;  /* 0x0000009d005c7308 */ /* 0x000fe20000000800 */
        /* <DEDUP_REMOVED lines=9> */
[C---:B------:R-:W-:Y:S01]  /*15b10*/  FMUL.FTZ R65, R2.reuse, R65 ;  /* 0x0000004102417220 */ /* 0x040fe20000410000 */
[C---:B-1----:R-:W-:Y:S02]  /*15b20*/  HMMA.16816.F32 R20, R140.reuse, R80, R20 ;  /* 0x000000508c14723c */ /* 0x042fe40000001814 */
[----:B------:R-:W-:Y:S01]  /*15b30*/  MUFU.EX2 R88, R149 ;  /* 0x0000009500587308 */ /* 0x000fe20000000800 */
[C---:B------:R-:W-:Y:S02]  /*15b40*/  FMUL.FTZ R66, R3.reuse, R66 ;  /* 0x0000004203427220 */ /* 0x040fe40000410000 */
[C---:B------:R-:W-:Y:S02]  /*15b50*/  FMUL.FTZ R67, R3.reuse, R67 ;  /* 0x0000004303437220 */ /* 0x040fe40000410000 */
[C---:B------:R-:W-:Y:S01]  /*15b60*/  FMUL.FTZ R70, R3.reuse, R70 ;  /* 0x0000004603467220 */ /* 0x040fe20000410000 */
[C---:B------:R-:W-:Y:S01]  /*15b70*/  HMMA.16816.F32 R24, R140.reuse, R82, R24 ;  /* 0x000000528c18723c */ /* 0x040fe20000001818 */
[----:B------:R-:W1:Y:S03]  /*15b80*/  LDSM.16.MT88.4 R80, [R192] ;  /* 0x00000000c050783b */ /* 0x000e660000004200 */
[----:B------:R-:W-:Y:S01]  /*15b90*/  MUFU.EX2 R93, R158 ;  /* 0x0000009e005d7308 */ /* 0x000fe20000000800 */
[C---:B------:R-:W-:Y:S02]  /*15ba0*/  FMUL.FTZ R71, R3.reuse, R71 ;  /* 0x0000004703477220 */ /* 0x040fe40000410000 */
[C---:B------:R-:W-:Y:S02]  /*15bb0*/  FMUL.FTZ R74, R3.reuse, R74 ;  /* 0x0000004a034a7220 */ /* 0x040fe40000410000 */
[----:B------:R-:W-:Y:S03]  /*15bc0*/  FMUL.FTZ R75, R3, R75 ;  /* 0x0000004b034b7220 */ /* 0x000fe60000410000 */
[C---:B------:R-:W-:Y:S02]  /*15bd0*/  FMUL.FTZ R68, R2.reuse, R68 ;  /* 0x0000004402447220 */ /* 0x040fe40000410000 */
[----:B------:R-:W-:Y:S01]  /*15be0*/  MUFU.EX2 R105, R215 ;  /* 0x000000d700697308 */ /* 0x000fe20000000800 */
[C---:B------:R-:W-:Y:S02]  /*15bf0*/  FMUL.FTZ R69, R2.reuse, R69 ;  /* 0x0000004502457220 */ /* 0x040fe40000410000 */
[C---:B------:R-:W-:Y:S02]  /*15c00*/  FMUL.FTZ R72, R2.reuse, R72 ;  /* 0x0000004802487220 */ /* 0x040fe40000410000 */
[----:B------:R-:W-:Y:S02]  /*15c10*/  FMUL.FTZ R73, R2, R73 ;  /* 0x0000004902497220 */ /* 0x000fe40000410000 */
[----:B---3--:R-:W-:Y:S03]  /*15c20*/  FADD.FTZ R2, R14, R144 ;  /* 0x000000900e027221 */ /* 0x008fe60000010000 */
[----:B------:R-:W-:Y:S10]  /*15c30*/  MUFU.EX2 R158, R153 ;  /* 0x00000099009e7308 */ /* 0x000ff40000000800 */
        /* <DEDUP_REMOVED lines=10> */
[----:B------:R-:W1:Y:S01]  /*15ce0*/  MUFU.EX2 R3, R151 ;  /* 0x0000009700037308 */ /* 0x000e620000000800 */
[C---:B------:R-:W-:Y:S01]  /*15cf0*/  HMMA.16816.F32 R40, R140.reuse, R82, R40 ;  /* 0x000000528c28723c */ /* 0x040fe20000001828 */
[----:B------:R-:W2:Y:S08]  /*15d00*/  LDSM.16.MT88.4 R80, [R189+0x3000] ;  /* 0x00300000bd50783b */ /* 0x000eb00000004200 */
[----:B------:R-:W-:Y:S10]  /*15d10*/  MUFU.EX2 R151, R213 ;  /* 0x000000d500977308 */ /* 0x000ff40000000800 */
[----:B------:R-:W3:Y:S01]  /*15d20*/  MUFU.EX2 R236, R148 ;  /* 0x0000009400ec7308 */ /* 0x000ee20000000800 */
[----:B-1----:R-:W-:Y:S04]  /*15d30*/  FADD.FTZ R2, R3, R2 ;  /* 0x0000000203027221 */ /* 0x002fe80000010000 */
[----:B------:R-:W-:Y:S05]  /*15d40*/  FADD.FTZ R2, R89, R2 ;  /* 0x0000000259027221 */ /* 0x000fea0000010000 */
[----:B------:R-:W-:Y:S01]  /*15d50*/  MUFU.EX2 R148, R220 ;  /* 0x000000dc00947308 */ /* 0x000fe20000000800 */
[C---:B------:R-:W-:Y:S09]  /*15d60*/  FADD.FTZ R2, R88.reuse, R2 ;  /* 0x0000000258027221 */ /* 0x040ff20000010000 */
[----:B------:R-:W-:Y:S01]  /*15d70*/  MUFU.EX2 R146, R228 ;  /* 0x000000e400927308 */ /* 0x000fe20000000800 */
[C---:B--2---:R-:W-:Y:S09]  /*15d80*/  HMMA.16816.F32 R44, R140.reuse, R80, R44 ;  /* 0x000000508c2c723c */ /* 0x044ff2000000182c */
[----:B------:R-:W1:Y:S01]  /*15d90*/  MUFU.EX2 R145, R229 ;  /* 0x000000e500917308 */ /* 0x000e620000000800 */
[C---:B------:R-:W-:Y:S01]  /*15da0*/  HMMA.16816.F32 R48, R140.reuse, R82, R48 ;  /* 0x000000528c30723c */ /* 0x040fe20000001830 */
[----:B------:R-:W2:Y:S08]  /*15db0*/  LDSM.16.MT88.4 R80, [R190+0x3000] ;  /* 0x00300000be50783b */ /* 0x000eb00000004200 */
[----:B------:R-:W-:Y:S10]  /*15dc0*/  MUFU.EX2 R144, R231 ;  /* 0x000000e700907308 */ /* 0x000ff40000000800 */
[----:B------:R-:W4:Y:S01]  /*15dd0*/  MUFU.EX2 R6, R6 ;  /* 0x0000000600067308 */ /* 0x000f220000000800 */
        /* <DEDUP_REMOVED lines=10> */
[----:B------:R-:W-:Y:S03]  /*15e80*/  F2FP.PACK_AB R81, R239, R240 ;  /* 0x000000f0ef51723e */ /* 0x000fe600000000ff */
[----:B------:R-:W-:Y:S02]  /*15e90*/  F2FP.PACK_AB R82, R88, R89 ;  /* 0x000000595852723e */ /* 0x000fe400000000ff */
[----:B------:R-:W5:Y:S02]  /*15ea0*/  LDSM.16.MT88.4 R88, [R190+0x800] ;  /* 0x00080000be58783b */ /* 0x000f640000004200 */
[----:B------:R-:W2:Y:S01]  /*15eb0*/  MUFU.EX2 R3, R159 ;  /* 0x0000009f00037308 */ /* 0x000ea20000000800 */
[----:B---3--:R-:W-:Y:S02]  /*15ec0*/  F2FP.PACK_AB R83, R236, R237 ;  /* 0x000000edec53723e */ /* 0x008fe400000000ff */
[----:B-1----:R-:W-:Y:S02]  /*15ed0*/  F2FP.PACK_AB R141, R145, R146 ;  /* 0x00000092918d723e */ /* 0x002fe400000000ff */
[----:B----4-:R-:W-:Y:S03]  /*15ee0*/  F2FP.PACK_AB R143, R6, R144 ;  /* 0x00000090068f723e */ /* 0x010fe600000000ff */
[C---:B------:R-:W-:Y:S02]  /*15ef0*/  HMMA.16816.F32 R8, R80.reuse, R84, R8 ;  /* 0x000000545008723c */ /* 0x040fe40000001808 */
[----:B------:R-:W1:Y:S03]  /*15f00*/  MUFU.EX2 R159, R154 ;  /* 0x0000009a009f7308 */ /* 0x000e660000000800 */
[----:B--2---:R-:W-:Y:S03]  /*15f10*/  FADD.FTZ R2, R14, R2 ;  /* 0x000000020e027221 */ /* 0x004fe60000010000 */
[C---:B------:R-:W-:Y:S01]  /*15f20*/  HMMA.16816.F32 R16, R80.reuse, R86, R16 ;  /* 0x000000565010723c */ /* 0x040fe20000001810 */
[----:B------:R-:W2:Y:S03]  /*15f30*/  LDSM.16.MT88.4 R84, [R192+0x800] ;  /* 0x00080000c054783b */ /* 0x000ea60000004200 */
[----:B------:R-:W-:Y:S01]  /*15f40*/  MUFU.EX2 R154, R162 ;  /* 0x000000a2009a7308 */ /* 0x000fe20000000800 */
[----:B------:R-:W-:Y:S04]  /*15f50*/  FADD.FTZ R2, R3, R2 ;  /* 0x0000000203027221 */ /* 0x000fe80000010000 */
[----:B------:R-:W-:Y:S04]  /*15f60*/  FADD.FTZ R2, R93, R2 ;  /* 0x000000025d027221 */ /* 0x000fe80000010000 */
[C---:B------:R-:W-:Y:S01]  /*15f70*/  FADD.FTZ R2, R92.reuse, R2 ;  /* 0x000000025c027221 */ /* 0x040fe20000010000 */
[C---:B-----5:R-:W-:Y:S08]  /*15f80*/  HMMA.16816.F32 R20, R80.reuse, R88, R20 ;  /* 0x000000585014723c */ /* 0x060ff00000001814 */
        /* <DEDUP_REMOVED lines=21> */
[----:B------:R-:W4:Y:S03]  /*160e0*/  LDSM.16.MT88.4 R92, [R192+0x1000] ;  /* 0x00100000c05c783b */ /* 0x000f260000004200 */
[----:B------:R-:W-:Y:S02]  /*160f0*/  F2FP.PACK_AB R80, R3, R14 ;  /* 0x0000000e0350723e */ /* 0x000fe400000000ff */
[----:B-1----:R-:W-:Y:S01]  /*16100*/  F2FP.PACK_AB R81, R158, R159 ;  /* 0x0000009f9e51723e */ /* 0x002fe200000000ff */
[----:B------:R-:W1:Y:S01]  /*16110*/  MUFU.EX2 R14, R217 ;  /* 0x000000d9000e7308 */ /* 0x000e620000000800 */
[----:B------:R-:W-:Y:S07]  /*16120*/  F2FP.PACK_AB R83, R155, R157 ;  /* 0x0000009d9b53723e */ /* 0x000fee00000000ff */
[C---:B--2---:R-:W-:Y:S02]  /*16130*/  HMMA.16816.F32 R8, R80.reuse, R84, R8 ;  /* 0x000000545008723c */ /* 0x044fe40000001808 */
[----:B------:R-:W2:Y:S06]  /*16140*/  MUFU.EX2 R3, R216 ;  /* 0x000000d800037308 */ /* 0x000eac0000000800 */
[C---:B------:R-:W-:Y:S01]  /*16150*/  HMMA.16816.F32 R16, R80.reuse, R86, R16 ;  /* 0x000000565010723c */ /* 0x040fe20000001810 */
[----:B------:R-:W5:Y:S03]  /*16160*/  LDSM.16.MT88.4 R84, [R191+0x1000] ;  /* 0x00100000bf54783b */ /* 0x000f660000004200 */
[----:B-1----:R-:W-:Y:S04]  /*16170*/  FADD.FTZ R2, R14, R2 ;  /* 0x000000020e027221 */ /* 0x002fe80000010000 */
[C---:B---3--:R-:W-:Y:S08]  /*16180*/  HMMA.16816.F32 R20, R80.reuse, R88, R20 ;  /* 0x000000585014723c */ /* 0x048ff00000001814 */
[C---:B------:R-:W-:Y:S01]  /*16190*/  HMMA.16816.F32 R24, R80.reuse, R90, R24 ;  /* 0x0000005a5018723c */ /* 0x040fe20000001818 */
[----:B------:R-:W1:Y:S03]  /*161a0*/  LDSM.16.MT88.4 R88, [R189+0x4000] ;  /* 0x00400000bd58783b */ /* 0x000e660000004200 */
[----:B--2---:R-:W-:Y:S04]  /*161b0*/  FADD.FTZ R2, R3, R2 ;  /* 0x0000000203027221 */ /* 0x004fe80000010000 */
[C---:B----4-:R-:W-:Y:S04]  /*161c0*/  HMMA.16816.F32 R28, R80.reuse, R92, R28 ;  /* 0x0000005c501c723c */ /* 0x050fe8000000181c */
[----:B------:R-:W-:Y:S04]  /*161d0*/  FADD.FTZ R2, R105, R2 ;  /* 0x0000000269027221 */ /* 0x000fe80000010000 */
[C---:B------:R-:W-:Y:S01]  /*161e0*/  HMMA.16816.F32 R32, R80.reuse, R94, R32 ;  /* 0x0000005e5020723c */ /* 0x040fe20000001820 */
[----:B------:R-:W2:Y:S03]  /*161f0*/  LDSM.16.MT88.4 R92, [R190+0x4000] ;  /* 0x00400000be5c783b */ /* 0x000ea60000004200 */
[C---:B------:R-:W-:Y:S04]  /*16200*/  FADD.FTZ R2, R104.reuse, R2 ;  /* 0x0000000268027221 */ /* 0x040fe80000010000 */
        /* <DEDUP_REMOVED lines=20> */
[----:B------:R-:W4:Y:S07]  /*16350*/  LDSM.16.MT88.4 R80, [R192+0x1800] ;  /* 0x00180000c050783b */ /* 0x000f2e0000004200 */
        /* <DEDUP_REMOVED lines=10> */
[C---:B------:R-:W-:Y:S04]  /*16400*/  FADD.FTZ R2, R108.reuse, R2 ;  /* 0x000000026c027221 */ /* 0x040fe80000010000 */
        /* <DEDUP_REMOVED lines=19> */
[----:B------:R-:W4:Y:S07]  /*16540*/  LDSM.16.MT88.4 R96, [R190+0x2000] ;  /* 0x00200000be60783b */ /* 0x000f2e0000004200 */
[C---:B--2---:R-:W-:Y:S08]  /*16550*/  HMMA.16816.F32 R68, R84.reuse, R88, R68 ;  /* 0x000000585444723c */ /* 0x044ff00000001844 */
[----:B------:R-:W-:Y:S01]  /*16560*/  HMMA.16816.F32 R72, R84, R90, R72 ;  /* 0x0000005a5448723c */ /* 0x000fe20000001848 */
[----:B------:R-:W2:Y:S03]  /*16570*/  LDSM.16.MT88.4 R84, [R191+0x2000] ;  /* 0x00200000bf54783b */ /* 0x000ea60000004200 */
[C---:B-1----:R-:W-:Y:S01]  /*16580*/  F2FP.PACK_AB R140, R3.reuse, R14 ;  /* 0x0000000e038c723e */ /* 0x042fe200000000ff */
[----:B------:R-:W-:Y:S01]  /*16590*/  FADD.FTZ R2, R14, R2 ;  /* 0x000000020e027221 */ /* 0x000fe20000010000 */
[-C--:B------:R-:W-:Y:S02]  /*165a0*/  MOV R14, R4.reuse ;  /* 0x00000004000e7202 */ /* 0x080fe40000000f00 */
[C---:B---3--:R-:W-:Y:S01]  /*165b0*/  HMMA.16816.F32 R8, R80.reuse, R92, R8 ;  /* 0x0000005c5008723c */ /* 0x048fe20000001808 */
[----:B------:R-:W1:Y:S04]  /*165c0*/  LDSM.16.MT88.4 R88, [R189+0x5000] ;  /* 0x00500000bd58783b */ /* 0x000e680000004200 */
[----:B------:R-:W-:Y:S02]  /*165d0*/  FADD.FTZ R2, R3, R2 ;  /* 0x0000000203027221 */ /* 0x000fe40000010000 */
[----:B------:R-:W-:Y:S01]  /*165e0*/  FADD.FTZ R3, R110, R235 ;  /* 0x000000eb6e037221 */ /* 0x000fe20000010000 */
[C---:B------:R-:W-:Y:S01]  /*165f0*/  HMMA.16816.F32 R16, R80.reuse, R94, R16 ;  /* 0x0000005e5010723c */ /* 0x040fe20000001810 */
[----:B------:R-:W3:Y:S07]  /*16600*/  LDSM.16.MT88.4 R92, [R190+0x5000] ;  /* 0x00500000be5c783b */ /* 0x000eee0000004200 */
[C---:B----4-:R-:W-:Y:S01]  /*16610*/  HMMA.16816.F32 R20, R80.reuse, R96, R20 ;  /* 0x000000605014723c */ /* 0x050fe20000001814 */
[----:B------:R-:W-:Y:S07]  /*16620*/  LDSM.16.MT88.4 R108, [R192+0x2800] ;  /* 0x00280000c06c783b */ /* 0x000fee0000004200 */
[C---:B------:R-:W-:Y:S01]  /*16630*/  HMMA.16816.F32 R24, R80.reuse, R98, R24 ;  /* 0x000000625018723c */ /* 0x040fe20000001818 */
[----:B------:R-:W4:Y:S07]  /*16640*/  LDSM.16.MT88.4 R96, [R192+0x5000] ;  /* 0x00500000c060783b */ /* 0x000f2e0000004200 */
[C---:B------:R-:W-:Y:S08]  /*16650*/  HMMA.16816.F32 R28, R80.reuse, R104, R28 ;  /* 0x00000068501c723c */ /* 0x040ff0000000181c */
[C---:B------:R-:W-:Y:S01]  /*16660*/  HMMA.16816.F32 R32, R80.reuse, R106, R32 ;  /* 0x0000006a5020723c */ /* 0x040fe20000001820 */
[----:B------:R-:W5:Y:S07]  /*16670*/  LDSM.16.MT88.4 R104, [R191+0x5000] ;  /* 0x00500000bf68783b */ /* 0x000f6e0000004200 */
[C---:B--2---:R-:W-:Y:S01]  /*16680*/  HMMA.16816.F32 R36, R80.reuse, R84, R36 ;  /* 0x000000545024723c */ /* 0x044fe20000001824 */
[----:B------:R-:W2:Y:S07]  /*16690*/  MUFU.EX2 R85, R233 ;  /* 0x000000e900557308 */ /* 0x000eae0000000800 */
[C---:B------:R-:W-:Y:S03]  /*166a0*/  HMMA.16816.F32 R40, R80.reuse, R86, R40 ;  /* 0x000000565028723c */ /* 0x040fe60000001828 */
[----:B------:R-:W4:Y:S05]  /*166b0*/  MUFU.EX2 R84, R234 ;  /* 0x000000ea00547308 */ /* 0x000f2a0000000800 */
[C---:B-1----:R-:W-:Y:S08]  /*166c0*/  HMMA.16816.F32 R44, R80.reuse, R88, R44 ;  /* 0x00000058502c723c */ /* 0x042ff0000000182c */
[C---:B------:R-:W-:Y:S01]  /*166d0*/  HMMA.16816.F32 R48, R80.reuse, R90, R48 ;  /* 0x0000005a5030723c */ /* 0x040fe20000001830 */
[----:B------:R-:W-:Y:S03]  /*166e0*/  LDSM.16.MT88.4 R88, [R189+0x5800] ;  /* 0x00580000bd58783b */ /* 0x000fe60000004200 */
[----:B--2---:R-:W-:Y:S04]  /*166f0*/  FADD.FTZ R2, R85, R2 ;  /* 0x0000000255027221 */ /* 0x004fe80000010000 */
[C---:B---3--:R-:W-:Y:S04]  /*16700*/  HMMA.16816.F32 R52, R80.reuse, R92, R52 ;  /* 0x0000005c5034723c */ /* 0x048fe80000001834 */
[C---:B----4-:R-:W-:Y:S01]  /*16710*/  F2FP.PACK_AB R142, R84.reuse, R85 ;  /* 0x00000055548e723e */ /* 0x050fe200000000ff */
[----:B------:R-:W-:Y:S02]  /*16720*/  FADD.FTZ R228, R84, R2 ;  /* 0x0000000254e47221 */ /* 0x000fe40000010000 */
[----:B------:R-:W-:Y:S01]  /*16730*/  FADD.FTZ R2, R112, R3 ;  /* 0x0000000370027221 */ /* 0x000fe20000010000 */
[C---:B------:R-:W-:Y:S04]  /*16740*/  HMMA.16816.F32 R56, R80.reuse, R94, R56 ;  /* 0x0000005e5038723c */ /* 0x040fe80000001838 */
        /* <DEDUP_REMOVED lines=8> */
[----:B------:R-:W-:Y:S01]  /*167d0*/  HMMA.16816.F32 R72, R80, R106, R72 ;  /* 0x0000006a5048723c */ /* 0x000fe20000001848 */
[----:B------:R-:W2:Y:S03]  /*167e0*/  LDSM.16.MT88.4 R80, [R190+0x5800] ;  /* 0x00580000be50783b */ /* 0x000ea60000004200 */
[----:B------:R-:W-:Y:S04]  /*167f0*/  FADD.FTZ R2, R159, R2 ;  /* 0x000000029f027221 */ /* 0x000fe80000010000 */
[C---:B------:R-:W-:Y:S01]  /*16800*/  HMMA.16816.F32 R128, R140.reuse, R124, R8 ;  /* 0x0000007c8c80723c */ /* 0x040fe20000001808 */
[----:B------:R-:W3:Y:S04]  /*16810*/  LDSM.16.MT88.4 R8, [R192+0x5800] ;  /* 0x00580000c008783b */ /* 0x000ee80000004200 */
[----:B------:R-:W-:Y:S03]  /*16820*/  FADD.FTZ R2, R158, R2 ;  /* 0x000000029e027221 */ /* 0x000fe60000010000 */
[C---:B------:R-:W-:Y:S01]  /*16830*/  HMMA.16816.F32 R124, R140.reuse, R126, R16 ;  /* 0x0000007e8c7c723c */ /* 0x040fe20000001810 */
[----:B------:R-:W4:Y:S03]  /*16840*/  LDSM.16.MT88.4 R16, [R191+0x5800] ;  /* 0x00580000bf10783b */ /* 0x000f260000004200 */
        /* <DEDUP_REMOVED lines=9> */
[C---:B-1----:R-:W-:Y:S04]  /*168e0*/  HMMA.16816.F32 R104, R140.reuse, R96, R36 ;  /* 0x000000608c68723c */ /* 0x042fe80000001824 */
[----:B------:R-:W-:Y:S04]  /*168f0*/  FADD.FTZ R2, R151, R2 ;  /* 0x0000000297027221 */ /* 0x000fe80000010000 */
[C---:B------:R-:W-:Y:S04]  /*16900*/  HMMA.16816.F32 R96, R140.reuse, R98, R40 ;  /* 0x000000628c60723c */ /* 0x040fe80000001828 */
        /* <DEDUP_REMOVED lines=10> */
[----:B------:R-:W-:Y:S03]  /*169b0*/  FADD.FTZ R2, R145, R2 ;  /* 0x0000000291027221 */ /* 0x000fe60000010000 */
[----:B------:R-:W-:Y:S01]  /*169c0*/  MOV R8, R4 ;  /* 0x0000000400087202 */ /* 0x000fe20000000f00 */
[C---:B------:R-:W-:Y:S04]  /*169d0*/  HMMA.16816.F32 R64, R140.reuse, R10, R64 ;  /* 0x0000000a8c40723c */ /* 0x040fe80000001840 */
[----:B------:R-:W-:Y:S04]  /*169e0*/  FADD.FTZ R2, R144, R2 ;  /* 0x0000000290027221 */ /* 0x000fe80000010000 */
[C---:B----4-:R-:W-:Y:S04]  /*169f0*/  HMMA.16816.F32 R68, R140.reuse, R16, R68 ;  /* 0x000000108c44723c */ /* 0x050fe80000001844 */
[----:B------:R-:W-:Y:S01]  /*16a00*/  FADD.FTZ R236, R6, R2 ;  /* 0x0000000206ec7221 */ /* 0x000fe20000010000 */
[----:B------:R-:W-:Y:S03]  /*16a10*/  MOV R6, R5 ;  /* 0x0000000500067202 */ /* 0x000fe60000000f00 */
[----:B------:R-:W-:Y:S01]  /*16a20*/  HMMA.16816.F32 R72, R140, R18, R72 ;  /* 0x000000128c48723c */ /* 0x000fe20000001848 */
[----:B------:R-:W-:-:S07]  /*16a30*/  @P0 BRA `(.L_x_1042) ;  /* 0xffffb86000000947 */ /* 0x000fce000383ffff */
.L_x_1021:
[----:B------:R-:W2:Y:S01]  /*16a40*/  LDL R2, [R1+0xc] ;  /* 0x00000c0001027983 */ /* 0x000ea20000100800 */
[----:B------:R-:W-:-:S05]  /*16a50*/  IMAD.MOV.U32 R3, RZ, RZ, c[0x0][0x2c4] ;  /* 0x0000b100ff037624 */ /* 0x000fca00078e00ff */
[----:B------:R-:W-:Y:S01]  /*16a60*/  ISETP.NE.AND P1, PT, R3, 0x1, PT ;  /* 0x000000010300780c */ /* 0x000fe20003f25270 */
[----:B------:R-:W-:-:S05]  /*16a70*/  IMAD.MOV.U32 R9, RZ, RZ, c[0x0][0x32c] ;  /* 0x0000cb00ff097624 */ /* 0x000fca00078e00ff */
[----:B------:R-:W-:Y:S02]  /*16a80*/  ISETP.GE.AND P0, PT, R9, 0x1, PT ;  /* 0x000000010900780c */ /* 0x000fe40003f06270 */
[----:B------:R-:W-:Y:S02]  /*16a90*/  IADD3 R3, R244, 0x1, -R243 ;  /* 0x00000001f4037810 */ /* 0x000fe40007ffe8f3 */
[----:B--2---:R-:W-:-:S05]  /*16aa0*/  IADD3 R2, R2, 0x7f, RZ ;  /* 0x0000007f02027810 */ /* 0x004fca0007ffe0ff */
        /* <DEDUP_REMOVED lines=15> */
.L_x_1045:
[----:B------:R-:W-:-:S04]  /*16ba0*/  MOV R4, 0x1 ;  /* 0x0000000100047802 */ /* 0x000fc80000000f00 */
[----:B------:R-:W-:-:S13]  /*16bb0*/  ISETP.NE.AND P0, PT, R4, c[0x0][0x32c], PT ;  /* 0x0000cb0004007a0c */ /* 0x000fda0003f05270 */
[----:B------:R-:W-:-:S05]  /*16bc0*/  @P0 IMAD.HI.U32 R4, R2, c[0x0][0x330], RZ ;  /* 0x0000cc0002040a27 */ /* 0x000fca00078e00ff */
[----:B------:R-:W-:Y:S02]  /*16bd0*/  @P0 SHF.R.U32.HI R2, RZ, c[0x0][0x334], R4 ;  /* 0x0000cd00ff020a19 */ /* 0x000fe40000011604 */
.L_x_1046:
[----:B------:R-:W-:Y:S05]  /*16be0*/  BSYNC B0 ;  /* 0x0000000000007941 */ /* 0x000fea0003800000 */
.L_x_1044:
[----:B------:R-:W-:-:S05]  /*16bf0*/  IMAD R2, R2, c[0x0][0x32c], RZ ;  /* 0x0000cb0002027a24 */ /* 0x000fca00078e02ff */
[----:B------:R-:W-:-:S04]  /*16c00*/  IMNMX R3, R3, R2, !PT ;  /* 0x0000000203037217 */ /* 0x000fc80007800200 */
.L_x_1043:
        /* <DEDUP_REMOVED lines=9> */
[----:B------:R-:W-:Y:S02]  /*16ca0*/  MOV R216, R212 ;  /* 0x000000d400d87202 */ /* 0x000fe40000000f00 */
.L_x_1058:
        /* <DEDUP_REMOVED lines=37> */
.L_x_1159:
        /* <DEDUP_REMOVED lines=24> */
.L_x_1160:
        /* <DEDUP_REMOVED lines=15> */
.L_x_1049:
[----:B--23--:R-:W-:Y:S05]  /*17170*/  BSYNC B0 ;  /* 0x0000000000007941 */ /* 0x00cfea0003800000 */
.L_x_1048:
        /* <DEDUP_REMOVED lines=128> */
[----:B------:R3:W4:Y:S02]  /*17980*/  MUFU.TANH R213, R4 ;  /* 0x0000000400d57308 */ /* 0x0007240000002400 */
[----:B------:R-:W-:Y:S08]  /*17990*/  FMUL.FTZ R3, R20, c[0x0][0x320] ;  /* 0x0000c80014037a20 */ /* 0x000ff00000410000 */
[----:B------:R-:W2:Y:S01]  /*179a0*/  MUFU.TANH R157, R3 ;  /* 0x00000003009d7308 */ /* 0x000ea20000002400 */
[----:B-1----:R-:W-:Y:S09]  /*179b0*/  FMUL.FTZ R2, R9, c[0x0][0x320] ;  /* 0x0000c80009027a20 */ /* 0x002ff20000410000 */
[----:B------:R1:W1:Y:S01]  /*179c0*/  MUFU.TANH R163, R2 ;  /* 0x0000000200a37308 */ /* 0x0002620000002400 */
[----:B---3--:R-:W-:Y:S09]  /*179d0*/  FMUL.FTZ R4, R27, c[0x0][0x320] ;  /* 0x0000c8001b047a20 */ /* 0x008ff20000410000 */
[----:B------:R3:W2:Y:S10]  /*179e0*/  MUFU.TANH R214, R5 ;  /* 0x0000000500d67308 */ /* 0x0006b40000002400 */
[----:B------:R-:W2:Y:S01]  /*179f0*/  MUFU.TANH R154, R4 ;  /* 0x00000004009a7308 */ /* 0x000ea20000002400 */
[----:B-1----:R-:W-:Y:S09]  /*17a00*/  FMUL.FTZ R2, R10, c[0x0][0x320] ;  /* 0x0000c8000a027a20 */ /* 0x002ff20000410000 */
[----:B------:R1:W1:Y:S01]  /*17a10*/  MUFU.TANH R212, R2 ;  /* 0x0000000200d47308 */ /* 0x0002620000002400 */
[----:B---3--:R-:W-:Y:S09]  /*17a20*/  FMUL.FTZ R5, R26, c[0x0][0x320] ;  /* 0x0000c8001a057a20 */ /* 0x008ff20000410000 */
[----:B------:R-:W3:Y:S01]  /*17a30*/  MUFU.TANH R155, R5 ;  /* 0x00000005009b7308 */ /* 0x000ee20000002400 */
        /* <DEDUP_REMOVED lines=10> */
[----:B------:R5:W1:Y:S06]  /*17ae0*/  MUFU.TANH R159, R2 ;  /* 0x00000002009f7308 */ /* 0x000a6c0000002400 */
[----:B------:R-:W-:Y:S04]  /*17af0*/  FMUL.FTZ R3, R28, c[0x0][0x320] ;  /* 0x0000c8001c037a20 */ /* 0x000fe80000410000 */
[----:B------:R-:W1:Y:S04]  /*17b00*/  MUFU.TANH R149, R3 ;  /* 0x0000000300957308 */ /* 0x000e680000002400 */
[----:B------:R-:W-:Y:S02]  /*17b10*/  FMUL.FTZ R4, R35, c[0x0][0x320] ;  /* 0x0000c80023047a20 */ /* 0x000fe40000410000 */
[----:B------:R-:W-:Y:S04]  /*17b20*/  FMUL.FTZ R5, R34, c[0x0][0x320] ;  /* 0x0000c80022057a20 */ /* 0x000fe80000410000 */
[----:B------:R-:W2:Y:S01]  /*17b30*/  MUFU.TANH R147, R5 ;  /* 0x0000000500937308 */ /* 0x000ea20000002400 */
[----:B-----5:R-:W-:Y:S09]  /*17b40*/  FMUL.FTZ R2, R21, c[0x0][0x320] ;  /* 0x0000c80015027a20 */ /* 0x020ff20000410000 */
[----:B------:R5:W2:Y:S01]  /*17b50*/  MUFU.TANH R156, R2 ;  /* 0x00000002009c7308 */ /* 0x000aa20000002400 */
[C---:B-1----:R-:W-:Y:S09]  /*17b60*/  HMMA.16816.F32 R36, R184.reuse, R16, R36 ;  /* 0x00000010b824723c */ /* 0x042ff20000001824 */
[----:B------:R1:W1:Y:S01]  /*17b70*/  MUFU.TANH R146, R4 ;  /* 0x0000000400927308 */ /* 0x0002620000002400 */
[C---:B------:R-:W-:Y:S01]  /*17b80*/  HMMA.16816.F32 R40, R184.reuse, R18, R40 ;  /* 0x00000012b828723c */ /* 0x040fe20000001828 */
[----:B------:R-:W2:Y:S01]  /*17b90*/  LDSM.16.M88.4 R16, [R15+0x2800] ;  /* 0x002800000f10783b */ /* 0x000ea20000000200 */
[----:B------:R-:W-:Y:S04]  /*17ba0*/  DEPBAR.LE SB0, 0x0 ;  /* 0x000080000000791a */ /* 0x000fe80000000000 */
[----:B-----5:R-:W-:Y:S02]  /*17bb0*/  FMUL.FTZ R2, R22, c[0x0][0x320] ;  /* 0x0000c80016027a20 */ /* 0x020fe40000410000 */
[C---:B------:R-:W-:Y:S02]  /*17bc0*/  HMMA.16816.F32 R44, R184.reuse, R8, R44 ;  /* 0x00000008b82c723c */ /* 0x040fe4000000182c */
[----:B------:R5:W2:Y:S01]  /*17bd0*/  MUFU.TANH R161, R2 ;  /* 0x0000000200a17308 */ /* 0x000aa20000002400 */
[----:B------:R-:W-:Y:S03]  /*17be0*/  BAR.SYNC.DEFER_BLOCKING 0x0 ;  /* 0x0000000000007b1d */ /* 0x000fe60000010000 */
[----:B------:R-:W-:Y:S02]  /*17bf0*/  FMUL.FTZ R3, R36, c[0x0][0x320] ;  /* 0x0000c80024037a20 */ /* 0x000fe40000410000 */
[C---:B------:R-:W-:Y:S04]  /*17c00*/  HMMA.16816.F32 R48, R184.reuse, R10, R48 ;  /* 0x0000000ab830723c */ /* 0x040fe80000001830 */
[----:B------:R3:W3:Y:S04]  /*17c10*/  MUFU.TANH R141, R3 ;  /* 0x00000003008d7308 */ /* 0x0006e80000002400 */
[----:B------:R-:W-:Y:S04]  /*17c20*/  FMUL.FTZ R5, R42, c[0x0][0x320] ;  /* 0x0000c8002a057a20 */ /* 0x000fe80000410000 */
[----:B-1----:R-:W-:Y:S02]  /*17c30*/  FMUL.FTZ R4, R43, c[0x0][0x320] ;  /* 0x0000c8002b047a20 */ /* 0x002fe40000410000 */
[----:B-----5:R-:W-:Y:S04]  /*17c40*/  FMUL.FTZ R2, R23, c[0x0][0x320] ;  /* 0x0000c80017027a20 */ /* 0x020fe80000410000 */
[----:B------:R1:W1:Y:S01]  /*17c50*/  MUFU.TANH R160, R2 ;  /* 0x0000000200a07308 */ /* 0x0002620000002400 */
[C---:B--2---:R-:W-:Y:S03]  /*17c60*/  HMMA.16816.F32 R52, R184.reuse, R16, R52 ;  /* 0x00000010b834723c */ /* 0x044fe60000001834 */
[----:B---3--:R-:W-:Y:S05]  /*17c70*/  FMUL.FTZ R3, R45, c[0x0][0x320] ;  /* 0x0000c8002d037a20 */ /* 0x008fea0000410000 */
[----:B------:R-:W-:Y:S04]  /*17c80*/  HMMA.16816.F32 R56, R184, R18, R56 ;  /* 0x00000012b838723c */ /* 0x000fe80000001838 */
[----:B-1----:R-:W-:Y:S04]  /*17c90*/  FMUL.FTZ R2, R24, c[0x0][0x320] ;  /* 0x0000c80018027a20 */ /* 0x002fe80000410000 */
[----:B------:R1:W2:Y:S04]  /*17ca0*/  MUFU.TANH R153, R2 ;  /* 0x0000000200997308 */ /* 0x0002a80000002400 */
[----:B-1----:R-:W-:Y:S06]  /*17cb0*/  FMUL.FTZ R2, R25, c[0x0][0x320] ;  /* 0x0000c80019027a20 */ /* 0x002fec0000410000 */
        /* <DEDUP_REMOVED lines=13> */
[----:B------:R-:W1:Y:S10]  /*17d90*/  MUFU.TANH R37, R4 ;  /* 0x0000000400257308 */ /* 0x000e740000002400 */
[----:B------:R5:W1:Y:S02]  /*17da0*/  MUFU.TANH R140, R2 ;  /* 0x00000002008c7308 */ /* 0x000a640000002400 */
[----:B-----5:R-:W-:Y:S08]  /*17db0*/  FMUL.FTZ R2, R38, c[0x0][0x320] ;  /* 0x0000c80026027a20 */ /* 0x020ff00000410000 */
        /* <DEDUP_REMOVED lines=77> */
.L_x_1161:
        /* <DEDUP_REMOVED lines=24> */
.L_x_1162:
        /* <DEDUP_REMOVED lines=15> */
.L_x_1053:
[----:B--234-:R-:W-:Y:S05]  /*18500*/  BSYNC B0 ;  /* 0x0000000000007941 */ /* 0x01cfea0003800000 */
.L_x_1052:
        /* <DEDUP_REMOVED lines=51> */
.L_x_1163:
[----:B-12---:R-:W-:Y:S01]  /*18840*/  FMNMX.FTZ R4, R4, R2, !PT ;  /* 0x0000000204047209 */ /* 0x006fe20007810000 */
[----:B------:R-:W-:-:S05]  /*18850*/  BRA.DIV ~URZ, `(.L_x_1057) ;  /* 0x0000c1a27f007947 */ /* 0x000fca000b800000 */
[----:B------:R-:W1:Y:S02]  /*18860*/  SHFL.BFLY PT, R2, R4, 0x1, 0x1f ;  /* 0x0c201f0004027f89 */ /* 0x000e6400000e0000 */
[----:B-1----:R-:W-:Y:S02]  /*18870*/  FMNMX.FTZ R5, R4, R2, !PT ;  /* 0x0000000204057209 */ /* 0x002fe40007810000 */
[----:B------:R-:W1:Y:S02]  /*18880*/  SHFL.BFLY PT, R2, R8, 0x2, 0x1f ;  /* 0x0c401f0008027f89 */ /* 0x000e6400000e0000 */
[----:B-1----:R-:W-:Y:S05]  /*18890*/  FMNMX.FTZ R4, R8, R2, !PT ;  /* 0x0000000208047209 */ /* 0x002fea0007810000 */
[----:B------:R1:W2:Y:S02]  /*188a0*/  SHFL.BFLY PT, R2, R4, 0x1, 0x1f ;  /* 0x0c201f0004027f89 */ /* 0x0002a400000e0000 */
.L_x_1164:
[----:B-12---:R-:W-:Y:S01]  /*188b0*/  FMNMX.FTZ R4, R2, R4, !PT ;  /* 0x0000000402047209 */ /* 0x006fe20007810000 */
[C---:B------:R-:W-:Y:S01]  /*188c0*/  FADD.FTZ R2, -R5.reuse, R6 ;  /* 0x0000000605027221 */ /* 0x040fe20000010100 */
[----:B------:R-:W-:Y:S01]  /*188d0*/  WARPSYNC 0xffffffff ;  /* 0xffffffff00007948 */ /* 0x000fe20003800000 */
[----:B------:R-:W-:Y:S01]  /*188e0*/  FMUL.FTZ R6, R5, c[0x0][0x2d0] ;  /* 0x0000b40005067a20 */ /* 0x000fe20000410000 */
        /* <DEDUP_REMOVED lines=31> */
[----:B------:R-:W-:Y:S01]  /*18ae0*/  MUFU.EX2 R6, R6 ;  /* 0x0000000600067308 */ /* 0x000fe20000000800 */
[C---:B-1----:R-:W-:Y:S01]  /*18af0*/  FFMA.FTZ R2, R3.reuse, R228, R9 ;  /* 0x000000e403027223 */ /* 0x042fe20000010009 */
[C---:B--2---:R-:W-:Y:S01]  /*18b00*/  F2FP.PACK_AB R140, R8.reuse, R9 ;  /* 0x00000009088c723e */ /* 0x044fe200000000ff */
[C---:B------:R-:W-:Y:S02]  /*18b10*/  FMUL.FTZ R56, R3.reuse, R80 ;  /* 0x0000005003387220 */ /* 0x040fe40000410000 */
[----:B------:R-:W-:Y:S02]  /*18b20*/  FADD.FTZ R16, R8, R2 ;  /* 0x0000000208107221 */ /* 0x000fe40000010000 */
[C---:B------:R-:W-:Y:S02]  /*18b30*/  FADD.FTZ R2, -R4.reuse, R14 ;  /* 0x0000000e04027221 */ /* 0x040fe40000010100 */
[----:B------:R-:W-:Y:S02]  /*18b40*/  FMUL.FTZ R8, R4, c[0x0][0x2d0] ;  /* 0x0000b40004087a20 */ /* 0x000fe40000410000 */
[----:B------:R-:W-:Y:S02]  /*18b50*/  FMUL.FTZ R2, R2, c[0x0][0x2d0] ;  /* 0x0000b40002027a20 */ /* 0x000fe40000410000 */
[----:B------:R-:W-:Y:S02]  /*18b60*/  FMUL.FTZ R57, R3, R81 ;  /* 0x0000005103397220 */ /* 0x000fe40000410000 */
[--C-:B------:R-:W-:Y:S02]  /*18b70*/  FFMA.FTZ R14, R214, c[0x0][0x2d0], -R8.reuse ;  /* 0x0000b400d60e7a23 */ /* 0x100fe40000010808 */
[----:B------:R-:W1:Y:S01]  /*18b80*/  MUFU.EX2 R2, R2 ;  /* 0x0000000200027308 */ /* 0x000e620000000800 */
[--C-:B------:R-:W-:Y:S02]  /*18b90*/  FFMA.FTZ R214, R35, c[0x0][0x2d0], -R8.reuse ;  /* 0x0000b40023d67a23 */ /* 0x100fe40000010808 */
[--C-:B------:R-:W-:Y:S02]  /*18ba0*/  FFMA.FTZ R229, R26, c[0x0][0x2d0], -R8.reuse ;  /* 0x0000b4001ae57a23 */ /* 0x100fe40000010808 */
[--C-:B------:R-:W-:Y:S02]  /*18bb0*/  FFMA.FTZ R231, R25, c[0x0][0x2d0], -R8.reuse ;  /* 0x0000b40019e77a23 */ /* 0x100fe40000010808 */
[--C-:B------:R-:W-:Y:S02]  /*18bc0*/  FFMA.FTZ R233, R24, c[0x0][0x2d0], -R8.reuse ;  /* 0x0000b40018e97a23 */ /* 0x100fe40000010808 */
[--C-:B------:R-:W-:Y:S02]  /*18bd0*/  FFMA.FTZ R9, R212, c[0x0][0x2d0], -R8.reuse ;  /* 0x0000b400d4097a23 */ /* 0x100fe40000010808 */
[--C-:B------:R-:W-:Y:S02]  /*18be0*/  FFMA.FTZ R212, R38, c[0x0][0x2d0], -R8.reuse ;  /* 0x0000b40026d47a23 */ /* 0x100fe40000010808 */
[--C-:B---3--:R-:W-:Y:S01]  /*18bf0*/  FFMA.FTZ R10, R215, c[0x0][0x2d0], -R8.reuse ;  /* 0x0000b400d70a7a23 */ /* 0x108fe20000010808 */
[----:B------:R2:W-:Y:S01]  /*18c00*/  MUFU.EX2 R18, R9 ;  /* 0x0000000900127308 */ /* 0x0005e20000000800 */
[--C-:B------:R-:W-:Y:S02]  /*18c10*/  FFMA.FTZ R144, R213, c[0x0][0x2d0], -R8.reuse ;  /* 0x0000b400d5907a23 */ /* 0x100fe40000010808 */
[--C-:B------:R-:W-:Y:S02]  /*18c20*/  FFMA.FTZ R148, R161, c[0x0][0x2d0], -R8.reuse ;  /* 0x0000b400a1947a23 */ /* 0x100fe40000010808 */
[--C-:B------:R-:W-:Y:S02]  /*18c30*/  FFMA.FTZ R161, R143, c[0x0][0x2d0], -R8.reuse ;  /* 0x0000b4008fa17a23 */ /* 0x100fe40000010808 */
[--C-:B------:R-:W-:Y:S02]  /*18c40*/  FFMA.FTZ R145, R160, c[0x0][0x2d0], -R8.reuse ;  /* 0x0000b400a0917a23 */ /* 0x100fe40000010808 */
[--C-:B------:R-:W-:Y:S01]  /*18c50*/  FFMA.FTZ R149, R155, c[0x0][0x2d0], -R8.reuse ;  /* 0x0000b4009b957a23 */ /* 0x100fe20000010808 */
[----:B------:R-:W-:Y:S01]  /*18c60*/  MUFU.EX2 R240, R148 ;  /* 0x0000009400f07308 */ /* 0x000fe20000000800 */
[C---:B-1----:R-:W-:Y:S02]  /*18c70*/  FMUL.FTZ R58, R2.reuse, R82 ;  /* 0x00000052023a7220 */ /* 0x042fe40000410000 */
[----:B------:R-:W-:Y:S02]  /*18c80*/  FMUL.FTZ R59, R2, R83 ;  /* 0x00000053023b7220 */ /* 0x000fe40000410000 */
[--C-:B------:R-:W-:Y:S01]  /*18c90*/  FFMA.FTZ R154, R154, c[0x0][0x2d0], -R8.reuse ;  /* 0x0000b4009a9a7a23 */ /* 0x100fe20000010808 */
[----:B------:R-:W1:Y:S01]  /*18ca0*/  LDSM.16.MT88.4 R80, [R189] ;  /* 0x00000000bd50783b */ /* 0x000e620000004200 */
[--C-:B------:R-:W-:Y:S02]  /*18cb0*/  FFMA.FTZ R151, R151, c[0x0][0x2d0], -R8.reuse ;  /* 0x0000b40097977a23 */ /* 0x100fe40000010808 */
[--C-:B------:R-:W-:Y:S01]  /*18cc0*/  FFMA.FTZ R150, R150, c[0x0][0x2d0], -R8.reuse ;  /* 0x0000b40096967a23 */ /* 0x100fe20000010808 */
[----:B------:R-:W-:Y:S01]  /*18cd0*/  MUFU.EX2 R239, R145 ;  /* 0x0000009100ef7308 */ /* 0x000fe20000000800 */
[--C-:B------:R-:W-:Y:S02]  /*18ce0*/  FFMA.FTZ R147, R147, c[0x0][0x2d0], -R8.reuse ;  /* 0x0000b40093937a23 */ /* 0x100fe40000010808 */
[--C-:B------:R-:W-:Y:S02]  /*18cf0*/  FFMA.FTZ R155, R146, c[0x0][0x2d0], -R8.reuse ;  /* 0x0000b400929b7a23 */ /* 0x100fe40000010808 */
[--C-:B------:R-:W-:Y:S01]  /*18d00*/  FFMA.FTZ R160, R142, c[0x0][0x2d0], -R8.reuse ;  /* 0x0000b4008ea07a23 */ /* 0x100fe20000010808 */
[----:B------:R-:W-:Y:S01]  /*18d10*/  F2FP.PACK_AB R142, R11, R17 ;  /* 0x000000110b8e723e */ /* 0x000fe200000000ff */
[--C-:B------:R-:W-:Y:S02]  /*18d20*/  FFMA.FTZ R213, R37, c[0x0][0x2d0], -R8.reuse ;  /* 0x0000b40025d57a23 */ /* 0x100fe40000010808 */
[--C-:B------:R-:W-:Y:S01]  /*18d30*/  FFMA.FTZ R215, R34, c[0x0][0x2d0], -R8.reuse ;  /* 0x0000b40022d77a23 */ /* 0x100fe20000010808 */
[----:B------:R-:W-:Y:S01]  /*18d40*/  MUFU.EX2 R155, R155 ;  /* 0x0000009b009b7308 */ /* 0x000fe20000000800 */
[--C-:B------:R-:W-:Y:S02]  /*18d50*/  FFMA.FTZ R221, R30, c[0x0][0x2d0], -R8.reuse ;  /* 0x0000b4001edd7a23 */ /* 0x100fe40000010808 */
[--C-:B------:R-:W-:Y:S02]  /*18d60*/  FFMA.FTZ R228, R29, c[0x0][0x2d0], -R8.reuse ;  /* 0x0000b4001de47a23 */ /* 0x100fe40000010808 */
[----:B------:R-:W-:Y:S02]  /*18d70*/  FFMA.FTZ R235, R23, c[0x0][0x2d0], -R8 ;  /* 0x0000b40017eb7a23 */ /* 0x000fe40000010808 */
[----:B------:R-:W-:Y:S02]  /*18d80*/  FADD.FTZ R8, R17, R16 ;  /* 0x0000001011087221 */ /* 0x000fe40000010000 */
[----:B------:R-:W-:Y:S01]  /*18d90*/  FMUL.FTZ R29, R3, R113 ;  /* 0x00000071031d7220 */ /* 0x000fe20000410000 */
[----:B------:R-:W-:Y:S01]  /*18da0*/  MUFU.EX2 R148, R221 ;  /* 0x000000dd00947308 */ /* 0x000fe20000000800 */
[----:B------:R-:W-:Y:S02]  /*18db0*/  FADD.FTZ R146, R11, R8 ;  /* 0x000000080b927221 */ /* 0x000fe40000010000 */
[C---:B------:R-:W-:Y:S02]  /*18dc0*/  FMUL.FTZ R34, R2.reuse, R110 ;  /* 0x0000006e02227220 */ /* 0x040fe40000410000 */
[C---:B------:R-:W-:Y:S02]  /*18dd0*/  FMUL.FTZ R8, R3.reuse, R128 ;  /* 0x0000008003087220 */ /* 0x040fe40000410000 */
[C---:B--2---:R-:W-:Y:S02]  /*18de0*/  FMUL.FTZ R9, R3.reuse, R129 ;  /* 0x0000008103097220 */ /* 0x044fe40000410000 */
        /* <DEDUP_REMOVED lines=13> */
[----:B------:R-:W3:Y:S01]  /*18ec0*/  MUFU.EX2 R113, R144 ;  /* 0x0000009000717308 */ /* 0x000ee20000000800 */
[C---:B------:R-:W-:Y:S02]  /*18ed0*/  FMUL.FTZ R27, R2.reuse, R119 ;  /* 0x00000077021b7220 */ /* 0x040fe40000410000 */
[C---:B------:R-:W-:Y:S01]  /*18ee0*/  FMUL.FTZ R30, R2.reuse, R114 ;  /* 0x00000072021e7220 */ /* 0x040fe20000410000 */
[C---:B--2---:R-:W-:Y:S01]  /*18ef0*/  F2FP.PACK_AB R141, R11.reuse, R18 ;  /* 0x000000120b8d723e */ /* 0x044fe200000000ff */
[C---:B------:R-:W-:Y:S01]  /*18f00*/  FFMA.FTZ R10, R2.reuse, R236, R18 ;  /* 0x000000ec020a7223 */ /* 0x040fe20000010012 */
[----:B------:R-:W-:Y:S01]  /*18f10*/  LDSM.16.MT88.4 R116, [R190+0x2800] ;  /* 0x00280000be74783b */ /* 0x000fe20000004200 */
[C---:B------:R-:W-:Y:S02]  /*18f20*/  FMUL.FTZ R18, R2.reuse, R126 ;  /* 0x0000007e02127220 */ /* 0x040fe40000410000 */
[----:B------:R-:W-:Y:S01]  /*18f30*/  FADD.FTZ R112, R11, R10 ;  /* 0x0000000a0b707221 */ /* 0x000fe20000010000 */
[----:B------:R-:W2:Y:S01]  /*18f40*/  MUFU.EX2 R14, R157 ;  /* 0x0000009d000e7308 */ /* 0x000ea20000000800 */
[C---:B------:R-:W-:Y:S02]  /*18f50*/  FMUL.FTZ R10, R2.reuse, R130 ;  /* 0x00000082020a7220 */ /* 0x040fe40000410000 */
[C---:B------:R-:W-:Y:S01]  /*18f60*/  FMUL.FTZ R11, R2.reuse, R131 ;  /* 0x00000083020b7220 */ /* 0x040fe20000410000 */
[----:B------:R-:W-:Y:S01]  /*18f70*/  LDSM.16.MT88.4 R124, [R189+0x2800] ;  /* 0x00280000bd7c783b */ /* 0x000fe20000004200 */
[C---:B------:R-:W-:Y:S02]  /*18f80*/  FMUL.FTZ R31, R2.reuse, R115 ;  /* 0x00000073021f7220 */ /* 0x040fe40000410000 */
[C---:B------:R-:W-:Y:S02]  /*18f90*/  FMUL.FTZ R35, R2.reuse, R111 ;  /* 0x0000006f02237220 */ /* 0x040fe40000410000 */
[C---:B------:R-:W-:Y:S01]  /*18fa0*/  FMUL.FTZ R32, R3.reuse, R108 ;  /* 0x0000006c03207220 */ /* 0x040fe20000410000 */
[----:B------:R-:W-:Y:S01]  /*18fb0*/  MUFU.EX2 R157, R150 ;  /* 0x00000096009d7308 */ /* 0x000fe20000000800 */
[----:B------:R-:W-:Y:S02]  /*18fc0*/  FMUL.FTZ R33, R3, R109 ;  /* 0x0000006d03217220 */ /* 0x000fe40000410000 */
[C---:B------:R-:W-:Y:S01]  /*18fd0*/  FMUL.FTZ R38, R2.reuse, R106 ;  /* 0x0000006a02267220 */ /* 0x040fe20000410000 */
[----:B---3--:R-:W-:Y:S01]  /*18fe0*/  F2FP.PACK_AB R143, R113, R110 ;  /* 0x0000006e718f723e */ /* 0x008fe200000000ff */
[C---:B------:R-:W-:Y:S02]  /*18ff0*/  FMUL.FTZ R39, R2.reuse, R107 ;  /* 0x0000006b02277220 */ /* 0x040fe40000410000 */
[C---:B------:R-:W-:Y:S02]  /*19000*/  FMUL.FTZ R40, R3.reuse, R96 ;  /* 0x0000006003287220 */ /* 0x040fe40000410000 */
[C---:B------:R-:W-:Y:S01]  /*19010*/  FMUL.FTZ R41, R3.reuse, R97 ;  /* 0x0000006103297220 */ /* 0x040fe20000410000 */
[----:B------:R-:W-:Y:S01]  /*19020*/  MUFU.EX2 R109, R224 ;  /* 0x000000e0006d7308 */ /* 0x000fe20000000800 */
[C---:B-1----:R-:W-:Y:S05]  /*19030*/  HMMA.16816.F32 R8, R140.reuse, R80, R8 ;  /* 0x000000508c08723c */ /* 0x042fea0000001808 */
        /* <DEDUP_REMOVED lines=15> */
[----:B------:R-:W-:Y:S01]  /*19130*/  LDSM.16.MT88.4 R84, [R189+0x800] ;  /* 0x00080000bd54783b */ /* 0x000fe20000004200 */
        /* <DEDUP_REMOVED lines=24> */
[C---:B------:R-:W-:Y:S02]  /*192c0*/  FMUL.FTZ R72, R3.reuse, R72 ;  /* 0x0000004803487220 */ /* 0x040fe40000410000 */
[----:B------:R-:W-:Y:S02]  /*192d0*/  FMUL.FTZ R73, R3, R73 ;  /* 0x0000004903497220 */ /* 0x000fe40000410000 */
[C---:B------:R-:W-:Y:S02]  /*192e0*/  FMUL.FTZ R70, R2.reuse, R70 ;  /* 0x0000004602467220 */ /* 0x040fe40000410000 */
[C---:B------:R-:W-:Y:S02]  /*192f0*/  FMUL.FTZ R71, R2.reuse, R71 ;  /* 0x0000004702477220 */ /* 0x040fe40000410000 */
[C---:B------:R-:W-:Y:S01]  /*19300*/  FMUL.FTZ R74, R2.reuse, R74 ;  /* 0x0000004a024a7220 */ /* 0x040fe20000410000 */
[----:B------:R-:W-:Y:S01]  /*19310*/  MUFU.EX2 R105, R218 ;  /* 0x000000da00697308 */ /* 0x000fe20000000800 */
[----:B------:R-:W-:Y:S02]  /*19320*/  FMUL.FTZ R75, R2, R75 ;  /* 0x0000004b024b7220 */ /* 0x000fe40000410000 */
[----:B--2---:R-:W-:Y:S07]  /*19330*/  FADD.FTZ R2, R14, R146 ;  /* 0x000000920e027221 */ /* 0x004fee0000010000 */
[----:B------:R-:W-:Y:S01]  /*19340*/  MUFU.EX2 R104, R217 ;  /* 0x000000d900687308 */ /* 0x000fe20000000800 */
[C---:B-1----:R-:W-:Y:S09]  /*19350*/  HMMA.16816.F32 R28, R140.reuse, R80, R28 ;  /* 0x000000508c1c723c */ /* 0x042ff2000000181c */
[----:B------:R-:W-:Y:S01]  /*19360*/  MUFU.EX2 R158, R151 ;  /* 0x00000097009e7308 */ /* 0x000fe20000000800 */
[C---:B------:R-:W-:Y:S01]  /*19370*/  HMMA.16816.F32 R32, R140.reuse, R82, R32 ;  /* 0x000000528c20723c */ /* 0x040fe20000001820 */
[----:B------:R-:W1:Y:S08]  /*19380*/  LDSM.16.MT88.4 R80, [R191] ;  /* 0x00000000bf50783b */ /* 0x000e700000004200 */
[----:B------:R-:W-:Y:S10]  /*19390*/  MUFU.EX2 R153, R160 ;  /* 0x000000a000997308 */ /* 0x000ff40000000800 */
[----:B------:R2:W-:Y:S10]  /*193a0*/  MUFU.EX2 R152, R212 ;  /* 0x000000d400987308 */ /* 0x0005f40000000800 */
[----:B------:R-:W-:Y:S10]  /*193b0*/  MUFU.EX2 R151, R213 ;  /* 0x000000d500977308 */ /* 0x000ff40000000800 */
[----:B------:R-:W-:Y:S01]  /*193c0*/  MUFU.EX2 R149, R215 ;  /* 0x000000d700957308 */ /* 0x000fe20000000800 */
[----:B--2---:R-:W-:Y:S01]  /*193d0*/  IADD3 R212, R216, -0x1, RZ ;  /* 0xffffffffd8d47810 */ /* 0x004fe20007ffe0ff */
[C---:B-1----:R-:W-:Y:S03]  /*193e0*/  HMMA.16816.F32 R36, R140.reuse, R80, R36 ;  /* 0x000000508c24723c */ /* 0x042fe60000001824 */
[----:B------:R-:W-:Y:S05]  /*193f0*/  MOV R216, R212 ;  /* 0x000000d400d87202 */ /* 0x000fea0000000f00 */
[----:B------:R-:W1:Y:S01]  /*19400*/  MUFU.EX2 R3, R156 ;  /* 0x0000009c00037308 */ /* 0x000e620000000800 */
[C---:B------:R-:W-:Y:S01]  /*19410*/  HMMA.16816.F32 R40, R140.reuse, R82, R40 ;  /* 0x000000528c28723c */ /* 0x040fe20000001828 */
[----:B------:R-:W2:Y:S08]  /*19420*/  LDSM.16.MT88.4 R80, [R189+0x3000] ;  /* 0x00300000bd50783b */ /* 0x000eb00000004200 */
[----:B------:R-:W-:Y:S10]  /*19430*/  MUFU.EX2 R156, R147 ;  /* 0x00000093009c7308 */ /* 0x000ff40000000800 */
[----:B------:R-:W-:Y:S01]  /*19440*/  MUFU.EX2 R147, R228 ;  /* 0x000000e400937308 */ /* 0x000fe20000000800 */
[----:B-1----:R-:W-:Y:S04]  /*19450*/  FADD.FTZ R2, R3, R2 ;  /* 0x0000000203027221 */ /* 0x002fe80000010000 */
[----:B------:R-:W-:Y:S05]  /*19460*/  FADD.FTZ R2, R89, R2 ;  /* 0x0000000259027221 */ /* 0x000fea0000010000 */
[----:B------:R-:W1:Y:S01]  /*19470*/  MUFU.EX2 R236, R154 ;  /* 0x0000009a00ec7308 */ /* 0x000e620000000800 */
[C---:B------:R-:W-:Y:S09]  /*19480*/  FADD.FTZ R2, R88.reuse, R2 ;  /* 0x0000000258027221 */ /* 0x040ff20000010000 */
[----:B------:R-:W-:Y:S01]  /*19490*/  MUFU.EX2 R154, R161 ;  /* 0x000000a1009a7308 */ /* 0x000fe20000000800 */
[C---:B--2---:R-:W-:Y:S09]  /*194a0*/  HMMA.16816.F32 R44, R140.reuse, R80, R44 ;  /* 0x000000508c2c723c */ /* 0x044ff2000000182c */
[----:B------:R-:W-:Y:S01]  /*194b0*/  MUFU.EX2 R146, R229 ;  /* 0x000000e500927308 */ /* 0x000fe20000000800 */
[C---:B------:R-:W-:Y:S01]  /*194c0*/  HMMA.16816.F32 R48, R140.reuse, R82, R48 ;  /* 0x000000528c30723c */ /* 0x040fe20000001830 */
[----:B------:R-:W2:Y:S08]  /*194d0*/  LDSM.16.MT88.4 R80, [R190+0x3000] ;  /* 0x00300000be50783b */ /* 0x000eb00000004200 */
[----:B------:R-:W3:Y:S10]  /*194e0*/  MUFU.EX2 R145, R231 ;  /* 0x000000e700917308 */ /* 0x000ef40000000800 */
[----:B------:R-:W-:Y:S01]  /*194f0*/  MUFU.EX2 R144, R233 ;  /* 0x000000e900907308 */ /* 0x000fe20000000800 */
        /* <DEDUP_REMOVED lines=12> */
[----:B------:R-:W4:Y:S02]  /*195c0*/  LDSM.16.MT88.4 R88, [R190+0x800] ;  /* 0x00080000be58783b */ /* 0x000f240000004200 */
[----:B------:R-:W5:Y:S01]  /*195d0*/  MUFU.EX2 R3, R162 ;  /* 0x000000a200037308 */ /* 0x000f620000000800 */
[----:B-1----:R-:W-:Y:S02]  /*195e0*/  F2FP.PACK_AB R83, R236, R237 ;  /* 0x000000edec53723e */ /* 0x002fe400000000ff */
[----:B---3--:R-:W-:Y:S05]  /*195f0*/  F2FP.PACK_AB R141, R145, R146 ;  /* 0x00000092918d723e */ /* 0x008fea00000000ff */
[C---:B------:R-:W-:Y:S05]  /*19600*/  HMMA.16816.F32 R8, R80.reuse, R84, R8 ;  /* 0x000000545008723c */ /* 0x040fea0000001808 */
[----:B--2---:R-:W-:Y:S03]  /*19610*/  FADD.FTZ R2, R14, R2 ;  /* 0x000000020e027221 */ /* 0x004fe60000010000 */
[C---:B------:R-:W-:Y:S01]  /*19620*/  HMMA.16816.F32 R16, R80.reuse, R86, R16 ;  /* 0x000000565010723c */ /* 0x040fe20000001810 */
[----:B------:R-:W1:Y:S03]  /*19630*/  LDSM.16.MT88.4 R84, [R192+0x800] ;  /* 0x00080000c054783b */ /* 0x000e660000004200 */
[----:B-----5:R-:W-:Y:S04]  /*19640*/  FADD.FTZ R2, R3, R2 ;  /* 0x0000000203027221 */ /* 0x020fe80000010000 */
[----:B------:R-:W-:Y:S04]  /*19650*/  FADD.FTZ R2, R93, R2 ;  /* 0x000000025d027221 */ /* 0x000fe80000010000 */
[C---:B------:R-:W-:Y:S01]  /*19660*/  FADD.FTZ R2, R92.reuse, R2 ;  /* 0x000000025c027221 */ /* 0x040fe20000010000 */
        /* <DEDUP_REMOVED lines=22> */
[----:B------:R-:W3:Y:S03]  /*197d0*/  LDSM.16.MT88.4 R92, [R192+0x1000] ;  /* 0x00100000c05c783b */ /* 0x000ee60000004200 */
[----:B------:R-:W-:Y:S02]  /*197e0*/  F2FP.PACK_AB R80, R3, R14 ;  /* 0x0000000e0350723e */ /* 0x000fe400000000ff */
[----:B------:R-:W-:Y:S01]  /*197f0*/  F2FP.PACK_AB R81, R157, R158 ;  /* 0x0000009e9d51723e */ /* 0x000fe200000000ff */
[----:B------:R-:W4:Y:S01]  /*19800*/  MUFU.EX2 R14, R220 ;  /* 0x000000dc000e7308 */ /* 0x000f220000000800 */
[----:B------:R-:W-:Y:S07]  /*19810*/  F2FP.PACK_AB R83, R155, R156 ;  /* 0x0000009c9b53723e */ /* 0x000fee00000000ff */
[C---:B-1----:R-:W-:Y:S02]  /*19820*/  HMMA.16816.F32 R8, R80.reuse, R84, R8 ;  /* 0x000000545008723c */ /* 0x042fe40000001808 */
[----:B------:R-:W1:Y:S06]  /*19830*/  MUFU.EX2 R3, R219 ;  /* 0x000000db00037308 */ /* 0x000e6c0000000800 */
[C---:B------:R-:W-:Y:S01]  /*19840*/  HMMA.16816.F32 R16, R80.reuse, R86, R16 ;  /* 0x000000565010723c */ /* 0x040fe20000001810 */
[----:B------:R-:W5:Y:S03]  /*19850*/  LDSM.16.MT88.4 R84, [R191+0x1000] ;  /* 0x00100000bf54783b */ /* 0x000f660000004200 */
[----:B----4-:R-:W-:Y:S04]  /*19860*/  FADD.FTZ R2, R14, R2 ;  /* 0x000000020e027221 */ /* 0x010fe80000010000 */
[C---:B--2---:R-:W-:Y:S08]  /*19870*/  HMMA.16816.F32 R20, R80.reuse, R88, R20 ;  /* 0x000000585014723c */ /* 0x044ff00000001814 */
[C---:B------:R-:W-:Y:S01]  /*19880*/  HMMA.16816.F32 R24, R80.reuse, R90, R24 ;  /* 0x0000005a5018723c */ /* 0x040fe20000001818 */
[----:B------:R-:W2:Y:S03]  /*19890*/  LDSM.16.MT88.4 R88, [R189+0x4000] ;  /* 0x00400000bd58783b */ /* 0x000ea60000004200 */
[----:B-1----:R-:W-:Y:S04]  /*198a0*/  FADD.FTZ R2, R3, R2 ;  /* 0x0000000203027221 */ /* 0x002fe80000010000 */
[C---:B---3--:R-:W-:Y:S04]  /*198b0*/  HMMA.16816.F32 R28, R80.reuse, R92, R28 ;  /* 0x0000005c501c723c */ /* 0x048fe8000000181c */
[----:B------:R-:W-:Y:S04]  /*198c0*/  FADD.FTZ R2, R105, R2 ;  /* 0x0000000269027221 */ /* 0x000fe80000010000 */
[C---:B------:R-:W-:Y:S01]  /*198d0*/  HMMA.16816.F32 R32, R80.reuse, R94, R32 ;  /* 0x0000005e5020723c */ /* 0x040fe20000001820 */
[----:B------:R-:W1:Y:S03]  /*198e0*/  LDSM.16.MT88.4 R92, [R190+0x4000] ;  /* 0x00400000be5c783b */ /* 0x000e660000004200 */
[C---:B------:R-:W-:Y:S04]  /*198f0*/  FADD.FTZ R2, R104.reuse, R2 ;  /* 0x0000000268027221 */ /* 0x040fe80000010000 */
        /* <DEDUP_REMOVED lines=51> */
[----:B------:R-:W4:Y:S07]  /*19c30*/  LDSM.16.MT88.4 R96, [R190+0x2000] ;  /* 0x00200000be60783b */ /* 0x000f2e0000004200 */
[C---:B-1----:R-:W-:Y:S08]  /*19c40*/  HMMA.16816.F32 R68, R84.reuse, R88, R68 ;  /* 0x000000585444723c */ /* 0x042ff00000001844 */
[----:B------:R-:W-:Y:S01]  /*19c50*/  HMMA.16816.F32 R72, R84, R90, R72 ;  /* 0x0000005a5448723c */ /* 0x000fe20000001848 */
[----:B------:R-:W1:Y:S03]  /*19c60*/  LDSM.16.MT88.4 R84, [R191+0x2000] ;  /* 0x00200000bf54783b */ /* 0x000e660000004200 */
[C---:B--2---:R-:W-:Y:S01]  /*19c70*/  F2FP.PACK_AB R140, R3.reuse, R14 ;  /* 0x0000000e038c723e */ /* 0x044fe200000000ff */
[----:B------:R-:W-:Y:S02]  /*19c80*/  FADD.FTZ R2, R14, R2 ;  /* 0x000000020e027221 */ /* 0x000fe40000010000 */
[----:B------:R-:W2:Y:S01]  /*19c90*/  MUFU.EX2 R14, R235 ;  /* 0x000000eb000e7308 */ /* 0x000ea20000000800 */
[C---:B---3--:R-:W-:Y:S01]  /*19ca0*/  HMMA.16816.F32 R8, R80.reuse, R92, R8 ;  /* 0x0000005c5008723c */ /* 0x048fe20000001808 */
[----:B------:R-:W3:Y:S04]  /*19cb0*/  LDSM.16.MT88.4 R88, [R189+0x5000] ;  /* 0x00500000bd58783b */ /* 0x000ee80000004200 */
[----:B------:R-:W-:Y:S02]  /*19cc0*/  FADD.FTZ R2, R3, R2 ;  /* 0x0000000203027221 */ /* 0x000fe40000010000 */
[----:B------:R-:W-:Y:S01]  /*19cd0*/  FADD.FTZ R3, R110, R112 ;  /* 0x000000706e037221 */ /* 0x000fe20000010000 */
[C---:B------:R-:W-:Y:S01]  /*19ce0*/  HMMA.16816.F32 R16, R80.reuse, R94, R16 ;  /* 0x0000005e5010723c */ /* 0x040fe20000001810 */
[----:B------:R-:W5:Y:S07]  /*19cf0*/  LDSM.16.MT88.4 R92, [R190+0x5000] ;  /* 0x00500000be5c783b */ /* 0x000f6e0000004200 */
[C---:B----4-:R-:W-:Y:S01]  /*19d00*/  HMMA.16816.F32 R20, R80.reuse, R96, R20 ;  /* 0x000000605014723c */ /* 0x050fe20000001814 */
[----:B------:R-:W-:Y:S03]  /*19d10*/  LDSM.16.MT88.4 R108, [R192+0x2800] ;  /* 0x00280000c06c783b */ /* 0x000fe60000004200 */
[----:B--2---:R-:W-:Y:S04]  /*19d20*/  F2FP.PACK_AB R143, R14, R144 ;  /* 0x000000900e8f723e */ /* 0x004fe800000000ff */
[C---:B------:R-:W-:Y:S01]  /*19d30*/  HMMA.16816.F32 R24, R80.reuse, R98, R24 ;  /* 0x000000625018723c */ /* 0x040fe20000001818 */
[----:B------:R-:W2:Y:S07]  /*19d40*/  LDSM.16.MT88.4 R96, [R192+0x5000] ;  /* 0x00500000c060783b */ /* 0x000eae0000004200 */
[C---:B------:R-:W-:Y:S08]  /*19d50*/  HMMA.16816.F32 R28, R80.reuse, R104, R28 ;  /* 0x00000068501c723c */ /* 0x040ff0000000181c */
[C---:B------:R-:W-:Y:S01]  /*19d60*/  HMMA.16816.F32 R32, R80.reuse, R106, R32 ;  /* 0x0000006a5020723c */ /* 0x040fe20000001820 */
[----:B------:R-:W4:Y:S07]  /*19d70*/  LDSM.16.MT88.4 R104, [R191+0x5000] ;  /* 0x00500000bf68783b */ /* 0x000f2e0000004200 */
[C---:B-1----:R-:W-:Y:S01]  /*19d80*/  HMMA.16816.F32 R36, R80.reuse, R84, R36 ;  /* 0x000000545024723c */ /* 0x042fe20000001824 */
[----:B------:R-:W1:Y:S07]  /*19d90*/  MUFU.EX2 R84, R234 ;  /* 0x000000ea00547308 */ /* 0x000e6e0000000800 */
[C---:B------:R-:W-:Y:S08]  /*19da0*/  HMMA.16816.F32 R40, R80.reuse, R86, R40 ;  /* 0x000000565028723c */ /* 0x040ff00000001828 */
[C---:B---3--:R-:W-:Y:S08]  /*19db0*/  HMMA.16816.F32 R44, R80.reuse, R88, R44 ;  /* 0x00000058502c723c */ /* 0x048ff0000000182c */
[C---:B------:R-:W-:Y:S01]  /*19dc0*/  HMMA.16816.F32 R48, R80.reuse, R90, R48 ;  /* 0x0000005a5030723c */ /* 0x040fe20000001830 */
[----:B------:R-:W-:Y:S03]  /*19dd0*/  LDSM.16.MT88.4 R88, [R189+0x5800] ;  /* 0x00580000bd58783b */ /* 0x000fe60000004200 */
[----:B-1----:R-:W-:Y:S01]  /*19de0*/  F2FP.PACK_AB R142, R6, R84 ;  /* 0x00000054068e723e */ /* 0x002fe200000000ff */
[----:B------:R-:W-:Y:S03]  /*19df0*/  FADD.FTZ R2, R84, R2 ;  /* 0x0000000254027221 */ /* 0x000fe60000010000 */
[C---:B-----5:R-:W-:Y:S04]  /*19e00*/  HMMA.16816.F32 R52, R80.reuse, R92, R52 ;  /* 0x0000005c5034723c */ /* 0x060fe80000001834 */
[----:B------:R-:W-:Y:S01]  /*19e10*/  FADD.FTZ R228, R6, R2 ;  /* 0x0000000206e47221 */ /* 0x000fe20000010000 */
[----:B------:R-:W-:Y:S01]  /*19e20*/  MOV R6, R5 ;  /* 0x0000000500067202 */ /* 0x000fe20000000f00 */
[----:B------:R-:W-:Y:S02]  /*19e30*/  FADD.FTZ R2, R113, R3 ;  /* 0x0000000371027221 */ /* 0x000fe40000010000 */
[C---:B------:R-:W-:Y:S04]  /*19e40*/  HMMA.16816.F32 R56, R80.reuse, R94, R56 ;  /* 0x0000005e5038723c */ /* 0x040fe80000001838 */
[----:B------:R-:W-:Y:S04]  /*19e50*/  FADD.FTZ R2, R240, R2 ;  /* 0x00000002f0027221 */ /* 0x000fe80000010000 */
        /* <DEDUP_REMOVED lines=38> */
[-C--:B------:R-:W-:Y:S01]  /*1a0c0*/  MOV R8, R4.reuse ;  /* 0x0000000400087202 */ /* 0x080fe20000000f00 */
[C---:B------:R-:W-:Y:S04]  /*1a0d0*/  HMMA.16816.F32 R64, R140.reuse, R10, R64 ;  /* 0x0000000a8c40723c */ /* 0x040fe80000001840 */
[----:B------:R-:W-:Y:S04]  /*1a0e0*/  FADD.FTZ R2, R144, R2 ;  /* 0x0000000290027221 */ /* 0x000fe80000010000 */
[C---:B----4-:R-:W-:Y:S04]  /*1a0f0*/  HMMA.16816.F32 R68, R140.reuse, R16, R68 ;  /* 0x000000108c44723c */ /* 0x050fe80000001844 */
[----:B------:R-:W-:Y:S01]  /*1a100*/  FADD.FTZ R236, R14, R2 ;  /* 0x000000020eec7221 */ /* 0x000fe20000010000 */
[----:B------:R-:W-:Y:S03]  /*1a110*/  MOV R14, R4 ;  /* 0x00000004000e7202 */ /* 0x000fe60000000f00 */
[----:B------:R-:W-:Y:S01]  /*1a120*/  HMMA.16816.F32 R72, R140, R18, R72 ;  /* 0x000000128c48723c */ /* 0x000fe20000001848 */
[----:B------:R-:W-:-:S07]  /*1a130*/  @P0 BRA `(.L_x_1058) ;  /* 0xffffcb7000000947 */ /* 0x000fce000383ffff */
.L_x_1047:
[----:B------:R-:W-:-:S13]  /*1a140*/  ISETP.GE.AND P0, PT, R212, R242, PT ;  /* 0x000000f2d400720c */ /* 0x000fda0003f06270 */
[----:B------:R-:W-:Y:S05]  /*1a150*/  @!P0 BRA `(.L_x_1059) ;  /* 0x0000469000008947 */ /* 0x000fea0003800000 */
[----:B------:R-:W-:Y:S02]  /*1a160*/  MOV R14, R8 ;  /* 0x00000008000e7202 */ /* 0x000fe40000000f00 */
[----:B------:R-:W-:Y:S02]  /*1a170*/  MOV R6, R5 ;  /* 0x0000000500067202 */ /* 0x000fe40000000f00 */
.L_x_1077:
[----:B------:R-:W-:Y:S04]  /*1a180*/  DEPBAR.LE SB0, 0x0 ;  /* 0x000080000000791a */ /* 0x000fe80000000000 */
[----:B------:R-:W-:Y:S01]  /*1a190*/  WARPSYNC 0xffffffff ;  /* 0xffffffff00007948 */ /* 0x000fe20003800000 */
[----:B------:R-:W-:Y:S01]  /*1a1a0*/  BAR.SYNC.DEFER_BLOCKING 0x0 ;  /* 0x0000000000007b1d */ /* 0x000fe20000010000 */
[----:B------:R-:W-:Y:S01]  /*1a1b0*/  SHF.R.S32.HI R2, RZ, 0x1f, R225 ;  /* 0x0000001fff027819 */ /* 0x000fe200000114e1 */
[----:B------:R-:W-:Y:S01]  /*1a1c0*/  IMAD.SHL.U32 R20, R76, 0x2, RZ ;  /* 0x000000024c147824 */ /* 0x000fe200078e00ff */
[----:B------:R-:W-:Y:S02]  /*1a1d0*/  SHF.R.S32.HI R5, RZ, 0x1f, R222 ;  /* 0x0000001fff057819 */ /* 0x000fe400000114de */
[C---:B------:R-:W-:Y:S01]  /*1a1e0*/  SHF.L.U64.HI R23, R211.reuse, 0x1, R238 ;  /* 0x00000001d3177819 */ /* 0x040fe200000102ee */
[----:B------:R-:W-:Y:S01]  /*1a1f0*/  IMAD R4, R2, c[0x0][0x208], RZ ;  /* 0x0000820002047a24 */ /* 0x000fe200078e02ff */
[----:B------:R-:W-:Y:S01]  /*1a200*/  SHF.L.U32 R22, R211, 0x1, RZ ;  /* 0x00000001d3167819 */ /* 0x000fe200000006ff */
[C---:B------:R-:W-:Y:S01]  /*1a210*/  IMAD.WIDE.U32 R2, R225.reuse, c[0x0][0x208], RZ ;  /* 0x00008200e1027a25 */ /* 0x040fe200078e00ff */
[----:B------:R-:W-:Y:S03]  /*1a220*/  SHF.L.U64.HI R21, R76, 0x1, R77 ;  /* 0x000000014c157819 */ /* 0x000fe6000001024d */
[----:B------:R-:W-:Y:S02]  /*1a230*/  IMAD R4, R225, c[0x0][0x20c], R4 ;  /* 0x00008300e1047a24 */ /* 0x000fe400078e0204 */
[----:B------:R-:W-:Y:S02]  /*1a240*/  IMAD R5, R5, c[0x0][0x218], RZ ;  /* 0x0000860005057a24 */ /* 0x000fe400078e02ff */
[----:B------:R-:W-:Y:S02]  /*1a250*/  IMAD.IADD R3, R3, 0x1, R4 ;  /* 0x0000000103037824 */ /* 0x000fe400078e0204 */
[C---:B------:R-:W-:Y:S02]  /*1a260*/  IMAD R5, R222.reuse, c[0x0][0x21c], R5 ;  /* 0x00008700de057a24 */ /* 0x040fe400078e0205 */
[----:B------:R-:W-:Y:S01]  /*1a270*/  IMAD.WIDE.U32 R2, R222, c[0x0][0x218], R2 ;  /* 0x00008600de027a25 */ /* 0x000fe200078e0002 */
[----:B------:R1:W2:Y:S04]  /*1a280*/  LDSM.16.M88.4 R16, [R188] ;  /* 0x00000000bc10783b */ /* 0x0002a80000000200 */
[----:B------:R-:W-:Y:S01]  /*1a290*/  IADD3 R2, P0, R248, R2, RZ ;  /* 0x00000002f8027210 */ /* 0x000fe20007f1e0ff */
[----:B------:R1:W3:Y:S03]  /*1a2a0*/  LDSM.16.M88.4 R24, [R188+0x800] ;  /* 0x00080000bc18783b */ /* 0x0002e60000000200 */
[----:B------:R-:W-:Y:S02]  /*1a2b0*/  IADD3.X R3, R247, R3, R5, P0, !PT ;  /* 0x00000003f7037210 */ /* 0x000fe400007fe405 */
[C---:B------:R-:W-:Y:S01]  /*1a2c0*/  LEA R5, P0, R2.reuse, c[0x0][0x1f8], 0x1 ;  /* 0x00007e0002057a11 */ /* 0x040fe200078008ff */
[----:B------:R1:W4:Y:S03]  /*1a2d0*/  LDSM.16.M88.4 R32, [R188+0x1000] ;  /* 0x00100000bc20783b */ /* 0x0003260000000200 */
[----:B------:R-:W-:Y:S01]  /*1a2e0*/  LEA.HI.X R4, R2, c[0x0][0x1fc], R3, 0x1, P0 ;  /* 0x00007f0002047a11 */ /* 0x000fe200000f0c03 */
        /* <DEDUP_REMOVED lines=9> */
[----:B------:R-:W-:-:S05]  /*1a380*/  BRA.DIV ~URZ, `(.L_x_1060) ;  /* 0x0000a7527f007947 */ /* 0x000fca000b800000 */
[----:B--23--:R2:W3:Y:S02]  /*1a390*/  SHFL.IDX PT, R28, R4, RZ, 0x181f ;  /* 0x00181fff041c7589 */ /* 0x00c4e400000e0000 */
.L_x_1165:
        /* <DEDUP_REMOVED lines=15> */
[C---:B------:R-:W-:Y:S01]  /*1a490*/  HMMA.16816.F32 R8, R132.reuse, R16, RZ ;  /* 0x000000108408723c */ /* 0x040fe200000018ff */
[----:B------:R-:W2:Y:S02]  /*1a4a0*/  SHFL.IDX PT, R2, R5, RZ, 0x181f ;  /* 0x00181fff05027589 */ /* 0x000ea400000e0000 */
[----:B------:R-:W-:Y:S05]  /*1a4b0*/  IADD3.X R53, RZ, R3, R23, P1, P0 ;  /* 0x00000003ff357210 */ /* 0x000fea0000fe0417 */
[C---:B------:R-:W-:Y:S01]  /*1a4c0*/  HMMA.16816.F32 R16, R132.reuse, R18, RZ ;  /* 0x000000128410723c */ /* 0x040fe200000018ff */
[----:B------:R-:W5:Y:S03]  /*1a4d0*/  SHFL.IDX PT, R3, R5, 0x1, 0x181f ;  /* 0x00381f0005037f89 */ /* 0x000f6600000e0000 */
[----:B--2---:R-:W-:Y:S04]  /*1a4e0*/  IADD3 R36, P0, R2, R20, RZ ;  /* 0x0000001402247210 */ /* 0x004fe80007f1e0ff */
[----:B---3--:R-:W-:Y:S04]  /*1a4f0*/  IADD3.X R37, R28, R21, RZ, P0, !PT ;  /* 0x000000151c257210 */ /* 0x008fe800007fe4ff */
[----:B------:R-:W-:Y:S01]  /*1a500*/  IADD3 R30, P0, R2, R22, RZ ;  /* 0x00000016021e7210 */ /* 0x000fe20007f1e0ff */
[----:B------:R2:W-:Y:S03]  /*1a510*/  LDGSTS.E.BYPASS.LTC128B.128 [R241+0x100], [R36.64], !P3 ;  /* 0x0010000024f17fae */ /* 0x0005e6000d901d48 */
[----:B------:R-:W-:Y:S02]  /*1a520*/  IADD3.X R31, R28, R23, RZ, P0, !PT ;  /* 0x000000171c1f7210 */ /* 0x000fe400007fe4ff */
[----:B-----5:R-:W-:Y:S04]  /*1a530*/  IADD3 R4, P0, R3, R20, RZ ;  /* 0x0000001403047210 */ /* 0x020fe80007f1e0ff */
[----:B------:R-:W-:Y:S01]  /*1a540*/  IADD3.X R5, R29, R21, RZ, P0, !PT ;  /* 0x000000151d057210 */ /* 0x000fe200007fe4ff */
[----:B------:R3:W-:Y:S01]  /*1a550*/  LDGSTS.E.BYPASS.LTC128B.128 [R241+0x3100], [R30.64], !P2 ;  /* 0x031000001ef17fae */ /* 0x0007e2000d101d48 */
[----:B------:R-:W-:Y:S04]  /*1a560*/  IADD3 R2, P0, R3, R22, RZ ;  /* 0x0000001603027210 */ /* 0x000fe80007f1e0ff */
[----:B------:R-:W-:Y:S02]  /*1a570*/  IADD3.X R3, R29, R23, RZ, P0, !PT ;  /* 0x000000171d037210 */ /* 0x000fe400007fe4ff */
[C---:B------:R-:W-:Y:S01]  /*1a580*/  HMMA.16816.F32 R20, R132.reuse, R24, RZ ;  /* 0x000000188414723c */ /* 0x040fe200000018ff */
[----:B------:R5:W-:Y:S01]  /*1a590*/  LDGSTS.E.BYPASS.LTC128B.128 [R241+0x1100], [R4.64], !P3 ;  /* 0x0110000004f17fae */ /* 0x000be2000d901d48 */
[----:B------:R-:W-:Y:S06]  /*1a5a0*/  ISETP.NE.U32.AND P0, PT, R38, RZ, PT ;  /* 0x000000ff2600720c */ /* 0x000fec0003f05070 */
[C---:B------:R-:W-:Y:S01]  /*1a5b0*/  HMMA.16816.F32 R24, R132.reuse, R26, RZ ;  /* 0x0000001a8418723c */ /* 0x040fe200000018ff */
[----:B------:R4:W-:Y:S08]  /*1a5c0*/  LDGSTS.E.BYPASS.LTC128B.128 [R241+0x4100], [R2.64], !P2 ;  /* 0x0410000002f17fae */ /* 0x0009f0000d101d48 */
[----:B------:R1:W-:Y:S01]  /*1a5d0*/  LDGSTS.E.BYPASS.LTC128B.128.ZFILL [R241+0x2100], [R44.64], P0 ;  /* 0x021000002cf17fae */ /* 0x0003e20008141d48 */
[----:B------:R-:W-:Y:S01]  /*1a5e0*/  ISETP.NE.U32.AND P0, PT, R39, RZ, PT ;  /* 0x000000ff2700720c */ /* 0x000fe20003f05070 */
[C---:B---34-:R-:W-:Y:S08]  /*1a5f0*/  HMMA.16816.F32 R28, R132.reuse, R32, RZ ;  /* 0x00000020841c723c */ /* 0x058ff000000018ff */
[C---:B------:R-:W-:Y:S04]  /*1a600*/  HMMA.16816.F32 R32, R132.reuse, R34, RZ ;  /* 0x000000228420723c */ /* 0x040fe800000018ff */
[----:B------:R3:W-:Y:S01]  /*1a610*/  LDGSTS.E.BYPASS.LTC128B.128.ZFILL [R241+0x5100], [R52.64], P0 ;  /* 0x0510000034f17fae */ /* 0x0007e20008141d48 */
[----:B------:R-:W-:Y:S03]  /*1a620*/  ISETP.GT.AND P0, PT, R212, R242, PT ;  /* 0x000000f2d400720c */ /* 0x000fe60003f04270 */
[C---:B-12---:R-:W-:Y:S04]  /*1a630*/  HMMA.16816.F32 R36, R132.reuse, R40, RZ ;  /* 0x000000288424723c */ /* 0x046fe800000018ff */
[----:B------:R-:W0:Y:S04]  /*1a640*/  LDGDEPBAR ;  /* 0x00000000000079af */ /* 0x000e280000000000 */
[C---:B------:R-:W-:Y:S08]  /*1a650*/  HMMA.16816.F32 R40, R132.reuse, R42, RZ ;  /* 0x0000002a8428723c */ /* 0x040ff000000018ff */
[C---:B------:R-:W-:Y:S08]  /*1a660*/  HMMA.16816.F32 R44, R132.reuse, R48, RZ ;  /* 0x00000030842c723c */ /* 0x040ff000000018ff */
[C---:B------:R-:W-:Y:S08]  /*1a670*/  HMMA.16816.F32 R48, R132.reuse, R50, RZ ;  /* 0x000000328430723c */ /* 0x040ff000000018ff */
[C---:B---3--:R-:W-:Y:S08]  /*1a680*/  HMMA.16816.F32 R52, R132.reuse, R56, RZ ;  /* 0x000000388434723c */ /* 0x048ff000000018ff */
        /* <DEDUP_REMOVED lines=60> */
[C---:B------:R-:W-:Y:S08]  /*1aa50*/  HMMA.16816.F32 R28, R172.reuse, R156, R28 ;  /* 0x0000009cac1c723c */ /* 0x040ff0000000181c */
[C---:B------:R-:W-:Y:S01]  /*1aa60*/  HMMA.16816.F32 R32, R172.reuse, R158, R32 ;  /* 0x0000009eac20723c */ /* 0x040fe20000001820 */
[----:B------:R-:W4:Y:S07]  /*1aa70*/  LDSM.16.M88.4 R156, [R195] ;  /* 0x00000000c39c783b */ /* 0x000f2e0000000200 */
        /* <DEDUP_REMOVED lines=27> */
[C---:B------:R-:W-:Y:S08]  /*1ac30*/  HMMA.16816.F32 R8, R180.reuse, R156, R8 ;  /* 0x0000009cb408723c */ /* 0x040ff00000001808 */
[C---:B------:R-:W-:Y:S01]  /*1ac40*/  HMMA.16816.F32 R16, R180.reuse, R158, R16 ;  /* 0x0000009eb410723c */ /* 0x040fe20000001810 */
[----:B------:R-:W4:Y:S07]  /*1ac50*/  LDSM.16.M88.4 R156, [R103+0x5800] ;  /* 0x00580000679c783b */ /* 0x000f2e0000000200 */
        /* <DEDUP_REMOVED lines=29> */
[----:B--2---:R-:W-:Y:S08]  /*1ae30*/  FMUL.FTZ R2, R16, c[0x0][0x320] ;  /* 0x0000c80010027a20 */ /* 0x004ff00000410000 */
[----:B------:R2:W2:Y:S01]  /*1ae40*/  MUFU.TANH R216, R2 ;  /* 0x0000000200d87308 */ /* 0x0004a20000002400 */
[C---:B-1----:R-:W-:Y:S08]  /*1ae50*/  HMMA.16816.F32 R28, R184.reuse, R8, R28 ;  /* 0x00000008b81c723c */ /* 0x042ff0000000181c */
[C---:B------:R-:W-:Y:S01]  /*1ae60*/  HMMA.16816.F32 R32, R184.reuse, R10, R32 ;  /* 0x0000000ab820723c */ /* 0x040fe20000001820 */
[----:B------:R-:W-:Y:S03]  /*1ae70*/  LDSM.16.M88.4 R8, [R15+0x2000] ;  /* 0x002000000f08783b */ /* 0x000fe60000000200 */
[----:B--2---:R-:W-:Y:S04]  /*1ae80*/  FMUL.FTZ R2, R17, c[0x0][0x320] ;  /* 0x0000c80011027a20 */ /* 0x004fe80000410000 */
[----:B------:R1:W2:Y:S11]  /*1ae90*/  MUFU.TANH R213, R2 ;  /* 0x0000000200d57308 */ /* 0x0002b60000002400 */
[----:B------:R-:W-:Y:S05]  /*1aea0*/  @!UPT UIADD3 URZ, URZ, URZ, URZ ;  /* 0x0000003f3f3ff290 */ /* 0x000fea000fffe03f */
[----:B------:R-:W-:Y:S04]  /*1aeb0*/  FMUL.FTZ R3, R35, c[0x0][0x320] ;  /* 0x0000c80023037a20 */ /* 0x000fe80000410000 */
[----:B------:R-:W2:Y:S01]  /*1aec0*/  MUFU.TANH R157, R3 ;  /* 0x00000003009d7308 */ /* 0x000ea20000002400 */
[----:B-1----:R-:W-:Y:S02]  /*1aed0*/  FMUL.FTZ R2, R18, c[0x0][0x320] ;  /* 0x0000c80012027a20 */ /* 0x002fe40000410000 */
[----:B------:R-:W1:Y:S07]  /*1aee0*/  LDSM.16.M88.4 R16, [R15+0x1800] ;  /* 0x001800000f10783b */ /* 0x000e6e0000000200 */
[----:B------:R2:W1:Y:S02]  /*1aef0*/  MUFU.TANH R221, R2 ;  /* 0x0000000200dd7308 */ /* 0x0004640000002400 */
[----:B--2---:R-:W-:Y:S08]  /*1af00*/  FMUL.FTZ R2, R20, c[0x0][0x320] ;  /* 0x0000c80014027a20 */ /* 0x004ff00000410000 */
[----:B------:R2:W2:Y:S01]  /*1af10*/  MUFU.TANH R161, R2 ;  /* 0x0000000200a17308 */ /* 0x0004a20000002400 */
[C---:B-1----:R-:W-:Y:S08]  /*1af20*/  HMMA.16816.F32 R36, R184.reuse, R16, R36 ;  /* 0x00000010b824723c */ /* 0x042ff00000001824 */
[C---:B------:R-:W-:Y:S01]  /*1af30*/  HMMA.16816.F32 R40, R184.reuse, R18, R40 ;  /* 0x00000012b828723c */ /* 0x040fe20000001828 */
[----:B------:R-:W1:Y:S01]  /*1af40*/  LDSM.16.M88.4 R16, [R15+0x2800] ;  /* 0x002800000f10783b */ /* 0x000e620000000200 */
[----:B------:R-:W-:Y:S04]  /*1af50*/  DEPBAR.LE SB0, 0x0 ;  /* 0x000080000000791a */ /* 0x000fe80000000000 */
[----:B--2---:R-:W-:Y:S02]  /*1af60*/  FMUL.FTZ R2, R21, c[0x0][0x320] ;  /* 0x0000c80015027a20 */ /* 0x004fe40000410000 */
[C---:B------:R-:W-:Y:S02]  /*1af70*/  HMMA.16816.F32 R44, R184.reuse, R8, R44 ;  /* 0x00000008b82c723c */ /* 0x040fe4000000182c */
[----:B------:R2:W1:Y:S01]  /*1af80*/  MUFU.TANH R160, R2 ;  /* 0x0000000200a07308 */ /* 0x0004620000002400 */
[----:B------:R-:W-:Y:S05]  /*1af90*/  BAR.SYNC.DEFER_BLOCKING 0x0 ;  /* 0x0000000000007b1d */ /* 0x000fea0000010000 */
[C---:B------:R-:W-:Y:S08]  /*1afa0*/  HMMA.16816.F32 R48, R184.reuse, R10, R48 ;  /* 0x0000000ab830723c */ /* 0x040ff00000001830 */
[----:B-----5:R-:W-:Y:S04]  /*1afb0*/  FMUL.FTZ R4, R42, c[0x0][0x320] ;  /* 0x0000c8002a047a20 */ /* 0x020fe80000410000 */
[----:B------:R-:W3:Y:S01]  /*1afc0*/  MUFU.TANH R148, R4 ;  /* 0x0000000400947308 */ /* 0x000ee20000002400 */
[----:B------:R-:W-:Y:S02]  /*1afd0*/  FMUL.FTZ R3, R43, c[0x0][0x320] ;  /* 0x0000c8002b037a20 */ /* 0x000fe40000410000 */
[----:B--2---:R-:W-:Y:S07]  /*1afe0*/  FMUL.FTZ R2, R22, c[0x0][0x320] ;  /* 0x0000c80016027a20 */ /* 0x004fee0000410000 */
        /* <DEDUP_REMOVED lines=72> */
[----:B------:R-:W3:Y:S01]  /*1b470*/  LDL R227, [R1+0x10] ;  /* 0x0000100001e37983 */ /* 0x000ee20000100800 */
[----:B------:R-:W-:Y:S01]  /*1b480*/  IMAD.MOV.U32 R222, RZ, RZ, RZ ;  /* 0x000000ffffde7224 */ /* 0x000fe200078e00ff */
[----:B------:R-:W-:Y:S01]  /*1b490*/  ISETP.GT.AND P4, PT, R0, 0x5f, PT ;  /* 0x0000005f0000780c */ /* 0x000fe20003f84270 */
[----:B------:R-:W-:Y:S01]  /*1b4a0*/  IMAD.SHL.U32 R10, R211, 0x2, RZ ;  /* 0x00000002d30a7824 */ /* 0x000fe200078e00ff */
[----:B------:R-:W4:Y:S01]  /*1b4b0*/  LDL.64 R230, [R1] ;  /* 0x0000000001e67983 */ /* 0x000f220000100a00 */
[----:B------:R-:W-:Y:S02]  /*1b4c0*/  ISETP.NE.AND P5, PT, R229, 0x1, PT ;  /* 0x00000001e500780c */ /* 0x000fe40003fa5270 */
[----:B------:R-:W-:Y:S02]  /*1b4d0*/  SHF.L.U64.HI R11, R211, 0x1, R238 ;  /* 0x00000001d30b7819 */ /* 0x000fe400000102ee */
[----:B------:R-:W-:Y:S01]  /*1b4e0*/  SHF.L.U64.HI R9, R76, 0x1, R77 ;  /* 0x000000014c097819 */ /* 0x000fe2000001024d */
[----:B------:R-:W5:Y:S01]  /*1b4f0*/  LDL R226, [R1+0x8] ;  /* 0x0000080001e27983 */ /* 0x000f620000100800 */
[----:B---3--:R-:W-:Y:S05]  /*1b500*/  IMAD R3, R212, 0x60, R227 ;  /* 0x00000060d4037824 */ /* 0x008fea00078e02e3 */
[----:B------:R-:W-:Y:S05]  /*1b510*/  IADD3 R3, R3, -0x60, R0 ;  /* 0xffffffa003037810 */ /* 0x000fea0007ffe000 */
[----:B------:R-:W-:Y:S04]  /*1b520*/  @P5 IMAD.HI.U32 R4, R3, c[0x0][0x2bc], RZ ;  /* 0x0000af0003045a27 */ /* 0x000fe800078e00ff */
[--C-:B--2---:R-:W-:Y:S01]  /*1b530*/  IMAD.MOV.U32 R2, RZ, RZ, R3.reuse ;  /* 0x000000ffff027224 */ /* 0x104fe200078e0003 */
[----:B------:R-:W-:Y:S04]  /*1b540*/  @P5 SHF.R.U32.HI R2, RZ, c[0x0][0x2c0], R4 ;  /* 0x0000b000ff025a19 */ /* 0x000fe80000011604 */
[C---:B----4-:R-:W-:Y:S04]  /*1b550*/  @!P4 IADD3 R5, P0, R2.reuse, R230, RZ ;  /* 0x000000e60205c210 */ /* 0x050fe80007f1e0ff */
[----:B-----5:R-:W-:Y:S01]  /*1b560*/  @!P4 LEA.HI.X.SX32 R8, R2, R226, 0x1, P0 ;  /* 0x000000e20208c211 */ /* 0x020fe200000f0eff */
[----:B------:R-:W-:Y:S01]  /*1b570*/  IMAD.MOV R2, RZ, RZ, -R2 ;  /* 0x000000ffff027224 */ /* 0x000fe200078e0a02 */
[C---:B------:R-:W-:Y:S03]  /*1b580*/  @!P4 LEA R4, P0, R5.reuse, c[0x0][0x2a0], 0x2 ;  /* 0x0000a8000504ca11 */ /* 0x040fe600078010ff */
[----:B------:R-:W-:Y:S01]  /*1b590*/  IMAD R225, R2, c[0x0][0x2b8], R3 ;  /* 0x0000ae0002e17a24 */ /* 0x000fe200078e0203 */
[----:B------:R-:W-:Y:S01]  /*1b5a0*/  @!P4 LEA.HI.X R5, R5, c[0x0][0x2a4], R8, 0x2, P0 ;  /* 0x0000a9000505ca11 */ /* 0x000fe200000f1408 */
[----:B------:R-:W-:Y:S03]  /*1b5b0*/  IMAD.SHL.U32 R8, R76, 0x2, RZ ;  /* 0x000000024c087824 */ /* 0x000fe600078e00ff */
[----:B------:R-:W-:Y:S01]  /*1b5c0*/  SHF.R.S32.HI R2, RZ, 0x1f, R225 ;  /* 0x0000001fff027819 */ /* 0x000fe200000114e1 */
[----:B------:R2:W3:Y:S04]  /*1b5d0*/  @!P4 LDG.E R222, [R4.64] ;  /* 0x0000000804dec981 */ /* 0x0004e8000c1e1900 */
[----:B--2---:R-:W-:Y:S02]  /*1b5e0*/  IMAD R4, R2, c[0x0][0x1e0], RZ ;  /* 0x0000780002047a24 */ /* 0x004fe400078e02ff */
[C---:B------:R-:W-:Y:S04]  /*1b5f0*/  IMAD.WIDE.U32 R2, R225.reuse, c[0x0][0x1e0], RZ ;  /* 0x00007800e1027a25 */ /* 0x040fe800078e00ff */
[----:B------:R-:W-:Y:S04]  /*1b600*/  IMAD R4, R225, c[0x0][0x1e4], R4 ;  /* 0x00007900e1047a24 */ /* 0x000fe800078e0204 */
[----:B------:R-:W-:Y:S01]  /*1b610*/  IMAD.IADD R3, R3, 0x1, R4 ;  /* 0x0000000103037824 */ /* 0x000fe200078e0204 */
[----:B---3--:R-:W-:Y:S03]  /*1b620*/  SHF.R.S32.HI R4, RZ, 0x1f, R222 ;  /* 0x0000001fff047819 */ /* 0x008fe600000114de */
        /* <DEDUP_REMOVED lines=9> */
.L_x_1166:
[----:B------:R-:W-:-:S05]  /*1b6c0*/  BRA.DIV ~URZ, `(.L_x_1064) ;  /* 0x000094e27f007947 */ /* 0x000fca000b800000 */
[----:B------:R-:W4:Y:S02]  /*1b6d0*/  SHFL.IDX PT, R2, R5, RZ, 0x181f ;  /* 0x00181fff05027589 */ /* 0x000f2400000e0000 */
[----:B----4-:R-:W-:Y:S05]  /*1b6e0*/  IADD3 R16, P0, R2, R8, RZ ;  /* 0x0000000802107210 */ /* 0x010fea0007f1e0ff */
[----:B---3--:R-:W-:Y:S01]  /*1b6f0*/  IMAD.X R17, R18, 0x1, R9, P0 ;  /* 0x0000000112117824 */ /* 0x008fe200000e0609 */
[----:B------:R-:W-:Y:S04]  /*1b700*/  IADD3 R2, P0, R2, R10, RZ ;  /* 0x0000000a02027210 */ /* 0x000fe80007f1e0ff */
[----:B------:R-:W-:Y:S01]  /*1b710*/  @!PT LDS RZ, [RZ] ;  /* 0x00000000fffff984 */ /* 0x000fe20000000800 */
[----:B------:R-:W-:Y:S01]  /*1b720*/  @!PT LDS RZ, [RZ] ;  /* 0x00000000fffff984 */ /* 0x000fe20000000800 */
[----:B------:R3:W-:Y:S01]  /*1b730*/  LDGSTS.E.BYPASS.LTC128B.128 [R210+0x8100], [R16.64], !P3 ;  /* 0x0810000010d27fae */ /* 0x0007e2000d901d48 */
[----:B------:R-:W-:Y:S05]  /*1b740*/  IMAD.X R3, R18, 0x1, R11, P0 ;  /* 0x0000000112037824 */ /* 0x000fea00000e060b */
[----:B------:R4:W-:Y:S04]  /*1b750*/  LDGSTS.E.BYPASS.LTC128B.128 [R210+0xb100], [R2.64], !P2 ;  /* 0x0b10000002d27fae */ /* 0x0009e8000d101d48 */
[----:B----4-:R-:W3:Y:S04]  /*1b760*/  SHFL.IDX PT, R2, R5, 0x1, 0x181f ;  /* 0x00381f0005027f89 */ /* 0x010ee800000e0000 */
[----:B------:R-:W4:Y:S04]  /*1b770*/  SHFL.IDX PT, R3, R4, 0x1, 0x181f ;  /* 0x00381f0004037f89 */ /* 0x000f2800000e0000 */
[----:B--2---:R-:W2:Y:S04]  /*1b780*/  SHFL.IDX PT, R4, R4, 0x2, 0x181f ;  /* 0x00581f0004047f89 */ /* 0x004ea800000e0000 */
[----:B------:R-:W1:Y:S01]  /*1b790*/  SHFL.IDX PT, R5, R5, 0x2, 0x181f ;  /* 0x00581f0005057f89 */ /* 0x000e6200000e0000 */
[C---:B---3--:R-:W-:Y:S05]  /*1b7a0*/  IADD3 R16, P0, R2.reuse, R8, RZ ;  /* 0x0000000802107210 */ /* 0x048fea0007f1e0ff */
[C---:B----4-:R-:W-:Y:S01]  /*1b7b0*/  IMAD.X R17, R3.reuse, 0x1, R9, P0 ;  /* 0x0000000103117824 */ /* 0x050fe200000e0609 */
[----:B------:R-:W-:Y:S04]  /*1b7c0*/  IADD3 R2, P0, R2, R10, RZ ;  /* 0x0000000a02027210 */ /* 0x000fe80007f1e0ff */
[----:B------:R3:W-:Y:S01]  /*1b7d0*/  LDGSTS.E.BYPASS.LTC128B.128 [R210+0x9100], [R16.64], !P3 ;  /* 0x0910000010d27fae */ /* 0x0007e2000d901d48 */
[----:B------:R-:W-:Y:S05]  /*1b7e0*/  IMAD.X R3, R3, 0x1, R11, P0 ;  /* 0x0000000103037824 */ /* 0x000fea00000e060b */
[----:B------:R3:W-:Y:S03]  /*1b7f0*/  LDGSTS.E.BYPASS.LTC128B.128 [R210+0xc100], [R2.64], !P2 ;  /* 0x0c10000002d27fae */ /* 0x0007e6000d101d48 */
.L_x_1167:
[C---:B-123--:R-:W-:Y:S05]  /*1b800*/  IADD3 R2, P0, R5.reuse, R8, RZ ;  /* 0x0000000805027210 */ /* 0x04efea0007f1e0ff */
[C---:B------:R-:W-:Y:S05]  /*1b810*/  IMAD.X R3, R4.reuse, 0x1, R9, P0 ;  /* 0x0000000104037824 */ /* 0x040fea00000e0609 */
[----:B------:R-:W-:Y:S01]  /*1b820*/  @!PT LDS RZ, [RZ] ;  /* 0x00000000fffff984 */ /* 0x000fe20000000800 */
[----:B------:R-:W-:Y:S01]  /*1b830*/  @!PT LDS RZ, [RZ] ;  /* 0x00000000fffff984 */ /* 0x000fe20000000800 */
[----:B------:R-:W-:Y:S01]  /*1b840*/  @!PT LDS RZ, [RZ] ;  /* 0x00000000fffff984 */ /* 0x000fe20000000800 */
[----:B------:R1:W-:Y:S02]  /*1b850*/  LDGSTS.E.BYPASS.LTC128B.128 [R210+0xa100], [R2.64], !P3 ;  /* 0x0a10000002d27fae */ /* 0x0003e4000d901d48 */
[----:B-1----:R-:W-:Y:S05]  /*1b860*/  IADD3 R2, P0, R5, R10, RZ ;  /* 0x0000000a05027210 */ /* 0x002fea0007f1e0ff */
[----:B------:R-:W-:Y:S05]  /*1b870*/  IMAD.X R3, R4, 0x1, R11, P0 ;  /* 0x0000000104037824 */ /* 0x000fea00000e060b */
[----:B------:R1:W-:Y:S03]  /*1b880*/  LDGSTS.E.BYPASS.LTC128B.128 [R210+0xd100], [R2.64], !P2 ;  /* 0x0d10000002d27fae */ /* 0x0003e6000d101d48 */
.L_x_1062:
[----:B---34-:R-:W-:Y:S05]  /*1b890*/  BSYNC B0 ;  /* 0x0000000000007941 */ /* 0x018fea0003800000 */
.L_x_1061:
[----:B------:R-:W-:Y:S01]  /*1b8a0*/  LOP3.LUT R11, RZ, c[0x0][0x324], RZ, 0x33, !PT ;  /* 0x0000c900ff0b7a12 */ /* 0x000fe200078e33ff */
[----:B-1----:R-:W3:Y:S01]  /*1b8b0*/  LDL R3, [R1+0xc] ;  /* 0x00000c0001037983 */ /* 0x002ee20000100800 */
[----:B------:R-:W-:Y:S03]  /*1b8c0*/  IMAD.MOV.U32 R4, RZ, RZ, c[0x0][0x2c4] ;  /* 0x0000b100ff047624 */ /* 0x000fe600078e00ff */
[----:B--2---:R-:W3:Y:S02]  /*1b8d0*/  LDL R2, [R1+0x14] ;  /* 0x0000140001027983 */ /* 0x004ee40000100800 */
[----:B------:R-:W-:Y:S01]  /*1b8e0*/  ISETP.NE.AND P0, PT, R4, 0x1, PT ;  /* 0x000000010400780c */ /* 0x000fe20003f05270 */
[----:B------:R-:W-:Y:S01]  /*1b8f0*/  IMAD R4, R212, -0x60, RZ ;  /* 0xffffffa0d4047824 */ /* 0x000fe200078e02ff */
[----:B------:R-:W0:Y:S01]  /*1b900*/  LDGDEPBAR ;  /* 0x00000000000079af */ /* 0x000e220000000000 */
[----:B---3--:R-:W-:Y:S10]  /*1b910*/  IMAD.IADD R8, R2, 0x1, R3 ;  /* 0x0000000102087824 */ /* 0x008ff400078e0203 */
[----:B------:R-:W-:Y:S05]  /*1b920*/  @P0 IMAD.HI.U32 R2, R8, c[0x0][0x2c8], RZ ;  /* 0x0000b20008020a27 */ /* 0x000fea00078e00ff */
[----:B------:R-:W-:Y:S02]  /*1b930*/  @P0 SHF.R.U32.HI R8, RZ, c[0x0][0x2cc], R2 ;  /* 0x0000b300ff080a19 */ /* 0x000fe40000011602 */
[----:B------:R-:W-:Y:S04]  /*1b940*/  IADD3 R2, -R245, 0x1, R4 ;  /* 0x00000001f5027810 */ /* 0x000fe80007ffe104 */
[----:B------:R-:W-:Y:S04]  /*1b950*/  IADD3 R9, -R243, R2, R244 ;  /* 0x00000002f3097210 */ /* 0x000fe80007ffe1f4 */
[----:B------:R-:W-:Y:S01]  /*1b960*/  IADD3 R10, R9, c[0x0][0x328], RZ ;  /* 0x0000ca00090a7a10 */ /* 0x000fe20007ffe0ff */
[----:B------:R-:W-:-:S05]  /*1b970*/  BRA.DIV ~URZ, `(.L_x_1065) ;  /* 0x000095227f007947 */ /* 0x000fca000b800000 */
[----:B------:R1:W2:Y:S02]  /*1b980*/  SHFL.IDX PT, R5, R8, RZ, 0x1c1f ;  /* 0x001c1fff08057589 */ /* 0x0002a400000e0000 */
.L_x_1168:
        /* <DEDUP_REMOVED lines=19> */
.L_x_1068:
[----:B------:R-:W-:Y:S04]  /*1bac0*/  MOV R11, c[0x0][0x32c] ;  /* 0x0000cb00000b7a02 */ /* 0x000fe80000000f00 */
[----:B------:R-:W-:Y:S11]  /*1bad0*/  ISETP.NE.AND P0, PT, R11, 0x1, PT ;  /* 0x000000010b00780c */ /* 0x000ff60003f05270 */
[----:B------:R-:W-:Y:S02]  /*1bae0*/  @!UPT UIADD3 URZ, URZ, URZ, URZ ;  /* 0x0000003f3f3ff290 */ /* 0x000fe4000fffe03f */
[----:B------:R-:W-:Y:S05]  /*1baf0*/  @P0 IMAD.HI.U32 R11, R5, c[0x0][0x330], RZ ;  /* 0x0000cc00050b0a27 */ /* 0x000fea00078e00ff */
[----:B------:R-:W-:Y:S02]  /*1bb00*/  @P0 SHF.R.U32.HI R5, RZ, c[0x0][0x334], R11 ;  /* 0x0000cd00ff050a19 */ /* 0x000fe4000001160b */
.L_x_1069:
[----:B------:R-:W-:Y:S05]  /*1bb10*/  BSYNC B0 ;  /* 0x0000000000007941 */ /* 0x000fea0003800000 */
.L_x_1067:
[----:B------:R-:W-:Y:S04]  /*1bb20*/  IMAD.IADD R11, R4, 0x1, -R245 ;  /* 0x00000001040b7824 */ /* 0x000fe800078e0af5 */
[----:B------:R-:W-:Y:S05]  /*1bb30*/  IMAD R5, R5, c[0x0][0x32c], R11 ;  /* 0x0000cb0005057a24 */ /* 0x000fea00078e020b */
[----:B------:R-:W-:Y:S02]  /*1bb40*/  IMNMX R2, R2, R5, !PT ;  /* 0x0000000502027217 */ /* 0x000fe40007800200 */
[----:B------:R-:W-:Y:S04]  /*1bb50*/  IADD3 R5, R5, c[0x0][0x32c], RZ ;  /* 0x0000cb0005057a10 */ /* 0x000fe80007ffe0ff */
[----:B------:R-:W-:Y:S02]  /*1bb60*/  IMNMX R3, R3, R5, PT ;  /* 0x0000000503037217 */ /* 0x000fe40003800200 */
.L_x_1066:
        /* <DEDUP_REMOVED lines=135> */
.L_x_1169:
        /* <DEDUP_REMOVED lines=19> */
.L_x_1073:
[----:B-12---:R-:W-:Y:S04]  /*1c510*/  MOV R8, c[0x0][0x32c] ;  /* 0x0000cb0000087a02 */ /* 0x006fe80000000f00 */
[----:B------:R-:W-:Y:S11]  /*1c520*/  ISETP.NE.AND P0, PT, R8, 0x1, PT ;  /* 0x000000010800780c */ /* 0x000ff60003f05270 */
[----:B------:R-:W-:Y:S02]  /*1c530*/  @!UPT UIADD3 URZ, URZ, URZ, URZ ;  /* 0x0000003f3f3ff290 */ /* 0x000fe4000fffe03f */
[----:B------:R-:W-:Y:S05]  /*1c540*/  @P0 IMAD.HI.U32 R8, R5, c[0x0][0x330], RZ ;  /* 0x0000cc0005080a27 */ /* 0x000fea00078e00ff */
[----:B------:R-:W-:Y:S02]  /*1c550*/  @P0 SHF.R.U32.HI R5, RZ, c[0x0][0x334], R8 ;  /* 0x0000cd00ff050a19 */ /* 0x000fe40000011608 */
.L_x_1074:
[----:B------:R-:W-:Y:S05]  /*1c560*/  BSYNC B0 ;  /* 0x0000000000007941 */ /* 0x000fea0003800000 */
.L_x_1072:
[----:B------:R-:W-:Y:S04]  /*1c570*/  IMAD.IADD R4, R4, 0x1, -R245 ;  /* 0x0000000104047824 */ /* 0x000fe800078e0af5 */
[----:B------:R-:W-:Y:S05]  /*1c580*/  IMAD R5, R5, c[0x0][0x32c], R4 ;  /* 0x0000cb0005057a24 */ /* 0x000fea00078e0204 */
[----:B------:R-:W-:Y:S02]  /*1c590*/  IMNMX R2, R2, R5, !PT ;  /* 0x0000000502027217 */ /* 0x000fe40007800200 */
[----:B------:R-:W-:Y:S04]  /*1c5a0*/  IADD3 R5, R5, c[0x0][0x32c], RZ ;  /* 0x0000cb0005057a10 */ /* 0x000fe80007ffe0ff */
[----:B------:R-:W-:Y:S02]  /*1c5b0*/  IMNMX R3, R3, R5, PT ;  /* 0x0000000503037217 */ /* 0x000fe40003800200 */
.L_x_1071:
        /* <DEDUP_REMOVED lines=140> */
.L_x_1170:
[----:B-12---:R-:W-:Y:S01]  /*1ce80*/  FMNMX.FTZ R4, R4, R2, !PT ;  /* 0x0000000204047209 */ /* 0x006fe20007810000 */
[----:B------:R-:W-:-:S05]  /*1ce90*/  BRA.DIV ~URZ, `(.L_x_1076) ;  /* 0x000081327f007947 */ /* 0x000fca000b800000 */
[----:B------:R-:W1:Y:S02]  /*1cea0*/  SHFL.BFLY PT, R2, R4, 0x1, 0x1f ;  /* 0x0c201f0004027f89 */ /* 0x000e6400000e0000 */
[----:B-1----:R-:W-:Y:S02]  /*1ceb0*/  FMNMX.FTZ R5, R4, R2, !PT ;  /* 0x0000000204057209 */ /* 0x002fe40007810000 */
[----:B------:R-:W1:Y:S02]  /*1cec0*/  SHFL.BFLY PT, R2, R8, 0x2, 0x1f ;  /* 0x0c401f0008027f89 */ /* 0x000e6400000e0000 */
[----:B-1----:R-:W-:Y:S05]  /*1ced0*/  FMNMX.FTZ R4, R8, R2, !PT ;  /* 0x0000000208047209 */ /* 0x002fea0007810000 */
[----:B------:R1:W2:Y:S02]  /*1cee0*/  SHFL.BFLY PT, R2, R4, 0x1, 0x1f ;  /* 0x0c201f0004027f89 */ /* 0x0002a400000e0000 */
.L_x_1171:
        /* <DEDUP_REMOVED lines=47> */
[----:B------:R-:W-:Y:S01]  /*1d1e0*/  ISETP.GT.AND P0, PT, R212, R242, PT ;  /* 0x000000f2d400720c */ /* 0x000fe20003f04270 */
[----:B------:R-:W-:Y:S02]  /*1d1f0*/  FMUL.FTZ R3, R3, c[0x0][0x2d0] ;  /* 0x0000b40003037a20 */ /* 0x000fe40000410000 */
        /* <DEDUP_REMOVED lines=342> */
[----:B------:R-:W-:Y:S01]  /*1e760*/  FADD.FTZ R3, R144, R2 ;  /* 0x0000000290037221 */ /* 0x000fe20000010000 */
[----:B------:R-:W-:Y:S03]  /*1e770*/  IADD3 R2, R212, -0x1, RZ ;  /* 0xffffffffd4027810 */ /* 0x000fe60007ffe0ff */
[C---:B----4-:R-:W-:Y:S04]  /*1e780*/  HMMA.16816.F32 R68, R140.reuse, R16, R68 ;  /* 0x000000108c44723c */ /* 0x050fe80000001844 */
[----:B------:R-:W-:Y:S01]  /*1e790*/  FADD.FTZ R236, R6, R3 ;  /* 0x0000000306ec7221 */ /* 0x000fe20000010000 */
[----:B------:R-:W-:Y:S02]  /*1e7a0*/  MOV R212, R2 ;  /* 0x0000000200d47202 */ /* 0x000fe40000000f00 */
[----:B------:R-:W-:Y:S01]  /*1e7b0*/  MOV R6, R5 ;  /* 0x0000000500067202 */ /* 0x000fe20000000f00 */
[----:B------:R-:W-:Y:S01]  /*1e7c0*/  HMMA.16816.F32 R72, R140, R18, R72 ;  /* 0x000000128c48723c */ /* 0x000fe20000001848 */
[----:B------:R-:W-:Y:S07]  /*1e7d0*/  @!UPT UIADD3 URZ, URZ, URZ, URZ ;  /* 0x0000003f3f3ff290 */ /* 0x000fee000fffe03f */
[----:B------:R-:W-:-:S11]  /*1e7e0*/  @P0 BRA `(.L_x_1077) ;  /* 0xffffb99000000947 */ /* 0x000fd6000383ffff */
.L_x_1059:
[----:B------:R-:W-:Y:S05]  /*1e7f0*/  BRA.DIV ~URZ, `(.L_x_1078) ;  /* 0x000068b27f007947 */ /* 0x000fea000b800000 */
[----:B------:R1:W2:Y:S02]  /*1e800*/  SHFL.BFLY PT, R2, R228, 0x2, 0x1f ;  /* 0x0c401f00e4027f89 */ /* 0x0002a400000e0000 */
.L_x_1172:
[----:B--2---:R-:W-:Y:S01]  /*1e810*/  FADD.FTZ R6, R2, R228 ;  /* 0x000000e402067221 */ /* 0x004fe20000010000 */
[----:B------:R-:W-:Y:S05]  /*1e820*/  BRA.DIV ~URZ, `(.L_x_1079) ;  /* 0x000068e27f007947 */ /* 0x000fea000b800000 */
[----:B------:R-:W2:Y:S04]  /*1e830*/  SHFL.BFLY PT, R2, R236, 0x2, 0x1f ;  /* 0x0c401f00ec027f89 */ /* 0x000ea800000e0000 */
[----:B------:R-:W3:Y:S01]  /*1e840*/  SHFL.BFLY PT, R3, R6, 0x1, 0x1f ;  /* 0x0c201f0006037f89 */ /* 0x000ee200000e0000 */
[----:B--2---:R-:W-:-:S02]  /*1e850*/  FADD.FTZ R4, R2, R236 ;  /* 0x000000ec02047221 */ /* 0x004fc40000010000 */
[----:B---3--:R-:W-:-:S03]  /*1e860*/  FADD.FTZ R6, R6, R3 ;  /* 0x0000000306067221 */ /* 0x008fc60000010000 */
[----:B------:R2:W3:Y:S04]  /*1e870*/  SHFL.BFLY PT, R2, R4, 0x1, 0x1f ;  /* 0x0c201f0004027f89 */ /* 0x0004e800000e0000 */
.L_x_1173:
[----:B------:R-:W-:Y:S01]  /*1e880*/  FSETP.NE.FTZ.AND P1, PT, R6, RZ, PT ;  /* 0x000000ff0600720b */ /* 0x000fe20003f35000 */
[----:B--23--:R-:W-:Y:S01]  /*1e890*/  FADD.FTZ R4, R2, R4 ;  /* 0x0000000402047221 */ /* 0x00cfe20000010000 */
[----:B------:R-:W-:Y:S02]  /*1e8a0*/  MOV R3, RZ ;  /* 0x000000ff00037202 */ /* 0x000fe40000000f00 */
[----:B------:R-:W-:Y:S02]  /*1e8b0*/  MOV R2, RZ ;  /* 0x000000ff00027202 */ /* 0x000fe40000000f00 */
[----:B------:R-:W-:Y:S02]  /*1e8c0*/  FSETP.NE.FTZ.AND P0, PT, R4, RZ, PT ;  /* 0x000000ff0400720b */ /* 0x000fe40003f15000 */
[----:B------:R-:W-:Y:S02]  /*1e8d0*/  MOV R25, 0xff800000 ;  /* 0xff80000000197802 */ /* 0x000fe40000000f00 */
[----:B------:R-:W-:-:S03]  /*1e8e0*/  MOV R24, 0xff800000 ;  /* 0xff80000000187802 */ /* 0x000fc60000000f00 */
[----:B------:R-:W2:Y:S08]  /*1e8f0*/  @P1 MUFU.RCP R3, R6 ;  /* 0x0000000600031308 */ /* 0x000eb00000001000 */
[----:B------:R3:W4:Y:S01]  /*1e900*/  @P1 MUFU.LG2 R9, R6 ;  /* 0x0000000600091308 */ /* 0x0007220000000c00 */
[----:B--2---:R-:W-:-:S07]  /*1e910*/  FMUL.FTZ R46, R3, R84 ;  /* 0x00000054032e7220 */ /* 0x004fce0000410000 */
[----:B------:R-:W2:Y:S01]  /*1e920*/  @P0 MUFU.RCP R2, R4 ;  /* 0x0000000400020308 */ /* 0x000ea20000001000 */
[C---:B------:R-:W-:Y:S02]  /*1e930*/  FMUL.FTZ R47, R3.reuse, R85 ;  /* 0x00000055032f7220 */ /* 0x040fe40000410000 */
[C---:B------:R-:W-:Y:S02]  /*1e940*/  FMUL.FTZ R54, R3.reuse, R128 ;  /* 0x0000008003367220 */ /* 0x040fe40000410000 */
[C---:B------:R-:W-:Y:S02]  /*1e950*/  FMUL.FTZ R55, R3.reuse, R129 ;  /* 0x0000008103377220 */ /* 0x040fe40000410000 */
[C---:B------:R-:W-:Y:S01]  /*1e960*/  FMUL.FTZ R30, R3.reuse, R124 ;  /* 0x0000007c031e7220 */ /* 0x040fe20000410000 */
[----:B---3--:R-:W-:Y:S01]  /*1e970*/  @P1 MOV R6, 0x3f317218 ;  /* 0x3f31721800061802 */ /* 0x008fe20000000f00 */
        /* <DEDUP_REMOVED lines=28> */
[----:B----4-:R-:W-:Y:S02]  /*1eb40*/  @P1 FMUL.FTZ R9, R9, 0.69314718246459960938 ;  /* 0x3f31721809091820 */ /* 0x010fe40000410000 */
[----:B------:R-:W-:Y:S02]  /*1eb50*/  @P1 FMUL.FTZ R6, R6, c[0x0][0x2d0] ;  /* 0x0000b40006061a20 */ /* 0x000fe40000410000 */
[----:B--2---:R-:W-:Y:S02]  /*1eb60*/  FMUL.FTZ R80, R2, R90 ;  /* 0x0000005a02507220 */ /* 0x004fe40000410000 */
[----:B------:R-:W-:Y:S01]  /*1eb70*/  @P1 FFMA.FTZ R25, R6, R5, R9 ;  /* 0x0000000506191223 */ /* 0x000fe20000010009 */
[----:B------:R-:W-:Y:S01]  /*1eb80*/  MOV R5, 0x1 ;  /* 0x0000000100057802 */ /* 0x000fe20000000f00 */
[----:B------:R-:W-:-:S02]  /*1eb90*/  FMUL.FTZ R81, R2, R91 ;  /* 0x0000005b02517220 */ /* 0x000fc40000410000 */
[C---:B------:R-:W-:Y:S02]  /*1eba0*/  FMUL.FTZ R90, R2.reuse, R82 ;  /* 0x00000052025a7220 */ /* 0x040fe40000410000 */
[C---:B------:R-:W-:Y:S02]  /*1ebb0*/  FMUL.FTZ R91, R2.reuse, R83 ;  /* 0x00000053025b7220 */ /* 0x040fe40000410000 */
[C---:B------:R-:W-:Y:S01]  /*1ebc0*/  FMUL.FTZ R82, R2.reuse, R62 ;  /* 0x0000003e02527220 */ /* 0x040fe20000410000 */
[----:B---3--:R-:W-:Y:S01]  /*1ebd0*/  @P0 MOV R4, 0x3f317218 ;  /* 0x3f31721800040802 */ /* 0x008fe20000000f00 */
        /* <DEDUP_REMOVED lines=31> */
.L_x_964:
[----:B------:R2:W5:Y:S04]  /*1edd0*/  LDL R6, [R1+0x18] ;  /* 0x0000180001067983 */ /* 0x0005680000100800 */
[----:B------:R-:W3:Y:S01]  /*1ede0*/  S2R R3, SR_TID.X ;  /* 0x0000000000037919 */ /* 0x000ee20000002100 */
[----:B------:R-:W-:Y:S01]  /*1edf0*/  BSSY B0, `(.L_x_1080) ;  /* 0x0000011000007945 */ /* 0x000fe20003800000 */
[----:B---3--:R-:W-:-:S13]  /*1ee00*/  LOP3.LUT P0, RZ, R3, 0xff, RZ, 0xc0, !PT ;  /* 0x000000ff03ff7812 */ /* 0x008fda000780c0ff */
[----:B------:R-:W-:Y:S05]  /*1ee10*/  @P0 BRA `(.L_x_1081) ;  /* 0x000000e000000947 */ /* 0x000fea0003800000 */
[----:B--2---:R-:W2:Y:S01]  /*1ee20*/  S2R R5, SR_LANEID ;  /* 0x0000000000057919 */ /* 0x004ea20000000000 */
[----:B------:R-:W-:Y:S01]  /*1ee30*/  VOTEU.ANY UR4, UPT, PT ;  /* 0x0000000000047886 */ /* 0x000fe200038e0100 */
[----:B------:R-:W-:Y:S01]  /*1ee40*/  IMAD.MOV.U32 R8, RZ, RZ, c[0x0][0x560] ;  /* 0x00015800ff087624 */ /* 0x000fe200078e00ff */
[----:B------:R-:W2:Y:S01]  /*1ee50*/  FLO.U32 R4, UR4 ;  /* 0x0000000400047d00 */ /* 0x000ea200080e0000 */
[----:B------:R-:W-:-:S07]  /*1ee60*/  IMAD.MOV.U32 R9, RZ, RZ, c[0x0][0x564] ;  /* 0x00015900ff097624 */ /* 0x000fce00078e00ff */
[----:B------:R-:W3:Y:S01]  /*1ee70*/  POPC R3, UR4 ;  /* 0x0000000400037d09 */ /* 0x000ee20008000000 */
[----:B--2---:R-:W-:-:S13]  /*1ee80*/  ISETP.EQ.U32.AND P0, PT, R4, R5, PT ;  /* 0x000000050400720c */ /* 0x004fda0003f02070 */
[----:B---3--:R-:W2:Y:S04]  /*1ee90*/  @P0 ATOMG.E.ADD.STRONG.GPU PT, R3, [R8.64], R3 ;  /* 0x00000003080309a8 */ /* 0x008ea800081ee1c8 */
[----:B------:R-:W3:Y:S04]  /*1eea0*/  S2R R5, SR_LTMASK ;  /* 0x0000000000057919 */ /* 0x000ee80000003900 */
[----:B--2---:R3:W2:Y:S02]  /*1eeb0*/  SHFL.IDX PT, R4, R3, R4, 0x1f ;  /* 0x00001f0403047589 */ /* 0x0046a400000e0000 */
[----:B---3--:R-:W-:-:S06]  /*1eec0*/  LOP3.LUT R3, R5, UR4, RZ, 0xc0, !PT ;  /* 0x0000000405037c12 */ /* 0x008fcc000f8ec0ff */
[----:B------:R-:W2:Y:S02]  /*1eed0*/  POPC R3, R3 ;  /* 0x0000000300037309 */ /* 0x000ea40000000000 */
[----:B--2--5:R-:W-:-:S05]  /*1eee0*/  IADD3 R6, R4, c[0x0][0xc], R3 ;  /* 0x0000030004067a10 */ /* 0x024fca0007ffe003 */
[----:B------:R2:W-:Y:S02]  /*1eef0*/  STL [R1+0x18], R6 ;  /* 0x0000180601007387 */ /* 0x0005e40000100800 */
.L_x_1081:
[----:B--2---:R-:W-:Y:S05]  /*1ef00*/  BSYNC B0 ;  /* 0x0000000000007941 */ /* 0x004fea0003800000 */
.L_x_1080:
[----:B------:R-:W-:Y:S01]  /*1ef10*/  PRMT R2, R2, 0x9910, RZ ;  /* 0x0000991002027816 */ /* 0x000fe200000000ff */
[----:B------:R-:W-:Y:S01]  /*1ef20*/  BSSY B1, `(.L_x_1082) ;  /* 0x00002d5000017945 */ /* 0x000fe20003800000 */
[----:B-----5:R-:W-:Y:S02]  /*1ef30*/  IMAD.MOV.U32 R29, RZ, RZ, R6 ;  /* 0x000000ffff1d7224 */ /* 0x020fe400078e0006 */
[----:B------:R-:W-:-:S13]  /*1ef40*/  ISETP.NE.AND P0, PT, R2, RZ, PT ;  /* 0x000000ff0200720c */ /* 0x000fda0003f05270 */
[----:B------:R-:W-:Y:S05]  /*1ef50*/  @!P0 BRA `(.L_x_1083) ;  /* 0x000021f000008947 */ /* 0x000fea0003800000 */
[----:B------:R-:W2:Y:S04]  /*1ef60*/  LDL R14, [R1+0x30] ;  /* 0x00003000010e7983 */ /* 0x000ea80000100800 */
        /* <DEDUP_REMOVED lines=13> */
[----:B--2---:R2:W-:Y:S04]  /*1f040*/  STS [R14+0x80], R2 ;  /* 0x000080020e007388 */ /* 0x0045e80000000800 */
[----:B------:R1:W-:Y:S04]  /*1f050*/  STS [R14+0x480], R3 ;  /* 0x000480030e007388 */ /* 0x0003e80000000800 */
[----:B---3--:R3:W-:Y:S01]  /*1f060*/  STS [R6], R4 ;  /* 0x0000000406007388 */ /* 0x0087e20000000800 */
[----:B--2---:R-:W-:-:S02]  /*1f070*/  F2FP.PACK_AB R2, R69, R68 ;  /* 0x000000444502723e */ /* 0x004fc400000000ff */
[----:B-1----:R-:W-:-:S03]  /*1f080*/  F2FP.PACK_AB R3, R33, R32 ;  /* 0x000000202103723e */ /* 0x002fc600000000ff */
        /* <DEDUP_REMOVED lines=21> */
[----:B------:R3:W-:Y:S04]  /*1f1e0*/  STS [R11], R5 ;  /* 0x000000050b007388 */ /* 0x0007e80000000800 */
[----:B------:R4:W-:Y:S01]  /*1f1f0*/  STS [R11+0x400], R3 ;  /* 0x000400030b007388 */ /* 0x0009e20000000800 */
[----:B-1----:R-:W-:Y:S02]  /*1f200*/  F2FP.PACK_AB R2, R93, R92 ;  /* 0x0000005c5d02723e */ /* 0x002fe400000000ff */
[----:B--2---:R-:W-:-:S03]  /*1f210*/  F2FP.PACK_AB R4, R45, R44 ;  /* 0x0000002c2d04723e */ /* 0x004fc600000000ff */
[----:B------:R-:W-:Y:S01]  /*1f220*/  STS [R14+0x4080], R2 ;  /* 0x004080020e007388 */ /* 0x000fe20000000800 */
[----:B---3--:R-:W-:Y:S02]  /*1f230*/  F2FP.PACK_AB R5, R61, R60 ;  /* 0x0000003c3d05723e */ /* 0x008fe400000000ff */
[----:B----4-:R-:W-:-:S03]  /*1f240*/  F2FP.PACK_AB R3, R81, R80 ;  /* 0x000000505103723e */ /* 0x010fc600000000ff */
[----:B------:R1:W-:Y:S04]  /*1f250*/  STS [R14+0x4480], R5 ;  /* 0x004480050e007388 */ /* 0x0003e80000000800 */
[----:B-1----:R-:W2:Y:S01]  /*1f260*/  LDL R14, [R1+0x24] ;  /* 0x00002400010e7983 */ /* 0x002ea20000100800 */
[----:B------:R-:W-:Y:S02]  /*1f270*/  F2FP.PACK_AB R2, R47, R46 ;  /* 0x0000002e2f02723e */ /* 0x000fe400000000ff */
[----:B------:R-:W-:Y:S01]  /*1f280*/  F2FP.PACK_AB R5, R87, R86 ;  /* 0x000000565705723e */ /* 0x000fe200000000ff */
[----:B------:R1:W-:Y:S04]  /*1f290*/  STS [R6+0x4000], R4 ;  /* 0x0040000406007388 */ /* 0x0003e80000000800 */
[----:B------:R3:W-:Y:S04]  /*1f2a0*/  STS [R6+0x4400], R3 ;  /* 0x0044000306007388 */ /* 0x0007e80000000800 */
[----:B------:R4:W-:Y:S04]  /*1f2b0*/  STS [R10+0x4080], R2 ;  /* 0x004080020a007388 */ /* 0x0009e80000000800 */
[----:B------:R4:W-:Y:S01]  /*1f2c0*/  STS [R10+0x4480], R5 ;  /* 0x004480050a007388 */ /* 0x0009e20000000800 */
[----:B-1----:R-:W-:-:S02]  /*1f2d0*/  F2FP.PACK_AB R4, R91, R90 ;  /* 0x0000005a5b04723e */ /* 0x002fc400000000ff */
[----:B---3--:R-:W-:Y:S02]  /*1f2e0*/  F2FP.PACK_AB R6, R49, R48 ;  /* 0x000000303106723e */ /* 0x008fe400000000ff */
[----:B------:R-:W-:Y:S02]  /*1f2f0*/  F2FP.PACK_AB R3, R85, R84 ;  /* 0x000000545503723e */ /* 0x000fe400000000ff */
[----:B----4-:R-:W-:Y:S01]  /*1f300*/  F2FP.PACK_AB R2, R83, R82 ;  /* 0x000000525302723e */ /* 0x010fe200000000ff */
[----:B------:R1:W-:Y:S01]  /*1f310*/  STS [R16+0x4000], R6 ;  /* 0x0040000610007388 */ /* 0x0003e20000000800 */
[----:B------:R-:W-:-:S03]  /*1f320*/  F2FP.PACK_AB R5, R65, R64 ;  /* 0x000000404105723e */ /* 0x000fc600000000ff */
[----:B------:R3:W-:Y:S04]  /*1f330*/  STS [R16+0x4400], R4 ;  /* 0x0044000410007388 */ /* 0x0007e80000000800 */
[----:B------:R4:W-:Y:S04]  /*1f340*/  STS [R15+0x4080], R3 ;  /* 0x004080030f007388 */ /* 0x0009e80000000800 */
[----:B------:R4:W-:Y:S04]  /*1f350*/  STS [R15+0x4480], R2 ;  /* 0x004480020f007388 */ /* 0x0009e80000000800 */
[----:B------:R-:W-:Y:S01]  /*1f360*/  STS [R9+0x4000], R5 ;  /* 0x0040000509007388 */ /* 0x000fe20000000800 */
[----:B------:R-:W-:-:S02]  /*1f370*/  ISETP.NE.U32.AND P0, PT, RZ, c[0x0][0x508], PT ;  /* 0x00014200ff007a0c */ /* 0x000fc40003f05070 */
[----:B------:R-:W-:Y:S01]  /*1f380*/  ISETP.NE.U32.AND P2, PT, RZ, c[0x0][0x500], PT ;  /* 0x00014000ff007a0c */ /* 0x000fe20003f45070 */
[----:B------:R-:W2:Y:S01]  /*1f390*/  LDL.LU R10, [R1+0x1c] ;  /* 0x00001c00010a7983 */ /* 0x000ea20000300800 */
[----:B------:R-:W-:Y:S01]  /*1f3a0*/  ISETP.NE.AND.EX P1, PT, RZ, c[0x0][0x50c], PT, P0 ;  /* 0x00014300ff007a0c */ /* 0x000fe20003f25300 */
[----:B------:R-:W-:Y:S01]  /*1f3b0*/  IMAD.MOV.U32 R17, RZ, RZ, c[0x0][0x388] ;  /* 0x0000e200ff117624 */ /* 0x000fe200078e00ff */
[----:B------:R-:W-:Y:S02]  /*1f3c0*/  ISETP.NE.AND.EX P2, PT, RZ, c[0x0][0x504], PT, P2 ;  /* 0x00014100ff007a0c */ /* 0x000fe40003f45320 */
[----:B-1----:R-:W-:Y:S02]  /*1f3d0*/  F2FP.PACK_AB R6, R27, R26 ;  /* 0x0000001a1b06723e */ /* 0x002fe400000000ff */
[----:B---3--:R-:W-:Y:S02]  /*1f3e0*/  F2FP.PACK_AB R4, R67, R66 ;  /* 0x000000424304723e */ /* 0x008fe400000000ff */
[----:B----4-:R-:W-:-:S03]  /*1f3f0*/  F2FP.PACK_AB R3, R51, R50 ;  /* 0x000000323303723e */ /* 0x010fc600000000ff */
[----:B------:R1:W-:Y:S01]  /*1f400*/  STS [R9+0x4400], R4 ;  /* 0x0044000409007388 */ /* 0x0003e20000000800 */
[----:B------:R-:W-:-:S03]  /*1f410*/  F2FP.PACK_AB R2, R63, R62 ;  /* 0x0000003e3f02723e */ /* 0x000fc600000000ff */
[----:B------:R3:W-:Y:S04]  /*1f420*/  STS [R8+0x4080], R3 ;  /* 0x0040800308007388 */ /* 0x0007e80000000800 */
[----:B------:R4:W-:Y:S04]  /*1f430*/  STS [R8+0x4480], R2 ;  /* 0x0044800208007388 */ /* 0x0009e80000000800 */
[----:B------:R2:W-:Y:S01]  /*1f440*/  STS [R11+0x4000], R6 ;  /* 0x004000060b007388 */ /* 0x0005e20000000800 */
[----:B-1----:R-:W-:Y:S02]  /*1f450*/  IMAD.MOV.U32 R4, RZ, RZ, 0x4 ;  /* 0x00000004ff047424 */ /* 0x002fe400078e00ff */
[----:B---3--:R-:W-:Y:S01]  /*1f460*/  IMAD.MOV.U32 R3, RZ, RZ, RZ ;  /* 0x000000ffff037224 */ /* 0x008fe200078e00ff */
[----:B----4-:R-:W-:-:S05]  /*1f470*/  F2FP.PACK_AB R2, R57, R56 ;  /* 0x000000383902723e */ /* 0x010fca00000000ff */
[----:B------:R1:W-:Y:S01]  /*1f480*/  STS [R11+0x4400], R2 ;  /* 0x004400020b007388 */ /* 0x0003e20000000800 */
[----:B--2---:R-:W-:-:S03]  /*1f490*/  @P1 IMAD.WIDE R8, R14, R4, c[0x0][0x508] ;  /* 0x000142000e081625 */ /* 0x004fc600078e0204 */
[----:B------:R-:W-:Y:S01]  /*1f4a0*/  BAR.SYNC.DEFER_BLOCKING 0x1, 0x100 ;  /* 0x0044000000007b1d */ /* 0x000fe20000010000 */
[----:B------:R-:W-:-:S05]  /*1f4b0*/  IMAD.WIDE R4, R14, R4, c[0x0][0x500] ;  /* 0x000140000e047625 */ /* 0x000fca00078e0204 */
[----:B------:R1:W5:Y:S04]  /*1f4c0*/  @P1 LDG.E R17, [R8.64] ;  /* 0x0000000808111981 */ /* 0x000368000c1e1900 */
[----:B------:R1:W5:Y:S01]  /*1f4d0*/  @P2 LDG.E R3, [R4.64] ;  /* 0x0000000804032981 */ /* 0x000362000c1e1900 */
[----:B------:R-:W-:-:S04]  /*1f4e0*/  ISETP.NE.AND P0, PT, R10, RZ, PT ;  /* 0x000000ff0a00720c */ /* 0x000fc80003f05270 */
[----:B------:R-:W-:Y:S01]  /*1f4f0*/  SEL R6, R10, c[0x0][0x3d4], P0 ;  /* 0x0000f5000a067a07 */ /* 0x000fe20000000000 */
[----:B------:R-:W-:Y:S05]  /*1f500*/  @P1 BRA `(.L_x_1084) ;  /* 0x0000004000001947 */ /* 0x000fea0003800000 */
[----:B-1----:R-:W-:Y:S05]  /*1f510*/  @!P2 BRA `(.L_x_1084) ;  /* 0x000000300000a947 */ /* 0x002fea0003800000 */
[----:B------:R1:W2:Y:S04]  /*1f520*/  LDG.E R2, [R4.64] ;  /* 0x0000000804027981 */ /* 0x0002a8000c1e1900 */
[----:B-1----:R-:W2:Y:S02]  /*1f530*/  LDG.E R4, [R4.64+0x4] ;  /* 0x0000040804047981 */ /* 0x002ea4000c1e1900 */
[----:B--2--5:R-:W-:Y:S02]  /*1f540*/  IADD3 R17, -R2, R4, RZ ;  /* 0x0000000402117210 */ /* 0x024fe40007ffe1ff */
.L_x_1084:
[----:B-1----:R-:W2:Y:S04]  /*1f550*/  LDL R8, [R1+0x14] ;  /* 0x0000140001087983 */ /* 0x002ea80000100800 */
[----:B------:R-:W3:Y:S04]  /*1f560*/  LDL.LU R5, [R1+0x20] ;  /* 0x0000200001057983 */ /* 0x000ee80000300800 */
[----:B------:R-:W2:Y:S04]  /*1f570*/  LDL R28, [R1+0xc] ;  /* 0x00000c00011c7983 */ /* 0x000ea80000100800 */
[----:B------:R-:W4:Y:S04]  /*1f580*/  LDL R70, [R1+0x28] ;  /* 0x0000280001467983 */ /* 0x000f280000100800 */
[----:B------:R-:W4:Y:S01]  /*1f590*/  LDL R71, [R1+0x68] ;  /* 0x0000680001477983 */ /* 0x000f220000100800 */
        /* <DEDUP_REMOVED lines=10> */
[----:B------:R-:W-:Y:S02]  /*1f640*/  ISETP.NE.AND.EX P0, PT, RZ, c[0x0][0x504], PT, P0 ;  /* 0x00014100ff007a0c */ /* 0x000fe40003f05300 */
[----:B------:R-:W-:Y:S02]  /*1f650*/  SHF.R.S32.HI R4, RZ, 0x1f, R14 ;  /* 0x0000001fff047819 */ /* 0x000fe4000001140e */
[----:B------:R-:W-:Y:S01]  /*1f660*/  SEL R2, R14, RZ, !P0 ;  /* 0x000000ff0e027207 */ /* 0x000fe20004000000 */
[----:B------:R-:W1:Y:S01]  /*1f670*/  S2R R74, SR_TID.X ;  /* 0x00000000004a7919 */ /* 0x000e620000002100 */
[----:B---3--:R-:W-:Y:S01]  /*1f680*/  LOP3.LUT R5, R5, 0xffff, RZ, 0xc0, !PT ;  /* 0x0000ffff05057812 */ /* 0x008fe200078ec0ff */
[----:B--2---:R-:W-:Y:S01]  /*1f690*/  IMAD.IADD R6, R8, 0x1, R28 ;  /* 0x0000000108067824 */ /* 0x004fe200078e021c */
[----:B------:R-:W-:Y:S01]  /*1f6a0*/  SEL R8, R4, RZ, !P0 ;  /* 0x000000ff04087207 */ /* 0x000fe20004000000 */
[----:B-1----:R-:W-:-:S02]  /*1f6b0*/  IMAD R4, R11, R2, RZ ;  /* 0x000000020b047224 */ /* 0x002fc400078e02ff */
[----:B------:R-:W-:-:S04]  /*1f6c0*/  @P3 IMAD.HI.U32 R14, R6, c[0x0][0x4ec], RZ ;  /* 0x00013b00060e3a27 */ /* 0x000fc800078e00ff */
[C---:B------:R-:W-:Y:S02]  /*1f6d0*/  IMAD R16, R10.reuse, R8, R4 ;  /* 0x000000080a107224 */ /* 0x040fe400078e0204 */
[----:B------:R-:W-:-:S04]  /*1f6e0*/  IMAD.WIDE.U32 R8, R10, R2, RZ ;  /* 0x000000020a087225 */ /* 0x000fc800078e00ff */
[----:B------:R-:W-:-:S04]  /*1f6f0*/  IMAD.WIDE.U32 R10, R18, R5, RZ ;  /* 0x00000005120a7225 */ /* 0x000fc800078e00ff */
[----:B------:R-:W-:Y:S01]  /*1f700*/  IMAD.MOV.U32 R4, RZ, RZ, R6 ;  /* 0x000000ffff047224 */ /* 0x000fe200078e0006 */
[----:B------:R-:W-:Y:S01]  /*1f710*/  @P3 SHF.R.U32.HI R4, RZ, c[0x0][0x4f0], R14 ;  /* 0x00013c00ff043a19 */ /* 0x000fe2000001160e */
[----:B------:R-:W-:Y:S01]  /*1f720*/  IMAD R15, R19, R5, RZ ;  /* 0x00000005130f7224 */ /* 0x000fe200078e02ff */
[----:B----4-:R-:W-:Y:S01]  /*1f730*/  SEL R14, R70, RZ, P2 ;  /* 0x000000ff460e7207 */ /* 0x010fe20001000000 */
        /* <DEDUP_REMOVED lines=45> */
[----:B------:R-:W-:Y:S01]  /*1fa10*/  IADD3 R6, R0, R28, RZ ;  /* 0x0000001c00067210 */ /* 0x000fe20007ffe0ff */
        /* <DEDUP_REMOVED lines=34> */
[----:B------:R-:W-:Y:S02]  /*1fc40*/  IADD3 R5, R101, R28, RZ ;  /* 0x0000001c65057210 */ /* 0x000fe40007ffe0ff */
[----:B------:R-:W-:Y:S01]  /*1fc50*/  LEA.HI.X R6, R2, c[0x0][0x384], R3, 0x1, P0 ;  /* 0x0000e10002067a11 */ /* 0x000fe200000f0c03 */
[----:B------:R-:W-:Y:S05]  /*1fc60*/  BRA.DIV ~URZ, `(.L_x_1086) ;  /* 0x000055927f007947 */ /* 0x000fea000b800000 */
[----:B--234-:R2:W3:Y:S02]  /*1fc70*/  SHFL.IDX PT, R9, R6, RZ, 0x181f ;  /* 0x00181fff06097589 */ /* 0x01c4e400000e0000 */
.L_x_1174:
[----:B------:R-:W-:Y:S05]  /*1fc80*/  BRA.DIV ~URZ, `(.L_x_1087) ;  /* 0x000055e27f007947 */ /* 0x000fea000b800000 */
[----:B------:R4:W2:Y:S02]  /*1fc90*/  SHFL.IDX PT, R2, R8, RZ, 0x181f ;  /* 0x00181fff08027589 */ /* 0x0008a400000e0000 */
.L_x_1175:
[----:B------:R-:W-:Y:S01]  /*1fca0*/  ISETP.GE.AND P0, PT, R5, R4, PT ;  /* 0x000000040500720c */ /* 0x000fe20003f06270 */
[----:B------:R-:W-:-:S12]  /*1fcb0*/  BSSY B0, `(.L_x_1088) ;  /* 0x000000a000007945 */ /* 0x000fd80003800000 */
[----:B------:R-:W-:Y:S05]  /*1fcc0*/  @P0 BRA `(.L_x_1089) ;  /* 0x0000008000000947 */ /* 0x000fea0003800000 */
[----:B------:R-:W-:Y:S02]  /*1fcd0*/  ISETP.GE.AND P1, PT, R76, c[0x0][0x3c8], PT ;  /* 0x0000f2004c007a0c */ /* 0x000fe40003f26270 */
[----:B------:R-:W-:-:S11]  /*1fce0*/  ISETP.GE.AND P0, PT, R211, c[0x0][0x3c8], PT ;  /* 0x0000f200d3007a0c */ /* 0x000fd60003f06270 */
[CC--:B--2---:R-:W-:Y:S02]  /*1fcf0*/  @!P1 LEA R10, P3, R76.reuse, R2.reuse, 0x1 ;  /* 0x000000024c0a9211 */ /* 0x0c4fe400078608ff */
[C---:B------:R-:W-:Y:S02]  /*1fd00*/  @!P0 LEA R2, P2, R211.reuse, R2, 0x1 ;  /* 0x00000002d3028211 */ /* 0x040fe400078408ff */
[-C--:B---3--:R-:W-:Y:S02]  /*1fd10*/  @!P1 LEA.HI.X R11, R76, R9.reuse, R77, 0x1, P3 ;  /* 0x000000094c0b9211 */ /* 0x088fe400018f0c4d */
[----:B------:R-:W-:-:S03]  /*1fd20*/  @!P0 LEA.HI.X R3, R211, R9, R238, 0x1, P2 ;  /* 0x00000009d3038211 */ /* 0x000fc600010f0cee */
[----:B------:R2:W-:Y:S04]  /*1fd30*/  @!P1 ST.E.128 [R10.64], R20 ;  /* 0x000000140a009985 */ /* 0x0005e8000c101d08 */
[----:B-1----:R2:W-:Y:S02]  /*1fd40*/  @!P0 ST.E.128 [R2.64], R16 ;  /* 0x0000001002008985 */ /* 0x0025e4000c101d08 */
.L_x_1089:
[----:B------:R-:W-:Y:S05]  /*1fd50*/  BSYNC B0 ;  /* 0x0000000000007941 */ /* 0x000fea0003800000 */
.L_x_1088:
[----:B------:R-:W-:Y:S05]  /*1fd60*/  BRA.DIV ~URZ, `(.L_x_1090) ;  /* 0x000055727f007947 */ /* 0x000fea000b800000 */
[----:B---3--:R3:W4:Y:S04]  /*1fd70*/  SHFL.IDX PT, R9, R6, 0x1, 0x181f ;  /* 0x00381f0006097f89 */ /* 0x00872800000e0000 */
[----:B--2---:R3:W2:Y:S02]  /*1fd80*/  SHFL.IDX PT, R2, R8, 0x1, 0x181f ;  /* 0x00381f0008027f89 */ /* 0x0046a400000e0000 */
.L_x_1176:
[----:B------:R-:W-:Y:S01]  /*1fd90*/  IADD3 R3, R5, 0x20, RZ ;  /* 0x0000002005037810 */ /* 0x000fe20007ffe0ff */
[----:B------:R-:W-:Y:S03]  /*1fda0*/  BSSY B0, `(.L_x_1091) ;  /* 0x000000b000007945 */ /* 0x000fe60003800000 */
[----:B------:R-:W-:-:S13]  /*1fdb0*/  ISETP.GE.AND P0, PT, R3, R4, PT ;  /* 0x000000040300720c */ /* 0x000fda0003f06270 */
[----:B------:R-:W-:Y:S05]  /*1fdc0*/  @P0 BRA `(.L_x_1092) ;  /* 0x0000008000000947 */ /* 0x000fea0003800000 */
[----:B------:R-:W-:Y:S02]  /*1fdd0*/  ISETP.GE.AND P1, PT, R76, c[0x0][0x3c8], PT ;  /* 0x0000f2004c007a0c */ /* 0x000fe40003f26270 */
[----:B------:R-:W-:-:S11]  /*1fde0*/  ISETP.GE.AND P0, PT, R211, c[0x0][0x3c8], PT ;  /* 0x0000f200d3007a0c */ /* 0x000fd60003f06270 */
[CC--:B--2---:R-:W-:Y:S02]  /*1fdf0*/  @!P1 LEA R10, P3, R76.reuse, R2.reuse, 0x1 ;  /* 0x000000024c0a9211 */ /* 0x0c4fe400078608ff */
[C---:B------:R-:W-:Y:S02]  /*1fe00*/  @!P0 LEA R2, P2, R211.reuse, R2, 0x1 ;  /* 0x00000002d3028211 */ /* 0x040fe400078408ff */
[-C--:B----4-:R-:W-:Y:S02]  /*1fe10*/  @!P1 LEA.HI.X R11, R76, R9.reuse, R77, 0x1, P3 ;  /* 0x000000094c0b9211 */ /* 0x090fe400018f0c4d */
[----:B------:R-:W-:-:S03]  /*1fe20*/  @!P0 LEA.HI.X R3, R211, R9, R238, 0x1, P2 ;  /* 0x00000009d3038211 */ /* 0x000fc600010f0cee */
[----:B------:R2:W-:Y:S04]  /*1fe30*/  @!P1 ST.E.128 [R10.64], R32 ;  /* 0x000000200a009985 */ /* 0x0005e8000c101d08 */
[----:B-1----:R2:W-:Y:S02]  /*1fe40*/  @!P0 ST.E.128 [R2.64], R24 ;  /* 0x0000001802008985 */ /* 0x0025e4000c101d08 */
.L_x_1092:
[----:B------:R-:W-:Y:S05]  /*1fe50*/  BSYNC B0 ;  /* 0x0000000000007941 */ /* 0x000fea0003800000 */
.L_x_1091:
[----:B------:R-:W-:Y:S05]  /*1fe60*/  BRA.DIV ~URZ, `(.L_x_1093) ;  /* 0x000055427f007947 */ /* 0x000fea000b800000 */
[----:B----4-:R4:W3:Y:S02]  /*1fe70*/  SHFL.IDX PT, R9, R6, 0x2, 0x181f ;  /* 0x00581f0006097f89 */ /* 0x0108e400000e0000 */
.L_x_1177:
[----:B------:R-:W-:Y:S05]  /*1fe80*/  BRA.DIV ~URZ, `(.L_x_1094) ;  /* 0x000055927f007947 */ /* 0x000fea000b800000 */
[----:B--2---:R2:W4:Y:S02]  /*1fe90*/  SHFL.IDX PT, R2, R8, 0x2, 0x181f ;  /* 0x00581f0008027f89 */ /* 0x00452400000e0000 */
.L_x_1178:
[----:B------:R-:W-:Y:S01]  /*1fea0*/  IADD3 R3, R5, 0x40, RZ ;  /* 0x0000004005037810 */ /* 0x000fe20007ffe0ff */
[----:B------:R-:W-:Y:S03]  /*1feb0*/  BSSY B0, `(.L_x_1095) ;  /* 0x000000b000007945 */ /* 0x000fe60003800000 */
[----:B------:R-:W-:-:S13]  /*1fec0*/  ISETP.GE.AND P0, PT, R3, R4, PT ;  /* 0x000000040300720c */ /* 0x000fda0003f06270 */
[----:B------:R-:W-:Y:S05]  /*1fed0*/  @P0 BRA `(.L_x_1096) ;  /* 0x0000008000000947 */ /* 0x000fea0003800000 */
[----:B------:R-:W-:Y:S02]  /*1fee0*/  ISETP.GE.AND P1, PT, R76, c[0x0][0x3c8], PT ;  /* 0x0000f2004c007a0c */ /* 0x000fe40003f26270 */
[----:B------:R-:W-:-:S11]  /*1fef0*/  ISETP.GE.AND P0, PT, R211, c[0x0][0x3c8], PT ;  /* 0x0000f200d3007a0c */ /* 0x000fd60003f06270 */
[CC--:B----4-:R-:W-:Y:S02]  /*1ff00*/  @!P1 LEA R10, P3, R76.reuse, R2.reuse, 0x1 ;  /* 0x000000024c0a9211 */ /* 0x0d0fe400078608ff */
[C---:B------:R-:W-:Y:S02]  /*1ff10*/  @!P0 LEA R2, P2, R211.reuse, R2, 0x1 ;  /* 0x00000002d3028211 */ /* 0x040fe400078408ff */
[-C--:B---3--:R-:W-:Y:S02]  /*1ff20*/  @!P1 LEA.HI.X R11, R76, R9.reuse, R77, 0x1, P3 ;  /* 0x000000094c0b9211 */ /* 0x088fe400018f0c4d */
[----:B------:R-:W-:-:S03]  /*1ff30*/  @!P0 LEA.HI.X R3, R211, R9, R238, 0x1, P2 ;  /* 0x00000009d3038211 */ /* 0x000fc600010f0cee */
[----:B------:R3:W-:Y:S04]  /*1ff40*/  @!P1 ST.E.128 [R10.64], R40 ;  /* 0x000000280a009985 */ /* 0x0007e8000c101d08 */
[----:B-1----:R3:W-:Y:S02]  /*1ff50*/  @!P0 ST.E.128 [R2.64], R36 ;  /* 0x0000002402008985 */ /* 0x0027e4000c101d08 */
.L_x_1096:
[----:B------:R-:W-:Y:S05]  /*1ff60*/  BSYNC B0 ;  /* 0x0000000000007941 */ /* 0x000fea0003800000 */
.L_x_1095:
[----:B------:R-:W-:Y:S05]  /*1ff70*/  BRA.DIV ~URZ, `(.L_x_1097) ;  /* 0x000055127f007947 */ /* 0x000fea000b800000 */
[----:B---3--:R3:W2:Y:S04]  /*1ff80*/  SHFL.IDX PT, R9, R6, 0x3, 0x181f ;  /* 0x00781f0006097f89 */ /* 0x0086a800000e0000 */
[----:B----4-:R3:W4:Y:S02]  /*1ff90*/  SHFL.IDX PT, R6, R8, 0x3, 0x181f ;  /* 0x00781f0008067f89 */ /* 0x01072400000e0000 */
.L_x_1179:
        /* <DEDUP_REMOVED lines=13> */
.L_x_1085:
        /* <DEDUP_REMOVED lines=34> */
.L_x_1180:
[----:B------:R-:W-:Y:S05]  /*20290*/  BRA.DIV ~URZ, `(.L_x_1100) ;  /* 0x000053327f007947 */ /* 0x000fea000b800000 */
[----:B------:R3:W4:Y:S02]  /*202a0*/  SHFL.IDX PT, R2, R5, RZ, 0x1c1f ;  /* 0x001c1fff05027589 */ /* 0x00072400000e0000 */
.L_x_1181:
        /* <DEDUP_REMOVED lines=10> */
[----:B--2---:R-:W-:Y:S01]  /*20350*/  @!P1 IMAD.MOV.U32 R3, RZ, RZ, R4 ;  /* 0x000000ffff039224 */ /* 0x004fe200078e0004 */
[----:B------:R-:W-:Y:S02]  /*20360*/  SHF.R.S32.HI R16, RZ, 0x1f, R16 ;  /* 0x0000001fff107819 */ /* 0x000fe40000011410 */
[----:B----4-:R-:W-:Y:S01]  /*20370*/  @!P0 LEA R8, P2, R15, R2, 0x2 ;  /* 0x000000020f088211 */ /* 0x010fe200078410ff */
[C---:B------:R-:W-:Y:S01]  /*20380*/  @!P1 IMAD.WIDE R10, R245.reuse, 0x4, R2 ;  /* 0x00000004f50a9825 */ /* 0x040fe200078e0202 */
[----:B------:R-:W-:-:S02]  /*20390*/  IADD3 R19, R245, 0x20, RZ ;  /* 0x00000020f5137810 */ /* 0x000fc40007ffe0ff */
[----:B------:R-:W-:Y:S02]  /*203a0*/  @!P0 LEA.HI.X R9, R15, R4, R16, 0x2, P2 ;  /* 0x000000040f098211 */ /* 0x000fe400010f1410 */
[C---:B------:R-:W-:Y:S01]  /*203b0*/  IADD3 R15, R245.reuse, 0x28, RZ ;  /* 0x00000028f50f7810 */ /* 0x040fe20007ffe0ff */
[----:B------:R2:W-:Y:S01]  /*203c0*/  @!P1 ST.E.64 [R10.64], R54 ;  /* 0x000000360a009985 */ /* 0x0005e2000c101b08 */
[----:B------:R-:W-:Y:S02]  /*203d0*/  IADD3 R20, R245, 0x10, RZ ;  /* 0x00000010f5147810 */ /* 0x000fe40007ffe0ff */
[----:B------:R-:W-:Y:S01]  /*203e0*/  ISETP.GE.AND P2, PT, R19, c[0x0][0x3c8], PT ;  /* 0x0000f20013007a0c */ /* 0x000fe20003f46270 */
[----:B------:R4:W-:Y:S01]  /*203f0*/  @!P0 ST.E.64 [R8.64], R30 ;  /* 0x0000001e08008985 */ /* 0x0009e2000c101b08 */
[----:B------:R-:W-:Y:S02]  /*20400*/  IADD3 R16, R245, 0x18, RZ ;  /* 0x00000018f5107810 */ /* 0x000fe40007ffe0ff */
[----:B------:R-:W-:-:S02]  /*20410*/  ISETP.GE.AND P1, PT, R15, c[0x0][0x3c8], PT ;  /* 0x0000f2000f007a0c */ /* 0x000fc40003f26270 */
[----:B------:R-:W-:Y:S02]  /*20420*/  SHF.R.S32.HI R20, RZ, 0x1f, R20 ;  /* 0x0000001fff147819 */ /* 0x000fe40000011414 */
[----:B------:R-:W-:Y:S02]  /*20430*/  SHF.R.S32.HI R16, RZ, 0x1f, R16 ;  /* 0x0000001fff107819 */ /* 0x000fe40000011410 */
[C---:B------:R-:W-:Y:S02]  /*20440*/  IADD3 R21, R245.reuse, 0x20, RZ ;  /* 0x00000020f5157810 */ /* 0x040fe40007ffe0ff */
[----:B------:R-:W-:Y:S02]  /*20450*/  IADD3 R3, R245, 0x48, RZ ;  /* 0x00000048f5037810 */ /* 0x000fe40007ffe0ff */
[----:B------:R-:W-:Y:S02]  /*20460*/  SHF.R.S32.HI R21, RZ, 0x1f, R21 ;  /* 0x0000001fff157819 */ /* 0x000fe40000011415 */
[----:B------:R-:W-:-:S02]  /*20470*/  SHF.R.S32.HI R3, RZ, 0x1f, R3 ;  /* 0x0000001fff037819 */ /* 0x000fc40000011403 */
        /* <DEDUP_REMOVED lines=35> */
[----:B------:R-:W-:Y:S01]  /*206b0*/  @!P2 LEA R14, P0, R18, R2, 0x2 ;  /* 0x00000002120ea211 */ /* 0x000fe200078010ff */
[----:B------:R4:W-:Y:S01]  /*206c0*/  @!P4 ST.E.64 [R8.64], R42 ;  /* 0x0000002a0800c985 */ /* 0x0009e2000c101b08 */
[----:B------:R-:W-:Y:S02]  /*206d0*/  ISETP.GE.AND P5, PT, R20, c[0x0][0x3c8], PT ;  /* 0x0000f20014007a0c */ /* 0x000fe40003fa6270 */
[----:B------:R-:W-:-:S04]  /*206e0*/  SHF.R.S32.HI R21, RZ, 0x1f, R21 ;  /* 0x0000001fff157819 */ /* 0x000fc80000011415 */
[----:B------:R-:W-:Y:S02]  /*206f0*/  @!P2 LEA.HI.X R15, R18, R4, R21, 0x2, P0 ;  /* 0x00000004120fa211 */ /* 0x000fe400000f1415 */
[C---:B------:R-:W-:Y:S02]  /*20700*/  IADD3 R18, R245.reuse, 0x60, RZ ;  /* 0x00000060f5127810 */ /* 0x040fe40007ffe0ff */
[----:B------:R-:W-:Y:S01]  /*20710*/  IADD3 R21, R245, 0x58, RZ ;  /* 0x00000058f5157810 */ /* 0x000fe20007ffe0ff */
[----:B------:R5:W-:Y:S01]  /*20720*/  @!P2 ST.E.64 [R14.64], R92 ;  /* 0x0000005c0e00a985 */ /* 0x000be2000c101b08 */
[----:B------:R-:W-:Y:S02]  /*20730*/  ISETP.GE.AND P4, PT, R18, c[0x0][0x3c8], PT ;  /* 0x0000f20012007a0c */ /* 0x000fe40003f86270 */
[----:B------:R-:W-:Y:S02]  /*20740*/  SHF.R.S32.HI R21, RZ, 0x1f, R21 ;  /* 0x0000001fff157819 */ /* 0x000fe40000011415 */
[----:B--2---:R-:W-:-:S02]  /*20750*/  @!P6 LEA R10, P0, R16, R2, 0x2 ;  /* 0x00000002100ae211 */ /* 0x004fc400078010ff */
        /* <DEDUP_REMOVED lines=11> */
[----:B------:R-:W-:Y:S02]  /*20810*/  ISETP.GE.AND P1, PT, R19, c[0x0][0x3c8], PT ;  /* 0x0000f20013007a0c */ /* 0x000fe40003f26270 */
[----:B------:R-:W-:Y:S02]  /*20820*/  ISETP.GE.AND P0, PT, R16, c[0x0][0x3c8], PT ;  /* 0x0000f20010007a0c */ /* 0x000fe40003f06270 */
[-C--:B-----5:R-:W-:Y:S02]  /*20830*/  @!P4 LEA R14, P6, R18, R2.reuse, 0x2 ;  /* 0x00000002120ec211 */ /* 0x0a0fe400078c10ff */
[----:B--2---:R-:W-:-:S04]  /*20840*/  @!P5 LEA R8, P3, R20, R2, 0x2 ;  /* 0x000000021408d211 */ /* 0x004fc800078610ff */
[----:B------:R-:W-:Y:S02]  /*20850*/  @!P5 LEA.HI.X R9, R20, R4, R21, 0x2, P3 ;  /* 0x000000041409d211 */ /* 0x000fe400018f1415 */
[C---:B------:R-:W-:Y:S02]  /*20860*/  IADD3 R20, R245.reuse, 0x60, RZ ;  /* 0x00000060f5147810 */ /* 0x040fe40007ffe0ff */
[----:B------:R-:W-:Y:S01]  /*20870*/  IADD3 R21, R245, 0x68, RZ ;  /* 0x00000068f5157810 */ /* 0x000fe20007ffe0ff */
[----:B------:R2:W-:Y:S01]  /*20880*/  @!P5 ST.E.64 [R8.64], R48 ;  /* 0x000000300800d985 */ /* 0x0005e2000c101b08 */
[----:B------:R-:W-:Y:S02]  /*20890*/  SHF.R.S32.HI R20, RZ, 0x1f, R20 ;  /* 0x0000001fff147819 */ /* 0x000fe40000011414 */
[----:B----4-:R-:W-:Y:S02]  /*208a0*/  @!P2 LEA R10, P3, R3, R2, 0x2 ;  /* 0x00000002030aa211 */ /* 0x010fe400078610ff */
[----:B------:R-:W-:-:S02]  /*208b0*/  @!P4 LEA.HI.X R15, R18, R4, R20, 0x2, P6 ;  /* 0x00000004120fc211 */ /* 0x000fc400030f1414 */
[----:B------:R-:W-:Y:S02]  /*208c0*/  SHF.R.S32.HI R21, RZ, 0x1f, R21 ;  /* 0x0000001fff157819 */ /* 0x000fe40000011415 */
[C---:B------:R-:W-:Y:S01]  /*208d0*/  IADD3 R20, R245.reuse, 0x70, RZ ;  /* 0x00000070f5147810 */ /* 0x040fe20007ffe0ff */
[----:B------:R4:W-:Y:S01]  /*208e0*/  @!P4 ST.E.64 [R14.64], R84 ;  /* 0x000000540e00c985 */ /* 0x0009e2000c101b08 */
[----:B------:R-:W-:Y:S02]  /*208f0*/  IADD3 R18, R245, 0x78, RZ ;  /* 0x00000078f5127810 */ /* 0x000fe40007ffe0ff */
[----:B------:R-:W-:Y:S02]  /*20900*/  SHF.R.S32.HI R20, RZ, 0x1f, R20 ;  /* 0x0000001fff147819 */ /* 0x000fe40000011414 */
[----:B------:R-:W-:Y:S02]  /*20910*/  @!P2 LEA.HI.X R11, R3, R4, R21, 0x2, P3 ;  /* 0x00000004030ba211 */ /* 0x000fe400018f1415 */
[----:B------:R-:W-:-:S03]  /*20920*/  SHF.R.S32.HI R18, RZ, 0x1f, R18 ;  /* 0x0000001fff127819 */ /* 0x000fc60000011412 */
[----:B------:R4:W-:Y:S01]  /*20930*/  @!P2 ST.E.64 [R10.64], R64 ;  /* 0x000000400a00a985 */ /* 0x0009e2000c101b08 */
[CC--:B--2---:R-:W-:Y:S02]  /*20940*/  @!P1 LEA R8, P5, R19.reuse, R2.reuse, 0x2 ;  /* 0x0000000213089211 */ /* 0x0c4fe400078a10ff */
[C---:B------:R-:W-:Y:S02]  /*20950*/  @!P0 LEA R2, P3, R16.reuse, R2, 0x2 ;  /* 0x0000000210028211 */ /* 0x040fe400078610ff */
[-C--:B------:R-:W-:Y:S02]  /*20960*/  @!P1 LEA.HI.X R9, R19, R4.reuse, R20, 0x2, P5 ;  /* 0x0000000413099211 */ /* 0x080fe400028f1414 */
[----:B------:R-:W-:-:S03]  /*20970*/  @!P0 LEA.HI.X R3, R16, R4, R18, 0x2, P3 ;  /* 0x0000000410038211 */ /* 0x000fc600018f1412 */
[----:B------:R4:W-:Y:S04]  /*20980*/  @!P1 ST.E.64 [R8.64], R50 ;  /* 0x0000003208009985 */ /* 0x0009e8000c101b08 */
[----:B------:R4:W-:Y:S02]  /*20990*/  @!P0 ST.E.64 [R2.64], R26 ;  /* 0x0000001a02008985 */ /* 0x0009e4000c101b08 */
.L_x_1102:
[----:B------:R-:W-:Y:S05]  /*209a0*/  BSYNC B0 ;  /* 0x0000000000007941 */ /* 0x000fea0003800000 */
.L_x_1101:
[----:B------:R-:W-:Y:S05]  /*209b0*/  BRA.DIV ~URZ, `(.L_x_1103) ;  /* 0x00004c827f007947 */ /* 0x000fea000b800000 */
[----:B--2---:R2:W1:Y:S04]  /*209c0*/  SHFL.IDX PT, R4, R6, 0x1, 0x1c1f ;  /* 0x003c1f0006047f89 */ /* 0x00446800000e0000 */
[----:B----4-:R2:W4:Y:S02]  /*209d0*/  SHFL.IDX PT, R2, R5, 0x1, 0x1c1f ;  /* 0x003c1f0005027f89 */ /* 0x01052400000e0000 */
.L_x_1182:
[----:B------:R-:W-:-:S13]  /*209e0*/  ISETP.NE.AND P0, PT, R17, RZ, PT ;  /* 0x000000ff1100720c */ /* 0x000fda0003f05270 */
[----:B------:R-:W-:Y:S05]  /*209f0*/  @P0 BRA `(.L_x_1098) ;  /* 0x0000127000000947 */ /* 0x000fea0003800000 */
[C---:B------:R-:W-:Y:S02]  /*20a00*/  IADD3 R19, R245.reuse, 0x8, RZ ;  /* 0x00000008f5137810 */ /* 0x040fe40007ffe0ff */
[----:B------:R-:W-:Y:S02]  /*20a10*/  ISETP.GE.AND P2, PT, R245, c[0x0][0x3c8], PT ;  /* 0x0000f200f5007a0c */ /* 0x000fe40003f46270 */
[----:B------:R-:W-:Y:S02]  /*20a20*/  ISETP.GE.AND P1, PT, R19, c[0x0][0x3c8], PT ;  /* 0x0000f20013007a0c */ /* 0x000fe40003f26270 */
[C---:B-12---:R-:W-:Y:S02]  /*20a30*/  IADD3 R6, R245.reuse, 0x10, RZ ;  /* 0x00000010f5067810 */ /* 0x046fe40007ffe0ff */
[----:B------:R-:W-:Y:S02]  /*20a40*/  IADD3 R20, R245, 0x20, RZ ;  /* 0x00000020f5147810 */ /* 0x000fe40007ffe0ff */
[----:B------:R-:W-:-:S02]  /*20a50*/  ISETP.GE.AND P0, PT, R6, c[0x0][0x3c8], PT ;  /* 0x0000f20006007a0c */ /* 0x000fc40003f06270 */
[----:B------:R-:W-:Y:S02]  /*20a60*/  IADD3 R21, R245, 0x8, RZ ;  /* 0x00000008f5157810 */ /* 0x000fe40007ffe0ff */
[----:B------:R-:W-:Y:S01]  /*20a70*/  ISETP.GE.AND P4, PT, R20, c[0x0][0x3c8], PT ;  /* 0x0000f20014007a0c */ /* 0x000fe20003f86270 */
[----:B------:R-:W-:Y:S01]  /*20a80*/  @!P2 IMAD.MOV.U32 R3, RZ, RZ, R4 ;  /* 0x000000ffff03a224 */ /* 0x000fe200078e0004 */
[----:B------:R-:W-:Y:S02]  /*20a90*/  SHF.R.S32.HI R21, RZ, 0x1f, R21 ;  /* 0x0000001fff157819 */ /* 0x000fe40000011415 */
[----:B----4-:R-:W-:Y:S01]  /*20aa0*/  @!P1 LEA R10, P3, R19, R2, 0x2 ;  /* 0x00000002130a9211 */ /* 0x010fe200078610ff */
[C---:B------:R-:W-:Y:S01]  /*20ab0*/  @!P2 IMAD.WIDE R14, R245.reuse, 0x4, R2 ;  /* 0x00000004f50ea825 */ /* 0x040fe200078e0202 */
[----:B------:R-:W-:Y:S02]  /*20ac0*/  IADD3 R18, R245, 0x10, RZ ;  /* 0x00000010f5127810 */ /* 0x000fe40007ffe0ff */
[----:B------:R-:W-:-:S02]  /*20ad0*/  @!P1 LEA.HI.X R11, R19, R4, R21, 0x2, P3 ;  /* 0x00000004130b9211 */ /* 0x000fc400018f1415 */
[----:B---3--:R-:W-:Y:S01]  /*20ae0*/  IADD3 R5, R245, 0x18, RZ ;  /* 0x00000018f5057810 */ /* 0x008fe20007ffe0ff */
[----:B------:R1:W-:Y:S01]  /*20af0*/  @!P2 ST.E.64 [R14.64], R88 ;  /* 0x000000580e00a985 */ /* 0x0003e2000c101b08 */
[C---:B------:R-:W-:Y:S02]  /*20b00*/  @!P0 LEA R8, P6, R6.reuse, R2, 0x2 ;  /* 0x0000000206088211 */ /* 0x040fe400078c10ff */
[----:B------:R-:W-:Y:S01]  /*20b10*/  SHF.R.S32.HI R18, RZ, 0x1f, R18 ;  /* 0x0000001fff127819 */ /* 0x000fe20000011412 */
[----:B------:R2:W-:Y:S01]  /*20b20*/  @!P1 ST.E.64 [R10.64], R68 ;  /* 0x000000440a009985 */ /* 0x0005e2000c101b08 */
[----:B------:R-:W-:Y:S02]  /*20b30*/  ISETP.GE.AND P5, PT, R5, c[0x0][0x3c8], PT ;  /* 0x0000f20005007a0c */ /* 0x000fe40003fa6270 */
[----:B------:R-:W-:Y:S02]  /*20b40*/  @!P0 LEA.HI.X R9, R6, R4, R18, 0x2, P6 ;  /* 0x0000000406098211 */ /* 0x000fe400030f1412 */
[----:B------:R-:W-:-:S02]  /*20b50*/  IADD3 R16, R245, 0x28, RZ ;  /* 0x00000028f5107810 */ /* 0x000fc40007ffe0ff */
[C---:B------:R-:W-:Y:S01]  /*20b60*/  IADD3 R19, R245.reuse, 0x18, RZ ;  /* 0x00000018f5137810 */ /* 0x040fe20007ffe0ff */
[----:B------:R3:W-:Y:S01]  /*20b70*/  @!P0 ST.E.64 [R8.64], R52 ;  /* 0x0000003408008985 */ /* 0x0007e2000c101b08 */
[C---:B------:R-:W-:Y:S02]  /*20b80*/  IADD3 R18, R245.reuse, 0x38, RZ ;  /* 0x00000038f5127810 */ /* 0x040fe40007ffe0ff */
[----:B------:R-:W-:Y:S02]  /*20b90*/  ISETP.GE.AND P3, PT, R16, c[0x0][0x3c8], PT ;  /* 0x0000f20010007a0c */ /* 0x000fe40003f66270 */
[----:B------:R-:W-:Y:S02]  /*20ba0*/  SHF.R.S32.HI R19, RZ, 0x1f, R19 ;  /* 0x0000001fff137819 */ /* 0x000fe40000011413 */
[----:B------:R-:W-:Y:S02]  /*20bb0*/  IADD3 R21, R245, 0x20, RZ ;  /* 0x00000020f5157810 */ /* 0x000fe40007ffe0ff */
[----:B------:R-:W-:-:S02]  /*20bc0*/  ISETP.GE.AND P1, PT, R18, c[0x0][0x3c8], PT ;  /* 0x0000f20012007a0c */ /* 0x000fc40003f26270 */
[----:B------:R-:W-:Y:S02]  /*20bd0*/  IADD3 R6, R245, 0x30, RZ ;  /* 0x00000030f5067810 */ /* 0x000fe40007ffe0ff */
[----:B------:R-:W-:Y:S02]  /*20be0*/  SHF.R.S32.HI R21, RZ, 0x1f, R21 ;  /* 0x0000001fff157819 */ /* 0x000fe40000011415 */
[----:B------:R-:W-:Y:S02]  /*20bf0*/  ISETP.GE.AND P2, PT, R6, c[0x0][0x3c8], PT ;  /* 0x0000f20006007a0c */ /* 0x000fe40003f46270 */
[-C--:B-1----:R-:W-:Y:S02]  /*20c00*/  @!P5 LEA R14, P0, R5, R2.reuse, 0x2 ;  /* 0x00000002050ed211 */ /* 0x082fe400078010ff */
[----:B------:R-:W-:Y:S02]  /*20c10*/  IADD3 R17, R245, 0x38, RZ ;  /* 0x00000038f5117810 */ /* 0x000fe40007ffe0ff */
[----:B--2---:R-:W-:-:S02]  /*20c20*/  @!P4 LEA R10, P6, R20, R2, 0x2 ;  /* 0x00000002140ac211 */ /* 0x004fc400078c10ff */
[----:B------:R-:W-:Y:S02]  /*20c30*/  @!P5 LEA.HI.X R15, R5, R4, R19, 0x2, P0 ;  /* 0x00000004050fd211 */ /* 0x000fe400000f1413 */
[C---:B------:R-:W-:Y:S02]  /*20c40*/  IADD3 R19, R245.reuse, 0x28, RZ ;  /* 0x00000028f5137810 */ /* 0x040fe40007ffe0ff */
[----:B------:R-:W-:Y:S01]  /*20c50*/  IADD3 R5, R245, 0x40, RZ ;  /* 0x00000040f5057810 */ /* 0x000fe20007ffe0ff */
[----:B------:R1:W-:Y:S01]  /*20c60*/  @!P5 ST.E.64 [R14.64], R96 ;  /* 0x000000600e00d985 */ /* 0x0003e2000c101b08 */
[----:B------:R-:W-:Y:S02]  /*20c70*/  SHF.R.S32.HI R19, RZ, 0x1f, R19 ;  /* 0x0000001fff137819 */ /* 0x000fe40000011413 */
[----:B------:R-:W-:-:S03]  /*20c80*/  SHF.R.S32.HI R17, RZ, 0x1f, R17 ;  /* 0x0000001fff117819 */ /* 0x000fc60000011411 */
[----:B------:R-:W-:Y:S02]  /*20c90*/  P2R R3, PR, RZ, 0x40 ;  /* 0x00000040ff037803 */ /* 0x000fe40000000000 */
[C---:B---3--:R-:W-:Y:S02]  /*20ca0*/  @!P3 LEA R8, P6, R16.reuse, R2, 0x2 ;  /* 0x000000021008b211 */ /* 0x048fe400078c10ff */
[----:B------:R-:W-:Y:S02]  /*20cb0*/  ISETP.NE.AND P0, PT, R3, RZ, PT ;  /* 0x000000ff0300720c */ /* 0x000fe40003f05270 */
[-C--:B------:R-:W-:Y:S02]  /*20cc0*/  @!P3 LEA.HI.X R9, R16, R4.reuse, R19, 0x2, P6 ;  /* 0x000000041009b211 */ /* 0x080fe400030f1413 */
[----:B------:R-:W-:Y:S02]  /*20cd0*/  @!P4 LEA.HI.X R11, R20, R4, R21, 0x2, P0 ;  /* 0x00000004140bc211 */ /* 0x000fe400000f1415 */
[----:B------:R-:W-:-:S02]  /*20ce0*/  ISETP.GE.AND P0, PT, R5, c[0x0][0x3c8], PT ;  /* 0x0000f20005007a0c */ /* 0x000fc40003f06270 */
[C---:B------:R-:W-:Y:S01]  /*20cf0*/  IADD3 R20, R245.reuse, 0x30, RZ ;  /* 0x00000030f5147810 */ /* 0x040fe20007ffe0ff */
[----:B------:R2:W-:Y:S01]  /*20d00*/  @!P4 ST.E.64 [R10.64], R72 ;  /* 0x000000480a00c985 */ /* 0x0005e2000c101b08 */
[----:B------:R-:W-:Y:S02]  /*20d10*/  IADD3 R19, R245, 0x48, RZ ;  /* 0x00000048f5137810 */ /* 0x000fe40007ffe0ff */
[----:B------:R-:W-:Y:S01]  /*20d20*/  SHF.R.S32.HI R20, RZ, 0x1f, R20 ;  /* 0x0000001fff147819 */ /* 0x000fe20000011414 */
[----:B------:R3:W-:Y:S01]  /*20d30*/  @!P3 ST.E.64 [R8.64], R58 ;  /* 0x0000003a0800b985 */ /* 0x0007e2000c101b08 */
[----:B------:R-:W-:Y:S02]  /*20d40*/  ISETP.GE.AND P5, PT, R19, c[0x0][0x3c8], PT ;  /* 0x0000f20013007a0c */ /* 0x000fe40003fa6270 */
[C---:B------:R-:W-:Y:S02]  /*20d50*/  IADD3 R16, R245.reuse, 0x50, RZ ;  /* 0x00000050f5107810 */ /* 0x040fe40007ffe0ff */
[----:B------:R-:W-:-:S02]  /*20d60*/  IADD3 R21, R245, 0x48, RZ ;  /* 0x00000048f5157810 */ /* 0x000fc40007ffe0ff */
[C---:B-1----:R-:W-:Y:S02]  /*20d70*/  @!P2 LEA R14, P3, R6.reuse, R2, 0x2 ;  /* 0x00000002060ea211 */ /* 0x042fe400078610ff */
[----:B------:R-:W-:Y:S02]  /*20d80*/  SHF.R.S32.HI R21, RZ, 0x1f, R21 ;  /* 0x0000001fff157819 */ /* 0x000fe40000011415 */
[----:B------:R-:W-:Y:S02]  /*20d90*/  @!P2 LEA.HI.X R15, R6, R4, R20, 0x2, P3 ;  /* 0x00000004060fa211 */ /* 0x000fe400018f1414 */
[C---:B------:R-:W-:Y:S02]  /*20da0*/  IADD3 R6, R245.reuse, 0x40, RZ ;  /* 0x00000040f5067810 */ /* 0x040fe40007ffe0ff */
[----:B------:R-:W-:Y:S01]  /*20db0*/  IADD3 R20, R245, 0x60, RZ ;  /* 0x00000060f5147810 */ /* 0x000fe20007ffe0ff */
[----:B------:R-:W-:Y:S01]  /*20dc0*/  @!P2 ST.E.64 [R14.64], R106 ;  /* 0x0000006a0e00a985 */ /* 0x000fe2000c101b08 */
[----:B------:R-:W-:-:S02]  /*20dd0*/  SHF.R.S32.HI R6, RZ, 0x1f, R6 ;  /* 0x0000001fff067819 */ /* 0x000fc40000011406 */
[----:B------:R-:W-:Y:S02]  /*20de0*/  ISETP.GE.AND P2, PT, R20, c[0x0][0x3c8], PT ;  /* 0x0000f20014007a0c */ /* 0x000fe40003f46270 */
[-C--:B--2---:R-:W-:Y:S02]  /*20df0*/  @!P1 LEA R10, P4, R18, R2.reuse, 0x2 ;  /* 0x00000002120a9211 */ /* 0x084fe400078810ff */
[----:B---3--:R-:W-:-:S04]  /*20e00*/  @!P0 LEA R8, P6, R5, R2, 0x2 ;  /* 0x0000000205088211 */ /* 0x008fc800078c10ff */
[----:B------:R-:W-:Y:S02]  /*20e10*/  @!P0 LEA.HI.X R9, R5, R4, R6, 0x2, P6 ;  /* 0x0000000405098211 */ /* 0x000fe400030f1406 */
[C---:B------:R-:W-:Y:S02]  /*20e20*/  IADD3 R6, R245.reuse, 0x58, RZ ;  /* 0x00000058f5067810 */ /* 0x040fe40007ffe0ff */
[----:B------:R-:W-:-:S03]  /*20e30*/  IADD3 R5, R245, 0x70, RZ ;  /* 0x00000070f5057810 */ /* 0x000fc60007ffe0ff */
[----:B------:R-:W-:Y:S02]  /*20e40*/  P2R R3, PR, RZ, 0x10 ;  /* 0x00000010ff037803 */ /* 0x000fe40000000000 */
[----:B------:R-:W-:Y:S02]  /*20e50*/  ISETP.GE.AND P4, PT, R16, c[0x0][0x3c8], PT ;  /* 0x0000f20010007a0c */ /* 0x000fe40003f86270 */
[----:B------:R-:W-:-:S04]  /*20e60*/  ISETP.NE.AND P3, PT, R3, RZ, PT ;  /* 0x000000ff0300720c */ /* 0x000fc80003f65270 */
[----:B------:R-:W-:Y:S02]  /*20e70*/  @!P1 LEA.HI.X R11, R18, R4, R17, 0x2, P3 ;  /* 0x00000004120b9211 */ /* 0x000fe400018f1411 */
[----:B------:R-:W-:Y:S02]  /*20e80*/  ISETP.GE.AND P3, PT, R6, c[0x0][0x3c8], PT ;  /* 0x0000f20006007a0c */ /* 0x000fe40003f66270 */
[C---:B------:R-:W-:Y:S01]  /*20e90*/  IADD3 R17, R245.reuse, 0x50, RZ ;  /* 0x00000050f5117810 */ /* 0x040fe20007ffe0ff */
[----:B------:R1:W-:Y:S01]  /*20ea0*/  @!P1 ST.E.64 [R10.64], R98 ;  /* 0x000000620a009985 */ /* 0x0003e2000c101b08 */
[----:B------:R-:W-:Y:S02]  /*20eb0*/  IADD3 R18, R245, 0x68, RZ ;  /* 0x00000068f5127810 */ /* 0x000fe40007ffe0ff */
[----:B------:R-:W-:Y:S01]  /*20ec0*/  SHF.R.S32.HI R17, RZ, 0x1f, R17 ;  /* 0x0000001fff117819 */ /* 0x000fe20000011411 */
[----:B------:R2:W-:Y:S01]  /*20ed0*/  @!P0 ST.E.64 [R8.64], R60 ;  /* 0x0000003c08008985 */ /* 0x0005e2000c101b08 */
[----:B------:R-:W-:-:S02]  /*20ee0*/  ISETP.GE.AND P1, PT, R18, c[0x0][0x3c8], PT ;  /* 0x0000f20012007a0c */ /* 0x000fc40003f26270 */
[----:B-1----:R-:W-:-:S04]  /*20ef0*/  @!P5 LEA R10, P0, R19, R2, 0x2 ;  /* 0x00000002130ad211 */ /* 0x002fc800078010ff */
[----:B------:R-:W-:Y:S02]  /*20f00*/  @!P5 LEA.HI.X R11, R19, R4, R21, 0x2, P0 ;  /* 0x00000004130bd211 */ /* 0x000fe400000f1415 */
[C---:B--2---:R-:W-:Y:S02]  /*20f10*/  @!P4 LEA R8, P6, R16.reuse, R2, 0x2 ;  /* 0x000000021008c211 */ /* 0x044fe400078c10ff */
[----:B------:R-:W-:Y:S01]  /*20f20*/  IADD3 R19, R245, 0x58, RZ ;  /* 0x00000058f5137810 */ /* 0x000fe20007ffe0ff */
[----:B------:R1:W-:Y:S01]  /*20f30*/  @!P5 ST.E.64 [R10.64], R80 ;  /* 0x000000500a00d985 */ /* 0x0003e2000c101b08 */
[----:B------:R-:W-:Y:S02]  /*20f40*/  @!P4 LEA.HI.X R9, R16, R4, R17, 0x2, P6 ;  /* 0x000000041009c211 */ /* 0x000fe400030f1411 */
[----:B------:R-:W-:Y:S02]  /*20f50*/  @!P3 LEA R16, P5, R6, R2, 0x2 ;  /* 0x000000020610b211 */ /* 0x000fe400078a10ff */
[----:B------:R-:W-:Y:S01]  /*20f60*/  ISETP.GE.AND P0, PT, R5, c[0x0][0x3c8], PT ;  /* 0x0000f20005007a0c */ /* 0x000fe20003f06270 */
[----:B------:R2:W-:Y:S01]  /*20f70*/  @!P4 ST.E.64 [R8.64], R86 ;  /* 0x000000560800c985 */ /* 0x0005e2000c101b08 */
[----:B------:R-:W-:-:S02]  /*20f80*/  SHF.R.S32.HI R19, RZ, 0x1f, R19 ;  /* 0x0000001fff137819 */ /* 0x000fc40000011413 */
[----:B------:R-:W-:Y:S02]  /*20f90*/  IADD3 R21, R245, 0x60, RZ ;  /* 0x00000060f5157810 */ /* 0x000fe40007ffe0ff */
[----:B------:R-:W-:Y:S02]  /*20fa0*/  @!P2 LEA R14, P6, R20, R2, 0x2 ;  /* 0x00000002140ea211 */ /* 0x000fe400078c10ff */
[----:B------:R-:W-:-:S03]  /*20fb0*/  SHF.R.S32.HI R21, RZ, 0x1f, R21 ;  /* 0x0000001fff157819 */ /* 0x000fc60000011415 */
[----:B------:R-:W-:Y:S02]  /*20fc0*/  P2R R3, PR, RZ, 0x20 ;  /* 0x00000020ff037803 */ /* 0x000fe40000000000 */
[----:B------:R-:W-:Y:S02]  /*20fd0*/  @!P2 LEA.HI.X R15, R20, R4, R21, 0x2, P6 ;  /* 0x00000004140fa211 */ /* 0x000fe400030f1415 */
[----:B------:R-:W-:-:S04]  /*20fe0*/  ISETP.NE.AND P4, PT, R3, RZ, PT ;  /* 0x000000ff0300720c */ /* 0x000fc80003f85270 */
[----:B------:R-:W-:Y:S02]  /*20ff0*/  @!P3 LEA.HI.X R17, R6, R4, R19, 0x2, P4 ;  /* 0x000000040611b211 */ /* 0x000fe400020f1413 */
[C---:B------:R-:W-:Y:S02]  /*21000*/  IADD3 R19, R245.reuse, 0x68, RZ ;  /* 0x00000068f5137810 */ /* 0x040fe40007ffe0ff */
[----:B------:R-:W-:Y:S01]  /*21010*/  IADD3 R6, R245, 0x70, RZ ;  /* 0x00000070f5067810 */ /* 0x000fe20007ffe0ff */
[----:B------:R3:W-:Y:S01]  /*21020*/  @!P3 ST.E.64 [R16.64], R90 ;  /* 0x0000005a1000b985 */ /* 0x0007e2000c101b08 */
[----:B-1----:R-:W-:Y:S02]  /*21030*/  @!P1 LEA R10, P5, R18, R2, 0x2 ;  /* 0x00000002120a9211 */ /* 0x002fe400078a10ff */
[----:B------:R-:W-:Y:S01]  /*21040*/  SHF.R.S32.HI R19, RZ, 0x1f, R19 ;  /* 0x0000001fff137819 */ /* 0x000fe20000011413 */
[----:B------:R3:W-:Y:S01]  /*21050*/  @!P2 ST.E.64 [R14.64], R82 ;  /* 0x000000520e00a985 */ /* 0x0007e2000c101b08 */
[----:B------:R-:W-:-:S02]  /*21060*/  SHF.R.S32.HI R6, RZ, 0x1f, R6 ;  /* 0x0000001fff067819 */ /* 0x000fc40000011406 */
[C---:B--2---:R-:W-:Y:S02]  /*21070*/  @!P0 LEA R8, P4, R5.reuse, R2, 0x2 ;  /* 0x0000000205088211 */ /* 0x044fe400078810ff */
[-C--:B------:R-:W-:Y:S02]  /*21080*/  @!P1 LEA.HI.X R11, R18, R4.reuse, R19, 0x2, P5 ;  /* 0x00000004120b9211 */ /* 0x080fe400028f1413 */
[----:B------:R-:W-:Y:S02]  /*21090*/  @!P0 LEA.HI.X R9, R5, R4, R6, 0x2, P4 ;  /* 0x0000000405098211 */ /* 0x000fe400020f1406 */
[----:B------:R-:W-:Y:S01]  /*210a0*/  IADD3 R5, R245, 0x78, RZ ;  /* 0x00000078f5057810 */ /* 0x000fe20007ffe0ff */
[----:B------:R3:W-:Y:S04]  /*210b0*/  @!P1 ST.E.64 [R10.64], R66 ;  /* 0x000000420a009985 */ /* 0x0007e8000c101b08 */
[----:B------:R3:W-:Y:S01]  /*210c0*/  @!P0 ST.E.64 [R8.64], R62 ;  /* 0x0000003e08008985 */ /* 0x0007e2000c101b08 */
[----:B------:R-:W-:-:S13]  /*210d0*/  ISETP.GE.AND P0, PT, R5, c[0x0][0x3c8], PT ;  /* 0x0000f20005007a0c */ /* 0x000fda0003f06270 */
[----:B------:R-:W-:Y:S05]  /*210e0*/  @P0 BRA `(.L_x_1098) ;  /* 0x00000b8000000947 */ /* 0x000fea0003800000 */
[----:B------:R-:W-:Y:S02]  /*210f0*/  IADD3 R6, R245, 0x78, RZ ;  /* 0x00000078f5067810 */ /* 0x000fe40007ffe0ff */
[----:B------:R-:W-:Y:S02]  /*21100*/  LEA R2, P0, R5, R2, 0x2 ;  /* 0x0000000205027211 */ /* 0x000fe400078010ff */
[----:B------:R-:W-:-:S04]  /*21110*/  SHF.R.S32.HI R6, RZ, 0x1f, R6 ;  /* 0x0000001fff067819 */ /* 0x000fc80000011406 */
[----:B------:R-:W-:-:S05]  /*21120*/  LEA.HI.X R3, R5, R4, R6, 0x2, P0 ;  /* 0x0000000405037211 */ /* 0x000fca00000f1406 */
[----:B------:R1:W-:Y:S01]  /*21130*/  ST.E.64 [R2.64], R56 ;  /* 0x0000003802007985 */ /* 0x0003e2000c101b08 */
[----:B------:R-:W-:Y:S05]  /*21140*/  BRA `(.L_x_1098) ;  /* 0x00000b2000007947 */ /* 0x000fea0003800000 */
.L_x_1083:
[----:B------:R-:W2:Y:S04]  /*21150*/  LDL.LU R3, [R1+0x1c] ;  /* 0x00001c0001037983 */ /* 0x000ea80000300800 */
[----:B------:R-:W3:Y:S01]  /*21160*/  LDL R10, [R1+0x24] ;  /* 0x00002400010a7983 */ /* 0x000ee20000100800 */
[----:B------:R-:W-:Y:S01]  /*21170*/  ISETP.NE.U32.AND P0, PT, RZ, c[0x0][0x508], PT ;  /* 0x00014200ff007a0c */ /* 0x000fe20003f05070 */
[----:B------:R-:W-:Y:S01]  /*21180*/  IMAD.MOV.U32 R8, RZ, RZ, 0x4 ;  /* 0x00000004ff087424 */ /* 0x000fe200078e00ff */
[----:B------:R-:W-:Y:S01]  /*21190*/  ISETP.NE.U32.AND P2, PT, RZ, c[0x0][0x500], PT ;  /* 0x00014000ff007a0c */ /* 0x000fe20003f45070 */
[----:B------:R-:W-:Y:S01]  /*211a0*/  IMAD.MOV.U32 R21, RZ, RZ, c[0x0][0x388] ;  /* 0x0000e200ff157624 */ /* 0x000fe200078e00ff */
[----:B------:R-:W-:Y:S01]  /*211b0*/  ISETP.NE.AND.EX P0, PT, RZ, c[0x0][0x50c], PT, P0 ;  /* 0x00014300ff007a0c */ /* 0x000fe20003f05300 */
[----:B------:R-:W-:Y:S01]  /*211c0*/  IMAD.MOV.U32 R2, RZ, RZ, RZ ;  /* 0x000000ffff027224 */ /* 0x000fe200078e00ff */
[----:B------:R-:W-:Y:S01]  /*211d0*/  ISETP.NE.AND.EX P2, PT, RZ, c[0x0][0x504], PT, P2 ;  /* 0x00014100ff007a0c */ /* 0x000fe20003f45320 */
[----:B---3--:R-:W-:-:S10]  /*211e0*/  IMAD.WIDE R4, R10, R8, c[0x0][0x500] ;  /* 0x000140000a047625 */ /* 0x008fd400078e0208 */
[----:B------:R-:W-:Y:S02]  /*211f0*/  @P0 IMAD.WIDE R8, R10, R8, c[0x0][0x508] ;  /* 0x000142000a080625 */ /* 0x000fe400078e0208 */
[----:B------:R3:W5:Y:S04]  /*21200*/  @P2 LDG.E R2, [R4.64] ;  /* 0x0000000804022981 */ /* 0x000768000c1e1900 */
[----:B------:R3:W5:Y:S01]  /*21210*/  @P0 LDG.E R21, [R8.64] ;  /* 0x0000000808150981 */ /* 0x000762000c1e1900 */
[----:B--2---:R-:W-:-:S04]  /*21220*/  ISETP.NE.AND P1, PT, R3, RZ, PT ;  /* 0x000000ff0300720c */ /* 0x004fc80003f25270 */
[----:B------:R-:W-:Y:S01]  /*21230*/  SEL R23, R3, c[0x0][0x3d4], P1 ;  /* 0x0000f50003177a07 */ /* 0x000fe20000800000 */
[----:B------:R-:W-:Y:S05]  /*21240*/  @P0 BRA `(.L_x_1104) ;  /* 0x0000004000000947 */ /* 0x000fea0003800000 */
[----:B------:R-:W-:Y:S05]  /*21250*/  @!P2 BRA `(.L_x_1104) ;  /* 0x000000300000a947 */ /* 0x000fea0003800000 */
[----:B------:R2:W4:Y:S04]  /*21260*/  LDG.E R3, [R4.64] ;  /* 0x0000000804037981 */ /* 0x000528000c1e1900 */
[----:B--23--:R-:W4:Y:S02]  /*21270*/  LDG.E R4, [R4.64+0x4] ;  /* 0x0000040804047981 */ /* 0x00cf24000c1e1900 */
[----:B----45:R-:W-:Y:S02]  /*21280*/  IADD3 R21, -R3, R4, RZ ;  /* 0x0000000403157210 */ /* 0x030fe40007ffe1ff */
.L_x_1104:
[----:B---3--:R-:W2:Y:S01]  /*21290*/  LDL.LU R4, [R1+0x20] ;  /* 0x0000200001047983 */ /* 0x008ea20000300800 */
[----:B------:R-:W-:Y:S01]  /*212a0*/  SHF.R.S32.HI R3, RZ, 0x1f, R10 ;  /* 0x0000001fff037819 */ /* 0x000fe2000001140a */
[----:B------:R-:W-:Y:S01]  /*212b0*/  BSSY B0, `(.L_x_1105) ;  /* 0x0000039000007945 */ /* 0x000fe20003800000 */
[----:B-----5:R-:W-:Y:S01]  /*212c0*/  SHF.R.S32.HI R22, RZ, 0x1f, R2 ;  /* 0x0000001fff167819 */ /* 0x020fe20000011402 */
[----:B------:R-:W3:Y:S01]  /*212d0*/  S2R R5, SR_TID.X ;  /* 0x0000000000057919 */ /* 0x000ee20000002100 */
[----:B------:R-:W-:-:S02]  /*212e0*/  SEL R14, R10, RZ, !P2 ;  /* 0x000000ff0a0e7207 */ /* 0x000fc40005000000 */
[----:B------:R-:W-:Y:S02]  /*212f0*/  SEL R25, R3, RZ, !P2 ;  /* 0x000000ff03197207 */ /* 0x000fe40005000000 */
[----:B---3--:R-:W-:Y:S02]  /*21300*/  ISETP.GT.AND P0, PT, R5, 0x7f, PT ;  /* 0x0000007f0500780c */ /* 0x008fe40003f04270 */
[----:B--2---:R-:W-:-:S11]  /*21310*/  LOP3.LUT R6, R4, 0xffff, RZ, 0xc0, !PT ;  /* 0x0000ffff04067812 */ /* 0x004fd600078ec0ff */
[----:B------:R-:W-:Y:S05]  /*21320*/  @P0 BRA `(.L_x_1106) ;  /* 0x0000031000000947 */ /* 0x000fea0003800000 */
[----:B------:R-:W2:Y:S01]  /*21330*/  LDL R4, [R1+0xc] ;  /* 0x00000c0001047983 */ /* 0x000ea20000100800 */
[----:B------:R-:W-:Y:S01]  /*21340*/  IMAD R3, R21, c[0x0][0x4e8], RZ ;  /* 0x00013a0015037a24 */ /* 0x000fe200078e02ff */
[----:B--2---:R-:W-:-:S04]  /*21350*/  IADD3 R15, R4, R5, RZ ;  /* 0x00000005040f7210 */ /* 0x004fc80007ffe0ff */
[----:B------:R-:W-:-:S13]  /*21360*/  ISETP.GE.AND P0, PT, R15, R3, PT ;  /* 0x000000030f00720c */ /* 0x000fda0003f06270 */
[----:B------:R-:W-:Y:S05]  /*21370*/  @P0 BRA `(.L_x_1106) ;  /* 0x000002c000000947 */ /* 0x000fea0003800000 */
[----:B------:R-:W2:Y:S01]  /*21380*/  LDL.LU R26, [R1+0x28] ;  /* 0x00002800011a7983 */ /* 0x000ea20000300800 */
[----:B------:R-:W-:Y:S01]  /*21390*/  IMAD.MOV.U32 R3, RZ, RZ, 0x368 ;  /* 0x00000368ff037424 */ /* 0x000fe200078e00ff */
[----:B------:R-:W-:-:S04]  /*213a0*/  ISETP.GT.AND P2, PT, R23, 0x1, PT ;  /* 0x000000011700780c */ /* 0x000fc80003f44270 */
[----:B------:R-:W-:-:S04]  /*213b0*/  SEL R3, R3, 0x328, P2 ;  /* 0x0000032803037807 */ /* 0x000fc80001000000 */
[----:B------:R3:W4:Y:S08]  /*213c0*/  LDC.64 R10, c[0x0][R3+0x170] ;  /* 0x00005c00030a7b82 */ /* 0x0007300000000a00 */
[----:B------:R3:W5:Y:S08]  /*213d0*/  LDC.64 R8, c[0x0][R3+0x168] ;  /* 0x00005a0003087b82 */ /* 0x0007700000000a00 */
[----:B------:R3:W1:Y:S08]  /*213e0*/  LDC.64 R18, c[0x0][R3+0x178] ;  /* 0x00005e0003127b82 */ /* 0x0006700000000a00 */
[----:B------:R3:W1:Y:S02]  /*213f0*/  LDC.64 R16, c[0x0][R3+0x160] ;  /* 0x0000580003107b82 */ /* 0x0006640000000a00 */
[----:B---3--:R-:W-:-:S02]  /*21400*/  IMAD.MOV.U32 R3, RZ, RZ, c[0x0][0x4e8] ;  /* 0x00013a00ff037624 */ /* 0x008fc400078e00ff */
[-C--:B----4-:R-:W-:Y:S02]  /*21410*/  IMAD R11, R11, R14.reuse, RZ ;  /* 0x0000000e0b0b7224 */ /* 0x090fe400078e02ff */
[C---:B------:R-:W-:Y:S01]  /*21420*/  IMAD.WIDE.U32 R4, R10.reuse, R14, RZ ;  /* 0x0000000e0a047225 */ /* 0x040fe200078e00ff */
[----:B------:R-:W-:Y:S02]  /*21430*/  ISETP.NE.AND P0, PT, R3, 0x1, PT ;  /* 0x000000010300780c */ /* 0x000fe40003f05270 */
[----:B------:R-:W-:Y:S01]  /*21440*/  MOV R3, R15 ;  /* 0x0000000f00037202 */ /* 0x000fe20000000f00 */
[----:B------:R-:W-:Y:S02]  /*21450*/  IMAD R11, R10, R25, R11 ;  /* 0x000000190a0b7224 */ /* 0x000fe400078e020b */
[-C--:B-----5:R-:W-:Y:S02]  /*21460*/  IMAD R20, R9, R6.reuse, RZ ;  /* 0x0000000609147224 */ /* 0x0a0fe400078e02ff */
        /* <DEDUP_REMOVED lines=8> */
[----:B------:R-:W-:Y:S02]  /*214f0*/  IADD3.X R15, R5, R20, R22, P1, P0 ;  /* 0x00000014050f7210 */ /* 0x000fe40000fe0416 */
[----:B------:R-:W-:Y:S02]  /*21500*/  SHF.R.S32.HI R5, RZ, 0x1f, R3 ;  /* 0x0000001fff057819 */ /* 0x000fe40000011403 */
[----:B--2---:R-:W-:-:S05]  /*21510*/  SEL R10, R26, RZ, P2 ;  /* 0x000000ff1a0a7207 */ /* 0x004fca0001000000 */
[-C--:B-1----:R-:W-:Y:S02]  /*21520*/  IMAD R11, R19, R10.reuse, RZ ;  /* 0x0000000a130b7224 */ /* 0x082fe400078e02ff */
[----:B------:R-:W-:Y:S01]  /*21530*/  IMAD.WIDE.U32 R8, R18, R10, RZ ;  /* 0x0000000a12087225 */ /* 0x000fe200078e00ff */
[----:B------:R-:W-:-:S04]  /*21540*/  SHF.R.S32.HI R10, RZ, 0x1f, R4 ;  /* 0x0000001fff0a7819 */ /* 0x000fc80000011404 */
[----:B------:R-:W-:Y:S01]  /*21550*/  IADD3 R9, R9, R11, RZ ;  /* 0x0000000b09097210 */ /* 0x000fe20007ffe0ff */
[----:B------:R-:W-:Y:S01]  /*21560*/  IMAD.MOV.U32 R11, RZ, RZ, c[0x0][0x4a8] ;  /* 0x00012a00ff0b7624 */ /* 0x000fe200078e00ff */
[----:B------:R-:W-:Y:S01]  /*21570*/  IADD3 R8, P1, P0, R3, R24, R8 ;  /* 0x0000001803087210 */ /* 0x000fe2000783e008 */
[----:B------:R-:W-:-:S03]  /*21580*/  IMAD R3, R17, R4, RZ ;  /* 0x0000000411037224 */ /* 0x000fc600078e02ff */
[----:B------:R-:W-:Y:S01]  /*21590*/  IADD3.X R9, R5, R15, R9, P1, P0 ;  /* 0x0000000f05097210 */ /* 0x000fe20000fe0409 */
[----:B------:R-:W-:-:S04]  /*215a0*/  IMAD R3, R16, R10, R3 ;  /* 0x0000000a10037224 */ /* 0x000fc800078e0203 */
        /* <DEDUP_REMOVED lines=9> */
.L_x_1106:
[----:B------:R-:W-:Y:S05]  /*21640*/  BSYNC B0 ;  /* 0x0000000000007941 */ /* 0x000fea0003800000 */
.L_x_1105:
        /* <DEDUP_REMOVED lines=13> */
[----:B--2---:R-:W-:-:S04]  /*21720*/  IADD3 R3, R0, R10, RZ ;  /* 0x0000000a00037210 */ /* 0x004fc80007ffe0ff */
[----:B------:R-:W-:Y:S01]  /*21730*/  MOV R2, R3 ;  /* 0x0000000300027202 */ /* 0x000fe20000000f00 */
[----:B------:R-:W-:-:S05]  /*21740*/  @P0 IMAD.HI.U32 R9, R3, c[0x0][0x4ec], RZ ;  /* 0x00013b0003090a27 */ /* 0x000fca00078e00ff */
[----:B------:R-:W-:Y:S01]  /*21750*/  @P0 SHF.R.U32.HI R2, RZ, c[0x0][0x4f0], R9 ;  /* 0x00013c00ff020a19 */ /* 0x000fe20000011609 */
[----:B------:R-:W-:-:S03]  /*21760*/  IMAD R9, R14, c[0x0][0x3f4], R8 ;  /* 0x0000fd000e097a24 */ /* 0x000fc600078e0208 */
[----:B------:R-:W-:Y:S02]  /*21770*/  SHF.R.S32.HI R8, RZ, 0x1f, R2 ;  /* 0x0000001fff087819 */ /* 0x000fe40000011402 */
[----:B------:R-:W-:Y:S02]  /*21780*/  IADD3 R6, -R2, RZ, RZ ;  /* 0x000000ff02067210 */ /* 0x000fe40007ffe1ff */
[----:B------:R-:W-:Y:S01]  /*21790*/  IADD3 R5, R5, R9, RZ ;  /* 0x0000000905057210 */ /* 0x000fe20007ffe0ff */
[----:B------:R-:W-:Y:S02]  /*217a0*/  IMAD R8, R8, c[0x0][0x3e0], RZ ;  /* 0x0000f80008087a24 */ /* 0x000fe400078e02ff */
        /* <DEDUP_REMOVED lines=13> */
[----:B------:R1:W2:Y:S02]  /*21880*/  SHFL.IDX PT, R9, R5, RZ, 0x181f ;  /* 0x00181fff05097589 */ /* 0x0002a400000e0000 */
.L_x_1183:
[----:B------:R-:W-:Y:S05]  /*21890*/  BRA.DIV ~URZ, `(.L_x_1108) ;  /* 0x00003ee27f007947 */ /* 0x000fea000b800000 */
[----:B------:R3:W4:Y:S02]  /*218a0*/  SHFL.IDX PT, R2, R8, RZ, 0x181f ;  /* 0x00181fff08027589 */ /* 0x00072400000e0000 */
.L_x_1184:
[----:B------:R-:W-:Y:S01]  /*218b0*/  IMAD R4, R21, c[0x0][0x4e8], RZ ;  /* 0x00013a0015047a24 */ /* 0x000fe200078e02ff */
[----:B------:R-:W-:Y:S04]  /*218c0*/  BSSY B0, `(.L_x_1109) ;  /* 0x000000b000007945 */ /* 0x000fe80003800000 */
[----:B------:R-:W-:-:S13]  /*218d0*/  ISETP.GE.AND P0, PT, R6, R4, PT ;  /* 0x000000040600720c */ /* 0x000fda0003f06270 */
[----:B------:R-:W-:Y:S05]  /*218e0*/  @P0 BRA `(.L_x_1110) ;  /* 0x0000008000000947 */ /* 0x000fea0003800000 */
[----:B------:R-:W-:Y:S02]  /*218f0*/  ISETP.GE.AND P1, PT, R76, c[0x0][0x3c8], PT ;  /* 0x0000f2004c007a0c */ /* 0x000fe40003f26270 */
[----:B------:R-:W-:-:S11]  /*21900*/  ISETP.GE.AND P0, PT, R211, c[0x0][0x3c8], PT ;  /* 0x0000f200d3007a0c */ /* 0x000fd60003f06270 */
[CC--:B----4-:R-:W-:Y:S02]  /*21910*/  @!P1 LEA R10, P3, R76.reuse, R2.reuse, 0x1 ;  /* 0x000000024c0a9211 */ /* 0x0d0fe400078608ff */
[C---:B------:R-:W-:Y:S02]  /*21920*/  @!P0 LEA R2, P2, R211.reuse, R2, 0x1 ;  /* 0x00000002d3028211 */ /* 0x040fe400078408ff */
[-C--:B--2---:R-:W-:Y:S02]  /*21930*/  @!P1 LEA.HI.X R11, R76, R9.reuse, R77, 0x1, P3 ;  /* 0x000000094c0b9211 */ /* 0x084fe400018f0c4d */
[----:B------:R-:W-:-:S03]  /*21940*/  @!P0 LEA.HI.X R3, R211, R9, R238, 0x1, P2 ;  /* 0x00000009d3038211 */ /* 0x000fc600010f0cee */
[----:B------:R2:W-:Y:S04]  /*21950*/  @!P1 ST.E.128 [R10.64], RZ ;  /* 0x000000ff0a009985 */ /* 0x0005e8000c101d08 */
[----:B------:R2:W-:Y:S02]  /*21960*/  @!P0 ST.E.128 [R2.64], RZ ;  /* 0x000000ff02008985 */ /* 0x0005e4000c101d08 */
.L_x_1110:
[----:B------:R-:W-:Y:S05]  /*21970*/  BSYNC B0 ;  /* 0x0000000000007941 */ /* 0x000fea0003800000 */
.L_x_1109:
[----:B------:R-:W-:Y:S05]  /*21980*/  BRA.DIV ~URZ, `(.L_x_1111) ;  /* 0x00003e627f007947 */ /* 0x000fea000b800000 */
[----:B--2---:R2:W1:Y:S04]  /*21990*/  SHFL.IDX PT, R9, R5, 0x1, 0x181f ;  /* 0x00381f0005097f89 */ /* 0x00446800000e0000 */
[----:B----4-:R2:W4:Y:S02]  /*219a0*/  SHFL.IDX PT, R2, R8, 0x1, 0x181f ;  /* 0x00381f0008027f89 */ /* 0x01052400000e0000 */
.L_x_1185:
        /* <DEDUP_REMOVED lines=8> */
[-C--:B-1----:R-:W-:Y:S02]  /*21a30*/  @!P1 LEA.HI.X R11, R76, R9.reuse, R77, 0x1, P3 ;  /* 0x000000094c0b9211 */ /* 0x082fe400018f0c4d */
[----:B------:R-:W-:-:S03]  /*21a40*/  @!P0 LEA.HI.X R3, R211, R9, R238, 0x1, P2 ;  /* 0x00000009d3038211 */ /* 0x000fc600010f0cee */
[----:B------:R1:W-:Y:S04]  /*21a50*/  @!P1 ST.E.128 [R10.64], RZ ;  /* 0x000000ff0a009985 */ /* 0x0003e8000c101d08 */
[----:B------:R1:W-:Y:S02]  /*21a60*/  @!P0 ST.E.128 [R2.64], RZ ;  /* 0x000000ff02008985 */ /* 0x0003e4000c101d08 */
.L_x_1113:
[----:B------:R-:W-:Y:S05]  /*21a70*/  BSYNC B0 ;  /* 0x0000000000007941 */ /* 0x000fea0003800000 */
.L_x_1112:
[----:B------:R-:W-:Y:S05]  /*21a80*/  BRA.DIV ~URZ, `(.L_x_1114) ;  /* 0x00003e327f007947 */ /* 0x000fea000b800000 */
[----:B-1----:R1:W2:Y:S02]  /*21a90*/  SHFL.IDX PT, R9, R5, 0x2, 0x181f ;  /* 0x00581f0005097f89 */ /* 0x0022a400000e0000 */
.L_x_1186:
[----:B------:R-:W-:Y:S05]  /*21aa0*/  BRA.DIV ~URZ, `(.L_x_1115) ;  /* 0x00003e827f007947 */ /* 0x000fea000b800000 */
[----:B----4-:R4:W1:Y:S02]  /*21ab0*/  SHFL.IDX PT, R2, R8, 0x2, 0x181f ;  /* 0x00581f0008027f89 */ /* 0x01086400000e0000 */
.L_x_1187:
[----:B------:R-:W-:Y:S01]  /*21ac0*/  IADD3 R3, R6, 0x40, RZ ;  /* 0x0000004006037810 */ /* 0x000fe20007ffe0ff */
[----:B------:R-:W-:Y:S03]  /*21ad0*/  BSSY B0, `(.L_x_1116) ;  /* 0x000000b000007945 */ /* 0x000fe60003800000 */
[----:B------:R-:W-:-:S13]  /*21ae0*/  ISETP.GE.AND P0, PT, R3, R4, PT ;  /* 0x000000040300720c */ /* 0x000fda0003f06270 */
[----:B------:R-:W-:Y:S05]  /*21af0*/  @P0 BRA `(.L_x_1117) ;  /* 0x0000008000000947 */ /* 0x000fea0003800000 */
[----:B------:R-:W-:Y:S02]  /*21b00*/  ISETP.GE.AND P1, PT, R76, c[0x0][0x3c8], PT ;  /* 0x0000f2004c007a0c */ /* 0x000fe40003f26270 */
[----:B------:R-:W-:-:S11]  /*21b10*/  ISETP.GE.AND P0, PT, R211, c[0x0][0x3c8], PT ;  /* 0x0000f200d3007a0c */ /* 0x000fd60003f06270 */
[CC--:B-1----:R-:W-:Y:S02]  /*21b20*/  @!P1 LEA R10, P3, R76.reuse, R2.reuse, 0x1 ;  /* 0x000000024c0a9211 */ /* 0x0c2fe400078608ff */
[C---:B------:R-:W-:Y:S02]  /*21b30*/  @!P0 LEA R2, P2, R211.reuse, R2, 0x1 ;  /* 0x00000002d3028211 */ /* 0x040fe400078408ff */
[-C--:B--2---:R-:W-:Y:S02]  /*21b40*/  @!P1 LEA.HI.X R11, R76, R9.reuse, R77, 0x1, P3 ;  /* 0x000000094c0b9211 */ /* 0x084fe400018f0c4d */
[----:B------:R-:W-:-:S03]  /*21b50*/  @!P0 LEA.HI.X R3, R211, R9, R238, 0x1, P2 ;  /* 0x00000009d3038211 */ /* 0x000fc600010f0cee */
[----:B------:R1:W-:Y:S04]  /*21b60*/  @!P1 ST.E.128 [R10.64], RZ ;  /* 0x000000ff0a009985 */ /* 0x0003e8000c101d08 */
[----:B------:R1:W-:Y:S02]  /*21b70*/  @!P0 ST.E.128 [R2.64], RZ ;  /* 0x000000ff02008985 */ /* 0x0003e4000c101d08 */
.L_x_1117:
[----:B------:R-:W-:Y:S05]  /*21b80*/  BSYNC B0 ;  /* 0x0000000000007941 */ /* 0x000fea0003800000 */
.L_x_1116:
[----:B------:R-:W-:Y:S05]  /*21b90*/  BRA.DIV ~URZ, `(.L_x_1118) ;  /* 0x00003e027f007947 */ /* 0x000fea000b800000 */
[----:B--2---:R2:W3:Y:S04]  /*21ba0*/  SHFL.IDX PT, R9, R5, 0x3, 0x181f ;  /* 0x00781f0005097f89 */ /* 0x0044e800000e0000 */
[----:B-1----:R2:W1:Y:S02]  /*21bb0*/  SHFL.IDX PT, R2, R8, 0x3, 0x181f ;  /* 0x00781f0008027f89 */ /* 0x00246400000e0000 */
.L_x_1188:
[----:B------:R-:W-:-:S04]  /*21bc0*/  IADD3 R6, R6, 0x60, RZ ;  /* 0x0000006006067810 */ /* 0x000fc80007ffe0ff */
[----:B------:R-:W-:-:S13]  /*21bd0*/  ISETP.GE.AND P0, PT, R6, R4, PT ;  /* 0x000000040600720c */ /* 0x000fda0003f06270 */
[----:B------:R-:W-:Y:S05]  /*21be0*/  @P0 BRA `(.L_x_1098) ;  /* 0x0000008000000947 */ /* 0x000fea0003800000 */
[----:B------:R-:W-:Y:S02]  /*21bf0*/  ISETP.GE.AND P1, PT, R76, c[0x0][0x3c8], PT ;  /* 0x0000f2004c007a0c */ /* 0x000fe40003f26270 */
[----:B------:R-:W-:-:S11]  /*21c00*/  ISETP.GE.AND P0, PT, R211, c[0x0][0x3c8], PT ;  /* 0x0000f200d3007a0c */ /* 0x000fd60003f06270 */
[CC--:B-1----:R-:W-:Y:S02]  /*21c10*/  @!P1 LEA R4, P3, R76.reuse, R2.reuse, 0x1 ;  /* 0x000000024c049211 */ /* 0x0c2fe400078608ff */
[C---:B------:R-:W-:Y:S02]  /*21c20*/  @!P0 LEA R2, P2, R211.reuse, R2, 0x1 ;  /* 0x00000002d3028211 */ /* 0x040fe400078408ff */
[-C--:B--23--:R-:W-:Y:S02]  /*21c30*/  @!P1 LEA.HI.X R5, R76, R9.reuse, R77, 0x1, P3 ;  /* 0x000000094c059211 */ /* 0x08cfe400018f0c4d */
[----:B------:R-:W-:-:S03]  /*21c40*/  @!P0 LEA.HI.X R3, R211, R9, R238, 0x1, P2 ;  /* 0x00000009d3038211 */ /* 0x000fc600010f0cee */
[----:B------:R1:W-:Y:S04]  /*21c50*/  @!P1 ST.E.128 [R4.64], RZ ;  /* 0x000000ff04009985 */ /* 0x0003e8000c101d08 */
[----:B------:R1:W-:Y:S02]  /*21c60*/  @!P0 ST.E.128 [R2.64], RZ ;  /* 0x000000ff02008985 */ /* 0x0003e4000c101d08 */
.L_x_1098:
[----:B------:R-:W-:Y:S05]  /*21c70*/  BSYNC B1 ;  /* 0x0000000000017941 */ /* 0x000fea0003800000 */
.L_x_1082:
[----:B-1--4-:R-:W4:Y:S02]  /*21c80*/  LDL R2, [R1+0x5c] ;  /* 0x00005c0001027983 */ /* 0x012f240000100800 */
[----:B----4-:R-:W-:-:S13]  /*21c90*/  ISETP.NE.AND P0, PT, R2, RZ, PT ;  /* 0x000000ff0200720c */ /* 0x010fda0003f05270 */
[----:B------:R-:W-:Y:S01]  /*21ca0*/  @P0 WARPSYNC 0xffffffff ;  /* 0xffffffff00000948 */ /* 0x000fe20003800000 */
[----:B------:R-:W-:Y:S06]  /*21cb0*/  @P0 BAR.SYNC.DEFER_BLOCKING 0x5, 0x100 ;  /* 0x0144000000000b1d */ /* 0x000fec0000010000 */
[----:B--23--:R-:W1:Y:S04]  /*21cc0*/  @P0 LDS.128 R8, [0xe100] ;  /* 0x00e10000ff080984 */ /* 0x00ce680000000c00 */
        /* <DEDUP_REMOVED lines=10> */
.L_x_1189:
[----:B------:R-:W-:Y:S05]  /*21d70*/  BRA.DIV ~URZ, `(.L_x_1121) ;  /* 0x00003d627f007947 */ /* 0x000fea000b800000 */
[----:B------:R3:W4:Y:S02]  /*21d80*/  SHFL.IDX PT, R9, R29, 0x1, 0x1f ;  /* 0x00201f001d097f89 */ /* 0x00072400000e0000 */
.L_x_1190:
        /* <DEDUP_REMOVED lines=19> */
.L_x_1191:
        /* <DEDUP_REMOVED lines=16> */
.L_x_1192:
[----:B---3--:R-:W-:Y:S01]  /*21fc0*/  IMAD R2, R2, c[0x0][0x538], RZ ;  /* 0x00014e0002027a24 */ /* 0x008fe200078e02ff */
[----:B------:R-:W-:Y:S04]  /*21fd0*/  BSSY B1, `(.L_x_1124) ;  /* 0x00000cf000017945 */ /* 0x000fe80003800000 */
[----:B----4-:R-:W-:-:S04]  /*21fe0*/  IADD3 R9, R2, R9, RZ ;  /* 0x0000000902097210 */ /* 0x010fc80007ffe0ff */
[----:B--2---:R-:W-:-:S13]  /*21ff0*/  ISETP.GT.AND P0, PT, R9, R10, PT ;  /* 0x0000000a0900720c */ /* 0x004fda0003f04270 */
[----:B------:R-:W-:Y:S05]  /*22000*/  @P0 BRA `(.L_x_1125) ;  /* 0x0000026000000947 */ /* 0x000fea0003800000 */
.L_x_1129:
        /* <DEDUP_REMOVED lines=18> */
.L_x_1193:
        /* <DEDUP_REMOVED lines=16> */
.L_x_1194:
[----:B--2---:R-:W-:-:S05]  /*22230*/  IMAD R2, R2, c[0x0][0x538], RZ ;  /* 0x00014e0002027a24 */ /* 0x004fca00078e02ff */
[----:B------:R-:W-:-:S04]  /*22240*/  IADD3 R9, R2, R9, RZ ;  /* 0x0000000902097210 */ /* 0x000fc80007ffe0ff */
[----:B------:R-:W-:-:S13]  /*22250*/  ISETP.GT.AND P0, PT, R9, R10, PT ;  /* 0x0000000a0900720c */ /* 0x000fda0003f04270 */
[----:B-1----:R-:W-:Y:S05]  /*22260*/  @!P0 BRA `(.L_x_1129) ;  /* 0xfffffda000008947 */ /* 0x002fea000383ffff */
.L_x_1125:
[----:B------:R-:W-:-:S05]  /*22270*/  IADD3 R11, -R2, R9, RZ ;  /* 0x00000009020b7210 */ /* 0x000fca0007ffe1ff */
[----:B------:R-:W-:-:S05]  /*22280*/  IMAD R2, R4, c[0x0][0x538], R11 ;  /* 0x00014e0004027a24 */ /* 0x000fca00078e020b */
[----:B------:R-:W-:Y:S01]  /*22290*/  ISETP.GT.AND P0, PT, R2, R10, PT ;  /* 0x0000000a0200720c */ /* 0x000fe20003f04270 */
[----:B------:R-:W-:-:S12]  /*222a0*/  BRA.DIV ~URZ, `(.L_x_1130) ;  /* 0x00003c827f007947 */ /* 0x000fd8000b800000 */
[----:B------:R-:W-:-:S03]  /*222b0*/  VOTE.ANY R14, PT, !P0 ;  /* 0x00000000000e7806 */ /* 0x000fc600040e0100 */
.L_x_1195:
[----:B------:R-:W2:Y:S01]  /*222c0*/  LDL.LU R2, [R1+0x24] ;  /* 0x0000240001027983 */ /* 0x000ea20000300800 */
[----:B------:R-:W2:Y:S02]  /*222d0*/  POPC R9, R14 ;  /* 0x0000000e00097309 */ /* 0x000ea40000000000 */
[----:B--2---:R-:W-:-:S05]  /*222e0*/  IADD3 R2, R9, R2, RZ ;  /* 0x0000000209027210 */ /* 0x004fca0007ffe0ff */
[----:B------:R2:W-:Y:S01]  /*222f0*/  STL [R1+0x24], R2 ;  /* 0x0000240201007387 */ /* 0x0005e20000100800 */
[----:B------:R-:W-:Y:S05]  /*22300*/  BRA.DIV ~URZ, `(.L_x_1131) ;  /* 0x00003c627f007947 */ /* 0x000fea000b800000 */
[----:B------:R3:W4:Y:S04]  /*22310*/  SHFL.IDX PT, R6, R6, R9, 0x1f ;  /* 0x00001f0906067589 */ /* 0x00072800000e0000 */
[----:B------:R3:W1:Y:S02]  /*22320*/  SHFL.IDX PT, R5, R8, R9, 0x1f ;  /* 0x00001f0908057589 */ /* 0x00066400000e0000 */
.L_x_1196:
[----:B------:R-:W-:Y:S01]  /*22330*/  ISETP.NE.AND P0, PT, R14, RZ, PT ;  /* 0x000000ff0e00720c */ /* 0x000fe20003f05270 */
[----:B------:R-:W-:-:S12]  /*22340*/  BSSY B0, `(.L_x_1132) ;  /* 0x0000005000007945 */ /* 0x000fd80003800000 */
[----:B------:R-:W-:Y:S05]  /*22350*/  @!P0 BRA `(.L_x_1133) ;  /* 0x0000003000008947 */ /* 0x000fea0003800000 */
[----:B---3--:R-:W-:Y:S01]  /*22360*/  IADD3 R9, R9, -0x1, RZ ;  /* 0xffffffff09097810 */ /* 0x008fe20007ffe0ff */
[----:B------:R-:W-:Y:S05]  /*22370*/  BRA.DIV ~URZ, `(.L_x_1134) ;  /* 0x00003cc27f007947 */ /* 0x000fea000b800000 */
[----:B------:R3:W2:Y:S02]  /*22380*/  SHFL.IDX PT, R15, R4, R9, 0x1f ;  /* 0x00001f09040f7589 */ /* 0x0006a400000e0000 */
.L_x_1133:
[----:B------:R-:W-:Y:S05]  /*22390*/  BSYNC B0 ;  /* 0x0000000000007941 */ /* 0x000fea0003800000 */
.L_x_1132:
[----:B--2---:R-:W-:Y:S01]  /*223a0*/  IMAD R2, R15, c[0x0][0x538], R11 ;  /* 0x00014e000f027a24 */ /* 0x004fe200078e020b */
[----:B-1----:R-:W-:Y:S01]  /*223b0*/  ISETP.NE.AND P0, PT, R5, 0x1, PT ;  /* 0x000000010500780c */ /* 0x002fe20003f05270 */
[----:B------:R-:W-:Y:S03]  /*223c0*/  BSSY B0, `(.L_x_1135) ;  /* 0x0000086000007945 */ /* 0x000fe60003800000 */
[----:B------:R1:W-:Y:S01]  /*223d0*/  STL [R1+0x18], R2 ;  /* 0x0000180201007387 */ /* 0x0003e20000100800 */
[----:B------:R-:W-:-:S08]  /*223e0*/  IADD3 R11, -R2, R10, RZ ;  /* 0x0000000a020b7210 */ /* 0x000fd00007ffe1ff */
[----:B------:R-:W-:Y:S05]  /*223f0*/  @!P0 BRA `(.L_x_1136) ;  /* 0x000003e000008947 */ /* 0x000fea0003800000 */
[-C--:B----4-:R-:W-:Y:S01]  /*22400*/  IABS R3, R6.reuse ;  /* 0x0000000600037213 */ /* 0x090fe20000000000 */
[----:B---3--:R-:W-:Y:S01]  /*22410*/  IMAD.MOV.U32 R8, RZ, RZ, RZ ;  /* 0x000000ffff087224 */ /* 0x008fe200078e00ff */
[----:B------:R-:W-:Y:S02]  /*22420*/  IABS R14, R6 ;  /* 0x00000006000e7213 */ /* 0x000fe40000000000 */
[----:B-1----:R-:W1:Y:S08]  /*22430*/  I2F.RP R2, R3 ;  /* 0x0000000300027306 */ /* 0x002e700000209400 */
[----:B-1----:R-:W1:Y:S02]  /*22440*/  MUFU.RCP R2, R2 ;  /* 0x0000000200027308 */ /* 0x002e640000001000 */
[----:B-1----:R-:W-:-:S06]  /*22450*/  IADD3 R2, R2, 0xffffffe, RZ ;  /* 0x0ffffffe02027810 */ /* 0x002fcc0007ffe0ff */
[----:B------:R1:W2:Y:S02]  /*22460*/  F2I.FTZ.U32.TRUNC.NTZ R9, R2 ;  /* 0x0000000200097305 */ /* 0x0002a4000021f000 */
[----:B-1----:R-:W-:Y:S01]  /*22470*/  IABS R2, R5 ;  /* 0x0000000500027213 */ /* 0x002fe20000000000 */
[----:B--2---:R-:W-:-:S04]  /*22480*/  IMAD.MOV R4, RZ, RZ, -R9 ;  /* 0x000000ffff047224 */ /* 0x004fc800078e0a09 */
[----:B------:R-:W-:Y:S01]  /*22490*/  IMAD.MOV.U32 R10, RZ, RZ, R2 ;  /* 0x000000ffff0a7224 */ /* 0x000fe200078e0002 */
[----:B------:R-:W-:Y:S01]  /*224a0*/  IABS R2, R11 ;  /* 0x0000000b00027213 */ /* 0x000fe20000000000 */
[----:B------:R-:W-:Y:S02]  /*224b0*/  IMAD R4, R4, R3, RZ ;  /* 0x0000000304047224 */ /* 0x000fe400078e02ff */
[----:B------:R-:W1:Y:S02]  /*224c0*/  I2F.RP R15, R10 ;  /* 0x0000000a000f7306 */ /* 0x000e640000209400 */
[----:B------:R-:W-:-:S04]  /*224d0*/  IMAD.HI.U32 R9, R9, R4, R8 ;  /* 0x0000000409097227 */ /* 0x000fc800078e0008 */
[----:B------:R-:W-:Y:S02]  /*224e0*/  IMAD.MOV.U32 R4, RZ, RZ, R2 ;  /* 0x000000ffff047224 */ /* 0x000fe400078e0002 */
[----:B------:R-:W-:-:S05]  /*224f0*/  IMAD.MOV R2, RZ, RZ, -R14 ;  /* 0x000000ffff027224 */ /* 0x000fca00078e0a0e */
[----:B------:R-:W-:Y:S01]  /*22500*/  MOV R8, R2 ;  /* 0x0000000200087202 */ /* 0x000fe20000000f00 */
[----:B------:R-:W-:-:S04]  /*22510*/  IMAD.HI.U32 R2, R9, R4, RZ ;  /* 0x0000000409027227 */ /* 0x000fc800078e00ff */
[----:B------:R-:W-:Y:S02]  /*22520*/  IMAD R4, R2, R8, R4 ;  /* 0x0000000802047224 */ /* 0x000fe400078e0204 */
[----:B-1----:R-:W1:Y:S03]  /*22530*/  MUFU.RCP R8, R15 ;  /* 0x0000000f00087308 */ /* 0x002e660000001000 */
[----:B------:R-:W-:Y:S02]  /*22540*/  ISETP.GT.U32.AND P0, PT, R3, R4, PT ;  /* 0x000000040300720c */ /* 0x000fe40003f04070 */
[----:B-1----:R-:W-:-:S11]  /*22550*/  IADD3 R8, R8, 0xffffffe, RZ ;  /* 0x0ffffffe08087810 */ /* 0x002fd60007ffe0ff */
[----:B------:R-:W-:Y:S01]  /*22560*/  @!P0 IMAD.IADD R4, R4, 0x1, -R3 ;  /* 0x0000000104048824 */ /* 0x000fe200078e0a03 */
[----:B------:R-:W-:Y:S01]  /*22570*/  @!P0 IADD3 R2, R2, 0x1, RZ ;  /* 0x0000000102028810 */ /* 0x000fe20007ffe0ff */
[----:B------:R-:W1:Y:S01]  /*22580*/  F2I.FTZ.U32.TRUNC.NTZ R9, R8 ;  /* 0x0000000800097305 */ /* 0x000e62000021f000 */
[----:B------:R-:W-:Y:S02]  /*22590*/  ISETP.NE.AND P0, PT, R6, RZ, PT ;  /* 0x000000ff0600720c */ /* 0x000fe40003f05270 */
[----:B------:R-:W-:Y:S02]  /*225a0*/  ISETP.GE.U32.AND P2, PT, R4, R3, PT ;  /* 0x000000030400720c */ /* 0x000fe40003f46070 */
[----:B------:R-:W-:-:S04]  /*225b0*/  LOP3.LUT R3, R11, R6, RZ, 0x3c, !PT ;  /* 0x000000060b037212 */ /* 0x000fc800078e3cff */
[----:B------:R-:W-:Y:S01]  /*225c0*/  ISETP.GE.AND P1, PT, R3, RZ, PT ;  /* 0x000000ff0300720c */ /* 0x000fe20003f26270 */
[----:B-1----:R-:W-:-:S06]  /*225d0*/  IMAD.MOV R3, RZ, RZ, -R9 ;  /* 0x000000ffff037224 */ /* 0x002fcc00078e0a09 */
[----:B------:R-:W-:Y:S01]  /*225e0*/  @P2 IADD3 R2, R2, 0x1, RZ ;  /* 0x0000000102022810 */ /* 0x000fe20007ffe0ff */
[----:B------:R-:W-:Y:S01]  /*225f0*/  IMAD.MOV.U32 R8, RZ, RZ, RZ ;  /* 0x000000ffff087224 */ /* 0x000fe200078e00ff */
[----:B------:R-:W-:-:S04]  /*22600*/  MOV R4, R3 ;  /* 0x0000000300047202 */ /* 0x000fc80000000f00 */
[----:B------:R-:W-:Y:S01]  /*22610*/  @!P1 IMAD.MOV R2, RZ, RZ, -R2 ;  /* 0x000000ffff029224 */ /* 0x000fe200078e0a02 */
[----:B------:R-:W-:Y:S02]  /*22620*/  @!P0 LOP3.LUT R2, RZ, R6, RZ, 0x33, !PT ;  /* 0x00000006ff028212 */ /* 0x000fe400078e33ff */
[----:B------:R-:W-:Y:S01]  /*22630*/  IABS R3, R5 ;  /* 0x0000000500037213 */ /* 0x000fe20000000000 */
[----:B------:R-:W-:Y:S01]  /*22640*/  IMAD R4, R4, R10, RZ ;  /* 0x0000000a04047224 */ /* 0x000fe200078e02ff */
[----:B------:R-:W-:-:S03]  /*22650*/  IABS R15, R2 ;  /* 0x00000002000f7213 */ /* 0x000fc60000000000 */
[----:B------:R-:W-:Y:S02]  /*22660*/  IMAD.MOV R14, RZ, RZ, -R3 ;  /* 0x000000ffff0e7224 */ /* 0x000fe400078e0a03 */
[----:B------:R-:W-:-:S03]  /*22670*/  IMAD.HI.U32 R3, R9, R4, R8 ;  /* 0x0000000409037227 */ /* 0x000fc600078e0008 */
[----:B------:R-:W-:Y:S01]  /*22680*/  MOV R8, R14 ;  /* 0x0000000e00087202 */ /* 0x000fe20000000f00 */
        /* <DEDUP_REMOVED lines=18> */
[----:B------:R-:W-:-:S05]  /*227b0*/  IMAD R2, R4, 0x10000, R2 ;  /* 0x0001000004027824 */ /* 0x000fca00078e0202 */
[----:B------:R1:W-:Y:S01]  /*227c0*/  STL [R1+0x20], R2 ;  /* 0x0000200201007387 */ /* 0x0003e20000100800 */
[----:B------:R-:W-:Y:S05]  /*227d0*/  BRA `(.L_x_1137) ;  /* 0x0000044000007947 */ /* 0x000fea0003800000 */
.L_x_1136:
[----:B---3--:R-:W2:Y:S01]  /*227e0*/  LDL R4, [R1+0x24] ;  /* 0x0000240001047983 */ /* 0x008ea20000100800 */
[----:B-1----:R-:W-:-:S04]  /*227f0*/  IMAD.MOV.U32 R2, RZ, RZ, 0x4 ;  /* 0x00000004ff027424 */ /* 0x002fc800078e00ff */
[----:B--2---:R-:W-:-:S05]  /*22800*/  IMAD.WIDE R2, R4, R2, c[0x0][0x590] ;  /* 0x0001640004027625 */ /* 0x004fca00078e0202 */
[----:B------:R-:W2:Y:S02]  /*22810*/  LDG.E R4, [R2.64] ;  /* 0x0000000802047981 */ /* 0x000ea4000c1e1900 */
[----:B--2-4-:R-:W-:-:S05]  /*22820*/  IMAD R10, R4, R6, RZ ;  /* 0x00000006040a7224 */ /* 0x014fca00078e02ff */
        /* <DEDUP_REMOVED lines=16> */
[----:B------:R-:W-:Y:S02]  /*22930*/  IMAD R3, R2, R3, R8 ;  /* 0x0000000302037224 */ /* 0x000fe400078e0208 */
[----:B------:R-:W-:-:S03]  /*22940*/  IMAD.MOV.U32 R8, RZ, RZ, RZ ;  /* 0x000000ffff087224 */ /* 0x000fc600078e00ff */
        /* <DEDUP_REMOVED lines=19> */
[----:B------:R-:W1:Y:S08]  /*22a80*/  I2F.RP R5, R4 ;  /* 0x0000000400057306 */ /* 0x000e700000209400 */
[----:B-1----:R-:W1:Y:S02]  /*22a90*/  MUFU.RCP R5, R5 ;  /* 0x0000000500057308 */ /* 0x002e640000001000 */
[----:B-1----:R-:W-:-:S06]  /*22aa0*/  IADD3 R5, R5, 0xffffffe, RZ ;  /* 0x0ffffffe05057810 */ /* 0x002fcc0007ffe0ff */
[----:B------:R-:W1:Y:S02]  /*22ab0*/  F2I.FTZ.U32.TRUNC.NTZ R9, R5 ;  /* 0x0000000500097305 */ /* 0x000e64000021f000 */
[----:B-1----:R-:W-:-:S04]  /*22ac0*/  IMAD.MOV R5, RZ, RZ, -R9 ;  /* 0x000000ffff057224 */ /* 0x002fc800078e0a09 */
[----:B------:R-:W-:Y:S01]  /*22ad0*/  IMAD R10, R5, R4, RZ ;  /* 0x00000004050a7224 */ /* 0x000fe200078e02ff */
[----:B------:R-:W-:Y:S01]  /*22ae0*/  MOV R5, R3 ;  /* 0x0000000300057202 */ /* 0x000fe20000000f00 */
[----:B------:R-:W-:Y:S02]  /*22af0*/  IMAD.MOV R3, RZ, RZ, -R15 ;  /* 0x000000ffff037224 */ /* 0x000fe400078e0a0f */
        /* <DEDUP_REMOVED lines=16> */
[----:B------:R-:W-:-:S05]  /*22c00*/  IMAD R2, R3, R4, R5 ;  /* 0x0000000403027224 */ /* 0x000fca00078e0205 */
[----:B------:R1:W-:Y:S02]  /*22c10*/  STL [R1+0x20], R2 ;  /* 0x0000200201007387 */ /* 0x0003e40000100800 */
.L_x_1137:
[----:B------:R-:W-:Y:S05]  /*22c20*/  BSYNC B0 ;  /* 0x0000000000007941 */ /* 0x000fea0003800000 */
.L_x_1135:
[----:B------:R-:W-:-:S04]  /*22c30*/  LOP3.LUT R3, RZ, R3, RZ, 0x33, !PT ;  /* 0x00000003ff037212 */ /* 0x000fc800078e33ff */
[----:B-1----:R-:W-:-:S05]  /*22c40*/  IADD3 R2, R3, R6, RZ ;  /* 0x0000000603027210 */ /* 0x002fca0007ffe0ff */
[----:B------:R1:W-:Y:S01]  /*22c50*/  STL [R1+0x1c], R2 ;  /* 0x00001c0201007387 */ /* 0x0003e20000100800 */
[----:B------:R-:W-:Y:S05]  /*22c60*/  BRA `(.L_x_1138) ;  /* 0x0000005000007947 */ /* 0x000fea0003800000 */
.L_x_1126:
[----:B------:R-:W-:Y:S01]  /*22c70*/  MOV R2, c[0x0][0x53c] ;  /* 0x00014f0000027a02 */ /* 0x000fe20000000f00 */
[----:B------:R2:W-:Y:S04]  /*22c80*/  STL [R1+0x18], R10 ;  /* 0x0000180a01007387 */ /* 0x0005e80000100800 */
[----:B------:R2:W-:Y:S04]  /*22c90*/  STL [R1+0x1c], RZ ;  /* 0x00001cff01007387 */ /* 0x0005e80000100800 */
[----:B------:R2:W-:Y:S04]  /*22ca0*/  STL [R1+0x20], RZ ;  /* 0x000020ff01007387 */ /* 0x0005e80000100800 */
[----:B------:R2:W-:Y:S02]  /*22cb0*/  STL [R1+0x24], R2 ;  /* 0x0000240201007387 */ /* 0x0005e40000100800 */
.L_x_1138:
[----:B------:R-:W-:Y:S05]  /*22cc0*/  BSYNC B1 ;  /* 0x0000000000017941 */ /* 0x000fea0003800000 */
.L_x_1124:
        /* <DEDUP_REMOVED lines=9> */
.L_x_1119:
[----:B-1----:R-:W3:Y:S02]  /*22d60*/  LDL R2, [R1+0x24] ;  /* 0x0000240001027983 */ /* 0x002ee40000100800 */
[----:B---3--:R-:W-:-:S13]  /*22d70*/  ISETP.GE.AND P0, PT, R2, c[0x0][0x53c], PT ;  /* 0x00014f0002007a0c */ /* 0x008fda0003f06270 */
[----:B--2---:R-:W-:Y:S01]  /*22d80*/  @P0 CALL.REL.NOINC `(.L_x_1139) ;  /* 0x0000001000000944 */ /* 0x004fe20003c00000 */
[----:B------:R-:W-:Y:S05]  /*22d90*/  BRA `(.L_x_1140) ;  /* 0xfffdef9000007947 */ /* 0x000fea000383ffff */
.L_x_1139:
[----:B------:R-:W-:Y:S05]  /*22da0*/  EXIT ;  /* 0x000000000000794d */ /* 0x000fea0003800000 */
.L_x_893:
[----:B------:R-:W-:Y:S02]  /*22db0*/  MOV R3, 0x1 ;  /* 0x0000000100037802 */ /* 0x000fe40000000f00 */
[----:B------:R-:W-:Y:S02]  /*22dc0*/  MOV R4, 0x22de0 ;  /* 0x00022de000047802 */ /* 0x000fe40000000f00 */
[----:B------:R-:W-:Y:S05]  /*22dd0*/  CALL.REL.NOINC `($__internal_16_$__cuda_sm70_shflsync_up_p) ;  /* 0x0000339000007944 */ /* 0x000fea0003c00000 */
[----:B------:R-:W-:Y:S01]  /*22de0*/  MOV R0, R3 ;  /* 0x0000000300007202 */ /* 0x000fe20000000f00 */
[----:B------:R-:W-:Y:S05]  /*22df0*/  BRA `(.L_x_1141) ;  /* 0xfffdd66000007947 */ /* 0x000fea000383ffff */
.L_x_894:
[----:B------:R-:W-:Y:S02]  /*22e00*/  MOV R3, 0x2 ;  /* 0x0000000200037802 */ /* 0x000fe40000000f00 */
[----:B------:R-:W-:Y:S02]  /*22e10*/  MOV R4, 0x22e30 ;  /* 0x00022e3000047802 */ /* 0x000fe40000000f00 */
[----:B------:R-:W-:Y:S05]  /*22e20*/  CALL.REL.NOINC `($__internal_16_$__cuda_sm70_shflsync_up_p) ;  /* 0x0000334000007944 */ /* 0x000fea0003c00000 */
[----:B------:R-:W-:Y:S02]  /*22e30*/  SEL R0, R3, RZ, P4 ;  /* 0x000000ff03007207 */ /* 0x000fe40002000000 */
[----:B------:R-:W-:Y:S02]  /*22e40*/  MOV R3, 0x4 ;  /* 0x0000000400037802 */ /* 0x000fe40000000f00 */
[----:B------:R-:W-:Y:S01]  /*22e50*/  MOV R4, 0x22e90 ;  /* 0x00022e9000047802 */ /* 0x000fe20000000f00 */
[----:B------:R-:W-:-:S04]  /*22e60*/  IMAD.IADD R0, R2, 0x1, R0 ;  /* 0x0000000102007824 */ /* 0x000fc800078e0200 */
[----:B------:R-:W-:Y:S02]  /*22e70*/  IMAD.MOV.U32 R2, RZ, RZ, R0 ;  /* 0x000000ffff027224 */ /* 0x000fe400078e0000 */
[----:B------:R-:W-:Y:S05]  /*22e80*/  CALL.REL.NOINC `($__internal_16_$__cuda_sm70_shflsync_up_p) ;  /* 0x000032e000007944 */ /* 0x000fea0003c00000 */
[----:B------:R-:W-:Y:S02]  /*22e90*/  SEL R3, R3, RZ, P3 ;  /* 0x000000ff03037207 */ /* 0x000fe40001800000 */
[----:B------:R-:W-:-:S03]  /*22ea0*/  MOV R4, 0x22ef0 ;  /* 0x00022ef000047802 */ /* 0x000fc60000000f00 */
[----:B------:R-:W-:Y:S01]  /*22eb0*/  IMAD.IADD R0, R0, 0x1, R3 ;  /* 0x0000000100007824 */ /* 0x000fe200078e0203 */
[----:B------:R-:W-:-:S03]  /*22ec0*/  MOV R3, 0x8 ;  /* 0x0000000800037802 */ /* 0x000fc60000000f00 */
        /* <DEDUP_REMOVED lines=8> */
[----:B------:R-:W-:Y:S01]  /*22f50*/  SEL R3, R3, RZ, P1 ;  /* 0x000000ff03037207 */ /* 0x000fe20000800000 */
[----:B------:R-:W-:Y:S01]  /*22f60*/  IMAD.MOV.U32 R2, RZ, RZ, 0x1f ;  /* 0x0000001fff027424 */ /* 0x000fe200078e00ff */
[----:B------:R-:W-:-:S03]  /*22f70*/  MOV R226, 0x1f ;  /* 0x0000001f00e27802 */ /* 0x000fc60000000f00 */
[----:B------:R-:W-:Y:S01]  /*22f80*/  IMAD.IADD R4, R0, 0x1, R3 ;  /* 0x0000000100047824 */ /* 0x000fe200078e0203 */
[----:B------:R-:W-:-:S03]  /*22f90*/  MOV R3, 0x22fc0 ;  /* 0x00022fc000037802 */ /* 0x000fc60000000f00 */
[----:B------:R-:W-:Y:S02]  /*22fa0*/  IMAD.MOV.U32 R28, RZ, RZ, R4 ;  /* 0x000000ffff1c7224 */ /* 0x000fe400078e0004 */
[----:B------:R-:W-:Y:S05]  /*22fb0*/  CALL.REL.NOINC `($__internal_15_$__cuda_sm70_shflsync_idx_p) ;  /* 0x0000315000007944 */ /* 0x000fea0003c00000 */
[----:B------:R-:W-:Y:S01]  /*22fc0*/  MOV R0, R28 ;  /* 0x0000001c00007202 */ /* 0x000fe20000000f00 */
[----:B------:R-:W-:Y:S05]  /*22fd0*/  BRA `(.L_x_1142) ;  /* 0xfffdd58000007947 */ /* 0x000fea000383ffff */
.L_x_896:
[----:B------:R-:W-:Y:S02]  /*22fe0*/  SEL R2, RZ, 0x1, P0 ;  /* 0x00000001ff027807 */ /* 0x000fe40000000000 */
[----:B------:R-:W-:Y:S02]  /*22ff0*/  MOV R3, 0x23010 ;  /* 0x0002301000037802 */ /* 0x000fe40000000f00 */
[----:B------:R-:W-:Y:S05]  /*23000*/  CALL.REL.NOINC `($__internal_17_$__cuda_sm70_votesync_ballot) ;  /* 0x000031c000007944 */ /* 0x000fea0003c00000 */
[----:B------:R-:W-:Y:S05]  /*23010*/  BRA `(.L_x_1143) ;  /* 0xfffdd5d000007947 */ /* 0x000fea000383ffff */
.L_x_897:
[----:B------:R-:W-:Y:S01]  /*23020*/  IMAD.MOV.U32 R28, RZ, RZ, R9 ;  /* 0x000000ffff1c7224 */ /* 0x000fe200078e0009 */
[----:B-1----:R-:W-:Y:S01]  /*23030*/  MOV R2, R0 ;  /* 0x0000000000027202 */ /* 0x002fe20000000f00 */
[----:B------:R-:W-:Y:S01]  /*23040*/  IMAD.MOV.U32 R226, RZ, RZ, 0x1f ;  /* 0x0000001fffe27424 */ /* 0x000fe200078e00ff */
[----:B------:R-:W-:Y:S02]  /*23050*/  MOV R3, 0x23070 ;  /* 0x0002307000037802 */ /* 0x000fe40000000f00 */
[----:B------:R-:W-:Y:S05]  /*23060*/  CALL.REL.NOINC `($__internal_15_$__cuda_sm70_shflsync_idx_p) ;  /* 0x000030a000007944 */ /* 0x000fea0003c00000 */
[----:B------:R-:W-:Y:S01]  /*23070*/  IMAD.MOV.U32 R12, RZ, RZ, R28 ;  /* 0x000000ffff0c7224 */ /* 0x000fe200078e001c */
[----:B------:R-:W-:Y:S01]  /*23080*/  MOV R28, R8 ;  /* 0x00000008001c7202 */ /* 0x000fe20000000f00 */
[----:B------:R-:W-:Y:S01]  /*23090*/  IMAD.MOV.U32 R5, RZ, RZ, RZ ;  /* 0x000000ffff057224 */ /* 0x000fe200078e00ff */
[----:B------:R-:W-:Y:S01]  /*230a0*/  MOV R2, R0 ;  /* 0x0000000000027202 */ /* 0x000fe20000000f00 */
[----:B------:R-:W-:Y:S01]  /*230b0*/  IMAD.MOV.U32 R226, RZ, RZ, 0x1f ;  /* 0x0000001fffe27424 */ /* 0x000fe200078e00ff */
[----:B------:R-:W-:-:S02]  /*230c0*/  MOV R3, 0x230e0 ;  /* 0x000230e000037802 */ /* 0x000fc40000000f00 */
[----:B------:R-:W-:Y:S05]  /*230d0*/  CALL.REL.NOINC `($__internal_15_$__cuda_sm70_shflsync_idx_p) ;  /* 0x0000303000007944 */ /* 0x000fea0003c00000 */
[----:B------:R-:W-:Y:S01]  /*230e0*/  MOV R9, R28 ;  /* 0x0000001c00097202 */ /* 0x000fe20000000f00 */
[----:B------:R-:W-:Y:S05]  /*230f0*/  BRA `(.L_x_1144) ;  /* 0xfffdd56000007947 */ /* 0x000fea000383ffff */
.L_x_900:
[----:B------:R-:W-:Y:S01]  /*23100*/  IMAD.MOV.U32 R28, RZ, RZ, R4 ;  /* 0x000000ffff1c7224 */ /* 0x000fe200078e0004 */
[----:B-1----:R-:W-:Y:S01]  /*23110*/  MOV R2, R0 ;  /* 0x0000000000027202 */ /* 0x002fe20000000f00 */
[----:B------:R-:W-:Y:S01]  /*23120*/  IMAD.MOV.U32 R226, RZ, RZ, 0x1f ;  /* 0x0000001fffe27424 */ /* 0x000fe200078e00ff */
[----:B------:R-:W-:-:S02]  /*23130*/  MOV R3, 0x23150 ;  /* 0x0002315000037802 */ /* 0x000fc40000000f00 */
[----:B---34-:R-:W-:Y:S05]  /*23140*/  CALL.REL.NOINC `($__internal_15_$__cuda_sm70_shflsync_idx_p) ;  /* 0x00002fc000007944 */ /* 0x018fea0003c00000 */
[----:B------:R-:W-:Y:S01]  /*23150*/  MOV R5, R28 ;  /* 0x0000001c00057202 */ /* 0x000fe20000000f00 */
[----:B------:R-:W-:Y:S05]  /*23160*/  BRA `(.L_x_899) ;  /* 0xfffdd55000007947 */ /* 0x000fea000383ffff */
.L_x_1003:
[----:B------:R-:W-:Y:S01]  /*23170*/  IMAD.MOV.U32 R28, RZ, RZ, R4 ;  /* 0x000000ffff1c7224 */ /* 0x000fe200078e0004 */
[----:B------:R-:W-:Y:S01]  /*23180*/  MOV R2, RZ ;  /* 0x000000ff00027202 */ /* 0x000fe20000000f00 */
[----:B------:R-:W-:Y:S01]  /*23190*/  IMAD.MOV.U32 R226, RZ, RZ, 0x181f ;  /* 0x0000181fffe27424 */ /* 0x000fe200078e00ff */
[----:B------:R-:W-:-:S02]  /*231a0*/  MOV R3, 0x231c0 ;  /* 0x000231c000037802 */ /* 0x000fc40000000f00 */
[----:B------:R-:W-:Y:S05]  /*231b0*/  CALL.REL.NOINC `($__internal_15_$__cuda_sm70_shflsync_idx_p) ;  /* 0x00002f5000007944 */ /* 0x000fea0003c00000 */
[----:B------:R-:W-:Y:S01]  /*231c0*/  MOV R9, R28 ;  /* 0x0000001c00097202 */ /* 0x000fe20000000f00 */
[----:B------:R-:W-:Y:S05]  /*231d0*/  BRA `(.L_x_1145) ;  /* 0xfffec20000007947 */ /* 0x000fea000383ffff */
.L_x_1004:
[----:B------:R-:W-:Y:S01]  /*231e0*/  IMAD.MOV.U32 R28, RZ, RZ, R5 ;  /* 0x000000ffff1c7224 */ /* 0x000fe200078e0005 */
[----:B------:R-:W-:Y:S01]  /*231f0*/  MOV R2, RZ ;  /* 0x000000ff00027202 */ /* 0x000fe20000000f00 */
[----:B------:R-:W-:Y:S01]  /*23200*/  IMAD.MOV.U32 R226, RZ, RZ, 0x181f ;  /* 0x0000181fffe27424 */ /* 0x000fe200078e00ff */
[----:B------:R-:W-:-:S02]  /*23210*/  MOV R3, 0x23230 ;  /* 0x0002323000037802 */ /* 0x000fc40000000f00 */
[----:B-12---:R-:W-:Y:S05]  /*23220*/  CALL.REL.NOINC `($__internal_15_$__cuda_sm70_shflsync_idx_p) ;  /* 0x00002ee000007944 */ /* 0x006fea0003c00000 */
[----:B------:R-:W-:Y:S01]  /*23230*/  ISETP.GE.AND P1, PT, R76, c[0x0][0x1d4], PT ;  /* 0x000075004c007a0c */ /* 0x000fe20003f26270 */
[----:B------:R-:W-:Y:S01]  /*23240*/  IMAD.MOV.U32 R226, RZ, RZ, 0x181f ;  /* 0x0000181fffe27424 */ /* 0x000fe200078e00ff */
[----:B------:R-:W-:-:S02]  /*23250*/  IADD3 R2, P0, R28, R64, RZ ;  /* 0x000000401c027210 */ /* 0x000fc40007f1e0ff */
[----:B------:R-:W-:-:S03]  /*23260*/  SEL R8, RZ, 0x10, P1 ;  /* 0x00000010ff087807 */ /* 0x000fc60000800000 */
[----:B------:R-:W-:Y:S01]  /*23270*/  IMAD.X R3, R9, 0x1, R66, P0 ;  /* 0x0000000109037824 */ /* 0x000fe200000e0642 */
[----:B------:R-:W-:-:S04]  /*23280*/  ISETP.GE.AND P0, PT, R211, c[0x0][0x1d4], PT ;  /* 0x00007500d3007a0c */ /* 0x000fc80003f06270 */
[----:B------:R-:W-:Y:S01]  /*23290*/  SEL R6, RZ, 0x10, P0 ;  /* 0x00000010ff067807 */ /* 0x000fe20000000000 */
[----:B------:R-:W-:Y:S01]  /*232a0*/  @!PT LDS RZ, [RZ] ;  /* 0x00000000fffff984 */ /* 0x000fe20000000800 */
[----:B------:R-:W-:Y:S01]  /*232b0*/  @!PT LDS RZ, [RZ] ;  /* 0x00000000fffff984 */ /* 0x000fe20000000800 */
[----:B------:R-:W-:Y:S01]  /*232c0*/  @!PT LDS RZ, [RZ] ;  /* 0x00000000fffff984 */ /* 0x000fe20000000800 */
[----:B------:R1:W-:Y:S02]  /*232d0*/  LDGSTS.E.BYPASS.LTC128B.128 [R210+0x8100], [R2.64], !P1 ;  /* 0x0810000002d27fae */ /* 0x0003e4000c901d48 */
[----:B-1----:R-:W-:Y:S01]  /*232e0*/  IADD3 R2, P2, R28, R67, RZ ;  /* 0x000000431c027210 */ /* 0x002fe20007f5e0ff */
[----:B------:R-:W-:-:S04]  /*232f0*/  IMAD.MOV.U32 R28, RZ, RZ, R4 ;  /* 0x000000ffff1c7224 */ /* 0x000fc800078e0004 */
[----:B------:R-:W-:-:S05]  /*23300*/  IMAD.X R3, R9, 0x1, R96, P2 ;  /* 0x0000000109037824 */ /* 0x000fca00010e0660 */
[----:B------:R1:W-:Y:S02]  /*23310*/  LDGSTS.E.BYPASS.LTC128B.128 [R210+0xb100], [R2.64], !P0 ;  /* 0x0b10000002d27fae */ /* 0x0003e4000c101d48 */
[----:B-1----:R-:W-:Y:S01]  /*23320*/  IMAD.MOV.U32 R2, RZ, RZ, 0x1 ;  /* 0x00000001ff027424 */ /* 0x002fe200078e00ff */
[----:B------:R-:W-:Y:S02]  /*23330*/  MOV R3, 0x23350 ;  /* 0x0002335000037802 */ /* 0x000fe40000000f00 */
[----:B------:R-:W-:Y:S05]  /*23340*/  CALL.REL.NOINC `($__internal_15_$__cuda_sm70_shflsync_idx_p) ;  /* 0x00002dc000007944 */ /* 0x000fea0003c00000 */
[----:B------:R-:W-:Y:S01]  /*23350*/  IMAD.MOV.U32 R9, RZ, RZ, R28 ;  /* 0x000000ffff097224 */ /* 0x000fe200078e001c */
[----:B------:R-:W-:Y:S01]  /*23360*/  MOV R2, 0x1 ;  /* 0x0000000100027802 */ /* 0x000fe20000000f00 */
[----:B------:R-:W-:Y:S01]  /*23370*/  IMAD.MOV.U32 R28, RZ, RZ, R5 ;  /* 0x000000ffff1c7224 */ /* 0x000fe200078e0005 */
[----:B------:R-:W-:Y:S02]  /*23380*/  MOV R226, 0x181f ;  /* 0x0000181f00e27802 */ /* 0x000fe40000000f00 */
[----:B------:R-:W-:Y:S02]  /*23390*/  MOV R3, 0x233b0 ;  /* 0x000233b000037802 */ /* 0x000fe40000000f00 */
[----:B------:R-:W-:Y:S05]  /*233a0*/  CALL.REL.NOINC `($__internal_15_$__cuda_sm70_shflsync_idx_p) ;  /* 0x00002d6000007944 */ /* 0x000fea0003c00000 */
[C---:B------:R-:W-:Y:S01]  /*233b0*/  IADD3 R2, -R8.reuse, 0x10, RZ ;  /* 0x0000001008027810 */ /* 0x040fe20007ffe1ff */
[----:B------:R-:W-:Y:S01]  /*233c0*/  IMAD.MOV.U32 R226, RZ, RZ, 0x181f ;  /* 0x0000181fffe27424 */ /* 0x000fe200078e00ff */
[----:B------:R-:W-:-:S02]  /*233d0*/  ISETP.NE.U32.AND P2, PT, R8, RZ, PT ;  /* 0x000000ff0800720c */ /* 0x000fc40003f45070 */
[----:B------:R-:W-:-:S04]  /*233e0*/  LOP3.LUT R2, R2, 0xf, RZ, 0xc0, !PT ;  /* 0x0000000f02027812 */ /* 0x000fc800078ec0ff */
[----:B------:R-:W-:-:S04]  /*233f0*/  IADD3 R2, P1, P0, R2, R28, R64 ;  /* 0x0000001c02027210 */ /* 0x000fc8000783e040 */
[----:B------:R-:W-:-:S05]  /*23400*/  IADD3.X R3, RZ, R9, R66, P1, P0 ;  /* 0x00000009ff037210 */ /* 0x000fca0000fe0442 */
[----:B------:R-:W-:Y:S01]  /*23410*/  @!PT LDS RZ, [RZ] ;  /* 0x00000000fffff984 */ /* 0x000fe20000000800 */
[----:B------:R-:W-:Y:S01]  /*23420*/  @!PT LDS RZ, [RZ] ;  /* 0x00000000fffff984 */ /* 0x000fe20000000800 */
[----:B------:R-:W-:Y:S01]  /*23430*/  @!PT LDS RZ, [RZ] ;  /* 0x00000000fffff984 */ /* 0x000fe20000000800 */
[----:B------:R1:W-:Y:S01]  /*23440*/  LDGSTS.E.BYPASS.LTC128B.128.ZFILL [R210+0x9100], [R2.64], P2 ;  /* 0x0910000002d27fae */ /* 0x0003e20009141d48 */
[C---:B------:R-:W-:Y:S02]  /*23450*/  ISETP.NE.U32.AND P2, PT, R6.reuse, RZ, PT ;  /* 0x000000ff0600720c */ /* 0x040fe40003f45070 */
[----:B-1----:R-:W-:-:S04]  /*23460*/  IADD3 R2, -R6, 0x10, RZ ;  /* 0x0000001006027810 */ /* 0x002fc80007ffe1ff */
[----:B------:R-:W-:-:S04]  /*23470*/  LOP3.LUT R2, R2, 0xf, RZ, 0xc0, !PT ;  /* 0x0000000f02027812 */ /* 0x000fc800078ec0ff */
[----:B------:R-:W-:Y:S01]  /*23480*/  IADD3 R2, P1, P0, R2, R28, R67 ;  /* 0x0000001c02027210 */ /* 0x000fe2000783e043 */
[----:B------:R-:W-:-:S03]  /*23490*/  IMAD.MOV.U32 R28, RZ, RZ, R4 ;  /* 0x000000ffff1c7224 */ /* 0x000fc600078e0004 */
[----:B------:R-:W-:-:S05]  /*234a0*/  IADD3.X R3, RZ, R9, R96, P1, P0 ;  /* 0x00000009ff037210 */ /* 0x000fca0000fe0460 */
[----:B------:R1:W-:Y:S02]  /*234b0*/  LDGSTS.E.BYPASS.LTC128B.128.ZFILL [R210+0xc100], [R2.64], P2 ;  /* 0x0c10000002d27fae */ /* 0x0003e40009141d48 */
        /* <DEDUP_REMOVED lines=9> */
[----:B------:R-:W-:Y:S01]  /*23550*/  MOV R2, R28 ;  /* 0x0000001c00027202 */ /* 0x000fe20000000f00 */
[----:B------:R-:W-:Y:S05]  /*23560*/  BRA `(.L_x_1146) ;  /* 0xfffebfd000007947 */ /* 0x000fea000383ffff */
.L_x_1005:
[----:B------:R-:W-:Y:S01]  /*23570*/  IMAD.MOV.U32 R28, RZ, RZ, R5 ;  /* 0x000000ffff1c7224 */ /* 0x000fe200078e0005 */
[----:B------:R-:W-:Y:S01]  /*23580*/  MOV R2, RZ ;  /* 0x000000ff00027202 */ /* 0x000fe20000000f00 */
[----:B------:R-:W-:Y:S01]  /*23590*/  IMAD.MOV.U32 R226, RZ, RZ, 0x1c1f ;  /* 0x00001c1fffe27424 */ /* 0x000fe200078e00ff */
[----:B------:R-:W-:-:S02]  /*235a0*/  MOV R3, 0x235c0 ;  /* 0x000235c000037802 */ /* 0x000fc40000000f00 */
[----:B------:R-:W-:Y:S05]  /*235b0*/  CALL.REL.NOINC `($__internal_15_$__cuda_sm70_shflsync_idx_p) ;  /* 0x00002b5000007944 */ /* 0x000fea0003c00000 */
[----:B------:R-:W-:Y:S01]  /*235c0*/  MOV R4, R28 ;  /* 0x0000001c00047202 */ /* 0x000fe20000000f00 */
[----:B------:R-:W-:Y:S05]  /*235d0*/  BRA `(.L_x_1147) ;  /* 0xfffec19000007947 */ /* 0x000fea000383ffff */
.L_x_1010:
[----:B------:R-:W-:Y:S01]  /*235e0*/  IMAD.MOV.U32 R28, RZ, RZ, R5 ;  /* 0x000000ffff1c7224 */ /* 0x000fe200078e0005 */
[----:B------:R-:W-:Y:S01]  /*235f0*/  MOV R2, 0x1 ;  /* 0x0000000100027802 */ /* 0x000fe20000000f00 */
[----:B------:R-:W-:Y:S01]  /*23600*/  IMAD.MOV.U32 R226, RZ, RZ, 0x1c1f ;  /* 0x00001c1fffe27424 */ /* 0x000fe200078e00ff */
[----:B------:R-:W-:-:S02]  /*23610*/  MOV R3, 0x23630 ;  /* 0x0002363000037802 */ /* 0x000fc40000000f00 */
[----:B-1----:R-:W-:Y:S05]  /*23620*/  CALL.REL.NOINC `($__internal_15_$__cuda_sm70_shflsync_idx_p) ;  /* 0x00002ae000007944 */ /* 0x002fea0003c00000 */
[----:B------:R-:W-:Y:S01]  /*23630*/  MOV R4, R28 ;  /* 0x0000001c00047202 */ /* 0x000fe20000000f00 */
[----:B------:R-:W-:Y:S05]  /*23640*/  BRA `(.L_x_1148) ;  /* 0xfffecb2000007947 */ /* 0x000fea000383ffff */
.L_x_1015:
[----:B------:R-:W-:Y:S01]  /*23650*/  IMAD.MOV.U32 R4, RZ, RZ, R5 ;  /* 0x000000ffff047224 */ /* 0x000fe200078e0005 */
[----:B------:R-:W-:-:S02]  /*23660*/  MOV R3, 0x2 ;  /* 0x0000000200037802 */ /* 0x000fc40000000f00 */
[----:B------:R-:W-:Y:S02]  /*23670*/  MOV R2, 0x23690 ;  /* 0x0002369000027802 */ /* 0x000fe40000000f00 */
[----:B------:R-:W-:Y:S05]  /*23680*/  CALL.REL.NOINC `($__internal_14_$__cuda_sm70_shflsync_bfly_p) ;  /* 0x00002a2000007944 */ /* 0x000fea0003c00000 */
[----:B------:R-:W-:Y:S01]  /*23690*/  MOV R2, R217 ;  /* 0x000000d900027202 */ /* 0x000fe20000000f00 */
[----:B------:R-:W-:Y:S05]  /*236a0*/  BRA `(.L_x_1149) ;  /* 0xfffed50000007947 */ /* 0x000fea000383ffff */
.L_x_1016:
[----:B------:R-:W-:Y:S01]  /*236b0*/  IMAD.MOV.U32 R4, RZ, RZ, R5 ;  /* 0x000000ffff047224 */ /* 0x000fe200078e0005 */
[----:B------:R-:W-:Y:S02]  /*236c0*/  MOV R3, 0x1 ;  /* 0x0000000100037802 */ /* 0x000fe40000000f00 */
[----:B------:R-:W-:Y:S02]  /*236d0*/  MOV R2, 0x236f0 ;  /* 0x000236f000027802 */ /* 0x000fe40000000f00 */
[----:B------:R-:W-:Y:S05]  /*236e0*/  CALL.REL.NOINC `($__internal_14_$__cuda_sm70_shflsync_bfly_p) ;  /* 0x000029c000007944 */ /* 0x000fea0003c00000 */
[----:B------:R-:W-:Y:S01]  /*236f0*/  FMNMX.FTZ R5, R5, R217, !PT ;  /* 0x000000d905057209 */ /* 0x000fe20007810000 */
[----:B------:R-:W-:Y:S01]  /*23700*/  IMAD.MOV.U32 R4, RZ, RZ, R6 ;  /* 0x000000ffff047224 */ /* 0x000fe200078e0006 */
[----:B------:R-:W-:Y:S01]  /*23710*/  MOV R2, 0x23740 ;  /* 0x0002374000027802 */ /* 0x000fe20000000f00 */
[----:B------:R-:W-:Y:S02]  /*23720*/  IMAD.MOV.U32 R3, RZ, RZ, 0x2 ;  /* 0x00000002ff037424 */ /* 0x000fe400078e00ff */
[----:B------:R-:W-:Y:S05]  /*23730*/  CALL.REL.NOINC `($__internal_14_$__cuda_sm70_shflsync_bfly_p) ;  /* 0x0000297000007944 */ /* 0x000fea0003c00000 */
[----:B------:R-:W-:Y:S01]  /*23740*/  FMNMX.FTZ R4, R6, R217, !PT ;  /* 0x000000d906047209 */ /* 0x000fe20007810000 */
[----:B------:R-:W-:Y:S01]  /*23750*/  IMAD.MOV.U32 R3, RZ, RZ, 0x1 ;  /* 0x00000001ff037424 */ /* 0x000fe200078e00ff */
[----:B------:R-:W-:Y:S02]  /*23760*/  MOV R2, 0x23780 ;  /* 0x0002378000027802 */ /* 0x000fe40000000f00 */
[----:B------:R-:W-:Y:S05]  /*23770*/  CALL.REL.NOINC `($__internal_14_$__cuda_sm70_shflsync_bfly_p) ;  /* 0x0000293000007944 */ /* 0x000fea0003c00000 */
[----:B------:R-:W-:Y:S01]  /*23780*/  MOV R6, R217 ;  /* 0x000000d900067202 */ /* 0x000fe20000000f00 */
[----:B------:R-:W-:Y:S05]  /*23790*/  BRA `(.L_x_1150) ;  /* 0xfffed48000007947 */ /* 0x000fea000383ffff */
.L_x_1024:
[----:B------:R-:W-:Y:S01]  /*237a0*/  MOV R2, RZ ;  /* 0x000000ff00027202 */ /* 0x000fe20000000f00 */
[----:B------:R-:W-:Y:S01]  /*237b0*/  IMAD.MOV.U32 R28, RZ, RZ, R4 ;  /* 0x000000ffff1c7224 */ /* 0x000fe200078e0004 */
[----:B------:R-:W-:Y:S01]  /*237c0*/  MOV R3, 0x237f0 ;  /* 0x000237f000037802 */ /* 0x000fe20000000f00 */
[----:B------:R-:W-:Y:S02]  /*237d0*/  IMAD.MOV.U32 R226, RZ, RZ, 0x181f ;  /* 0x0000181fffe27424 */ /* 0x000fe400078e00ff */
[----:B-1--4-:R-:W-:Y:S05]  /*237e0*/  CALL.REL.NOINC `($__internal_15_$__cuda_sm70_shflsync_idx_p) ;  /* 0x0000292000007944 */ /* 0x012fea0003c00000 */
[----:B------:R-:W-:Y:S01]  /*237f0*/  MOV R22, R28 ;  /* 0x0000001c00167202 */ /* 0x000fe20000000f00 */
[----:B------:R-:W-:-:S05]  /*23800*/  BRA `(.L_x_1151) ;  /* 0xfffeece000007947 */ /* 0x000fca000383ffff */
.L_x_1025:
[----:B------:R-:W-:Y:S01]  /*23810*/  MOV R2, RZ ;  /* 0x000000ff00027202 */ /* 0x000fe20000000f00 */
[----:B------:R-:W-:Y:S01]  /*23820*/  IMAD.MOV.U32 R28, RZ, RZ, R5 ;  /* 0x000000ffff1c7224 */ /* 0x000fe200078e0005 */
[----:B------:R-:W-:Y:S01]  /*23830*/  MOV R3, 0x23860 ;  /* 0x0002386000037802 */ /* 0x000fe20000000f00 */
[----:B------:R-:W-:Y:S02]  /*23840*/  IMAD.MOV.U32 R226, RZ, RZ, 0x181f ;  /* 0x0000181fffe27424 */ /* 0x000fe400078e00ff */
[----:B-1234-:R-:W-:Y:S05]  /*23850*/  CALL.REL.NOINC `($__internal_15_$__cuda_sm70_shflsync_idx_p) ;  /* 0x000028b000007944 */ /* 0x01efea0003c00000 */
[----:B------:R-:W-:Y:S01]  /*23860*/  ISETP.GE.AND P1, PT, R76, c[0x0][0x1d4], PT ;  /* 0x000075004c007a0c */ /* 0x000fe20003f26270 */
[----:B------:R-:W-:Y:S01]  /*23870*/  IMAD.MOV.U32 R226, RZ, RZ, 0x181f ;  /* 0x0000181fffe27424 */ /* 0x000fe200078e00ff */
[----:B------:R-:W-:Y:S02]  /*23880*/  IADD3 R20, P2, R28, R8, RZ ;  /* 0x000000081c147210 */ /* 0x000fe40007f5e0ff */
[----:B------:R-:W-:Y:S03]  /*23890*/  ISETP.GE.AND P0, PT, R211, c[0x0][0x1d4], PT ;  /* 0x00007500d3007a0c */ /* 0x000fe60003f06270 */
[----:B------:R-:W-:Y:S01]  /*238a0*/  IMAD.X R21, R22, 0x1, R9, P2 ;  /* 0x0000000116157824 */ /* 0x000fe200010e0609 */
[----:B------:R-:W-:Y:S01]  /*238b0*/  IADD3 R2, P2, R28, R10, RZ ;  /* 0x0000000a1c027210 */ /* 0x000fe20007f5e0ff */
[----:B------:R-:W-:Y:S04]  /*238c0*/  IMAD.MOV.U32 R28, RZ, RZ, R4 ;  /* 0x000000ffff1c7224 */ /* 0x000fe800078e0004 */
[----:B------:R-:W-:Y:S01]  /*238d0*/  @!PT LDS RZ, [RZ] ;  /* 0x00000000fffff984 */ /* 0x000fe20000000800 */
[----:B------:R-:W-:Y:S01]  /*238e0*/  @!PT LDS RZ, [RZ] ;  /* 0x00000000fffff984 */ /* 0x000fe20000000800 */
[----:B------:R-:W-:Y:S01]  /*238f0*/  @!PT LDS RZ, [RZ] ;  /* 0x00000000fffff984 */ /* 0x000fe20000000800 */
[----:B------:R1:W-:Y:S01]  /*23900*/  LDGSTS.E.BYPASS.LTC128B.128 [R210+0x100], [R20.64], !P1 ;  /* 0x0010000014d27fae */ /* 0x0003e2000c901d48 */
[----:B------:R-:W-:Y:S05]  /*23910*/  IMAD.X R3, R22, 0x1, R11, P2 ;  /* 0x0000000116037824 */ /* 0x000fea00010e060b */
[----:B------:R2:W-:Y:S01]  /*23920*/  LDGSTS.E.BYPASS.LTC128B.128 [R210+0x3100], [R2.64], !P0 ;  /* 0x0310000002d27fae */ /* 0x0005e2000c101d48 */
[----:B-1----:R-:W-:Y:S02]  /*23930*/  SEL R20, RZ, 0x10, P1 ;  /* 0x00000010ff147807 */ /* 0x002fe40000800000 */
[----:B------:R-:W-:Y:S02]  /*23940*/  SEL R21, RZ, 0x10, P0 ;  /* 0x00000010ff157807 */ /* 0x000fe40000000000 */
[----:B--2---:R-:W-:Y:S01]  /*23950*/  MOV R3, 0x23980 ;  /* 0x0002398000037802 */ /* 0x004fe20000000f00 */
[----:B------:R-:W-:Y:S02]  /*23960*/  IMAD.MOV.U32 R2, RZ, RZ, 0x1 ;  /* 0x00000001ff027424 */ /* 0x000fe400078e00ff */
[----:B------:R-:W-:Y:S05]  /*23970*/  CALL.REL.NOINC `($__internal_15_$__cuda_sm70_shflsync_idx_p) ;  /* 0x0000279000007944 */ /* 0x000fea0003c00000 */
[----:B------:R-:W-:Y:S01]  /*23980*/  MOV R2, 0x1 ;  /* 0x0000000100027802 */ /* 0x000fe20000000f00 */
[----:B------:R-:W-:Y:S01]  /*23990*/  IMAD.MOV.U32 R22, RZ, RZ, R28 ;  /* 0x000000ffff167224 */ /* 0x000fe200078e001c */
[----:B------:R-:W-:Y:S01]  /*239a0*/  MOV R226, 0x181f ;  /* 0x0000181f00e27802 */ /* 0x000fe20000000f00 */
[----:B------:R-:W-:Y:S01]  /*239b0*/  IMAD.MOV.U32 R28, RZ, RZ, R5 ;  /* 0x000000ffff1c7224 */ /* 0x000fe200078e0005 */
[----:B------:R-:W-:Y:S02]  /*239c0*/  MOV R3, 0x239e0 ;  /* 0x000239e000037802 */ /* 0x000fe40000000f00 */
[----:B------:R-:W-:Y:S05]  /*239d0*/  CALL.REL.NOINC `($__internal_15_$__cuda_sm70_shflsync_idx_p) ;  /* 0x0000273000007944 */ /* 0x000fea0003c00000 */
[C---:B------:R-:W-:Y:S01]  /*239e0*/  IADD3 R2, -R20.reuse, 0x10, RZ ;  /* 0x0000001014027810 */ /* 0x040fe20007ffe1ff */
[----:B------:R-:W-:Y:S01]  /*239f0*/  IMAD.MOV.U32 R226, RZ, RZ, 0x181f ;  /* 0x0000181fffe27424 */ /* 0x000fe200078e00ff */
        /* <DEDUP_REMOVED lines=12> */
[----:B------:R-:W-:Y:S03]  /*23ac0*/  IMAD.MOV.U32 R28, RZ, RZ, R4 ;  /* 0x000000ffff1c7224 */ /* 0x000fe600078e0004 */
[----:B------:R-:W-:Y:S05]  /*23ad0*/  IADD3.X R3, RZ, R22, R11, P1, P0 ;  /* 0x00000016ff037210 */ /* 0x000fea0000fe040b */
[----:B------:R1:W-:Y:S02]  /*23ae0*/  LDGSTS.E.BYPASS.LTC128B.128.ZFILL [R210+0x4100], [R2.64], P2 ;  /* 0x0410000002d27fae */ /* 0x0003e40009141d48 */
[----:B-1----:R-:W-:Y:S01]  /*23af0*/  MOV R3, 0x23b20 ;  /* 0x00023b2000037802 */ /* 0x002fe20000000f00 */
[----:B------:R-:W-:Y:S03]  /*23b00*/  IMAD.MOV.U32 R2, RZ, RZ, 0x2 ;  /* 0x00000002ff027424 */ /* 0x000fe600078e00ff */
[----:B------:R-:W-:Y:S05]  /*23b10*/  CALL.REL.NOINC `($__internal_15_$__cuda_sm70_shflsync_idx_p) ;  /* 0x000025f000007944 */ /* 0x000fea0003c00000 */
[----:B------:R-:W-:Y:S01]  /*23b20*/  MOV R2, 0x2 ;  /* 0x0000000200027802 */ /* 0x000fe20000000f00 */
[----:B------:R-:W-:Y:S01]  /*23b30*/  IMAD.MOV.U32 R4, RZ, RZ, R28 ;  /* 0x000000ffff047224 */ /* 0x000fe200078e001c */
[----:B------:R-:W-:Y:S01]  /*23b40*/  MOV R226, 0x181f ;  /* 0x0000181f00e27802 */ /* 0x000fe20000000f00 */
[----:B------:R-:W-:Y:S01]  /*23b50*/  IMAD.MOV.U32 R28, RZ, RZ, R5 ;  /* 0x000000ffff1c7224 */ /* 0x000fe200078e0005 */
[----:B------:R-:W-:Y:S02]  /*23b60*/  MOV R3, 0x23b80 ;  /* 0x00023b8000037802 */ /* 0x000fe40000000f00 */
[----:B------:R-:W-:Y:S05]  /*23b70*/  CALL.REL.NOINC `($__internal_15_$__cuda_sm70_shflsync_idx_p) ;  /* 0x0000259000007944 */ /* 0x000fea0003c00000 */
[----:B------:R-:W-:Y:S01]  /*23b80*/  MOV R5, R28 ;  /* 0x0000001c00057202 */ /* 0x000fe20000000f00 */
[----:B------:R-:W-:-:S05]  /*23b90*/  BRA `(.L_x_1152) ;  /* 0xfffeead000007947 */ /* 0x000fca000383ffff */
.L_x_1028:
[----:B------:R-:W-:Y:S01]  /*23ba0*/  MOV R2, RZ ;  /* 0x000000ff00027202 */ /* 0x000fe20000000f00 */
[----:B------:R-:W-:Y:S01]  /*23bb0*/  IMAD.MOV.U32 R28, RZ, RZ, R4 ;  /* 0x000000ffff1c7224 */ /* 0x000fe200078e0004 */
[----:B------:R-:W-:Y:S01]  /*23bc0*/  MOV R3, 0x23bf0 ;  /* 0x00023bf000037802 */ /* 0x000fe20000000f00 */
[----:B------:R-:W-:Y:S02]  /*23bd0*/  IMAD.MOV.U32 R226, RZ, RZ, 0x181f ;  /* 0x0000181fffe27424 */ /* 0x000fe400078e00ff */
[----:B------:R-:W-:Y:S05]  /*23be0*/  CALL.REL.NOINC `($__internal_15_$__cuda_sm70_shflsync_idx_p) ;  /* 0x0000252000007944 */ /* 0x000fea0003c00000 */
[----:B------:R-:W-:Y:S01]  /*23bf0*/  MOV R18, R28 ;  /* 0x0000001c00127202 */ /* 0x000fe20000000f00 */
[----:B------:R-:W-:-:S05]  /*23c00*/  BRA `(.L_x_1153) ;  /* 0xfffefc8000007947 */ /* 0x000fca000383ffff */
.L_x_1029:
[----:B------:R-:W-:Y:S01]  /*23c10*/  MOV R2, RZ ;  /* 0x000000ff00027202 */ /* 0x000fe20000000f00 */
[----:B------:R-:W-:Y:S01]  /*23c20*/  IMAD.MOV.U32 R28, RZ, RZ, R5 ;  /* 0x000000ffff1c7224 */ /* 0x000fe200078e0005 */
[----:B------:R-:W-:Y:S01]  /*23c30*/  MOV R3, 0x23c60 ;  /* 0x00023c6000037802 */ /* 0x000fe20000000f00 */
[----:B------:R-:W-:Y:S02]  /*23c40*/  IMAD.MOV.U32 R226, RZ, RZ, 0x181f ;  /* 0x0000181fffe27424 */ /* 0x000fe400078e00ff */
[----:B-12---:R-:W-:Y:S05]  /*23c50*/  CALL.REL.NOINC `($__internal_15_$__cuda_sm70_shflsync_idx_p) ;  /* 0x000024b000007944 */ /* 0x006fea0003c00000 */
        /* <DEDUP_REMOVED lines=52> */
.L_x_1030:
[----:B------:R-:W-:Y:S01]  /*23fa0*/  MOV R2, RZ ;  /* 0x000000ff00027202 */ /* 0x000fe20000000f00 */
[----:B------:R-:W-:Y:S01]  /*23fb0*/  IMAD.MOV.U32 R28, RZ, RZ, R8 ;  /* 0x000000ffff1c7224 */ /* 0x000fe200078e0008 */
[----:B------:R-:W-:Y:S01]  /*23fc0*/  MOV R3, 0x23ff0 ;  /* 0x00023ff000037802 */ /* 0x000fe20000000f00 */
[----:B------:R-:W-:Y:S02]  /*23fd0*/  IMAD.MOV.U32 R226, RZ, RZ, 0x1c1f ;  /* 0x00001c1fffe27424 */ /* 0x000fe400078e00ff */
[----:B------:R-:W-:Y:S05]  /*23fe0*/  CALL.REL.NOINC `($__internal_15_$__cuda_sm70_shflsync_idx_p) ;  /* 0x0000212000007944 */ /* 0x000fea0003c00000 */
[----:B------:R-:W-:Y:S01]  /*23ff0*/  MOV R5, R28 ;  /* 0x0000001c00057202 */ /* 0x000fe20000000f00 */
[----:B------:R-:W-:-:S05]  /*24000*/  BRA `(.L_x_1155) ;  /* 0xfffefbf000007947 */ /* 0x000fca000383ffff */
.L_x_1035:
[----:B------:R-:W-:Y:S01]  /*24010*/  MOV R2, 0x1 ;  /* 0x0000000100027802 */ /* 0x000fe20000000f00 */
[----:B------:R-:W-:Y:S01]  /*24020*/  IMAD.MOV.U32 R28, RZ, RZ, R8 ;  /* 0x000000ffff1c7224 */ /* 0x000fe200078e0008 */
[----:B------:R-:W-:Y:S01]  /*24030*/  MOV R3, 0x24060 ;  /* 0x0002406000037802 */ /* 0x000fe20000000f00 */
[----:B------:R-:W-:Y:S02]  /*24040*/  IMAD.MOV.U32 R226, RZ, RZ, 0x1c1f ;  /* 0x00001c1fffe27424 */ /* 0x000fe400078e00ff */
[----:B-1----:R-:W-:Y:S05]  /*24050*/  CALL.REL.NOINC `($__internal_15_$__cuda_sm70_shflsync_idx_p) ;  /* 0x000020b000007944 */ /* 0x002fea0003c00000 */
[----:B------:R-:W-:Y:S01]  /*24060*/  MOV R5, R28 ;  /* 0x0000001c00057202 */ /* 0x000fe20000000f00 */
[----:B------:R-:W-:-:S05]  /*24070*/  BRA `(.L_x_1156) ;  /* 0xffff05d000007947 */ /* 0x000fca000383ffff */
.L_x_1040:
[----:B------:R-:W-:Y:S02]  /*24080*/  MOV R3, 0x2 ;  /* 0x0000000200037802 */ /* 0x000fe40000000f00 */
[----:B------:R-:W-:Y:S02]  /*24090*/  MOV R2, 0x240b0 ;  /* 0x000240b000027802 */ /* 0x000fe40000000f00 */
[----:B------:R-:W-:Y:S05]  /*240a0*/  CALL.REL.NOINC `($__internal_14_$__cuda_sm70_shflsync_bfly_p) ;  /* 0x0000200000007944 */ /* 0x000fea0003c00000 */
[----:B------:R-:W-:Y:S01]  /*240b0*/  MOV R2, R217 ;  /* 0x000000d900027202 */ /* 0x000fe20000000f00 */
[----:B------:R-:W-:-:S05]  /*240c0*/  BRA `(.L_x_1157) ;  /* 0xffff102000007947 */ /* 0x000fca000383ffff */
.L_x_1041:
[----:B------:R-:W-:Y:S02]  /*240d0*/  MOV R3, 0x1 ;  /* 0x0000000100037802 */ /* 0x000fe40000000f00 */
[----:B------:R-:W-:Y:S02]  /*240e0*/  MOV R2, 0x24100 ;  /* 0x0002410000027802 */ /* 0x000fe40000000f00 */
[----:B------:R-:W-:Y:S05]  /*240f0*/  CALL.REL.NOINC `($__internal_14_$__cuda_sm70_shflsync_bfly_p) ;  /* 0x00001fb000007944 */ /* 0x000fea0003c00000 */
[----:B------:R-:W-:Y:S01]  /*24100*/  IMAD.MOV.U32 R3, RZ, RZ, 0x2 ;  /* 0x00000002ff037424 */ /* 0x000fe200078e00ff */
[----:B------:R-:W-:Y:S01]  /*24110*/  FMNMX.FTZ R5, R4, R217, !PT ;  /* 0x000000d904057209 */ /* 0x000fe20007810000 */
[----:B------:R-:W-:Y:S01]  /*24120*/  IMAD.MOV.U32 R4, RZ, RZ, R8 ;  /* 0x000000ffff047224 */ /* 0x000fe200078e0008 */
[----:B------:R-:W-:Y:S02]  /*24130*/  MOV R2, 0x24150 ;  /* 0x0002415000027802 */ /* 0x000fe40000000f00 */
[----:B------:R-:W-:Y:S05]  /*24140*/  CALL.REL.NOINC `($__internal_14_$__cuda_sm70_shflsync_bfly_p) ;  /* 0x00001f6000007944 */ /* 0x000fea0003c00000 */
[----:B------:R-:W-:Y:S01]  /*24150*/  FMNMX.FTZ R4, R8, R217, !PT ;  /* 0x000000d908047209 */ /* 0x000fe20007810000 */
[----:B------:R-:W-:Y:S01]  /*24160*/  IMAD.MOV.U32 R3, RZ, RZ, 0x1 ;  /* 0x00000001ff037424 */ /* 0x000fe200078e00ff */
[----:B------:R-:W-:Y:S02]  /*24170*/  MOV R2, 0x24190 ;  /* 0x0002419000027802 */ /* 0x000fe40000000f00 */
[----:B------:R-:W-:Y:S05]  /*24180*/  CALL.REL.NOINC `($__internal_14_$__cuda_sm70_shflsync_bfly_p) ;  /* 0x00001f2000007944 */ /* 0x000fea0003c00000 */
[----:B------:R-:W-:Y:S01]  /*24190*/  MOV R2, R217 ;  /* 0x000000d900027202 */ /* 0x000fe20000000f00 */
[----:B------:R-:W-:-:S05]  /*241a0*/  BRA `(.L_x_1158) ;  /* 0xffff0fb000007947 */ /* 0x000fca000383ffff */
.L_x_1050:
[----:B------:R-:W-:Y:S01]  /*241b0*/  MOV R2, RZ ;  /* 0x000000ff00027202 */ /* 0x000fe20000000f00 */
[----:B------:R-:W-:Y:S01]  /*241c0*/  IMAD.MOV.U32 R28, RZ, RZ, R4 ;  /* 0x000000ffff1c7224 */ /* 0x000fe200078e0004 */
[----:B------:R-:W-:Y:S01]  /*241d0*/  MOV R3, 0x24200 ;  /* 0x0002420000037802 */ /* 0x000fe20000000f00 */
[----:B------:R-:W-:Y:S02]  /*241e0*/  IMAD.MOV.U32 R226, RZ, RZ, 0x181f ;  /* 0x0000181fffe27424 */ /* 0x000fe400078e00ff */
[----:B-1--4-:R-:W-:Y:S05]  /*241f0*/  CALL.REL.NOINC `($__internal_15_$__cuda_sm70_shflsync_idx_p) ;  /* 0x00001f1000007944 */ /* 0x012fea0003c00000 */
[----:B------:R-:W-:Y:S01]  /*24200*/  MOV R22, R28 ;  /* 0x0000001c00167202 */ /* 0x000fe20000000f00 */
[----:B------:R-:W-:-:S05]  /*24210*/  BRA `(.L_x_1159) ;  /* 0xffff2ce000007947 */ /* 0x000fca000383ffff */
.L_x_1051:
        /* <DEDUP_REMOVED lines=57> */
.L_x_1054:
[----:B------:R-:W-:Y:S01]  /*245b0*/  MOV R2, RZ ;  /* 0x000000ff00027202 */ /* 0x000fe20000000f00 */
[----:B------:R-:W-:Y:S01]  /*245c0*/  IMAD.MOV.U32 R28, RZ, RZ, R4 ;  /* 0x000000ffff1c7224 */ /* 0x000fe200078e0004 */
[----:B------:R-:W-:Y:S01]  /*245d0*/  MOV R3, 0x24600 ;  /* 0x0002460000037802 */ /* 0x000fe20000000f00 */
[----:B------:R-:W-:Y:S02]  /*245e0*/  IMAD.MOV.U32 R226, RZ, RZ, 0x181f ;  /* 0x0000181fffe27424 */ /* 0x000fe400078e00ff */
[----:B------:R-:W-:Y:S05]  /*245f0*/  CALL.REL.NOINC `($__internal_15_$__cuda_sm70_shflsync_idx_p) ;  /* 0x00001b1000007944 */ /* 0x000fea0003c00000 */
[----:B------:R-:W-:Y:S01]  /*24600*/  MOV R18, R28 ;  /* 0x0000001c00127202 */ /* 0x000fe20000000f00 */
[----:B------:R-:W-:-:S05]  /*24610*/  BRA `(.L_x_1161) ;  /* 0xffff3c7000007947 */ /* 0x000fca000383ffff */
.L_x_1055:
        /* <DEDUP_REMOVED lines=57> */
.L_x_1056:
[----:B------:R-:W-:Y:S02]  /*249b0*/  MOV R3, 0x2 ;  /* 0x0000000200037802 */ /* 0x000fe40000000f00 */
[----:B------:R-:W-:Y:S02]  /*249c0*/  MOV R2, 0x249e0 ;  /* 0x000249e000027802 */ /* 0x000fe40000000f00 */
[----:B------:R-:W-:Y:S05]  /*249d0*/  CALL.REL.NOINC `($__internal_14_$__cuda_sm70_shflsync_bfly_p) ;  /* 0x000016d000007944 */ /* 0x000fea0003c00000 */
[----:B------:R-:W-:Y:S01]  /*249e0*/  MOV R2, R217 ;  /* 0x000000d900027202 */ /* 0x000fe20000000f00 */
[----:B------:R-:W-:-:S05]  /*249f0*/  BRA `(.L_x_1163) ;  /* 0xffff3e4000007947 */ /* 0x000fca000383ffff */
.L_x_1057:
        /* <DEDUP_REMOVED lines=14> */
.L_x_1060:
[----:B--23--:R-:W-:Y:S01]  /*24ae0*/  MOV R2, RZ ;  /* 0x000000ff00027202 */ /* 0x00cfe20000000f00 */
[----:B------:R-:W-:Y:S01]  /*24af0*/  IMAD.MOV.U32 R28, RZ, RZ, R4 ;  /* 0x000000ffff1c7224 */ /* 0x000fe200078e0004 */
[----:B------:R-:W-:Y:S01]  /*24b00*/  MOV R3, 0x24b30 ;  /* 0x00024b3000037802 */ /* 0x000fe20000000f00 */
[----:B------:R-:W-:Y:S02]  /*24b10*/  IMAD.MOV.U32 R226, RZ, RZ, 0x181f ;  /* 0x0000181fffe27424 */ /* 0x000fe400078e00ff */
[----:B-1--4-:R-:W-:Y:S05]  /*24b20*/  CALL.REL.NOINC `($__internal_15_$__cuda_sm70_shflsync_idx_p) ;  /* 0x000015e000007944 */ /* 0x012fea0003c00000 */
[----:B------:R-:W-:-:S05]  /*24b30*/  BRA `(.L_x_1165) ;  /* 0xffff586000007947 */ /* 0x000fca000383ffff */
.L_x_1063:
[----:B------:R-:W-:Y:S01]  /*24b40*/  MOV R2, RZ ;  /* 0x000000ff00027202 */ /* 0x000fe20000000f00 */
[----:B------:R-:W-:Y:S01]  /*24b50*/  IMAD.MOV.U32 R28, RZ, RZ, R4 ;  /* 0x000000ffff1c7224 */ /* 0x000fe200078e0004 */
[----:B------:R-:W-:Y:S01]  /*24b60*/  MOV R3, 0x24b90 ;  /* 0x00024b9000037802 */ /* 0x000fe20000000f00 */
[----:B------:R-:W-:Y:S02]  /*24b70*/  IMAD.MOV.U32 R226, RZ, RZ, 0x181f ;  /* 0x0000181fffe27424 */ /* 0x000fe400078e00ff */
[----:B-1----:R-:W-:Y:S05]  /*24b80*/  CALL.REL.NOINC `($__internal_15_$__cuda_sm70_shflsync_idx_p) ;  /* 0x0000158000007944 */ /* 0x002fea0003c00000 */
[----:B------:R-:W-:Y:S01]  /*24b90*/  MOV R18, R28 ;  /* 0x0000001c00127202 */ /* 0x000fe20000000f00 */
[----:B------:R-:W-:-:S05]  /*24ba0*/  BRA `(.L_x_1166) ;  /* 0xffff6b1000007947 */ /* 0x000fca000383ffff */
.L_x_1064:
[----:B------:R-:W-:Y:S01]  /*24bb0*/  MOV R2, RZ ;  /* 0x000000ff00027202 */ /* 0x000fe20000000f00 */
[----:B------:R-:W-:Y:S01]  /*24bc0*/  IMAD.MOV.U32 R28, RZ, RZ, R5 ;  /* 0x000000ffff1c7224 */ /* 0x000fe200078e0005 */
[----:B------:R-:W-:Y:S01]  /*24bd0*/  MOV R3, 0x24c00 ;  /* 0x00024c0000037802 */ /* 0x000fe20000000f00 */
[----:B------:R-:W-:Y:S02]  /*24be0*/  IMAD.MOV.U32 R226, RZ, RZ, 0x181f ;  /* 0x0000181fffe27424 */ /* 0x000fe400078e00ff */
[----:B-123--:R-:W-:Y:S05]  /*24bf0*/  CALL.REL.NOINC `($__internal_15_$__cuda_sm70_shflsync_idx_p) ;  /* 0x0000151000007944 */ /* 0x00efea0003c00000 */
[----:B------:R-:W-:Y:S02]  /*24c00*/  IADD3 R16, P0, R28, R8, RZ ;  /* 0x000000081c107210 */ /* 0x000fe40007f1e0ff */
[----:B------:R-:W-:Y:S03]  /*24c10*/  MOV R226, 0x181f ;  /* 0x0000181f00e27802 */ /* 0x000fe60000000f00 */
[----:B------:R-:W-:Y:S01]  /*24c20*/  IMAD.X R17, R18, 0x1, R9, P0 ;  /* 0x0000000112117824 */ /* 0x000fe200000e0609 */
[----:B------:R-:W-:Y:S02]  /*24c30*/  IADD3 R2, P0, R28, R10, RZ ;  /* 0x0000000a1c027210 */ /* 0x000fe40007f1e0ff */
[----:B------:R-:W-:Y:S02]  /*24c40*/  MOV R28, R4 ;  /* 0x00000004001c7202 */ /* 0x000fe40000000f00 */
[----:B------:R-:W-:Y:S01]  /*24c50*/  @!PT LDS RZ, [RZ] ;  /* 0x00000000fffff984 */ /* 0x000fe20000000800 */
[----:B------:R-:W-:Y:S01]  /*24c60*/  @!PT LDS RZ, [RZ] ;  /* 0x00000000fffff984 */ /* 0x000fe20000000800 */
[----:B------:R-:W-:Y:S01]  /*24c70*/  @!PT LDS RZ, [RZ] ;  /* 0x00000000fffff984 */ /* 0x000fe20000000800 */
[----:B------:R1:W-:Y:S01]  /*24c80*/  LDGSTS.E.BYPASS.LTC128B.128 [R210+0x8100], [R16.64], !P3 ;  /* 0x0810000010d27fae */ /* 0x0003e2000d901d48 */
[----:B------:R-:W-:Y:S05]  /*24c90*/  IMAD.X R3, R18, 0x1, R11, P0 ;  /* 0x0000000112037824 */ /* 0x000fea00000e060b */
[----:B------:R2:W-:Y:S02]  /*24ca0*/  LDGSTS.E.BYPASS.LTC128B.128 [R210+0xb100], [R2.64], !P2 ;  /* 0x0b10000002d27fae */ /* 0x0005e4000d101d48 */
[----:B--2---:R-:W-:Y:S01]  /*24cb0*/  MOV R3, 0x24ce0 ;  /* 0x00024ce000037802 */ /* 0x004fe20000000f00 */
[----:B------:R-:W-:Y:S02]  /*24cc0*/  IMAD.MOV.U32 R2, RZ, RZ, 0x1 ;  /* 0x00000001ff027424 */ /* 0x000fe400078e00ff */
[----:B-1----:R-:W-:Y:S05]  /*24cd0*/  CALL.REL.NOINC `($__internal_15_$__cuda_sm70_shflsync_idx_p) ;  /* 0x0000143000007944 */ /* 0x002fea0003c00000 */
[----:B------:R-:W-:Y:S01]  /*24ce0*/  MOV R2, 0x1 ;  /* 0x0000000100027802 */ /* 0x000fe20000000f00 */
[----:B------:R-:W-:Y:S01]  /*24cf0*/  IMAD.MOV.U32 R18, RZ, RZ, R28 ;  /* 0x000000ffff127224 */ /* 0x000fe200078e001c */
[----:B------:R-:W-:Y:S01]  /*24d00*/  MOV R226, 0x181f ;  /* 0x0000181f00e27802 */ /* 0x000fe20000000f00 */
[----:B------:R-:W-:Y:S01]  /*24d10*/  IMAD.MOV.U32 R28, RZ, RZ, R5 ;  /* 0x000000ffff1c7224 */ /* 0x000fe200078e0005 */
[----:B------:R-:W-:Y:S02]  /*24d20*/  MOV R3, 0x24d40 ;  /* 0x00024d4000037802 */ /* 0x000fe40000000f00 */
[----:B------:R-:W-:Y:S05]  /*24d30*/  CALL.REL.NOINC `($__internal_15_$__cuda_sm70_shflsync_idx_p) ;  /* 0x000013d000007944 */ /* 0x000fea0003c00000 */
        /* <DEDUP_REMOVED lines=22> */
.L_x_1065:
[----:B------:R-:W-:Y:S01]  /*24ea0*/  MOV R2, RZ ;  /* 0x000000ff00027202 */ /* 0x000fe20000000f00 */
[----:B------:R-:W-:Y:S01]  /*24eb0*/  IMAD.MOV.U32 R28, RZ, RZ, R8 ;  /* 0x000000ffff1c7224 */ /* 0x000fe200078e0008 */
[----:B------:R-:W-:Y:S01]  /*24ec0*/  MOV R3, 0x24ef0 ;  /* 0x00024ef000037802 */ /* 0x000fe20000000f00 */
[----:B------:R-:W-:Y:S02]  /*24ed0*/  IMAD.MOV.U32 R226, RZ, RZ, 0x1c1f ;  /* 0x00001c1fffe27424 */ /* 0x000fe400078e00ff */
[----:B------:R-:W-:Y:S05]  /*24ee0*/  CALL.REL.NOINC `($__internal_15_$__cuda_sm70_shflsync_idx_p) ;  /* 0x0000122000007944 */ /* 0x000fea0003c00000 */
[----:B------:R-:W-:Y:S01]  /*24ef0*/  MOV R5, R28 ;  /* 0x0000001c00057202 */ /* 0x000fe20000000f00 */
[----:B------:R-:W-:-:S05]  /*24f00*/  BRA `(.L_x_1168) ;  /* 0xffff6a8000007947 */ /* 0x000fca000383ffff */
.L_x_1070:
[----:B------:R-:W-:Y:S01]  /*24f10*/  MOV R2, 0x1 ;  /* 0x0000000100027802 */ /* 0x000fe20000000f00 */
[----:B------:R-:W-:Y:S01]  /*24f20*/  IMAD.MOV.U32 R28, RZ, RZ, R8 ;  /* 0x000000ffff1c7224 */ /* 0x000fe200078e0008 */
[----:B------:R-:W-:Y:S01]  /*24f30*/  MOV R3, 0x24f60 ;  /* 0x00024f6000037802 */ /* 0x000fe20000000f00 */
[----:B------:R-:W-:Y:S02]  /*24f40*/  IMAD.MOV.U32 R226, RZ, RZ, 0x1c1f ;  /* 0x00001c1fffe27424 */ /* 0x000fe400078e00ff */
[----:B-1----:R-:W-:Y:S05]  /*24f50*/  CALL.REL.NOINC `($__internal_15_$__cuda_sm70_shflsync_idx_p) ;  /* 0x000011b000007944 */ /* 0x002fea0003c00000 */
[----:B------:R-:W-:Y:S01]  /*24f60*/  MOV R5, R28 ;  /* 0x0000001c00057202 */ /* 0x000fe20000000f00 */
[----:B------:R-:W-:-:S05]  /*24f70*/  BRA `(.L_x_1169) ;  /* 0xffff746000007947 */ /* 0x000fca000383ffff */
.L_x_1075:
[----:B------:R-:W-:Y:S02]  /*24f80*/  MOV R3, 0x2 ;  /* 0x0000000200037802 */ /* 0x000fe40000000f00 */
[----:B------:R-:W-:Y:S02]  /*24f90*/  MOV R2, 0x24fb0 ;  /* 0x00024fb000027802 */ /* 0x000fe40000000f00 */
[----:B------:R-:W-:Y:S05]  /*24fa0*/  CALL.REL.NOINC `($__internal_14_$__cuda_sm70_shflsync_bfly_p) ;  /* 0x0000110000007944 */ /* 0x000fea0003c00000 */
[----:B------:R-:W-:Y:S01]  /*24fb0*/  MOV R2, R217 ;  /* 0x000000d900027202 */ /* 0x000fe20000000f00 */
[----:B------:R-:W-:-:S05]  /*24fc0*/  BRA `(.L_x_1170) ;  /* 0xffff7eb000007947 */ /* 0x000fca000383ffff */
.L_x_1076:
        /* <DEDUP_REMOVED lines=14> */
.L_x_1078:
[----:B------:R-:W-:Y:S01]  /*250b0*/  IMAD.MOV.U32 R4, RZ, RZ, R228 ;  /* 0x000000ffff047224 */ /* 0x000fe200078e00e4 */
[----:B------:R-:W-:-:S02]  /*250c0*/  MOV R3, 0x2 ;  /* 0x0000000200037802 */ /* 0x000fc40000000f00 */
[----:B------:R-:W-:Y:S02]  /*250d0*/  MOV R2, 0x250f0 ;  /* 0x000250f000027802 */ /* 0x000fe40000000f00 */
[----:B------:R-:W-:Y:S05]  /*250e0*/  CALL.REL.NOINC `($__internal_14_$__cuda_sm70_shflsync_bfly_p) ;  /* 0x00000fc000007944 */ /* 0x000fea0003c00000 */
[----:B------:R-:W-:Y:S01]  /*250f0*/  MOV R2, R217 ;  /* 0x000000d900027202 */ /* 0x000fe20000000f00 */
[----:B------:R-:W-:Y:S05]  /*25100*/  BRA `(.L_x_1172) ;  /* 0xffff970000007947 */ /* 0x000fea000383ffff */
.L_x_1079:
[----:B------:R-:W-:Y:S01]  /*25110*/  IMAD.MOV.U32 R4, RZ, RZ, R6 ;  /* 0x000000ffff047224 */ /* 0x000fe200078e0006 */
[----:B------:R-:W-:Y:S02]  /*25120*/  MOV R3, 0x1 ;  /* 0x0000000100037802 */ /* 0x000fe40000000f00 */
[----:B------:R-:W-:Y:S02]  /*25130*/  MOV R2, 0x25150 ;  /* 0x0002515000027802 */ /* 0x000fe40000000f00 */
[----:B-1----:R-:W-:Y:S05]  /*25140*/  CALL.REL.NOINC `($__internal_14_$__cuda_sm70_shflsync_bfly_p) ;  /* 0x00000f6000007944 */ /* 0x002fea0003c00000 */
[----:B------:R-:W-:Y:S01]  /*25150*/  FADD.FTZ R6, R6, R217 ;  /* 0x000000d906067221 */ /* 0x000fe20000010000 */
[----:B------:R-:W-:Y:S02]  /*25160*/  MOV R4, R236 ;  /* 0x000000ec00047202 */ /* 0x000fe40000000f00 */
[----:B------:R-:W-:Y:S02]  /*25170*/  MOV R3, 0x2 ;  /* 0x0000000200037802 */ /* 0x000fe40000000f00 */
[----:B------:R-:W-:Y:S02]  /*25180*/  MOV R2, 0x251a0 ;  /* 0x000251a000027802 */ /* 0x000fe40000000f00 */
[----:B------:R-:W-:Y:S05]  /*25190*/  CALL.REL.NOINC `($__internal_14_$__cuda_sm70_shflsync_bfly_p) ;  /* 0x00000f1000007944 */ /* 0x000fea0003c00000 */
[----:B------:R-:W-:Y:S01]  /*251a0*/  FADD.FTZ R4, R236, R217 ;  /* 0x000000d9ec047221 */ /* 0x000fe20000010000 */
[----:B------:R-:W-:-:S02]  /*251b0*/  MOV R3, 0x1 ;  /* 0x0000000100037802 */ /* 0x000fc40000000f00 */
[----:B------:R-:W-:Y:S02]  /*251c0*/  MOV R2, 0x251e0 ;  /* 0x000251e000027802 */ /* 0x000fe40000000f00 */
[----:B------:R-:W-:Y:S05]  /*251d0*/  CALL.REL.NOINC `($__internal_14_$__cuda_sm70_shflsync_bfly_p) ;  /* 0x00000ed000007944 */ /* 0x000fea0003c00000 */
[----:B------:R-:W-:Y:S01]  /*251e0*/  MOV R2, R217 ;  /* 0x000000d900027202 */ /* 0x000fe20000000f00 */
[----:B------:R-:W-:Y:S05]  /*251f0*/  BRA `(.L_x_1173) ;  /* 0xffff968000007947 */ /* 0x000fea000383ffff */
.L_x_1086:
[----:B--234-:R-:W-:Y:S01]  /*25200*/  IMAD.MOV.U32 R28, RZ, RZ, R6 ;  /* 0x000000ffff1c7224 */ /* 0x01cfe200078e0006 */
[----:B------:R-:W-:Y:S01]  /*25210*/  MOV R2, RZ ;  /* 0x000000ff00027202 */ /* 0x000fe20000000f00 */
[----:B------:R-:W-:Y:S01]  /*25220*/  IMAD.MOV.U32 R226, RZ, RZ, 0x181f ;  /* 0x0000181fffe27424 */ /* 0x000fe200078e00ff */
[----:B------:R-:W-:Y:S02]  /*25230*/  MOV R3, 0x25250 ;  /* 0x0002525000037802 */ /* 0x000fe40000000f00 */
[----:B-1----:R-:W-:Y:S05]  /*25240*/  CALL.REL.NOINC `($__internal_15_$__cuda_sm70_shflsync_idx_p) ;  /* 0x00000ec000007944 */ /* 0x002fea0003c00000 */
[----:B------:R-:W-:Y:S01]  /*25250*/  MOV R9, R28 ;  /* 0x0000001c00097202 */ /* 0x000fe20000000f00 */
[----:B------:R-:W-:Y:S05]  /*25260*/  BRA `(.L_x_1174) ;  /* 0xffffaa1000007947 */ /* 0x000fea000383ffff */
.L_x_1087:
[----:B------:R-:W-:Y:S01]  /*25270*/  IMAD.MOV.U32 R28, RZ, RZ, R8 ;  /* 0x000000ffff1c7224 */ /* 0x000fe200078e0008 */
[----:B------:R-:W-:Y:S01]  /*25280*/  MOV R2, RZ ;  /* 0x000000ff00027202 */ /* 0x000fe20000000f00 */
[----:B------:R-:W-:Y:S01]  /*25290*/  IMAD.MOV.U32 R226, RZ, RZ, 0x181f ;  /* 0x0000181fffe27424 */ /* 0x000fe200078e00ff */
[----:B------:R-:W-:Y:S02]  /*252a0*/  MOV R3, 0x252c0 ;  /* 0x000252c000037802 */ /* 0x000fe40000000f00 */
[----:B-123--:R-:W-:Y:S05]  /*252b0*/  CALL.REL.NOINC `($__internal_15_$__cuda_sm70_shflsync_idx_p) ;  /* 0x00000e5000007944 */ /* 0x00efea0003c00000 */
[----:B------:R-:W-:Y:S01]  /*252c0*/  MOV R2, R28 ;  /* 0x0000001c00027202 */ /* 0x000fe20000000f00 */
[----:B------:R-:W-:Y:S05]  /*252d0*/  BRA `(.L_x_1175) ;  /* 0xffffa9c000007947 */ /* 0x000fea000383ffff */
.L_x_1090:
[----:B------:R-:W-:Y:S01]  /*252e0*/  IMAD.MOV.U32 R28, RZ, RZ, R6 ;  /* 0x000000ffff1c7224 */ /* 0x000fe200078e0006 */
[----:B--2---:R-:W-:Y:S01]  /*252f0*/  MOV R2, 0x1 ;  /* 0x0000000100027802 */ /* 0x004fe20000000f00 */
[----:B------:R-:W-:Y:S01]  /*25300*/  IMAD.MOV.U32 R226, RZ, RZ, 0x181f ;  /* 0x0000181fffe27424 */ /* 0x000fe200078e00ff */
[----:B------:R-:W-:-:S02]  /*25310*/  MOV R3, 0x25330 ;  /* 0x0002533000037802 */ /* 0x000fc40000000f00 */
[----:B-1-34-:R-:W-:Y:S05]  /*25320*/  CALL.REL.NOINC `($__internal_15_$__cuda_sm70_shflsync_idx_p) ;  /* 0x00000de000007944 */ /* 0x01afea0003c00000 */
[----:B------:R-:W-:Y:S01]  /*25330*/  IMAD.MOV.U32 R9, RZ, RZ, R28 ;  /* 0x000000ffff097224 */ /* 0x000fe200078e001c */
[----:B------:R-:W-:Y:S01]  /*25340*/  MOV R2, 0x1 ;  /* 0x0000000100027802 */ /* 0x000fe20000000f00 */
[----:B------:R-:W-:Y:S01]  /*25350*/  IMAD.MOV.U32 R28, RZ, RZ, R8 ;  /* 0x000000ffff1c7224 */ /* 0x000fe200078e0008 */
[----:B------:R-:W-:-:S02]  /*25360*/  MOV R226, 0x181f ;  /* 0x0000181f00e27802 */ /* 0x000fc40000000f00 */
[----:B------:R-:W-:Y:S02]  /*25370*/  MOV R3, 0x25390 ;  /* 0x0002539000037802 */ /* 0x000fe40000000f00 */
[----:B------:R-:W-:Y:S05]  /*25380*/  CALL.REL.NOINC `($__internal_15_$__cuda_sm70_shflsync_idx_p) ;  /* 0x00000d8000007944 */ /* 0x000fea0003c00000 */
[----:B------:R-:W-:Y:S01]  /*25390*/  MOV R2, R28 ;  /* 0x0000001c00027202 */ /* 0x000fe20000000f00 */
[----:B------:R-:W-:Y:S05]  /*253a0*/  BRA `(.L_x_1176) ;  /* 0xffffa9e000007947 */ /* 0x000fea000383ffff */
.L_x_1093:
[----:B------:R-:W-:Y:S01]  /*253b0*/  IMAD.MOV.U32 R28, RZ, RZ, R6 ;  /* 0x000000ffff1c7224 */ /* 0x000fe200078e0006 */
[----:B--2---:R-:W-:Y:S01]  /*253c0*/  MOV R2, 0x2 ;  /* 0x0000000200027802 */ /* 0x004fe20000000f00 */
[----:B------:R-:W-:Y:S01]  /*253d0*/  IMAD.MOV.U32 R226, RZ, RZ, 0x181f ;  /* 0x0000181fffe27424 */ /* 0x000fe200078e00ff */
[----:B------:R-:W-:Y:S02]  /*253e0*/  MOV R3, 0x25400 ;  /* 0x0002540000037802 */ /* 0x000fe40000000f00 */
[----:B-1-34-:R-:W-:Y:S05]  /*253f0*/  CALL.REL.NOINC `($__internal_15_$__cuda_sm70_shflsync_idx_p) ;  /* 0x00000d1000007944 */ /* 0x01afea0003c00000 */
[----:B------:R-:W-:Y:S01]  /*25400*/  MOV R9, R28 ;  /* 0x0000001c00097202 */ /* 0x000fe20000000f00 */
[----:B------:R-:W-:Y:S05]  /*25410*/  BRA `(.L_x_1177) ;  /* 0xffffaa6000007947 */ /* 0x000fea000383ffff */
.L_x_1094:
[----:B------:R-:W-:Y:S01]  /*25420*/  IMAD.MOV.U32 R28, RZ, RZ, R8 ;  /* 0x000000ffff1c7224 */ /* 0x000fe200078e0008 */
[----:B--2---:R-:W-:Y:S01]  /*25430*/  MOV R2, 0x2 ;  /* 0x0000000200027802 */ /* 0x004fe20000000f00 */
[----:B------:R-:W-:Y:S01]  /*25440*/  IMAD.MOV.U32 R226, RZ, RZ, 0x181f ;  /* 0x0000181fffe27424 */ /* 0x000fe200078e00ff */
[----:B------:R-:W-:Y:S02]  /*25450*/  MOV R3, 0x25470 ;  /* 0x0002547000037802 */ /* 0x000fe40000000f00 */
[----:B-1-34-:R-:W-:Y:S05]  /*25460*/  CALL.REL.NOINC `($__internal_15_$__cuda_sm70_shflsync_idx_p) ;  /* 0x00000ca000007944 */ /* 0x01afea0003c00000 */
[----:B------:R-:W-:Y:S01]  /*25470*/  MOV R2, R28 ;  /* 0x0000001c00027202 */ /* 0x000fe20000000f00 */
[----:B------:R-:W-:Y:S05]  /*25480*/  BRA `(.L_x_1178) ;  /* 0xffffaa1000007947 */ /* 0x000fea000383ffff */
.L_x_1097:
[----:B------:R-:W-:Y:S01]  /*25490*/  IMAD.MOV.U32 R28, RZ, RZ, R6 ;  /* 0x000000ffff1c7224 */ /* 0x000fe200078e0006 */
[----:B---34-:R-:W-:Y:S01]  /*254a0*/  MOV R2, 0x3 ;  /* 0x0000000300027802 */ /* 0x018fe20000000f00 */
[----:B------:R-:W-:Y:S01]  /*254b0*/  IMAD.MOV.U32 R226, RZ, RZ, 0x181f ;  /* 0x0000181fffe27424 */ /* 0x000fe200078e00ff */
[----:B------:R-:W-:-:S02]  /*254c0*/  MOV R3, 0x254e0 ;  /* 0x000254e000037802 */ /* 0x000fc40000000f00 */
[----:B-12---:R-:W-:Y:S05]  /*254d0*/  CALL.REL.NOINC `($__internal_15_$__cuda_sm70_shflsync_idx_p) ;  /* 0x00000c3000007944 */ /* 0x006fea0003c00000 */
        /* <DEDUP_REMOVED lines=8> */
.L_x_1099:
[----:B------:R-:W-:Y:S01]  /*25560*/  IMAD.MOV.U32 R28, RZ, RZ, R6 ;  /* 0x000000ffff1c7224 */ /* 0x000fe200078e0006 */
[----:B------:R-:W-:Y:S01]  /*25570*/  MOV R2, RZ ;  /* 0x000000ff00027202 */ /* 0x000fe20000000f00 */
[----:B------:R-:W-:Y:S01]  /*25580*/  IMAD.MOV.U32 R226, RZ, RZ, 0x1c1f ;  /* 0x00001c1fffe27424 */ /* 0x000fe200078e00ff */
[----:B------:R-:W-:Y:S02]  /*25590*/  MOV R3, 0x255b0 ;  /* 0x000255b000037802 */ /* 0x000fe40000000f00 */
[----:B------:R-:W-:Y:S05]  /*255a0*/  CALL.REL.NOINC `($__internal_15_$__cuda_sm70_shflsync_idx_p) ;  /* 0x00000b6000007944 */ /* 0x000fea0003c00000 */
[----:B------:R-:W-:Y:S01]  /*255b0*/  MOV R4, R28 ;  /* 0x0000001c00047202 */ /* 0x000fe20000000f00 */
[----:B------:R-:W-:Y:S05]  /*255c0*/  BRA `(.L_x_1180) ;  /* 0xffffacc000007947 */ /* 0x000fea000383ffff */
.L_x_1100:
[----:B------:R-:W-:Y:S01]  /*255d0*/  IMAD.MOV.U32 R28, RZ, RZ, R5 ;  /* 0x000000ffff1c7224 */ /* 0x000fe200078e0005 */
[----:B------:R-:W-:Y:S01]  /*255e0*/  MOV R2, RZ ;  /* 0x000000ff00027202 */ /* 0x000fe20000000f00 */
[----:B------:R-:W-:Y:S01]  /*255f0*/  IMAD.MOV.U32 R226, RZ, RZ, 0x1c1f ;  /* 0x00001c1fffe27424 */ /* 0x000fe200078e00ff */
[----:B------:R-:W-:Y:S02]  /*25600*/  MOV R3, 0x25620 ;  /* 0x0002562000037802 */ /* 0x000fe40000000f00 */
[----:B-12---:R-:W-:Y:S05]  /*25610*/  CALL.REL.NOINC `($__internal_15_$__cuda_sm70_shflsync_idx_p) ;  /* 0x00000af000007944 */ /* 0x006fea0003c00000 */
[----:B------:R-:W-:Y:S01]  /*25620*/  MOV R2, R28 ;  /* 0x0000001c00027202 */ /* 0x000fe20000000f00 */
[----:B------:R-:W-:Y:S05]  /*25630*/  BRA `(.L_x_1181) ;  /* 0xffffac7000007947 */ /* 0x000fea000383ffff */
.L_x_1103:
[----:B------:R-:W-:Y:S01]  /*25640*/  IMAD.MOV.U32 R28, RZ, RZ, R6 ;  /* 0x000000ffff1c7224 */ /* 0x000fe200078e0006 */
[----:B----4-:R-:W-:Y:S01]  /*25650*/  MOV R2, 0x1 ;  /* 0x0000000100027802 */ /* 0x010fe20000000f00 */
[----:B------:R-:W-:Y:S01]  /*25660*/  IMAD.MOV.U32 R226, RZ, RZ, 0x1c1f ;  /* 0x00001c1fffe27424 */ /* 0x000fe200078e00ff */
[----:B------:R-:W-:-:S02]  /*25670*/  MOV R3, 0x25690 ;  /* 0x0002569000037802 */ /* 0x000fc40000000f00 */
[----:B-123--:R-:W-:Y:S05]  /*25680*/  CALL.REL.NOINC `($__internal_15_$__cuda_sm70_shflsync_idx_p) ;  /* 0x00000a8000007944 */ /* 0x00efea0003c00000 */
        /* <DEDUP_REMOVED lines=8> */
.L_x_1107:
[----:B------:R-:W-:Y:S01]  /*25710*/  IMAD.MOV.U32 R28, RZ, RZ, R5 ;  /* 0x000000ffff1c7224 */ /* 0x000fe200078e0005 */
[----:B------:R-:W-:Y:S01]  /*25720*/  MOV R2, RZ ;  /* 0x000000ff00027202 */ /* 0x000fe20000000f00 */
[----:B------:R-:W-:Y:S01]  /*25730*/  IMAD.MOV.U32 R226, RZ, RZ, 0x181f ;  /* 0x0000181fffe27424 */ /* 0x000fe200078e00ff */
[----:B------:R-:W-:Y:S02]  /*25740*/  MOV R3, 0x25760 ;  /* 0x0002576000037802 */ /* 0x000fe40000000f00 */
[----:B------:R-:W-:Y:S05]  /*25750*/  CALL.REL.NOINC `($__internal_15_$__cuda_sm70_shflsync_idx_p) ;  /* 0x000009b000007944 */ /* 0x000fea0003c00000 */
[----:B------:R-:W-:Y:S01]  /*25760*/  MOV R9, R28 ;  /* 0x0000001c00097202 */ /* 0x000fe20000000f00 */
[----:B------:R-:W-:Y:S05]  /*25770*/  BRA `(.L_x_1183) ;  /* 0xffffc11000007947 */ /* 0x000fea000383ffff */
.L_x_1108:
[----:B------:R-:W-:Y:S01]  /*25780*/  IMAD.MOV.U32 R28, RZ, RZ, R8 ;  /* 0x000000ffff1c7224 */ /* 0x000fe200078e0008 */
[----:B------:R-:W-:Y:S01]  /*25790*/  MOV R2, RZ ;  /* 0x000000ff00027202 */ /* 0x000fe20000000f00 */
[----:B------:R-:W-:Y:S01]  /*257a0*/  IMAD.MOV.U32 R226, RZ, RZ, 0x181f ;  /* 0x0000181fffe27424 */ /* 0x000fe200078e00ff */
[----:B------:R-:W-:Y:S02]  /*257b0*/  MOV R3, 0x257d0 ;  /* 0x000257d000037802 */ /* 0x000fe40000000f00 */
[----:B-12---:R-:W-:Y:S05]  /*257c0*/  CALL.REL.NOINC `($__internal_15_$__cuda_sm70_shflsync_idx_p) ;  /* 0x0000094000007944 */ /* 0x006fea0003c00000 */
[----:B------:R-:W-:Y:S01]  /*257d0*/  MOV R2, R28 ;  /* 0x0000001c00027202 */ /* 0x000fe20000000f00 */
[----:B------:R-:W-:Y:S05]  /*257e0*/  BRA `(.L_x_1184) ;  /* 0xffffc0c000007947 */ /* 0x000fea000383ffff */
.L_x_1111:
[----:B------:R-:W-:Y:S01]  /*257f0*/  IMAD.MOV.U32 R28, RZ, RZ, R5 ;  /* 0x000000ffff1c7224 */ /* 0x000fe200078e0005 */
[----:B--2-4-:R-:W-:Y:S01]  /*25800*/  MOV R2, 0x1 ;  /* 0x0000000100027802 */ /* 0x014fe20000000f00 */
[----:B------:R-:W-:Y:S01]  /*25810*/  IMAD.MOV.U32 R226, RZ, RZ, 0x181f ;  /* 0x0000181fffe27424 */ /* 0x000fe200078e00ff */
[----:B------:R-:W-:-:S02]  /*25820*/  MOV R3, 0x25840 ;  /* 0x0002584000037802 */ /* 0x000fc40000000f00 */
[----:B-1-3--:R-:W-:Y:S05]  /*25830*/  CALL.REL.NOINC `($__internal_15_$__cuda_sm70_shflsync_idx_p) ;  /* 0x000008d000007944 */ /* 0x00afea0003c00000 */
        /* <DEDUP_REMOVED lines=8> */
.L_x_1114:
[----:B------:R-:W-:Y:S01]  /*258c0*/  IMAD.MOV.U32 R28, RZ, RZ, R5 ;  /* 0x000000ffff1c7224 */ /* 0x000fe200078e0005 */
[----:B-1--4-:R-:W-:Y:S01]  /*258d0*/  MOV R2, 0x2 ;  /* 0x0000000200027802 */ /* 0x012fe20000000f00 */
[----:B------:R-:W-:Y:S01]  /*258e0*/  IMAD.MOV.U32 R226, RZ, RZ, 0x181f ;  /* 0x0000181fffe27424 */ /* 0x000fe200078e00ff */
[----:B------:R-:W-:Y:S02]  /*258f0*/  MOV R3, 0x25910 ;  /* 0x0002591000037802 */ /* 0x000fe40000000f00 */
[----:B--23--:R-:W-:Y:S05]  /*25900*/  CALL.REL.NOINC `($__internal_15_$__cuda_sm70_shflsync_idx_p) ;  /* 0x0000080000007944 */ /* 0x00cfea0003c00000 */
[----:B------:R-:W-:Y:S01]  /*25910*/  MOV R9, R28 ;  /* 0x0000001c00097202 */ /* 0x000fe20000000f00 */
[----:B------:R-:W-:Y:S05]  /*25920*/  BRA `(.L_x_1186) ;  /* 0xffffc17000007947 */ /* 0x000fea000383ffff */
.L_x_1115:
[----:B------:R-:W-:Y:S01]  /*25930*/  IMAD.MOV.U32 R28, RZ, RZ, R8 ;  /* 0x000000ffff1c7224 */ /* 0x000fe200078e0008 */
[----:B----4-:R-:W-:Y:S01]  /*25940*/  MOV R2, 0x2 ;  /* 0x0000000200027802 */ /* 0x010fe20000000f00 */
[----:B------:R-:W-:Y:S01]  /*25950*/  IMAD.MOV.U32 R226, RZ, RZ, 0x181f ;  /* 0x0000181fffe27424 */ /* 0x000fe200078e00ff */
[----:B------:R-:W-:Y:S02]  /*25960*/  MOV R3, 0x25980 ;  /* 0x0002598000037802 */ /* 0x000fe40000000f00 */
[----:B-123--:R-:W-:Y:S05]  /*25970*/  CALL.REL.NOINC `($__internal_15_$__cuda_sm70_shflsync_idx_p) ;  /* 0x0000079000007944 */ /* 0x00efea0003c00000 */
[----:B------:R-:W-:Y:S01]  /*25980*/  MOV R2, R28 ;  /* 0x0000001c00027202 */ /* 0x000fe20000000f00 */
[----:B------:R-:W-:Y:S05]  /*25990*/  BRA `(.L_x_1187) ;  /* 0xffffc12000007947 */ /* 0x000fea000383ffff */
.L_x_1118:
[----:B------:R-:W-:Y:S01]  /*259a0*/  IMAD.MOV.U32 R28, RZ, RZ, R5 ;  /* 0x000000ffff1c7224 */ /* 0x000fe200078e0005 */
[----:B-1----:R-:W-:Y:S01]  /*259b0*/  MOV R2, 0x3 ;  /* 0x0000000300027802 */ /* 0x002fe20000000f00 */
[----:B------:R-:W-:Y:S01]  /*259c0*/  IMAD.MOV.U32 R226, RZ, RZ, 0x181f ;  /* 0x0000181fffe27424 */ /* 0x000fe200078e00ff */
[----:B------:R-:W-:-:S02]  /*259d0*/  MOV R3, 0x259f0 ;  /* 0x000259f000037802 */ /* 0x000fc40000000f00 */
[----:B--234-:R-:W-:Y:S05]  /*259e0*/  CALL.REL.NOINC `($__internal_15_$__cuda_sm70_shflsync_idx_p) ;  /* 0x0000072000007944 */ /* 0x01cfea0003c00000 */
        /* <DEDUP_REMOVED lines=8> */
.L_x_1120:
[----:B------:R-:W-:Y:S01]  /*25a70*/  IMAD.MOV.U32 R28, RZ, RZ, R29 ;  /* 0x000000ffff1c7224 */ /* 0x000fe200078e001d */
[----:B------:R-:W-:Y:S01]  /*25a80*/  MOV R2, RZ ;  /* 0x000000ff00027202 */ /* 0x000fe20000000f00 */
[----:B------:R-:W-:Y:S01]  /*25a90*/  IMAD.MOV.U32 R226, RZ, RZ, 0x1f ;  /* 0x0000001fffe27424 */ /* 0x000fe200078e00ff */
[----:B------:R-:W-:Y:S02]  /*25aa0*/  MOV R3, 0x25ac0 ;  /* 0x00025ac000037802 */ /* 0x000fe40000000f00 */
[----:B------:R-:W-:Y:S05]  /*25ab0*/  CALL.REL.NOINC `($__internal_15_$__cuda_sm70_shflsync_idx_p) ;  /* 0x0000065000007944 */ /* 0x000fea0003c00000 */
[----:B------:R-:W-:Y:S01]  /*25ac0*/  MOV R10, R28 ;  /* 0x0000001c000a7202 */ /* 0x000fe20000000f00 */
[----:B------:R-:W-:Y:S05]  /*25ad0*/  BRA `(.L_x_1189) ;  /* 0xffffc29000007947 */ /* 0x000fea000383ffff */
.L_x_1121:
[----:B------:R-:W-:Y:S01]  /*25ae0*/  IMAD.MOV.U32 R28, RZ, RZ, R29 ;  /* 0x000000ffff1c7224 */ /* 0x000fe200078e001d */
[----:B------:R-:W-:Y:S01]  /*25af0*/  MOV R2, 0x1 ;  /* 0x0000000100027802 */ /* 0x000fe20000000f00 */
[----:B------:R-:W-:Y:S01]  /*25b00*/  IMAD.MOV.U32 R226, RZ, RZ, 0x1f ;  /* 0x0000001fffe27424 */ /* 0x000fe200078e00ff */
[----:B------:R-:W-:Y:S02]  /*25b10*/  MOV R3, 0x25b30 ;  /* 0x00025b3000037802 */ /* 0x000fe40000000f00 */
[----:B-12---:R-:W-:Y:S05]  /*25b20*/  CALL.REL.NOINC `($__internal_15_$__cuda_sm70_shflsync_idx_p) ;  /* 0x000005e000007944 */ /* 0x006fea0003c00000 */
[----:B------:R-:W-:Y:S01]  /*25b30*/  MOV R9, R28 ;  /* 0x0000001c00097202 */ /* 0x000fe20000000f00 */
[----:B------:R-:W-:Y:S05]  /*25b40*/  BRA `(.L_x_1190) ;  /* 0xffffc24000007947 */ /* 0x000fea000383ffff */
.L_x_1122:
[----:B------:R-:W-:Y:S02]  /*25b50*/  MOV R3, 0x1 ;  /* 0x0000000100037802 */ /* 0x000fe40000000f00 */
[----:B------:R-:W-:-:S02]  /*25b60*/  MOV R4, 0x25b80 ;  /* 0x00025b8000047802 */ /* 0x000fc40000000f00 */
[----:B-1234-:R-:W-:Y:S05]  /*25b70*/  CALL.REL.NOINC `($__internal_16_$__cuda_sm70_shflsync_up_p) ;  /* 0x000005f000007944 */ /* 0x01efea0003c00000 */
[----:B------:R-:W-:Y:S05]  /*25b80*/  BRA `(.L_x_1191) ;  /* 0xffffc33000007947 */ /* 0x000fea000383ffff */
.L_x_1123:
[----:B------:R-:W-:Y:S02]  /*25b90*/  MOV R3, 0x2 ;  /* 0x0000000200037802 */ /* 0x000fe40000000f00 */
[----:B------:R-:W-:-:S02]  /*25ba0*/  MOV R4, 0x25bc0 ;  /* 0x00025bc000047802 */ /* 0x000fc40000000f00 */
[----:B--2-4-:R-:W-:Y:S05]  /*25bb0*/  CALL.REL.NOINC `($__internal_16_$__cuda_sm70_shflsync_up_p) ;  /* 0x000005b000007944 */ /* 0x014fea0003c00000 */
[----:B------:R-:W-:Y:S02]  /*25bc0*/  SEL R3, R3, RZ, P1 ;  /* 0x000000ff03037207 */ /* 0x000fe40000800000 */
[----:B------:R-:W-:-:S03]  /*25bd0*/  MOV R4, 0x25c10 ;  /* 0x00025c1000047802 */ /* 0x000fc60000000f00 */
[----:B------:R-:W-:Y:S02]  /*25be0*/  IMAD.IADD R2, R2, 0x1, R3 ;  /* 0x0000000102027824 */ /* 0x000fe400078e0203 */
[----:B------:R-:W-:Y:S02]  /*25bf0*/  IMAD.MOV.U32 R3, RZ, RZ, 0x4 ;  /* 0x00000004ff037424 */ /* 0x000fe400078e00ff */
[----:B------:R-:W-:Y:S05]  /*25c00*/  CALL.REL.NOINC `($__internal_16_$__cuda_sm70_shflsync_up_p) ;  /* 0x0000056000007944 */ /* 0x000fea0003c00000 */
        /* <DEDUP_REMOVED lines=12> */
[----:B------:R-:W-:Y:S01]  /*25cd0*/  IMAD.IADD R4, R3, 0x1, R2 ;  /* 0x0000000103047824 */ /* 0x000fe200078e0202 */
[----:B------:R-:W-:Y:S01]  /*25ce0*/  MOV R3, 0x25d20 ;  /* 0x00025d2000037802 */ /* 0x000fe20000000f00 */
[----:B------:R-:W-:Y:S02]  /*25cf0*/  IMAD.MOV.U32 R2, RZ, RZ, 0x1f ;  /* 0x0000001fff027424 */ /* 0x000fe400078e00ff */
[----:B------:R-:W-:Y:S02]  /*25d00*/  IMAD.MOV.U32 R28, RZ, RZ, R4 ;  /* 0x000000ffff1c7224 */ /* 0x000fe400078e0004 */
[----:B------:R-:W-:Y:S05]  /*25d10*/  CALL.REL.NOINC `($__internal_15_$__cuda_sm70_shflsync_idx_p) ;  /* 0x000003f000007944 */ /* 0x000fea0003c00000 */
[----:B------:R-:W-:Y:S01]  /*25d20*/  MOV R2, R28 ;  /* 0x0000001c00027202 */ /* 0x000fe20000000f00 */
[----:B------:R-:W-:Y:S05]  /*25d30*/  BRA `(.L_x_1192) ;  /* 0xffffc28000007947 */ /* 0x000fea000383ffff */
.L_x_1127:
[----:B------:R-:W-:Y:S02]  /*25d40*/  MOV R3, 0x1 ;  /* 0x0000000100037802 */ /* 0x000fe40000000f00 */
[----:B------:R-:W-:Y:S02]  /*25d50*/  MOV R4, 0x25d70 ;  /* 0x00025d7000047802 */ /* 0x000fe40000000f00 */
[----:B------:R-:W-:Y:S05]  /*25d60*/  CALL.REL.NOINC `($__internal_16_$__cuda_sm70_shflsync_up_p) ;  /* 0x0000040000007944 */ /* 0x000fea0003c00000 */
[----:B------:R-:W-:Y:S05]  /*25d70*/  BRA `(.L_x_1193) ;  /* 0xffffc3b000007947 */ /* 0x000fea000383ffff */
.L_x_1128:
[----:B------:R-:W-:Y:S02]  /*25d80*/  MOV R3, 0x2 ;  /* 0x0000000200037802 */ /* 0x000fe40000000f00 */
[----:B------:R-:W-:Y:S02]  /*25d90*/  MOV R4, 0x25db0 ;  /* 0x00025db000047802 */ /* 0x000fe40000000f00 */
        /* <DEDUP_REMOVED lines=25> */
.L_x_1130:
[----:B------:R-:W-:Y:S02]  /*25f30*/  SEL R2, RZ, 0x1, P0 ;  /* 0x00000001ff027807 */ /* 0x000fe40000000000 */
[----:B------:R-:W-:Y:S02]  /*25f40*/  MOV R3, 0x25f60 ;  /* 0x00025f6000037802 */ /* 0x000fe40000000f00 */
[----:B-1----:R-:W-:Y:S05]  /*25f50*/  CALL.REL.NOINC `($__internal_17_$__cuda_sm70_votesync_ballot) ;  /* 0x0000027000007944 */ /* 0x002fea0003c00000 */
[----:B------:R-:W-:Y:S05]  /*25f60*/  BRA `(.L_x_1195) ;  /* 0xffffc35000007947 */ /* 0x000fea000383ffff */
.L_x_1131:
[----:B------:R-:W-:Y:S01]  /*25f70*/  IMAD.MOV.U32 R28, RZ, RZ, R6 ;  /* 0x000000ffff1c7224 */ /* 0x000fe200078e0006 */
[----:B--2---:R-:W-:Y:S01]  /*25f80*/  MOV R2, R9 ;  /* 0x0000000900027202 */ /* 0x004fe20000000f00 */
[----:B------:R-:W-:Y:S01]  /*25f90*/  IMAD.MOV.U32 R226, RZ, RZ, 0x1f ;  /* 0x0000001fffe27424 */ /* 0x000fe200078e00ff */
[----:B------:R-:W-:-:S02]  /*25fa0*/  MOV R3, 0x25fc0 ;  /* 0x00025fc000037802 */ /* 0x000fc40000000f00 */
[----:B-1----:R-:W-:Y:S05]  /*25fb0*/  CALL.REL.NOINC `($__internal_15_$__cuda_sm70_shflsync_idx_p) ;  /* 0x0000015000007944 */ /* 0x002fea0003c00000 */
[----:B------:R-:W-:Y:S01]  /*25fc0*/  IMAD.MOV.U32 R6, RZ, RZ, R28 ;  /* 0x000000ffff067224 */ /* 0x000fe200078e001c */
[----:B------:R-:W-:Y:S01]  /*25fd0*/  MOV R2, R9 ;  /* 0x0000000900027202 */ /* 0x000fe20000000f00 */
[----:B------:R-:W-:Y:S01]  /*25fe0*/  IMAD.MOV.U32 R28, RZ, RZ, R8 ;  /* 0x000000ffff1c7224 */ /* 0x000fe200078e0008 */
[----:B------:R-:W-:-:S02]  /*25ff0*/  MOV R226, 0x1f ;  /* 0x0000001f00e27802 */ /* 0x000fc40000000f00 */
[----:B------:R-:W-:Y:S02]  /*26000*/  MOV R3, 0x26020 ;  /* 0x0002602000037802 */ /* 0x000fe40000000f00 */
[----:B------:R-:W-:Y:S05]  /*26010*/  CALL.REL.NOINC `($__internal_15_$__cuda_sm70_shflsync_idx_p) ;  /* 0x000000f000007944 */ /* 0x000fea0003c00000 */
[----:B------:R-:W-:Y:S01]  /*26020*/  MOV R5, R28 ;  /* 0x0000001c00057202 */ /* 0x000fe20000000f00 */
[----:B------:R-:W-:Y:S05]  /*26030*/  BRA `(.L_x_1196) ;  /* 0xffffc2f000007947 */ /* 0x000fea000383ffff */
.L_x_1134:
[----:B------:R-:W-:Y:S01]  /*26040*/  IMAD.MOV.U32 R28, RZ, RZ, R4 ;  /* 0x000000ffff1c7224 */ /* 0x000fe200078e0004 */
[----:B--2---:R-:W-:Y:S01]  /*26050*/  MOV R2, R9 ;  /* 0x0000000900027202 */ /* 0x004fe20000000f00 */
[----:B------:R-:W-:Y:S01]  /*26060*/  IMAD.MOV.U32 R226, RZ, RZ, 0x1f ;  /* 0x0000001fffe27424 */ /* 0x000fe200078e00ff */
[----:B------:R-:W-:Y:S02]  /*26070*/  MOV R3, 0x26090 ;  /* 0x0002609000037802 */ /* 0x000fe40000000f00 */
[----:B-1--4-:R-:W-:Y:S05]  /*26080*/  CALL.REL.NOINC `($__internal_15_$__cuda_sm70_shflsync_idx_p) ;  /* 0x0000008000007944 */ /* 0x012fea0003c00000 */
[----:B------:R-:W-:Y:S01]  /*26090*/  MOV R15, R28 ;  /* 0x0000001c000f7202 */ /* 0x000fe20000000f00 */
[----:B------:R-:W-:Y:S05]  /*260a0*/  BRA `(.L_x_1133) ;  /* 0xffffc2e000007947 */ /* 0x000fea000383ffff */
        .weak           $__internal_14_$__cuda_sm70_shflsync_bfly_p
        .type           $__internal_14_$__cuda_sm70_shflsync_bfly_p,@function
        .size           $__internal_14_$__cuda_sm70_shflsync_bfly_p,($__internal_15_$__cuda_sm70_shflsync_idx_p - $__internal_14_$__cuda_sm70_shflsync_bfly_p)
$__internal_14_$__cuda_sm70_shflsync_bfly_p:
[----:B------:R-:W-:Y:S02]  /*260b0*/  MOV R217, 0x1f ;  /* 0x0000001f00d97802 */ /* 0x000fe40000000f00 */
[----:B------:R-:W-:-:S04]  /*260c0*/  MOV R218, 0xffffffff ;  /* 0xffffffff00da7802 */ /* 0x000fc80000000f00 */
[----:B------:R-:W-:Y:S04]  /*260d0*/  WARPSYNC R218 ;  /* 0x000000da00007348 */ /* 0x000fe80003800000 */
[----:B------:R1:W2:Y:S02]  /*260e0*/  SHFL.BFLY PT, R217, R4, R3, R217 ;  /* 0x0c00000304d97389 */ /* 0x0002a400000e00d9 */
[----:B-1----:R-:W-:-:S04]  /*260f0*/  MOV R3, 0x0 ;  /* 0x0000000000037802 */ /* 0x002fc80000000f00 */
[----:B--2---:R-:W-:Y:S05]  /*26100*/  RET.REL.NODEC R2 `(_ZN7cutlass13device_kernelIN5flash19enable_sm80_to_sm89INS1_16FlashAttnFwdSm80INS1_25CollectiveMainloopFwdSm80ILi8ELi1ELb1EN4cute5tupleIJNS5_1CILi128EEENS7_ILi96EEES8_EEELi128ENS_6half_tEfNS_4arch4Sm80ELb0ELb1ELb1ELb1ELb1ELb1ELb1ELb1EEENS1_21CollectiveEpilogueFwdINS6_IJS8_S8_S9_EEENS6_IJNS7_ILi1EEESH_SH_EEESB_SD_Li256ELb1ELb1ELb1ELb0EEENS1_36VarlenDynamicPersistentTileSchedulerILi128ELi96ELi256ELi256ELb1ELb1ELb0ELb1ELb0ELb1EEEEEEEEEvNT_6ParamsE) ;  /* 0xfffd9ef002007950 */ /* 0x004fea0003c3ffff */
        .weak           $__internal_15_$__cuda_sm70_shflsync_idx_p
        .type           $__internal_15_$__cuda_sm70_shflsync_idx_p,@function
        .size           $__internal_15_$__cuda_sm70_shflsync_idx_p,($__internal_16_$__cuda_sm70_shflsync_up_p - $__internal_15_$__cuda_sm70_shflsync_idx_p)
$__internal_15_$__cuda_sm70_shflsync_idx_p:
[----:B------:R-:W-:-:S04]  /*26110*/  MOV R227, 0xffffffff ;  /* 0xffffffff00e37802 */ /* 0x000fc80000000f00 */
[----:B------:R-:W-:Y:S04]  /*26120*/  WARPSYNC R227 ;  /* 0x000000e300007348 */ /* 0x000fe80003800000 */
[----:B------:R1:W2:Y:S02]  /*26130*/  SHFL.IDX PT, R28, R28, R2, R226 ;  /* 0x000000021c1c7389 */ /* 0x0002a400000e00e2 */
[----:B-1----:R-:W-:Y:S02]  /*26140*/  MOV R2, R3 ;  /* 0x0000000300027202 */ /* 0x002fe40000000f00 */
[----:B------:R-:W-:-:S04]  /*26150*/  MOV R3, 0x0 ;  /* 0x0000000000037802 */ /* 0x000fc80000000f00 */
[----:B--2---:R-:W-:Y:S05]  /*26160*/  RET.REL.NODEC R2 `(_ZN7cutlass13device_kernelIN5flash19enable_sm80_to_sm89INS1_16FlashAttnFwdSm80INS1_25CollectiveMainloopFwdSm80ILi8ELi1ELb1EN4cute5tupleIJNS5_1CILi128EEENS7_ILi96EEES8_EEELi128ENS_6half_tEfNS_4arch4Sm80ELb0ELb1ELb1ELb1ELb1ELb1ELb1ELb1EEENS1_21CollectiveEpilogueFwdINS6_IJS8_S8_S9_EEENS6_IJNS7_ILi1EEESH_SH_EEESB_SD_Li256ELb1ELb1ELb1ELb0EEENS1_36VarlenDynamicPersistentTileSchedulerILi128ELi96ELi256ELi256ELb1ELb1ELb0ELb1ELb0ELb1EEEEEEEEEvNT_6ParamsE) ;  /* 0xfffd9e9002007950 */ /* 0x004fea0003c3ffff */
        .weak           $__internal_16_$__cuda_sm70_shflsync_up_p
        .type           $__internal_16_$__cuda_sm70_shflsync_up_p,@function
        .size           $__internal_16_$__cuda_sm70_shflsync_up_p,($__internal_17_$__cuda_sm70_votesync_ballot - $__internal_16_$__cuda_sm70_shflsync_up_p)
$__internal_16_$__cuda_sm70_shflsync_up_p:
[----:B------:R-:W-:Y:S02]  /*26170*/  MOV R11, 0xffffffff ;  /* 0xffffffff000b7802 */ /* 0x000fe40000000f00 */
[----:B------:R-:W-:Y:S02]  /*26180*/  MOV R5, RZ ;  /* 0x000000ff00057202 */ /* 0x000fe40000000f00 */
[----:B------:R-:W-:Y:S04]  /*26190*/  WARPSYNC R11 ;  /* 0x0000000b00007348 */ /* 0x000fe80003800000 */
[----:B------:R1:W2:Y:S02]  /*261a0*/  SHFL.UP PT, R3, R2, R3, R5 ;  /* 0x0400000302037389 */ /* 0x0002a400000e0005 */
[----:B-1----:R-:W-:-:S04]  /*261b0*/  MOV R5, 0x0 ;  /* 0x0000000000057802 */ /* 0x002fc80000000f00 */
[----:B--2---:R-:W-:Y:S05]  /*261c0*/  RET.REL.NODEC R4 `(_ZN7cutlass13device_kernelIN5flash19enable_sm80_to_sm89INS1_16FlashAttnFwdSm80INS1_25CollectiveMainloopFwdSm80ILi8ELi1ELb1EN4cute5tupleIJNS5_1CILi128EEENS7_ILi96EEES8_EEELi128ENS_6half_tEfNS_4arch4Sm80ELb0ELb1ELb1ELb1ELb1ELb1ELb1ELb1EEENS1_21CollectiveEpilogueFwdINS6_IJS8_S8_S9_EEENS6_IJNS7_ILi1EEESH_SH_EEESB_SD_Li256ELb1ELb1ELb1ELb0EEENS1_36VarlenDynamicPersistentTileSchedulerILi128ELi96ELi256ELi256ELb1ELb1ELb0ELb1ELb0ELb1EEEEEEEEEvNT_6ParamsE) ;  /* 0xfffd9e3004007950 */ /* 0x004fea0003c3ffff */
        .weak           $__internal_17_$__cuda_sm70_votesync_ballot
        .type           $__internal_17_$__cuda_sm70_votesync_ballot,@function
        .size           $__internal_17_$__cuda_sm70_votesync_ballot,(.L_x_1806 - $__internal_17_$__cuda_sm70_votesync_ballot)
$__internal_17_$__cuda_sm70_votesync_ballot:
[----:B------:R-:W-:Y:S01]  /*261d0*/  ISETP.NE.U32.AND P0, PT, R2, 0x1, PT ;  /* 0x000000010200780c */ /* 0x000fe20003f05070 */
[----:B------:R-:W-:-:S04]  /*261e0*/  IMAD.MOV.U32 R5, RZ, RZ, -0x1 ;  /* 0xffffffffff057424 */ /* 0x000fc800078e00ff */
[----:B------:R-:W-:Y:S08]  /*261f0*/  WARPSYNC R5 ;  /* 0x0000000500007348 */ /* 0x000ff00003800000 */
[----:B------:R-:W-:-:S04]  /*26200*/  VOTE.ANY R2, PT, !P0 ;  /* 0x0000000000027806 */ /* 0x000fc800040e0100 */
[----:B------:R-:W-:Y:S01]  /*26210*/  LOP3.LUT R14, R2, R5, RZ, 0xc0, !PT ;  /* 0x00000005020e7212 */ /* 0x000fe200078ec0ff */
[----:B------:R-:W-:Y:S02]  /*26220*/  IMAD.MOV.U32 R2, RZ, RZ, R3 ;  /* 0x000000ffff027224 */ /* 0x000fe400078e0003 */
[----:B------:R-:W-:-:S04]  /*26230*/  IMAD.MOV.U32 R3, RZ, RZ, 0x0 ;  /* 0x00000000ff037424 */ /* 0x000fc800078e00ff */
[----:B------:R-:W-:Y:S05]  /*26240*/  RET.REL.NODEC R2 `(_ZN7cutlass13device_kernelIN5flash19enable_sm80_to_sm89INS1_16FlashAttnFwdSm80INS1_25CollectiveMainloopFwdSm80ILi8ELi1ELb1EN4cute5tupleIJNS5_1CILi128EEENS7_ILi96EEES8_EEELi128ENS_6half_tEfNS_4arch4Sm80ELb0ELb1ELb1ELb1ELb1ELb1ELb1ELb1EEENS1_21CollectiveEpilogueFwdINS6_IJS8_S8_S9_EEENS6_IJNS7_ILi1EEESH_SH_EEESB_SD_Li256ELb1ELb1ELb1ELb0EEENS1_36VarlenDynamicPersistentTileSchedulerILi128ELi96ELi256ELi256ELb1ELb1ELb0ELb1ELb0ELb1EEEEEEEEEvNT_6ParamsE) ;  /* 0xfffd9db002007950 */ /* 0x000fea0003c3ffff */
.L_x_1197:
        /* <DEDUP_REMOVED lines=11> */
.L_x_1806:


//--------------------- .text._ZN7cutlass13device_kernelIN5flash19enable_sm80_to_sm89INS1_16FlashAttnFwdSm80INS1_25CollectiveMainloopFwdSm80ILi4ELi1ELb0EN4cute5tupleIJNS5_1CILi128EEENS7_ILi64EEES8_EEELi128ENS_6half_tEfNS_4arch4Sm80ELb1ELb0ELb1ELb0ELb1ELb0ELb1ELb1EEENS1_21CollectiveEpilogueFwdINS6_IJS8_S8_S9_EEENS6_IJNS7_ILi1EEESH_SH_EEESB_SD_Li128ELb0ELb1ELb1ELb0EEENS1_30DynamicPersistentTileSchedulerILi128ELi128ELb1ELb1ELb0EEEEEEEEEvNT_6ParamsE --------------------------
	.section	.text._ZN7cutlass13device_kernelIN5flash19enable_sm80_to_sm89INS1_16FlashAttnFwdSm80INS1_25CollectiveMainloopFwdSm80ILi4ELi1ELb0EN4cute5tupleIJNS5_1CILi128EEENS7_ILi64EEES8_EEELi128ENS_6half_tEfNS_4arch4Sm80ELb1ELb0ELb1ELb0ELb1ELb0ELb1ELb1EEENS1_21CollectiveEpilogueFwdINS6_IJS8_S8_S9_EEENS6_IJNS7_ILi1EEESH_SH_EEESB_SD_Li128ELb0ELb1ELb1ELb0EEENS1_30DynamicPersistentTileSchedulerILi128ELi128ELb1ELb1ELb0EEEEEEEEEvNT_6ParamsE,"ax",@progbits
	.sectioninfo	@"SHI_REGISTERS=255"
	.align	128
.text._ZN7cutlass13device_kernelIN5flash19enable_sm80_to_sm89INS1_16FlashAttnFwdSm80INS1_25CollectiveMainloopFwdSm80ILi4ELi1ELb0EN4cute5tupleIJNS5_1CILi128EEENS7_ILi64EEES8_EEELi128ENS_6half_tEfNS_4arch4Sm80ELb1ELb0ELb1ELb0ELb1ELb0ELb1ELb1EEENS1_21CollectiveEpilogueFwdINS6_IJS8_S8_S9_EEENS6_IJNS7_ILi1EEESH_SH_EEESB_SD_Li128ELb0ELb1ELb1ELb0EEENS1_30DynamicPersistentTileSchedulerILi128ELi128ELb1ELb1ELb0EEEEEEEEEvNT_6ParamsE:
        .type           _ZN7cutlass13device_kernelIN5flash19enable_sm80_to_sm89INS1_16FlashAttnFwdSm80INS1_25CollectiveMainloopFwdSm80ILi4ELi1ELb0EN4cute5tupleIJNS5_1CILi128EEENS7_ILi64EEES8_EEELi128ENS_6half_tEfNS_4arch4Sm80ELb1ELb0ELb1ELb0ELb1ELb0ELb1ELb1EEENS1_21CollectiveEpilogueFwdINS6_IJS8_S8_S9_EEENS6_IJNS7_ILi1EEESH_SH_EEESB_SD_Li128ELb0ELb1ELb1ELb0EEENS1_30DynamicPersistentTileSchedulerILi128ELi128ELb1ELb1ELb0EEEEEEEEEvNT_6ParamsE,@function
        .size           _ZN7cutlass13device_kernelIN5flash19enable_sm80_to_sm89INS1_16FlashAttnFwdSm80INS1_25CollectiveMainloopFwdSm80ILi4ELi1ELb0EN4cute5tupleIJNS5_1CILi128EEENS7_ILi64EEES8_EEELi128ENS_6half_tEfNS_4arch4Sm80ELb1ELb0ELb1ELb0ELb1ELb0ELb1ELb1EEENS1_21CollectiveEpilogueFwdINS6_IJS8_S8_S9_EEENS6_IJNS7_ILi1EEESH_SH_EEESB_SD_Li128ELb0ELb1ELb1ELb0EEENS1_30DynamicPersistentTileSchedulerILi128ELi128ELb1ELb1ELb0EEEEEEEEEvNT_6ParamsE,(.L_x_1811 - _ZN7cutlass13device_kernelIN5flash19enable_sm80_to_sm89INS1_16FlashAttnFwdSm80INS1_25CollectiveMainloopFwdSm80ILi4ELi1ELb0EN4cute5tupleIJNS5_1CILi128EEENS7_ILi64EEES8_EEELi128ENS_6half_tEfNS_4arch4Sm80ELb1ELb0ELb1ELb0ELb1ELb0ELb1ELb1EEENS1_21CollectiveEpilogueFwdINS6_IJS8_S8_S9_EEENS6_IJNS7_ILi1EEESH_SH_EEESB_SD_Li128ELb0ELb1ELb1ELb0EEENS1_30DynamicPersistentTileSchedulerILi128ELi128ELb1ELb1ELb0EEEEEEEEEvNT_6ParamsE)
        .other          _ZN7cutlass13device_kernelIN5flash19enable_sm80_to_sm89INS1_16FlashAttnFwdSm80INS1_25CollectiveMainloopFwdSm80ILi4ELi1ELb0EN4cute5tupleIJNS5_1CILi128EEENS7_ILi64EEES8_EEELi128ENS_6half_tEfNS_4arch4Sm80ELb1ELb0ELb1ELb0ELb1ELb0ELb1ELb1EEENS1_21CollectiveEpilogueFwdINS6_IJS8_S8_S9_EEENS6_IJNS7_ILi1EEESH_SH_EEESB_SD_Li128ELb0ELb1ELb1ELb0EEENS1_30DynamicPersistentTileSchedulerILi128ELi128ELb1ELb1ELb0EEEEEEEEEvNT_6ParamsE,@"STO_CUDA_ENTRY STV_DEFAULT"
_ZN7cutlass13device_kernelIN5flash19enable_sm80_to_sm89INS1_16FlashAttnFwdSm80INS1_25CollectiveMainloopFwdSm80ILi4ELi1ELb0EN4cute5tupleIJNS5_1CILi128EEENS7_ILi64EEES8_EEELi128ENS_6half_tEfNS_4arch4Sm80ELb1ELb0ELb1ELb0ELb1ELb0ELb1ELb1EEENS1_21CollectiveEpilogueFwdINS6_IJS8_S8_S9_EEENS6_IJNS7_ILi1EEESH_SH_EEESB_SD_Li128ELb0ELb1ELb1ELb0EEENS1_30DynamicPersistentTileSchedulerILi128ELi128ELb1ELb1ELb0EEEEEEEEEvNT_6ParamsE:
[----:B------:R-:W-:-:S03]  /*0000*/  MOV R1, c[0x0][0x28] ;  /* 0x00000a0000017a02 */ /* 0x000fc60000000f00 */
[----:B------:R-:W1:Y:S01]  /*0010*/  S2R R17, SR_TID.X ;  /* 0x0000000000117919 */ /* 0x000e620000002100 */
[----:B------:R-:W-:-:S03]  /*0020*/  IADD3 R1, R1, -0xf8, RZ ;  /* 0xffffff0801017810 */ /* 0x000fc60007ffe0ff */
[----:B------:R-:W2:Y:S01]  /*0030*/  S2R R5, SR_CTAID.X ;  /* 0x0000000000057919 */ /* 0x000ea20000002500 */
[----:B-1----:R-:W-:-:S05]  /*0040*/  SHF.R.U32.HI R0, RZ, 0x5, R17 ;  /* 0x00000005ff007819 */ /* 0x002fca0000011611 */
[----:B------:R-:W1:Y:S04]  /*0050*/  SHFL.IDX PT, R2, R0, RZ, 0x1f ;  /* 0x00001fff00027589 */ /* 0x000e6800000e0000 */
[----:B------:R-:W3:Y:S01]  /*0060*/  SHFL.IDX PT, R0, R0, RZ, 0x1f ;  /* 0x00001fff00007589 */ /* 0x000ee200000e0000 */
[----:B-1----:R-:W-:Y:S01]  /*0070*/  ISETP.GE.AND P0, PT, R2, 0x1, PT ;  /* 0x000000010200780c */ /* 0x002fe20003f06270 */
[----:B---3--:R1:W3:-:S12]  /*0080*/  R2UR UR6, R0 ;  /* 0x00000000000673c2 */ /* 0x0082d800000e0000 */
[----:B------:R-:W-:Y:S06]  /*0090*/  @P0 BAR.ARV 0x4, 0x80 ;  /* 0x0102000000000b1d */ /* 0x000fec0000002000 */
[----:B--2---:R-:W-:-:S13]  /*00a0*/  ISETP.GE.AND P0, PT, R5, c[0x0][0x538], PT ;  /* 0x00014e0005007a0c */ /* 0x004fda0003f06270 */
[----:B------:R-:W-:Y:S05]  /*00b0*/  @P0 EXIT ;  /* 0x000000000000094d */ /* 0x000fea0003800000 */
[----:B-1-3--:R-:W-:Y:S01]  /*00c0*/  SHF.R.S32.HI R4, RZ, 0x1f, R17 ;  /* 0x0000001fff047819 */ /* 0x00afe20000011411 */
[----:B------:R-:W-:Y:S01]  /*00d0*/  IMAD.MOV.U32 R240, RZ, RZ, 0x20 ;  /* 0x00000020fff07424 */ /* 0x000fe200078e00ff */
[----:B------:R-:W-:Y:S01]  /*00e0*/  ULDC.64 UR8, c[0x0][0x118] ;  /* 0x0000460000087ab9 */ /* 0x000fe20000000a00 */
[----:B------:R-:W-:Y:S01]  /*00f0*/  IMAD.MOV.U32 R243, RZ, RZ, 0x40 ;  /* 0x00000040fff37424 */ /* 0x000fe200078e00ff */
[CC--:B------:R-:W-:Y:S02]  /*0100*/  LEA.HI R9, R4.reuse, R17.reuse, RZ, 0x3 ;  /* 0x0000001104097211 */ /* 0x0c0fe400078f18ff */
[----:B------:R-:W-:Y:S02]  /*0110*/  LEA.HI R7, R4, R17, RZ, 0x4 ;  /* 0x0000001104077211 */ /* 0x000fe400078f20ff */
[----:B------:R-:W-:Y:S02]  /*0120*/  SHF.R.S32.HI R3, RZ, 0x3, R9 ;  /* 0x00000003ff037819 */ /* 0x000fe40000011409 */
[----:B------:R-:W-:-:S02]  /*0130*/  LOP3.LUT R2, R9, 0xfffffff8, RZ, 0xc0, !PT ;  /* 0xfffffff809027812 */ /* 0x000fc400078ec0ff */
[----:B------:R-:W-:Y:S01]  /*0140*/  LEA.HI R10, R4, R17, RZ, 0x2 ;  /* 0x00000011040a7211 */ /* 0x000fe200078f10ff */
[----:B------:R-:W-:Y:S01]  /*0150*/  IMAD.SHL.U32 R8, R3, 0x40, RZ ;  /* 0x0000004003087824 */ /* 0x000fe200078e00ff */
[----:B------:R-:W-:Y:S01]  /*0160*/  LOP3.LUT R0, R7, 0xfffffff0, RZ, 0xc0, !PT ;  /* 0xfffffff007007812 */ /* 0x000fe200078ec0ff */
[C---:B------:R-:W-:Y:S01]  /*0170*/  IMAD.IADD R12, R17.reuse, 0x1, -R2 ;  /* 0x00000001110c7824 */ /* 0x040fe200078e0a02 */
[----:B------:R-:W-:Y:S02]  /*0180*/  LOP3.LUT R10, R10, 0xfffffffc, RZ, 0xc0, !PT ;  /* 0xfffffffc0a0a7812 */ /* 0x000fe400078ec0ff */
[----:B------:R-:W-:Y:S01]  /*0190*/  LOP3.LUT R8, R8, 0x1c0, RZ, 0xc0, !PT ;  /* 0x000001c008087812 */ /* 0x000fe200078ec0ff */
[C---:B------:R-:W-:Y:S01]  /*01a0*/  IMAD.IADD R0, R17.reuse, 0x1, -R0 ;  /* 0x0000000111007824 */ /* 0x040fe200078e0a00 */
[----:B------:R-:W-:Y:S01]  /*01b0*/  SHF.R.S32.HI R11, RZ, 0x4, R7 ;  /* 0x00000004ff0b7819 */ /* 0x000fe20000011407 */
[C---:B------:R-:W-:Y:S01]  /*01c0*/  IMAD.SHL.U32 R16, R12.reuse, 0x8, RZ ;  /* 0x000000080c107824 */ /* 0x040fe200078e00ff */
[----:B------:R-:W-:Y:S01]  /*01d0*/  SHF.R.U32.HI R3, RZ, 0x3, R8 ;  /* 0x00000003ff037819 */ /* 0x000fe20000011608 */
[----:B------:R-:W-:Y:S01]  /*01e0*/  IMAD.IADD R10, R17, 0x1, -R10 ;  /* 0x00000001110a7824 */ /* 0x000fe200078e0a0a */
[----:B------:R-:W-:Y:S01]  /*01f0*/  SHF.R.S32.HI R6, RZ, 0x1f, R0 ;  /* 0x0000001fff067819 */ /* 0x000fe20000011400 */
[----:B------:R-:W-:Y:S01]  /*0200*/  IMAD.SHL.U32 R250, R12, 0x40, RZ ;  /* 0x000000400cfa7824 */ /* 0x000fe200078e00ff */
[----:B------:R-:W-:Y:S01]  /*0210*/  LOP3.LUT R8, R8, 0x38, R16, 0xf8, !PT ;  /* 0x0000003808087812 */ /* 0x000fe200078ef810 */
[----:B------:R-:W-:Y:S01]  /*0220*/  STL [R1+0x18], R16 ;  /* 0x0000181001007387 */ /* 0x000fe20000100800 */
[----:B------:R-:W-:-:S02]  /*0230*/  LEA.HI R7, R7, R11, RZ, 0x1 ;  /* 0x0000000b07077211 */ /* 0x000fc400078f08ff */
[----:B------:R-:W-:Y:S02]  /*0240*/  LEA.HI R2, R10, R10, RZ, 0x1 ;  /* 0x0000000a0a027211 */ /* 0x000fe400078f08ff */
[----:B------:R-:W-:Y:S02]  /*0250*/  LEA.HI R6, R6, R0, RZ, 0x3 ;  /* 0x0000000006067211 */ /* 0x000fe400078f18ff */
[----:B------:R-:W-:Y:S02]  /*0260*/  LOP3.LUT R3, R8, R3, RZ, 0x3c, !PT ;  /* 0x0000000308037212 */ /* 0x000fe400078e3cff */
[----:B------:R-:W-:Y:S02]  /*0270*/  LOP3.LUT R7, R7, 0xfffffffe, RZ, 0xc0, !PT ;  /* 0xfffffffe07077812 */ /* 0x000fe400078ec0ff */
[C---:B------:R-:W-:Y:S01]  /*0280*/  LOP3.LUT R13, R2.reuse, 0x1ffffffe, RZ, 0xc0, !PT ;  /* 0x1ffffffe020d7812 */ /* 0x040fe200078ec0ff */
[----:B------:R-:W-:Y:S01]  /*0290*/  IMAD.SHL.U32 R2, R2, 0x20, RZ ;  /* 0x0000002002027824 */ /* 0x000fe200078e00ff */
[----:B------:R-:W-:Y:S01]  /*02a0*/  LOP3.LUT R8, R6, 0xfffffff8, RZ, 0xc0, !PT ;  /* 0xfffffff806087812 */ /* 0x000fe200078ec0ff */
[----:B------:R-:W-:Y:S01]  /*02b0*/  IMAD.IADD R7, R11, 0x1, -R7 ;  /* 0x000000010b077824 */ /* 0x000fe200078e0a07 */
[-C--:B------:R-:W-:Y:S01]  /*02c0*/  LEA.HI R12, R4, R17.reuse, RZ, 0x5 ;  /* 0x00000011040c7211 */ /* 0x080fe200078f28ff */
[----:B------:R-:W-:Y:S01]  /*02d0*/  IMAD.IADD R13, R10, 0x1, -R13 ;  /* 0x000000010a0d7824 */ /* 0x000fe200078e0a0d */
[----:B------:R-:W-:Y:S01]  /*02e0*/  LOP3.LUT R250, R250, 0x1c0, RZ, 0xc0, !PT ;  /* 0x000001c0fafa7812 */ /* 0x000fe200078ec0ff */
[----:B------:R-:W-:Y:S01]  /*02f0*/  IMAD.IADD R8, R0, 0x1, -R8 ;  /* 0x0000000100087824 */ /* 0x000fe200078e0a08 */
[----:B------:R-:W-:Y:S01]  /*0300*/  LEA.HI R0, R4, R17, RZ, 0x6 ;  /* 0x0000001104007211 */ /* 0x000fe200078f30ff */
[----:B------:R-:W-:Y:S01]  /*0310*/  IMAD.SHL.U32 R6, R6, 0x40, RZ ;  /* 0x0000004006067824 */ /* 0x000fe200078e00ff */
[--C-:B------:R-:W-:Y:S01]  /*0320*/  SHF.R.S32.HI R11, RZ, 0x5, R12.reuse ;  /* 0x00000005ff0b7819 */ /* 0x100fe2000001140c */
[----:B------:R-:W-:Y:S01]  /*0330*/  IMAD.SHL.U32 R246, R8, 0x40, RZ ;  /* 0x0000004008f67824 */ /* 0x000fe200078e00ff */
[----:B------:R-:W-:Y:S01]  /*0340*/  SHF.R.S32.HI R10, RZ, 0x1f, R12 ;  /* 0x0000001fff0a7819 */ /* 0x000fe2000001140c */
[----:B------:R-:W-:Y:S01]  /*0350*/  IMAD.SHL.U32 R0, R0, 0x8, RZ ;  /* 0x0000000800007824 */ /* 0x000fe200078e00ff */
[----:B------:R-:W-:-:S02]  /*0360*/  LOP3.LUT R12, R12, 0xffffffe0, RZ, 0xc0, !PT ;  /* 0xffffffe00c0c7812 */ /* 0x000fc400078ec0ff */
[----:B------:R-:W-:Y:S02]  /*0370*/  LEA.HI R10, R10, R11, RZ, 0x2 ;  /* 0x0000000b0a0a7211 */ /* 0x000fe400078f10ff */
[----:B------:R-:W-:Y:S01]  /*0380*/  LOP3.LUT R3, R3, 0x7ffffe00, R0, 0xf8, !PT ;  /* 0x7ffffe0003037812 */ /* 0x000fe200078ef800 */
[----:B------:R-:W-:Y:S01]  /*0390*/  IMAD.IADD R15, R17, 0x1, -R12 ;  /* 0x00000001110f7824 */ /* 0x000fe200078e0a0c */
[----:B------:R-:W-:Y:S01]  /*03a0*/  LOP3.LUT R9, R250, 0x8, R9, 0xf8, !PT ;  /* 0x00000008fa097812 */ /* 0x000fe200078ef809 */
[----:B------:R-:W-:Y:S01]  /*03b0*/  IMAD.SHL.U32 R12, R7, 0x8, RZ ;  /* 0x00000008070c7824 */ /* 0x000fe200078e00ff */
[----:B------:R-:W-:Y:S01]  /*03c0*/  SHF.R.U32.HI R250, RZ, 0x3, R250 ;  /* 0x00000003fffa7819 */ /* 0x000fe200000116fa */
[----:B------:R-:W-:Y:S01]  /*03d0*/  IMAD.SHL.U32 R3, R3, 0x2, RZ ;  /* 0x0000000203037824 */ /* 0x000fe200078e00ff */
[----:B------:R-:W-:Y:S02]  /*03e0*/  SHF.R.S32.HI R0, RZ, 0x1f, R15 ;  /* 0x0000001fff007819 */ /* 0x000fe4000001140f */
[----:B------:R-:W-:-:S02]  /*03f0*/  LOP3.LUT R10, R10, 0xffffffc, RZ, 0xc0, !PT ;  /* 0x0ffffffc0a0a7812 */ /* 0x000fc400078ec0ff */
[----:B------:R-:W-:Y:S02]  /*0400*/  LOP3.LUT R246, R246, 0x1c0, RZ, 0xc0, !PT ;  /* 0x000001c0f6f67812 */ /* 0x000fe400078ec0ff */
[----:B------:R-:W-:Y:S01]  /*0410*/  LEA.HI R0, R0, R15, RZ, 0x2 ;  /* 0x0000000f00007211 */ /* 0x000fe200078f10ff */
[----:B------:R-:W-:Y:S01]  /*0420*/  IMAD.IADD R10, R11, 0x1, -R10 ;  /* 0x000000010b0a7824 */ /* 0x000fe200078e0a0a */
[----:B------:R-:W-:Y:S02]  /*0430*/  LOP3.LUT R250, R9, R250, RZ, 0x3c, !PT ;  /* 0x000000fa09fa7212 */ /* 0x000fe400078e3cff */
[----:B------:R-:W-:Y:S02]  /*0440*/  LOP3.LUT R12, R246, 0x8, R12, 0xf8, !PT ;  /* 0x00000008f60c7812 */ /* 0x000fe400078ef80c */
[----:B------:R-:W-:Y:S01]  /*0450*/  SHF.R.S32.HI R9, RZ, 0x2, R0 ;  /* 0x00000002ff097819 */ /* 0x000fe20000011400 */
[----:B------:R-:W-:Y:S01]  /*0460*/  IMAD R250, R7, 0x200, R250 ;  /* 0x0000020007fa7824 */ /* 0x000fe200078e02fa */
[----:B------:R-:W-:-:S02]  /*0470*/  SHF.R.U32.HI R246, RZ, 0x3, R246 ;  /* 0x00000003fff67819 */ /* 0x000fc400000116f6 */
[----:B------:R-:W-:Y:S01]  /*0480*/  LOP3.LUT R6, R6, 0xfffffe00, RZ, 0xc0, !PT ;  /* 0xfffffe0006067812 */ /* 0x000fe200078ec0ff */
[----:B------:R-:W-:Y:S01]  /*0490*/  IMAD R14, R10, 0x10, R9 ;  /* 0x000000100a0e7824 */ /* 0x000fe200078e0209 */
[----:B------:R-:W-:Y:S02]  /*04a0*/  LOP3.LUT R246, R12, R246, RZ, 0x3c, !PT ;  /* 0x000000f60cf67212 */ /* 0x000fe400078e3cff */
[----:B------:R-:W-:Y:S01]  /*04b0*/  LOP3.LUT R2, R2, 0xffffffc0, RZ, 0xc0, !PT ;  /* 0xffffffc002027812 */ /* 0x000fe200078ec0ff */
[----:B------:R-:W-:Y:S01]  /*04c0*/  IMAD R251, R11, 0x400, R6 ;  /* 0x000004000bfb7824 */ /* 0x000fe200078e0206 */
[----:B------:R-:W-:Y:S01]  /*04d0*/  LOP3.LUT R0, R0, 0x7ffffffc, RZ, 0xc0, !PT ;  /* 0x7ffffffc00007812 */ /* 0x000fe200078ec0ff */
[----:B------:R1:W-:Y:S01]  /*04e0*/  STL [R1+0x14], R14 ;  /* 0x0000140e01007387 */ /* 0x0003e20000100800 */
[----:B------:R-:W-:Y:S01]  /*04f0*/  LEA.HI R4, R4, R17, RZ, 0x7 ;  /* 0x0000001104047211 */ /* 0x000fe200078f38ff */
[----:B------:R-:W-:Y:S01]  /*0500*/  IMAD.IADD R251, R251, 0x1, R246 ;  /* 0x00000001fbfb7824 */ /* 0x000fe200078e02f6 */
[----:B------:R-:W-:Y:S01]  /*0510*/  LOP3.LUT R246, R246, R6, RZ, 0xfc, !PT ;  /* 0x00000006f6f67212 */ /* 0x000fe200078efcff */
[----:B------:R-:W-:Y:S01]  /*0520*/  IMAD R2, R13, 0x8, R2 ;  /* 0x000000080d027824 */ /* 0x000fe200078e0202 */
[----:B------:R2:W-:Y:S01]  /*0530*/  STL [R1+0x1c], R5 ;  /* 0x00001c0501007387 */ /* 0x0005e20000100800 */
[----:B------:R-:W-:Y:S01]  /*0540*/  SHF.R.S32.HI R6, RZ, 0x7, R4 ;  /* 0x00000007ff067819 */ /* 0x000fe20000011404 */
[----:B------:R-:W-:Y:S01]  /*0550*/  IMAD.IADD R0, R15, 0x1, -R0 ;  /* 0x000000010f007824 */ /* 0x000fe200078e0a00 */
[----:B------:R-:W-:Y:S01]  /*0560*/  SHF.R.S32.HI R4, RZ, 0x1f, R16 ;  /* 0x0000001fff047819 */ /* 0x000fe20000011410 */
[----:B------:R-:W-:Y:S01]  /*0570*/  IMAD.IADD R2, R14, 0x1, R2 ;  /* 0x000000010e027824 */ /* 0x000fe200078e0202 */
[----:B------:R-:W-:Y:S01]  /*0580*/  R2P PR, R8, 0x6 ;  /* 0x0000000608007804 */ /* 0x000fe20000000000 */
[----:B------:R-:W-:Y:S01]  /*0590*/  IMAD.SHL.U32 R0, R0, 0x2, RZ ;  /* 0x0000000200007824 */ /* 0x000fe200078e00ff */
[----:B------:R-:W-:-:S02]  /*05a0*/  LEA R251, R251, 0x8100, 0x1 ;  /* 0x00008100fbfb7811 */ /* 0x000fc400078e08ff */
[----:B------:R-:W-:Y:S02]  /*05b0*/  LEA R246, R246, 0x100, 0x1 ;  /* 0x00000100f6f67811 */ /* 0x000fe400078e08ff */
[C---:B------:R-:W-:Y:S02]  /*05c0*/  IADD3 R15, R0.reuse, 0x8, RZ ;  /* 0x00000008000f7810 */ /* 0x040fe40007ffe0ff */
[C---:B------:R-:W-:Y:S02]  /*05d0*/  IADD3 R13, R0.reuse, 0x18, RZ ;  /* 0x00000018000d7810 */ /* 0x040fe40007ffe0ff */
[C---:B------:R-:W-:Y:S02]  /*05e0*/  IADD3 R12, R0.reuse, 0x20, RZ ;  /* 0x00000020000c7810 */ /* 0x040fe40007ffe0ff */
[C---:B------:R-:W-:Y:S02]  /*05f0*/  IADD3 R11, R0.reuse, 0x28, RZ ;  /* 0x00000028000b7810 */ /* 0x040fe40007ffe0ff */
[----:B------:R-:W-:-:S02]  /*0600*/  IADD3 R10, R0, 0x30, RZ ;  /* 0x00000030000a7810 */ /* 0x000fc40007ffe0ff */
[C---:B-1----:R-:W-:Y:S02]  /*0610*/  IADD3 R14, R0.reuse, 0x10, RZ ;  /* 0x00000010000e7810 */ /* 0x042fe40007ffe0ff */
[----:B------:R-:W-:Y:S02]  /*0620*/  IADD3 R9, R0, 0x38, RZ ;  /* 0x0000003800097810 */ /* 0x000fe40007ffe0ff */
[----:B--2---:R-:W-:Y:S02]  /*0630*/  IADD3 R5, R16, 0x40, RZ ;  /* 0x0000004010057810 */ /* 0x004fe40007ffe0ff */
[C---:B------:R-:W-:Y:S02]  /*0640*/  IADD3 R8, R0.reuse, 0x40, RZ ;  /* 0x0000004000087810 */ /* 0x040fe40007ffe0ff */
[----:B------:R-:W-:Y:S01]  /*0650*/  IADD3 R7, R0, 0x48, RZ ;  /* 0x0000004800077810 */ /* 0x000fe20007ffe0ff */
[----:B------:R1:W-:Y:S01]  /*0660*/  STL [R1+0x4], R5 ;  /* 0x0000040501007387 */ /* 0x0003e20000100800 */
[----:B------:R-:W-:-:S02]  /*0670*/  SHF.R.S32.HI R252, RZ, 0x1f, R5 ;  /* 0x0000001ffffc7819 */ /* 0x000fc40000011405 */
[----:B------:R-:W-:Y:S01]  /*0680*/  IADD3 R6, R0, 0x50, RZ ;  /* 0x0000005000067810 */ /* 0x000fe20007ffe0ff */
[----:B------:R2:W-:Y:S01]  /*0690*/  STL [R1], R4 ;  /* 0x0000000401007387 */ /* 0x0005e20000100800 */
[----:B------:R-:W-:Y:S02]  /*06a0*/  SEL R240, R240, 0xffffffe0, !P1 ;  /* 0xffffffe0f0f07807 */ /* 0x000fe40004800000 */
[----:B------:R-:W-:Y:S01]  /*06b0*/  SEL R243, R243, 0xffffffc0, !P2 ;  /* 0xffffffc0f3f37807 */ /* 0x000fe20005000000 */
[----:B------:R3:W-:Y:S01]  /*06c0*/  STL [R1+0x8], R3 ;  /* 0x0000080301007387 */ /* 0x0007e20000100800 */
[----:B------:R-:W-:Y:S01]  /*06d0*/  LEA R250, R250, 0x4100, 0x1 ;  /* 0x00004100fafa7811 */ /* 0x000fe200078e08ff */
[C---:B------:R-:W-:Y:S02]  /*06e0*/  IMAD.IADD R249, R251.reuse, 0x1, R240 ;  /* 0x00000001fbf97824 */ /* 0x040fe400078e02f0 */
[----:B------:R4:W-:Y:S01]  /*06f0*/  STL [R1+0x10], R2 ;  /* 0x0000100201007387 */ /* 0x0009e20000100800 */
[----:B------:R-:W-:-:S02]  /*0700*/  IMAD.IADD R248, R251, 0x1, R243 ;  /* 0x00000001fbf87824 */ /* 0x000fc400078e02f3 */
[C-C-:B------:R-:W-:Y:S01]  /*0710*/  IMAD.IADD R245, R240.reuse, 0x1, R246.reuse ;  /* 0x00000001f0f57824 */ /* 0x140fe200078e02f6 */
[----:B------:R-:W-:Y:S01]  /*0720*/  STL [R1+0xc], R0 ;  /* 0x00000c0001007387 */ /* 0x000fe20000100800 */
[----:B------:R-:W-:Y:S02]  /*0730*/  IMAD.IADD R244, R243, 0x1, R246 ;  /* 0x00000001f3f47824 */ /* 0x000fe400078e02f6 */
[----:B------:R-:W-:Y:S02]  /*0740*/  IMAD.IADD R247, R249, 0x1, R243 ;  /* 0x00000001f9f77824 */ /* 0x000fe400078e02f3 */
[----:B------:R-:W-:Y:S02]  /*0750*/  IMAD.IADD R240, R240, 0x1, R248 ;  /* 0x00000001f0f07824 */ /* 0x000fe400078e02f8 */
[----:B------:R-:W-:Y:S01]  /*0760*/  IMAD.IADD R243, R243, 0x1, R245 ;  /* 0x00000001f3f37824 */ /* 0x000fe200078e02f5 */
[C---:B-1----:R-:W-:Y:S02]  /*0770*/  IADD3 R5, R0.reuse, 0x58, RZ ;  /* 0x0000005800057810 */ /* 0x042fe40007ffe0ff */
[----:B--2---:R-:W-:-:S02]  /*0780*/  IADD3 R4, R0, 0x60, RZ ;  /* 0x0000006000047810 */ /* 0x004fc40007ffe0ff */
[----:B---3--:R-:W-:Y:S02]  /*0790*/  IADD3 R3, R0, 0x68, RZ ;  /* 0x0000006800037810 */ /* 0x008fe40007ffe0ff */
[----:B----4-:R-:W-:-:S05]  /*07a0*/  SHF.R.S32.HI R2, RZ, 0x1f, R0 ;  /* 0x0000001fff027819 */ /* 0x010fca0000011400 */
[----:B------:R1:W-:Y:S04]  /*07b0*/  STL [R1+0x54], R2 ;  /* 0x0000540201007387 */ /* 0x0003e80000100800 */
[----:B------:R2:W-:Y:S04]  /*07c0*/  STL [R1+0x90], R15 ;  /* 0x0000900f01007387 */ /* 0x0005e80000100800 */
[----:B------:R3:W-:Y:S04]  /*07d0*/  STL [R1+0x8c], R14 ;  /* 0x00008c0e01007387 */ /* 0x0007e80000100800 */
[----:B------:R4:W-:Y:S04]  /*07e0*/  STL [R1+0x88], R13 ;  /* 0x0000880d01007387 */ /* 0x0009e80000100800 */
[----:B------:R5:W-:Y:S04]  /*07f0*/  STL [R1+0x84], R12 ;  /* 0x0000840c01007387 */ /* 0x000be80000100800 */
[----:B------:R5:W-:Y:S04]  /*0800*/  STL [R1+0x80], R11 ;  /* 0x0000800b01007387 */ /* 0x000be80000100800 */
[----:B------:R5:W-:Y:S01]  /*0810*/  STL [R1+0x7c], R10 ;  /* 0x00007c0a01007387 */ /* 0x000be20000100800 */
[----:B-1----:R-:W-:-:S02]  /*0820*/  IADD3 R2, R0, 0x70, RZ ;  /* 0x0000007000027810 */ /* 0x002fc40007ffe0ff */
[----:B------:R-:W-:Y:S01]  /*0830*/  IADD3 R0, R0, 0x78, RZ ;  /* 0x0000007800007810 */ /* 0x000fe20007ffe0ff */
[----:B------:R1:W-:Y:S01]  /*0840*/  STL [R1+0x78], R9 ;  /* 0x0000780901007387 */ /* 0x0003e20000100800 */
[----:B--2---:R-:W-:-:S03]  /*0850*/  SHF.R.S32.HI R15, RZ, 0x1f, R15 ;  /* 0x0000001fff0f7819 */ /* 0x004fc6000001140f */
[----:B------:R2:W-:Y:S01]  /*0860*/  STL [R1+0x74], R8 ;  /* 0x0000740801007387 */ /* 0x0005e20000100800 */
[----:B---3--:R-:W-:-:S03]  /*0870*/  SHF.R.S32.HI R14, RZ, 0x1f, R14 ;  /* 0x0000001fff0e7819 */ /* 0x008fc6000001140e */
[----:B------:R3:W-:Y:S01]  /*0880*/  STL [R1+0x70], R7 ;  /* 0x0000700701007387 */ /* 0x0007e20000100800 */
[----:B----4-:R-:W-:-:S03]  /*0890*/  SHF.R.S32.HI R13, RZ, 0x1f, R13 ;  /* 0x0000001fff0d7819 */ /* 0x010fc6000001140d */
[----:B------:R4:W-:Y:S01]  /*08a0*/  STL [R1+0x6c], R6 ;  /* 0x00006c0601007387 */ /* 0x0009e20000100800 */
[----:B-----5:R-:W-:-:S03]  /*08b0*/  SHF.R.S32.HI R12, RZ, 0x1f, R12 ;  /* 0x0000001fff0c7819 */ /* 0x020fc6000001140c */
[----:B------:R5:W-:Y:S01]  /*08c0*/  STL [R1+0x68], R5 ;  /* 0x0000680501007387 */ /* 0x000be20000100800 */
[----:B------:R-:W-:-:S03]  /*08d0*/  SHF.R.S32.HI R11, RZ, 0x1f, R11 ;  /* 0x0000001fff0b7819 */ /* 0x000fc6000001140b */
[----:B------:R5:W-:Y:S01]  /*08e0*/  STL [R1+0x64], R4 ;  /* 0x0000640401007387 */ /* 0x000be20000100800 */
[----:B------:R-:W-:-:S03]  /*08f0*/  SHF.R.S32.HI R10, RZ, 0x1f, R10 ;  /* 0x0000001fff0a7819 */ /* 0x000fc6000001140a */
[----:B------:R5:W-:Y:S01]  /*0900*/  STL [R1+0x60], R3 ;  /* 0x0000600301007387 */ /* 0x000be20000100800 */
[----:B-1----:R-:W-:-:S03]  /*0910*/  SHF.R.S32.HI R9, RZ, 0x1f, R9 ;  /* 0x0000001fff097819 */ /* 0x002fc60000011409 */
[----:B------:R-:W-:Y:S01]  /*0920*/  STL [R1+0x50], R15 ;  /* 0x0000500f01007387 */ /* 0x000fe20000100800 */
[----:B--2---:R-:W-:-:S03]  /*0930*/  SHF.R.S32.HI R8, RZ, 0x1f, R8 ;  /* 0x0000001fff087819 */ /* 0x004fc60000011408 */
[----:B------:R1:W-:Y:S01]  /*0940*/  STL [R1+0x5c], R2 ;  /* 0x00005c0201007387 */ /* 0x0003e20000100800 */
[----:B---3--:R-:W-:-:S03]  /*0950*/  SHF.R.S32.HI R7, RZ, 0x1f, R7 ;  /* 0x0000001fff077819 */ /* 0x008fc60000011407 */
[----:B------:R-:W-:Y:S01]  /*0960*/  STL [R1+0x4c], R14 ;  /* 0x00004c0e01007387 */ /* 0x000fe20000100800 */
[----:B----4-:R-:W-:-:S03]  /*0970*/  SHF.R.S32.HI R6, RZ, 0x1f, R6 ;  /* 0x0000001fff067819 */ /* 0x010fc60000011406 */
[----:B------:R2:W-:Y:S01]  /*0980*/  STL [R1+0x58], R0 ;  /* 0x0000580001007387 */ /* 0x0005e20000100800 */
[----:B-----5:R-:W-:-:S03]  /*0990*/  SHF.R.S32.HI R5, RZ, 0x1f, R5 ;  /* 0x0000001fff057819 */ /* 0x020fc60000011405 */
[----:B------:R3:W-:Y:S01]  /*09a0*/  STL [R1+0x48], R13 ;  /* 0x0000480d01007387 */ /* 0x0007e20000100800 */
[----:B------:R-:W-:-:S03]  /*09b0*/  SHF.R.S32.HI R4, RZ, 0x1f, R4 ;  /* 0x0000001fff047819 */ /* 0x000fc60000011404 */
[----:B------:R3:W-:Y:S01]  /*09c0*/  STL [R1+0x44], R12 ;  /* 0x0000440c01007387 */ /* 0x0007e20000100800 */
[----:B------:R-:W-:-:S03]  /*09d0*/  SHF.R.S32.HI R3, RZ, 0x1f, R3 ;  /* 0x0000001fff037819 */ /* 0x000fc60000011403 */
[----:B------:R3:W-:Y:S04]  /*09e0*/  STL [R1+0x40], R11 ;  /* 0x0000400b01007387 */ /* 0x0007e80000100800 */
[----:B------:R3:W-:Y:S01]  /*09f0*/  STL [R1+0x3c], R10 ;  /* 0x00003c0a01007387 */ /* 0x0007e20000100800 */
[----:B-1----:R-:W-:-:S03]  /*0a00*/  SHF.R.S32.HI R2, RZ, 0x1f, R2 ;  /* 0x0000001fff027819 */ /* 0x002fc60000011402 */
[----:B------:R3:W-:Y:S04]  /*0a10*/  STL [R1+0x38], R9 ;  /* 0x0000380901007387 */ /* 0x0007e80000100800 */
[----:B------:R3:W-:Y:S01]  /*0a20*/  STL [R1+0x34], R8 ;  /* 0x0000340801007387 */ /* 0x0007e20000100800 */
[----:B--2---:R-:W-:-:S03]  /*0a30*/  SHF.R.S32.HI R0, RZ, 0x1f, R0 ;  /* 0x0000001fff007819 */ /* 0x004fc60000011400 */
[----:B------:R3:W-:Y:S04]  /*0a40*/  STL [R1+0x30], R7 ;  /* 0x0000300701007387 */ /* 0x0007e80000100800 */
[----:B------:R3:W-:Y:S04]  /*0a50*/  STL [R1+0x2c], R6 ;  /* 0x00002c0601007387 */ /* 0x0007e80000100800 */
[----:B------:R3:W-:Y:S04]  /*0a60*/  STL [R1+0x28], R5 ;  /* 0x0000280501007387 */ /* 0x0007e80000100800 */
[----:B------:R3:W-:Y:S04]  /*0a70*/  STL [R1+0x24], R4 ;  /* 0x0000240401007387 */ /* 0x0007e80000100800 */
[----:B------:R3:W-:Y:S04]  /*0a80*/  STL [R1+0x20], R3 ;  /* 0x0000200301007387 */ /* 0x0007e80000100800 */
[----:B------:R3:W-:Y:S04]  /*0a90*/  STL [R1+0x94], R2 ;  /* 0x0000940201007387 */ /* 0x0007e80000100800 */
[----:B------:R3:W-:Y:S02]  /*0aa0*/  STL [R1+0x98], R0 ;  /* 0x0000980001007387 */ /* 0x0007e40000100800 */
.L_x_1273:
[----:B---3--:R-:W2:Y:S01]  /*0ab0*/  LDL R2, [R1+0x1c] ;  /* 0x00001c0001027983 */ /* 0x008ea20000100800 */
        /* <DEDUP_REMOVED lines=11> */
[----:B------:R-:W-:Y:S02]  /*0b70*/  MOV R2, c[0x0][0x56c] ;  /* 0x00015b0000027a02 */ /* 0x000fe40000000f00 */
[----:B------:R-:W-:Y:S02]  /*0b80*/  MOV R4, R0 ;  /* 0x0000000000047202 */ /* 0x000fe40000000f00 */
[----:B------:R-:W-:-:S13]  /*0b90*/  ISETP.NE.AND P0, PT, R2, 0x1, PT ;  /* 0x000000010200780c */ /* 0x000fda0003f05270 */
[----:B------:R-:W-:-:S05]  /*0ba0*/  @P0 IMAD.HI.U32 R2, R0, c[0x0][0x570], RZ ;  /* 0x00015c0000020a27 */ /* 0x000fca00078e00ff */
[----:B------:R-:W-:-:S05]  /*0bb0*/  @P0 SHF.R.U32.HI R4, RZ, c[0x0][0x574], R2 ;  /* 0x00015d00ff040a19 */ /* 0x000fca0000011602 */
[----:B------:R-:W-:Y:S01]  /*0bc0*/  IMAD R3, R4, c[0x0][0x56c], RZ ;  /* 0x00015b0004037a24 */ /* 0x000fe200078e02ff */
[----:B------:R-:W-:Y:S05]  /*0bd0*/  BRA `(.L_x_1200) ;  /* 0x0000006000007947 */ /* 0x000fea0003800000 */
.L_x_1199:
[----:B------:R-:W-:Y:S02]  /*0be0*/  MOV R2, c[0x0][0x554] ;  /* 0x0001550000027a02 */ /* 0x000fe40000000f00 */
[----:B------:R-:W-:Y:S02]  /*0bf0*/  MOV R4, R0 ;  /* 0x0000000000047202 */ /* 0x000fe40000000f00 */
[----:B------:R-:W-:-:S13]  /*0c00*/  ISETP.NE.AND P0, PT, R2, 0x1, PT ;  /* 0x000000010200780c */ /* 0x000fda0003f05270 */
[----:B------:R-:W-:-:S05]  /*0c10*/  @P0 IMAD.HI.U32 R2, R0, c[0x0][0x558], RZ ;  /* 0x0001560000020a27 */ /* 0x000fca00078e00ff */
[----:B------:R-:W-:-:S05]  /*0c20*/  @P0 SHF.R.U32.HI R4, RZ, c[0x0][0x55c], R2 ;  /* 0x00015700ff040a19 */ /* 0x000fca0000011602 */
[----:B------:R-:W-:Y:S02]  /*0c30*/  IMAD R3, R4, c[0x0][0x554], RZ ;  /* 0x0001550004037a24 */ /* 0x000fe400078e02ff */
.L_x_1200:
[----:B------:R-:W-:Y:S05]  /*0c40*/  BSYNC B0 ;  /* 0x0000000000007941 */ /* 0x000fea0003800000 */
.L_x_1198:
        /* <DEDUP_REMOVED lines=12> */
[----:B------:R1:W-:Y:S04]  /*0d10*/  STL [R1+0xc4], R14 ;  /* 0x0000c40e01007387 */ /* 0x0003e80000100800 */
[----:B------:R2:W3:Y:S01]  /*0d20*/  @P0 LDG.E R6, [R2.64] ;  /* 0x0000000802060981 */ /* 0x0004e2000c1e1900 */
[----:B------:R-:W-:Y:S01]  /*0d30*/  IMAD.MOV.U32 R10, RZ, RZ, R4 ;  /* 0x000000ffff0a7224 */ /* 0x000fe200078e0004 */
[----:B------:R-:W-:Y:S01]  /*0d40*/  BSSY B0, `(.L_x_1201) ;  /* 0x0000042000007945 */ /* 0x000fe20003800000 */
[----:B--2---:R-:W-:-:S05]  /*0d50*/  IMAD.MOV.U32 R2, RZ, RZ, c[0x0][0x53c] ;  /* 0x00014f00ff027624 */ /* 0x004fca00078e00ff */
[----:B------:R-:W-:Y:S02]  /*0d60*/  ISETP.NE.AND P0, PT, R2, 0x1, PT ;  /* 0x000000010200780c */ /* 0x000fe40003f05270 */
[----:B------:R-:W-:-:S04]  /*0d70*/  LOP3.LUT R2, R4, 0x1ffffff, RZ, 0x3c, !PT ;  /* 0x01ffffff04027812 */ /* 0x000fc800078e3cff */
[----:B------:R-:W-:-:S07]  /*0d80*/  IADD3 R2, R2, c[0x0][0x53c], RZ ;  /* 0x00014f0002027a10 */ /* 0x000fce0007ffe0ff */
[----:B------:R-:W-:-:S05]  /*0d90*/  @P0 IMAD.HI.U32 R3, R4, c[0x0][0x540], RZ ;  /* 0x0001500004030a27 */ /* 0x000fca00078e00ff */
[----:B------:R-:W-:Y:S02]  /*0da0*/  @P0 SHF.R.U32.HI R10, RZ, c[0x0][0x544], R3 ;  /* 0x00015100ff0a0a19 */ /* 0x000fe40000011603 */
[----:B------:R-:W-:-:S03]  /*0db0*/  MOV R3, c[0x0][0x2c4] ;  /* 0x0000b10000037a02 */ /* 0x000fc60000000f00 */
[----:B------:R-:W-:Y:S01]  /*0dc0*/  IMAD R2, R10, c[0x0][0x53c], R2 ;  /* 0x00014f000a027a24 */ /* 0x000fe200078e0202 */
[----:B------:R-:W-:Y:S01]  /*0dd0*/  ISETP.NE.AND P4, PT, R3, 0x1, PT ;  /* 0x000000010300780c */ /* 0x000fe20003f85270 */
[----:B------:R-:W-:Y:S01]  /*0de0*/  IMAD.MOV.U32 R3, RZ, RZ, 0x40 ;  /* 0x00000040ff037424 */ /* 0x000fe200078e00ff */
[----:B------:R1:W-:Y:S01]  /*0df0*/  STL [R1+0xc0], R10 ;  /* 0x0000c00a01007387 */ /* 0x0003e20000100800 */
[----:B------:R-:W-:Y:S02]  /*0e00*/  IMAD.SHL.U32 R16, R2, 0x80, RZ ;  /* 0x0000008002107824 */ /* 0x000fe400078e00ff */
[----:B------:R-:W-:Y:S01]  /*0e10*/  IMAD.MOV.U32 R2, RZ, RZ, c[0x0][0x2ac] ;  /* 0x0000ab00ff027624 */ /* 0x000fe200078e00ff */
[----:B------:R-:W-:Y:S02]  /*0e20*/  IADD3 R3, R3, -c[0x0][0x168], RZ ;  /* 0x80005a0003037a10 */ /* 0x000fe40007ffe0ff */
[----:B------:R-:W-:Y:S01]  /*0e30*/  IADD3 R5, R16, 0x7f, RZ ;  /* 0x0000007f10057810 */ /* 0x000fe20007ffe0ff */
[C---:B------:R-:W-:Y:S01]  /*0e40*/  IMAD R65, R2.reuse, c[0x0][0x1d0], RZ ;  /* 0x0000740002417a24 */ /* 0x040fe200078e02ff */
[----:B------:R1:W-:Y:S01]  /*0e50*/  STL [R1+0xac], R16 ;  /* 0x0000ac1001007387 */ /* 0x0003e20000100800 */
[----:B------:R-:W-:-:S02]  /*0e60*/  IMAD R3, R2, c[0x0][0x1d0], R3 ;  /* 0x0000740002037a24 */ /* 0x000fc400078e0203 */
[----:B------:R-:W-:Y:S01]  /*0e70*/  @P4 IMAD.HI.U32 R4, R5, c[0x0][0x2c8], RZ ;  /* 0x0000b20005044a27 */ /* 0x000fe200078e00ff */
[----:B------:R-:W-:-:S04]  /*0e80*/  IADD3 R2, R65, 0x3f, RZ ;  /* 0x0000003f41027810 */ /* 0x000fc80007ffe0ff */
[----:B------:R-:W-:Y:S02]  /*0e90*/  @P4 SHF.R.U32.HI R5, RZ, c[0x0][0x2cc], R4 ;  /* 0x0000b300ff054a19 */ /* 0x000fe40000011604 */
[----:B------:R-:W-:Y:S02]  /*0ea0*/  SHF.R.S32.HI R4, RZ, 0x1f, R2 ;  /* 0x0000001fff047819 */ /* 0x000fe40000011402 */
[----:B------:R-:W-:Y:S02]  /*0eb0*/  IADD3 R5, R3, R5, RZ ;  /* 0x0000000503057210 */ /* 0x000fe40007ffe0ff */
[----:B------:R-:W-:Y:S01]  /*0ec0*/  LEA.HI R4, R4, R2, RZ, 0x6 ;  /* 0x0000000204047211 */ /* 0x000fe200078f30ff */
[----:B------:R-:W-:Y:S01]  /*0ed0*/  IMAD.MOV R2, RZ, RZ, -R14 ;  /* 0x000000ffff027224 */ /* 0x000fe200078e0a0e */
[----:B------:R-:W-:Y:S02]  /*0ee0*/  SHF.R.S32.HI R3, RZ, 0x1f, R5 ;  /* 0x0000001fff037819 */ /* 0x000fe40000011405 */
[----:B------:R-:W-:Y:S01]  /*0ef0*/  SHF.R.S32.HI R4, RZ, 0x6, R4 ;  /* 0x00000006ff047819 */ /* 0x000fe20000011404 */
[----:B------:R-:W-:Y:S01]  /*0f00*/  IMAD R7, R2, c[0x0][0x548], R0 ;  /* 0x0001520002077a24 */ /* 0x000fe200078e0200 */
[----:B------:R-:W-:-:S04]  /*0f10*/  LEA.HI R3, R3, R5, RZ, 0x6 ;  /* 0x0000000503037211 */ /* 0x000fc800078f30ff */
[----:B------:R-:W-:-:S04]  /*0f20*/  SHF.R.S32.HI R3, RZ, 0x6, R3 ;  /* 0x00000006ff037819 */ /* 0x000fc80000011403 */
[----:B------:R-:W-:Y:S01]  /*0f30*/  IMNMX R64, R4, R3, PT ;  /* 0x0000000304407217 */ /* 0x000fe20003800200 */
[----:B------:R-:W-:-:S03]  /*0f40*/  IMAD.MOV.U32 R3, RZ, RZ, RZ ;  /* 0x000000ffff037224 */ /* 0x000fc600078e00ff */
[----:B------:R-:W-:Y:S01]  /*0f50*/  ISETP.GE.AND P0, PT, R64, 0x1, PT ;  /* 0x000000014000780c */ /* 0x000fe20003f06270 */
[----:B---3--:R1:W-:Y:S04]  /*0f60*/  STL [R1+0xbc], R6 ;  /* 0x0000bc0601007387 */ /* 0x0083e80000100800 */
[----:B------:R1:W-:Y:S08]  /*0f70*/  STL [R1+0xb0], R7 ;  /* 0x0000b00701007387 */ /* 0x0003f00000100800 */
[----:B------:R-:W-:Y:S05]  /*0f80*/  @!P0 BRA `(.L_x_1202) ;  /* 0x000001d000008947 */ /* 0x000fea0003800000 */
[----:B------:R-:W-:-:S04]  /*0f90*/  SHF.R.U32.HI R3, RZ, 0x10, R10 ;  /* 0x00000010ff037819 */ /* 0x000fc8000001160a */
[----:B------:R-:W-:-:S04]  /*0fa0*/  ISETP.NE.AND P0, PT, R3, RZ, PT ;  /* 0x000000ff0300720c */ /* 0x000fc80003f05270 */
[----:B------:R-:W-:-:S04]  /*0fb0*/  SEL R3, R3, c[0x0][0x338], P0 ;  /* 0x0000ce0003037a07 */ /* 0x000fc80000000000 */
[-C--:B------:R-:W-:Y:S02]  /*0fc0*/  IABS R5, R3.reuse ;  /* 0x0000000300057213 */ /* 0x080fe40000000000 */
[----:B-1----:R-:W-:Y:S02]  /*0fd0*/  IADD3 R6, R3, -0x1, R64 ;  /* 0xffffffff03067810 */ /* 0x002fe40007ffe040 */
[----:B------:R-:W1:Y:S01]  /*0fe0*/  I2F.RP R8, R5 ;  /* 0x0000000500087306 */ /* 0x000e620000209400 */
[-C--:B------:R-:W-:Y:S02]  /*0ff0*/  IABS R0, R3.reuse ;  /* 0x0000000300007213 */ /* 0x080fe40000000000 */
[----:B------:R-:W-:Y:S02]  /*1000*/  IABS R2, R6 ;  /* 0x0000000600027213 */ /* 0x000fe40000000000 */
[----:B------:R-:W-:Y:S01]  /*1010*/  LOP3.LUT R6, R6, R3, RZ, 0x3c, !PT ;  /* 0x0000000306067212 */ /* 0x000fe200078e3cff */
        /* <DEDUP_REMOVED lines=18> */
[----:B------:R-:W-:-:S05]  /*1140*/  @!P1 LOP3.LUT R4, RZ, R3, RZ, 0x33, !PT ;  /* 0x00000003ff049212 */ /* 0x000fca00078e33ff */
[----:B------:R-:W-:Y:S02]  /*1150*/  IMAD.MOV.U32 R3, RZ, RZ, R4 ;  /* 0x000000ffff037224 */ /* 0x000fe400078e0004 */
.L_x_1202:
[----:B------:R-:W-:Y:S05]  /*1160*/  BSYNC B0 ;  /* 0x0000000000007941 */ /* 0x000fea0003800000 */
.L_x_1201:
[----:B------:R-:W-:Y:S01]  /*1170*/  LOP3.LUT R0, R10, 0xffff, RZ, 0xc0, !PT ;  /* 0x0000ffff0a007812 */ /* 0x000fe200078ec0ff */
[----:B------:R-:W-:Y:S01]  /*1180*/  IMAD.MOV.U32 R12, RZ, RZ, RZ ;  /* 0x000000ffff0c7224 */ /* 0x000fe200078e00ff */
[----:B------:R-:W-:Y:S01]  /*1190*/  PRMT R2, RZ, 0x7610, R2 ;  /* 0x00007610ff027816 */ /* 0x000fe20000000002 */
[----:B-1----:R-:W-:Y:S01]  /*11a0*/  CS2R R10, SRZ ;  /* 0x00000000000a7805 */ /* 0x002fe2000001ff00 */
[----:B------:R-:W-:Y:S01]  /*11b0*/  CS2R R126, SRZ ;  /* 0x00000000007e7805 */ /* 0x000fe2000001ff00 */
[----:B------:R-:W-:Y:S01]  /*11c0*/  IMAD R4, R0, R3, RZ ;  /* 0x0000000300047224 */ /* 0x000fe200078e02ff */
[----:B------:R-:W-:Y:S01]  /*11d0*/  CS2R R124, SRZ ;  /* 0x00000000007c7805 */ /* 0x000fe2000001ff00 */
[----:B------:R-:W-:Y:S01]  /*11e0*/  IMAD.MOV.U32 R0, RZ, RZ, RZ ;  /* 0x000000ffff007224 */ /* 0x000fe200078e00ff */
        /* <DEDUP_REMOVED lines=67> */
[----:B-1----:R-:W-:Y:S01]  /*1620*/  ISETP.NE.U32.AND P1, PT, RZ, c[0x0][0x340], PT ;  /* 0x0000d000ff007a0c */ /* 0x002fe20003f25070 */
[----:B------:R-:W2:Y:S03]  /*1630*/  LDL R15, [R1+0x18] ;  /* 0x00001800010f7983 */ /* 0x000ea60000100800 */
[----:B------:R-:W-:Y:S01]  /*1640*/  ISETP.NE.AND.EX P1, PT, RZ, c[0x0][0x344], PT, P1 ;  /* 0x0000d100ff007a0c */ /* 0x000fe20003f25310 */
[----:B------:R-:W3:Y:S04]  /*1650*/  LDL R9, [R1+0x4] ;  /* 0x0000040001097983 */ /* 0x000ee80000100800 */
[----:B------:R-:W1:Y:S08]  /*1660*/  S2R R6, SR_TID.X ;  /* 0x0000000000067919 */ /* 0x000e700000002100 */
[----:B------:R-:W-:-:S04]  /*1670*/  @P1 IMAD.MOV.U32 R0, RZ, RZ, 0x4 ;  /* 0x00000004ff001424 */ /* 0x000fc800078e00ff */
[----:B------:R-:W-:-:S05]  /*1680*/  @P1 IMAD.WIDE R2, R14, R0, c[0x0][0x340] ;  /* 0x0000d0000e021625 */ /* 0x000fca00078e0200 */
[----:B------:R4:W5:Y:S01]  /*1690*/  @P1 LDG.E R0, [R2.64] ;  /* 0x0000000802001981 */ /* 0x000962000c1e1900 */
[--C-:B-1----:R-:W-:Y:S02]  /*16a0*/  SHF.R.S32.HI R4, RZ, 0x1f, R6.reuse ;  /* 0x0000001fff047819 */ /* 0x102fe40000011406 */
[----:B------:R-:W-:Y:S02]  /*16b0*/  SHF.R.S32.HI R5, RZ, 0x1f, R6 ;  /* 0x0000001fff057819 */ /* 0x000fe40000011406 */
[-C--:B------:R-:W-:Y:S02]  /*16c0*/  LEA.HI R4, R4, R6.reuse, RZ, 0x3 ;  /* 0x0000000604047211 */ /* 0x080fe400078f18ff */
[----:B------:R-:W-:Y:S02]  /*16d0*/  LEA.HI R5, R5, R6, RZ, 0x3 ;  /* 0x0000000605057211 */ /* 0x000fe400078f18ff */
[----:B------:R-:W-:Y:S02]  /*16e0*/  LOP3.LUT R4, R4, 0xfffffff8, RZ, 0xc0, !PT ;  /* 0xfffffff804047812 */ /* 0x000fe400078ec0ff */
[----:B------:R-:W-:-:S03]  /*16f0*/  SHF.R.S32.HI R5, RZ, 0x3, R5 ;  /* 0x00000003ff057819 */ /* 0x000fc60000011405 */
[----:B------:R-:W-:Y:S01]  /*1700*/  IMAD.IADD R4, R6, 0x1, -R4 ;  /* 0x0000000106047824 */ /* 0x000fe200078e0a04 */
[----:B------:R-:W-:-:S04]  /*1710*/  SHF.R.S32.HI R10, RZ, 0x1f, R7 ;  /* 0x0000001fff0a7819 */ /* 0x000fc80000011407 */
[----:B----4-:R-:W-:Y:S01]  /*1720*/  LEA R2, R4, R5, 0x4 ;  /* 0x0000000504027211 */ /* 0x010fe200078e20ff */
[----:B------:R-:W-:Y:S01]  /*1730*/  IMAD R6, R10, c[0x0][0x1b8], RZ ;  /* 0x00006e000a067a24 */ /* 0x000fe200078e02ff */
[----:B------:R-:W-:Y:S01]  /*1740*/  SHF.R.S32.HI R8, RZ, 0x1f, R14 ;  /* 0x0000001fff087819 */ /* 0x000fe2000001140e */
[----:B------:R-:W-:-:S04]  /*1750*/  IMAD.WIDE.U32 R12, R7, c[0x0][0x1b8], RZ ;  /* 0x00006e00070c7a25 */ /* 0x000fc800078e00ff */
[----:B------:R-:W-:Y:S02]  /*1760*/  IMAD.IADD R2, R16, 0x1, R2 ;  /* 0x0000000110027824 */ /* 0x000fe400078e0202 */
[----:B------:R-:W-:Y:S02]  /*1770*/  IMAD R6, R7, c[0x0][0x1bc], R6 ;  /* 0x00006f0007067a24 */ /* 0x000fe400078e0206 */
[----:B------:R-:W-:Y:S01]  /*1780*/  @P4 IMAD.HI.U32 R3, R2, c[0x0][0x2c8], RZ ;  /* 0x0000b20002034a27 */ /* 0x000fe200078e00ff */
[----:B------:R-:W-:-:S03]  /*1790*/  MOV R5, R2 ;  /* 0x0000000200057202 */ /* 0x000fc60000000f00 */
[----:B------:R-:W-:Y:S01]  /*17a0*/  IMAD.IADD R7, R13, 0x1, R6 ;  /* 0x000000010d077824 */ /* 0x000fe200078e0206 */
[----:B------:R-:W-:Y:S01]  /*17b0*/  MOV R6, R12 ;  /* 0x0000000c00067202 */ /* 0x000fe20000000f00 */
[----:B------:R-:W-:Y:S01]  /*17c0*/  IMAD R8, R8, c[0x0][0x1c0], RZ ;  /* 0x0000700008087a24 */ /* 0x000fe200078e02ff */
[----:B------:R-:W-:-:S03]  /*17d0*/  @P4 SHF.R.U32.HI R5, RZ, c[0x0][0x2cc], R3 ;  /* 0x0000b300ff054a19 */ /* 0x000fc60000011603 */
[C---:B------:R-:W-:Y:S01]  /*17e0*/  IMAD R8, R14.reuse, c[0x0][0x1c4], R8 ;  /* 0x000071000e087a24 */ /* 0x040fe200078e0208 */
[----:B------:R-:W-:Y:S01]  /*17f0*/  SHF.R.S32.HI R4, RZ, 0x1f, R5 ;  /* 0x0000001fff047819 */ /* 0x000fe20000011405 */
[----:B------:R-:W-:-:S04]  /*1800*/  IMAD.WIDE.U32 R6, R14, c[0x0][0x1c0], R6 ;  /* 0x000070000e067a25 */ /* 0x000fc800078e0006 */
[----:B------:R-:W-:Y:S01]  /*1810*/  IMAD.MOV R3, RZ, RZ, -R5 ;  /* 0x000000ffff037224 */ /* 0x000fe200078e0a05 */
[----:B------:R-:W-:Y:S01]  /*1820*/  IADD3 R7, R7, R8, RZ ;  /* 0x0000000807077210 */ /* 0x000fe20007ffe0ff */
[----:B------:R-:W-:Y:S02]  /*1830*/  IMAD R4, R4, c[0x0][0x1b0], RZ ;  /* 0x00006c0004047a24 */ /* 0x000fe400078e02ff */
[----:B------:R-:W-:Y:S02]  /*1840*/  IMAD R3, R3, c[0x0][0x2c4], R2 ;  /* 0x0000b10003037a24 */ /* 0x000fe400078e0202 */
[C---:B------:R-:W-:Y:S02]  /*1850*/  IMAD R4, R5.reuse, c[0x0][0x1b4], R4 ;  /* 0x00006d0005047a24 */ /* 0x040fe400078e0204 */
[----:B------:R-:W-:Y:S01]  /*1860*/  IMAD.WIDE.U32 R6, R5, c[0x0][0x1b0], R6 ;  /* 0x00006c0005067a25 */ /* 0x000fe200078e0006 */
[----:B------:R-:W-:-:S03]  /*1870*/  SHF.R.S32.HI R2, RZ, 0x1f, R3 ;  /* 0x0000001fff027819 */ /* 0x000fc60000011403 */
[----:B------:R-:W-:Y:S01]  /*1880*/  IMAD.IADD R5, R7, 0x1, R4 ;  /* 0x0000000107057824 */ /* 0x000fe200078e0204 */
[----:B------:R-:W-:Y:S01]  /*1890*/  MOV R4, R6 ;  /* 0x0000000600047202 */ /* 0x000fe20000000f00 */
[----:B------:R-:W-:-:S04]  /*18a0*/  IMAD R2, R2, c[0x0][0x1a8], RZ ;  /* 0x00006a0002027a24 */ /* 0x000fc800078e02ff */
[C---:B------:R-:W-:Y:S02]  /*18b0*/  IMAD R2, R3.reuse, c[0x0][0x1ac], R2 ;  /* 0x00006b0003027a24 */ /* 0x040fe400078e0202 */
[----:B------:R-:W-:-:S04]  /*18c0*/  IMAD.WIDE.U32 R4, R3, c[0x0][0x1a8], R4 ;  /* 0x00006a0003047a25 */ /* 0x000fc800078e0004 */
[----:B------:R-:W-:Y:S01]  /*18d0*/  IMAD.IADD R2, R5, 0x1, R2 ;  /* 0x0000000105027824 */ /* 0x000fe200078e0202 */
[----:B------:R-:W-:Y:S02]  /*18e0*/  LEA R12, P0, R4, c[0x0][0x160], 0x1 ;  /* 0x00005800040c7a11 */ /* 0x000fe400078008ff */
[----:B------:R-:W-:Y:S02]  /*18f0*/  IADD3 R3, R64, -0x1, RZ ;  /* 0xffffffff40037810 */ /* 0x000fe40007ffe0ff */
[----:B------:R-:W-:Y:S02]  /*1900*/  LEA.HI.X R11, R4, c[0x0][0x164], R2, 0x1, P0 ;  /* 0x00005900040b7a11 */ /* 0x000fe400000f0c02 */
[----:B--2---:R-:W-:Y:S02]  /*1910*/  ISETP.GE.AND P5, PT, R15, c[0x0][0x198], PT ;  /* 0x000066000f007a0c */ /* 0x004fe40003fa6270 */
[----:B---3--:R-:W-:Y:S02]  /*1920*/  ISETP.GE.AND P3, PT, R9, c[0x0][0x198], PT ;  /* 0x0000660009007a0c */ /* 0x008fe40003f66270 */
[----:B------:R-:W-:Y:S01]  /*1930*/  @!P1 MOV R0, R14 ;  /* 0x0000000e00009202 */ /* 0x000fe20000000f00 */
[----:B------:R-:W-:Y:S08]  /*1940*/  BRA.DIV ~URZ, `(.L_x_1204) ;  /* 0x00011e427f007947 */ /* 0x000ff0000b800000 */
[----:B------:R1:W2:Y:S02]  /*1950*/  SHFL.IDX PT, R13, R11, RZ, 0x181f ;  /* 0x00181fff0b0d7589 */ /* 0x0002a400000e0000 */
.L_x_1274:
[----:B------:R-:W-:Y:S05]  /*1960*/  BRA.DIV ~URZ, `(.L_x_1205) ;  /* 0x00011e927f007947 */ /* 0x000fea000b800000 */
[----:B------:R3:W4:Y:S02]  /*1970*/  SHFL.IDX PT, R4, R12, RZ, 0x181f ;  /* 0x00181fff0c047589 */ /* 0x00072400000e0000 */
.L_x_1275:
[----:B---3--:R-:W3:Y:S04]  /*1980*/  LDL R5, [R1+0xac] ;  /* 0x0000ac0001057983 */ /* 0x008ee80000100800 */
[----:B------:R-:W1:Y:S01]  /*1990*/  S2R R6, SR_TID.X ;  /* 0x0000000000067919 */ /* 0x000e620000002100 */
[----:B------:R-:W-:-:S04]  /*19a0*/  IMAD.MOV.U32 R14, RZ, RZ, c[0x0][0x2c4] ;  /* 0x0000b100ff0e7624 */ /* 0x000fc800078e00ff */
[----:B------:R-:W-:Y:S01]  /*19b0*/  IMAD R14, R14, c[0x0][0x168], RZ ;  /* 0x00005a000e0e7a24 */ /* 0x000fe200078e02ff */
[----:B-1----:R-:W-:-:S04]  /*19c0*/  SHF.R.S32.HI R2, RZ, 0x1f, R6 ;  /* 0x0000001fff027819 */ /* 0x002fc80000011406 */
[----:B------:R-:W-:-:S04]  /*19d0*/  LEA.HI R2, R2, R6, RZ, 0x3 ;  /* 0x0000000602027211 */ /* 0x000fc800078f18ff */
[----:B------:R-:W-:Y:S01]  /*19e0*/  SHF.R.S32.HI R2, RZ, 0x3, R2 ;  /* 0x00000003ff027819 */ /* 0x000fe20000011402 */
[----:B------:R-:W-:Y:S04]  /*19f0*/  BSSY B0, `(.L_x_1206) ;  /* 0x0000011000007945 */ /* 0x000fe80003800000 */
[----:B---3--:R-:W-:-:S05]  /*1a00*/  IMAD.IADD R2, R2, 0x1, R5 ;  /* 0x0000000102027824 */ /* 0x008fca00078e0205 */
[----:B------:R-:W-:-:S13]  /*1a10*/  ISETP.GE.AND P0, PT, R2, R14, PT ;  /* 0x0000000e0200720c */ /* 0x000fda0003f06270 */
[----:B------:R-:W-:Y:S05]  /*1a20*/  @P0 BRA `(.L_x_1207) ;  /* 0x000000d000000947 */ /* 0x000fea0003800000 */
[----:B------:R-:W3:Y:S04]  /*1a30*/  LDL R15, [R1+0x18] ;  /* 0x00001800010f7983 */ /* 0x000ee80000100800 */
[----:B----4-:R-:W4:Y:S04]  /*1a40*/  LDL R9, [R1+0x4] ;  /* 0x0000040001097983 */ /* 0x010f280000100800 */
[----:B--2---:R-:W2:Y:S04]  /*1a50*/  LDL R16, [R1] ;  /* 0x0000000001107983 */ /* 0x004ea80000100800 */
[----:B------:R-:W2:Y:S01]  /*1a60*/  LDL R8, [R1+0x8] ;  /* 0x0000080001087983 */ /* 0x000ea20000100800 */
[----:B---3--:R-:W-:-:S02]  /*1a70*/  LEA R6, P1, R15, R4, 0x1 ;  /* 0x000000040f067211 */ /* 0x008fc400078208ff */
[----:B----4-:R-:W-:Y:S02]  /*1a80*/  LEA R4, P0, R9, R4, 0x1 ;  /* 0x0000000409047211 */ /* 0x010fe400078008ff */
[-C--:B--2---:R-:W-:Y:S02]  /*1a90*/  LEA.HI.X R7, R15, R13.reuse, R16, 0x1, P1 ;  /* 0x0000000d0f077211 */ /* 0x084fe400008f0c10 */
[----:B------:R-:W-:-:S03]  /*1aa0*/  LEA.HI.X R5, R9, R13, R252, 0x1, P0 ;  /* 0x0000000d09057211 */ /* 0x000fc600000f0cfc */
[----:B------:R-:W-:Y:S01]  /*1ab0*/  @!PT LDS RZ, [RZ] ;  /* 0x00000000fffff984 */ /* 0x000fe20000000800 */
[----:B------:R-:W-:Y:S01]  /*1ac0*/  @!PT LDS RZ, [RZ] ;  /* 0x00000000fffff984 */ /* 0x000fe20000000800 */
[----:B------:R-:W-:Y:S01]  /*1ad0*/  @!PT LDS RZ, [RZ] ;  /* 0x00000000fffff984 */ /* 0x000fe20000000800 */
[----:B------:R1:W-:Y:S04]  /*1ae0*/  LDGSTS.E.BYPASS.LTC128B.128 [R8+0x8100], [R6.64], !P5 ;  /* 0x0810000006087fae */ /* 0x0003e8000e901d48 */
[----:B------:R1:W-:Y:S02]  /*1af0*/  LDGSTS.E.BYPASS.LTC128B.128 [R8+0xc100], [R4.64], !P3 ;  /* 0x0c10000004087fae */ /* 0x0003e4000d901d48 */
.L_x_1207:
[----:B------:R-:W-:Y:S05]  /*1b00*/  BSYNC B0 ;  /* 0x0000000000007941 */ /* 0x000fea0003800000 */
.L_x_1206:
[----:B------:R-:W-:Y:S05]  /*1b10*/  BRA.DIV ~URZ, `(.L_x_1208) ;  /* 0x00011d527f007947 */ /* 0x000fea000b800000 */
[----:B--2---:R2:W3:Y:S04]  /*1b20*/  SHFL.IDX PT, R13, R11, 0x1, 0x181f ;  /* 0x00381f000b0d7f89 */ /* 0x0044e800000e0000 */
[----:B-1--4-:R2:W1:Y:S02]  /*1b30*/  SHFL.IDX PT, R4, R12, 0x1, 0x181f ;  /* 0x00381f000c047f89 */ /* 0x01246400000e0000 */
.L_x_1276:
[----:B------:R-:W-:Y:S01]  /*1b40*/  IADD3 R5, R2, 0x10, RZ ;  /* 0x0000001002057810 */ /* 0x000fe20007ffe0ff */
[----:B------:R-:W-:Y:S03]  /*1b50*/  BSSY B0, `(.L_x_1209) ;  /* 0x0000010000007945 */ /* 0x000fe60003800000 */
[----:B------:R-:W-:-:S13]  /*1b60*/  ISETP.GE.AND P0, PT, R5, R14, PT ;  /* 0x0000000e0500720c */ /* 0x000fda0003f06270 */
[----:B------:R-:W-:Y:S05]  /*1b70*/  @P0 BRA `(.L_x_1210) ;  /* 0x000000d000000947 */ /* 0x000fea0003800000 */
[----:B------:R-:W4:Y:S04]  /*1b80*/  LDL R15, [R1+0x18] ;  /* 0x00001800010f7983 */ /* 0x000f280000100800 */
[----:B--2---:R-:W2:Y:S04]  /*1b90*/  LDL R9, [R1+0x4] ;  /* 0x0000040001097983 */ /* 0x004ea80000100800 */
[----:B---3--:R-:W3:Y:S04]  /*1ba0*/  LDL R16, [R1] ;  /* 0x0000000001107983 */ /* 0x008ee80000100800 */
[----:B------:R-:W3:Y:S01]  /*1bb0*/  LDL R8, [R1+0x8] ;  /* 0x0000080001087983 */ /* 0x000ee20000100800 */
[----:B-1--4-:R-:W-:-:S02]  /*1bc0*/  LEA R6, P1, R15, R4, 0x1 ;  /* 0x000000040f067211 */ /* 0x012fc400078208ff */
[----:B--2---:R-:W-:Y:S02]  /*1bd0*/  LEA R4, P0, R9, R4, 0x1 ;  /* 0x0000000409047211 */ /* 0x004fe400078008ff */
[-C--:B---3--:R-:W-:Y:S02]  /*1be0*/  LEA.HI.X R7, R15, R13.reuse, R16, 0x1, P1 ;  /* 0x0000000d0f077211 */ /* 0x088fe400008f0c10 */
[----:B------:R-:W-:-:S03]  /*1bf0*/  LEA.HI.X R5, R9, R13, R252, 0x1, P0 ;  /* 0x0000000d09057211 */ /* 0x000fc600000f0cfc */
[----:B------:R-:W-:Y:S01]  /*1c00*/  @!PT LDS RZ, [RZ] ;  /* 0x00000000fffff984 */ /* 0x000fe20000000800 */
[----:B------:R-:W-:Y:S01]  /*1c10*/  @!PT LDS RZ, [RZ] ;  /* 0x00000000fffff984 */ /* 0x000fe20000000800 */
[----:B------:R-:W-:Y:S01]  /*1c20*/  @!PT LDS RZ, [RZ] ;  /* 0x00000000fffff984 */ /* 0x000fe20000000800 */
[----:B------:R1:W-:Y:S04]  /*1c30*/  LDGSTS.E.BYPASS.LTC128B.128 [R8+0x8900], [R6.64], !P5 ;  /* 0x0890000006087fae */ /* 0x0003e8000e901d48 */
[----:B------:R1:W-:Y:S02]  /*1c40*/  LDGSTS.E.BYPASS.LTC128B.128 [R8+0xc900], [R4.64], !P3 ;  /* 0x0c90000004087fae */ /* 0x0003e4000d901d48 */
.L_x_1210:
[----:B------:R-:W-:Y:S05]  /*1c50*/  BSYNC B0 ;  /* 0x0000000000007941 */ /* 0x000fea0003800000 */
.L_x_1209:
[----:B------:R-:W-:Y:S05]  /*1c60*/  BRA.DIV ~URZ, `(.L_x_1211) ;  /* 0x00011cd27f007947 */ /* 0x000fea000b800000 */
[----:B---3--:R3:W4:Y:S02]  /*1c70*/  SHFL.IDX PT, R13, R11, 0x2, 0x181f ;  /* 0x00581f000b0d7f89 */ /* 0x00872400000e0000 */
.L_x_1277:
[----:B------:R-:W-:Y:S05]  /*1c80*/  BRA.DIV ~URZ, `(.L_x_1212) ;  /* 0x00011d227f007947 */ /* 0x000fea000b800000 */
[----:B-1----:R1:W2:Y:S02]  /*1c90*/  SHFL.IDX PT, R4, R12, 0x2, 0x181f ;  /* 0x00581f000c047f89 */ /* 0x0022a400000e0000 */
.L_x_1278:
[----:B------:R-:W-:Y:S01]  /*1ca0*/  IADD3 R5, R2, 0x20, RZ ;  /* 0x0000002002057810 */ /* 0x000fe20007ffe0ff */
[----:B------:R-:W-:Y:S03]  /*1cb0*/  BSSY B0, `(.L_x_1213) ;  /* 0x0000010000007945 */ /* 0x000fe60003800000 */
[----:B------:R-:W-:-:S13]  /*1cc0*/  ISETP.GE.AND P0, PT, R5, R14, PT ;  /* 0x0000000e0500720c */ /* 0x000fda0003f06270 */
[----:B------:R-:W-:Y:S05]  /*1cd0*/  @P0 BRA `(.L_x_1214) ;  /* 0x000000d000000947 */ /* 0x000fea0003800000 */
[----:B---3--:R-:W3:Y:S04]  /*1ce0*/  LDL R15, [R1+0x18] ;  /* 0x00001800010f7983 */ /* 0x008ee80000100800 */
        /* <DEDUP_REMOVED lines=12> */
.L_x_1214:
[----:B------:R-:W-:Y:S05]  /*1db0*/  BSYNC B0 ;  /* 0x0000000000007941 */ /* 0x000fea0003800000 */
.L_x_1213:
[----:B------:R-:W-:Y:S05]  /*1dc0*/  BRA.DIV ~URZ, `(.L_x_1215) ;  /* 0x00011c527f007947 */ /* 0x000fea000b800000 */
[----:B----4-:R4:W1:Y:S04]  /*1dd0*/  SHFL.IDX PT, R13, R11, 0x3, 0x181f ;  /* 0x00781f000b0d7f89 */ /* 0x01086800000e0000 */
[----:B--2---:R4:W2:Y:S02]  /*1de0*/  SHFL.IDX PT, R4, R12, 0x3, 0x181f ;  /* 0x00781f000c047f89 */ /* 0x0048a400000e0000 */
.L_x_1279:
        /* <DEDUP_REMOVED lines=10> */
[-C--:B-12---:R-:W-:Y:S02]  /*1e90*/  LEA.HI.X R7, R15, R13.reuse, R16, 0x1, P1 ;  /* 0x0000000d0f077211 */ /* 0x086fe400008f0c10 */
[----:B------:R-:W-:-:S03]  /*1ea0*/  LEA.HI.X R5, R9, R13, R252, 0x1, P0 ;  /* 0x0000000d09057211 */ /* 0x000fc600000f0cfc */
[----:B------:R-:W-:Y:S01]  /*1eb0*/  @!PT LDS RZ, [RZ] ;  /* 0x00000000fffff984 */ /* 0x000fe20000000800 */
[----:B------:R-:W-:Y:S01]  /*1ec0*/  @!PT LDS RZ, [RZ] ;  /* 0x00000000fffff984 */ /* 0x000fe20000000800 */
[----:B------:R-:W-:Y:S01]  /*1ed0*/  @!PT LDS RZ, [RZ] ;  /* 0x00000000fffff984 */ /* 0x000fe20000000800 */
[----:B------:R1:W-:Y:S04]  /*1ee0*/  LDGSTS.E.BYPASS.LTC128B.128 [R8+0x9900], [R6.64], !P5 ;  /* 0x0990000006087fae */ /* 0x0003e8000e901d48 */
[----:B------:R1:W-:Y:S02]  /*1ef0*/  LDGSTS.E.BYPASS.LTC128B.128 [R8+0xd900], [R4.64], !P3 ;  /* 0x0d90000004087fae */ /* 0x0003e4000d901d48 */
.L_x_1217:
[----:B------:R-:W-:Y:S05]  /*1f00*/  BSYNC B0 ;  /* 0x0000000000007941 */ /* 0x000fea0003800000 */
.L_x_1216:
[----:B------:R-:W-:Y:S05]  /*1f10*/  BRA.DIV ~URZ, `(.L_x_1218) ;  /* 0x00011bd27f007947 */ /* 0x000fea000b800000 */
[----:B-1----:R1:W3:Y:S02]  /*1f20*/  SHFL.IDX PT, R13, R11, 0x4, 0x181f ;  /* 0x00981f000b0d7f89 */ /* 0x0022e400000e0000 */
.L_x_1280:
[----:B------:R-:W-:Y:S05]  /*1f30*/  BRA.DIV ~URZ, `(.L_x_1219) ;  /* 0x00011c227f007947 */ /* 0x000fea000b800000 */
[----:B--2---:R2:W1:Y:S02]  /*1f40*/  SHFL.IDX PT, R4, R12, 0x4, 0x181f ;  /* 0x00981f000c047f89 */ /* 0x00446400000e0000 */
.L_x_1281:
[----:B------:R-:W-:Y:S01]  /*1f50*/  IADD3 R5, R2, 0x40, RZ ;  /* 0x0000004002057810 */ /* 0x000fe20007ffe0ff */
[----:B------:R-:W-:Y:S03]  /*1f60*/  BSSY B0, `(.L_x_1220) ;  /* 0x0000010000007945 */ /* 0x000fe60003800000 */
[----:B------:R-:W-:-:S13]  /*1f70*/  ISETP.GE.AND P0, PT, R5, R14, PT ;  /* 0x0000000e0500720c */ /* 0x000fda0003f06270 */
[----:B------:R-:W-:Y:S05]  /*1f80*/  @P0 BRA `(.L_x_1221) ;  /* 0x000000d000000947 */ /* 0x000fea0003800000 */
[----:B--2---:R-:W2:Y:S04]  /*1f90*/  LDL R15, [R1+0x18] ;  /* 0x00001800010f7983 */ /* 0x004ea80000100800 */
[----:B----4-:R-:W4:Y:S04]  /*1fa0*/  LDL R9, [R1+0x4] ;  /* 0x0000040001097983 */ /* 0x010f280000100800 */
[----:B---3--:R-:W3:Y:S04]  /*1fb0*/  LDL R16, [R1] ;  /* 0x0000000001107983 */ /* 0x008ee80000100800 */
[----:B------:R-:W3:Y:S01]  /*1fc0*/  LDL R8, [R1+0x8] ;  /* 0x0000080001087983 */ /* 0x000ee20000100800 */
[----:B-12---:R-:W-:-:S02]  /*1fd0*/  LEA R6, P1, R15, R4, 0x1 ;  /* 0x000000040f067211 */ /* 0x006fc400078208ff */
[----:B----4-:R-:W-:Y:S02]  /*1fe0*/  LEA R4, P0, R9, R4, 0x1 ;  /* 0x0000000409047211 */ /* 0x010fe400078008ff */
[-C--:B---3--:R-:W-:Y:S02]  /*1ff0*/  LEA.HI.X R7, R15, R13.reuse, R16, 0x1, P1 ;  /* 0x0000000d0f077211 */ /* 0x088fe400008f0c10 */
[----:B------:R-:W-:-:S03]  /*2000*/  LEA.HI.X R5, R9, R13, R252, 0x1, P0 ;  /* 0x0000000d09057211 */ /* 0x000fc600000f0cfc */
[----:B------:R-:W-:Y:S01]  /*2010*/  @!PT LDS RZ, [RZ] ;  /* 0x00000000fffff984 */ /* 0x000fe20000000800 */
[----:B------:R-:W-:Y:S01]  /*2020*/  @!PT LDS RZ, [RZ] ;  /* 0x00000000fffff984 */ /* 0x000fe20000000800 */
[----:B------:R-:W-:Y:S01]  /*2030*/  @!PT LDS RZ, [RZ] ;  /* 0x00000000fffff984 */ /* 0x000fe20000000800 */
[----:B------:R1:W-:Y:S04]  /*2040*/  LDGSTS.E.BYPASS.LTC128B.128 [R8+0xa100], [R6.64], !P5 ;  /* 0x0a10000006087fae */ /* 0x0003e8000e901d48 */
[----:B------:R1:W-:Y:S02]  /*2050*/  LDGSTS.E.BYPASS.LTC128B.128 [R8+0xe100], [R4.64], !P3 ;  /* 0x0e10000004087fae */ /* 0x0003e4000d901d48 */
.L_x_1221:
[----:B------:R-:W-:Y:S05]  /*2060*/  BSYNC B0 ;  /* 0x0000000000007941 */ /* 0x000fea0003800000 */
.L_x_1220:
[----:B------:R-:W-:Y:S05]  /*2070*/  BRA.DIV ~URZ, `(.L_x_1222) ;  /* 0x00011b527f007947 */ /* 0x000fea000b800000 */
[----:B---3--:R3:W2:Y:S04]  /*2080*/  SHFL.IDX PT, R13, R11, 0x5, 0x181f ;  /* 0x00b81f000b0d7f89 */ /* 0x0086a800000e0000 */
[----:B-1----:R3:W1:Y:S02]  /*2090*/  SHFL.IDX PT, R4, R12, 0x5, 0x181f ;  /* 0x00b81f000c047f89 */ /* 0x00266400000e0000 */
.L_x_1282:
        /* <DEDUP_REMOVED lines=8> */
[----:B-1-3--:R-:W-:-:S02]  /*2120*/  LEA R6, P1, R15, R4, 0x1 ;  /* 0x000000040f067211 */ /* 0x00afc400078208ff */
        /* <DEDUP_REMOVED lines=8> */
.L_x_1224:
[----:B------:R-:W-:Y:S05]  /*21b0*/  BSYNC B0 ;  /* 0x0000000000007941 */ /* 0x000fea0003800000 */
.L_x_1223:
[----:B------:R-:W-:Y:S05]  /*21c0*/  BRA.DIV ~URZ, `(.L_x_1225) ;  /* 0x00011ad27f007947 */ /* 0x000fea000b800000 */
[----:B--2---:R2:W3:Y:S02]  /*21d0*/  SHFL.IDX PT, R13, R11, 0x6, 0x181f ;  /* 0x00d81f000b0d7f89 */ /* 0x0044e400000e0000 */
.L_x_1283:
[----:B------:R-:W-:Y:S05]  /*21e0*/  BRA.DIV ~URZ, `(.L_x_1226) ;  /* 0x00011b227f007947 */ /* 0x000fea000b800000 */
[----:B-1----:R1:W2:Y:S02]  /*21f0*/  SHFL.IDX PT, R4, R12, 0x6, 0x181f ;  /* 0x00d81f000c047f89 */ /* 0x0022a400000e0000 */
.L_x_1284:
[----:B------:R-:W-:Y:S01]  /*2200*/  IADD3 R5, R2, 0x60, RZ ;  /* 0x0000006002057810 */ /* 0x000fe20007ffe0ff */
[----:B------:R-:W-:Y:S03]  /*2210*/  BSSY B0, `(.L_x_1227) ;  /* 0x0000010000007945 */ /* 0x000fe60003800000 */
[----:B------:R-:W-:-:S13]  /*2220*/  ISETP.GE.AND P0, PT, R5, R14, PT ;  /* 0x0000000e0500720c */ /* 0x000fda0003f06270 */
[----:B------:R-:W-:Y:S05]  /*2230*/  @P0 BRA `(.L_x_1228) ;  /* 0x000000d000000947 */ /* 0x000fea0003800000 */
[----:B----4-:R-:W4:Y:S04]  /*2240*/  LDL R15, [R1+0x18] ;  /* 0x00001800010f7983 */ /* 0x010f280000100800 */
[----:B---3--:R-:W3:Y:S04]  /*2250*/  LDL R9, [R1+0x4] ;  /* 0x0000040001097983 */ /* 0x008ee80000100800 */
[----:B--2---:R-:W2:Y:S04]  /*2260*/  LDL R16, [R1] ;  /* 0x0000000001107983 */ /* 0x004ea80000100800 */
[----:B------:R-:W2:Y:S01]  /*2270*/  LDL R8, [R1+0x8] ;  /* 0x0000080001087983 */ /* 0x000ea20000100800 */
[----:B----4-:R-:W-:-:S02]  /*2280*/  LEA R6, P1, R15, R4, 0x1 ;  /* 0x000000040f067211 */ /* 0x010fc400078208ff */
[----:B---3--:R-:W-:Y:S02]  /*2290*/  LEA R4, P0, R9, R4, 0x1 ;  /* 0x0000000409047211 */ /* 0x008fe400078008ff */
[-C--:B--2---:R-:W-:Y:S02]  /*22a0*/  LEA.HI.X R7, R15, R13.reuse, R16, 0x1, P1 ;  /* 0x0000000d0f077211 */ /* 0x084fe400008f0c10 */
[----:B------:R-:W-:-:S03]  /*22b0*/  LEA.HI.X R5, R9, R13, R252, 0x1, P0 ;  /* 0x0000000d09057211 */ /* 0x000fc600000f0cfc */
[----:B------:R-:W-:Y:S01]  /*22c0*/  @!PT LDS RZ, [RZ] ;  /* 0x00000000fffff984 */ /* 0x000fe20000000800 */
[----:B------:R-:W-:Y:S01]  /*22d0*/  @!PT LDS RZ, [RZ] ;  /* 0x00000000fffff984 */ /* 0x000fe20000000800 */
[----:B------:R-:W-:Y:S01]  /*22e0*/  @!PT LDS RZ, [RZ] ;  /* 0x00000000fffff984 */ /* 0x000fe20000000800 */
[----:B------:R2:W-:Y:S04]  /*22f0*/  LDGSTS.E.BYPASS.LTC128B.128 [R8+0xb100], [R6.64], !P5 ;  /* 0x0b10000006087fae */ /* 0x0005e8000e901d48 */
[----:B------:R2:W-:Y:S02]  /*2300*/  LDGSTS.E.BYPASS.LTC128B.128 [R8+0xf100], [R4.64], !P3 ;  /* 0x0f10000004087fae */ /* 0x0005e4000d901d48 */
.L_x_1228:
[----:B------:R-:W-:Y:S05]  /*2310*/  BSYNC B0 ;  /* 0x0000000000007941 */ /* 0x000fea0003800000 */
.L_x_1227:
[----:B------:R-:W-:Y:S05]  /*2320*/  BRA.DIV ~URZ, `(.L_x_1229) ;  /* 0x00011a527f007947 */ /* 0x000fea000b800000 */
[----:B--234-:R-:W2:Y:S04]  /*2330*/  SHFL.IDX PT, R11, R11, 0x7, 0x181f ;  /* 0x00f81f000b0b7f89 */ /* 0x01cea800000e0000 */
[----:B-1----:R-:W1:Y:S02]  /*2340*/  SHFL.IDX PT, R12, R12, 0x7, 0x181f ;  /* 0x00f81f000c0c7f89 */ /* 0x002e6400000e0000 */
.L_x_1285:
[----:B------:R-:W3:Y:S04]  /*2350*/  LDL R25, [R1+0x18] ;  /* 0x0000180001197983 */ /* 0x000ee80000100800 */
[----:B------:R-:W4:Y:S04]  /*2360*/  LDL R85, [R1+0x4] ;  /* 0x0000040001557983 */ /* 0x000f280000100800 */
[----:B--2---:R-:W2:Y:S04]  /*2370*/  LDL R26, [R1] ;  /* 0x00000000011a7983 */ /* 0x004ea80000100800 */
[----:B------:R-:W2:Y:S01]  /*2380*/  LDL R84, [R1+0x8] ;  /* 0x0000080001547983 */ /* 0x000ea20000100800 */
[----:B------:R-:W-:-:S03]  /*2390*/  IADD3 R2, R2, 0x70, RZ ;  /* 0x0000007002027810 */ /* 0x000fc60007ffe0ff */
[----:B------:R-:W1:Y:S01]  /*23a0*/  S2R R6, SR_TID.X ;  /* 0x0000000000067919 */ /* 0x000e620000002100 */
[----:B------:R-:W-:Y:S02]  /*23b0*/  ISETP.GE.AND P2, PT, R2, R14, PT ;  /* 0x0000000e0200720c */ /* 0x000fe40003f46270 */
[----:B-----5:R-:W-:Y:S01]  /*23c0*/  SHF.R.S32.HI R2, RZ, 0x1f, R0 ;  /* 0x0000001fff027819 */ /* 0x020fe20000011400 */
[----:B------:R-:W-:-:S04]  /*23d0*/  IMAD.WIDE.U32 R144, R0, c[0x0][0x2b0], RZ ;  /* 0x0000ac0000907a25 */ /* 0x000fc800078e00ff */
[----:B------:R-:W-:-:S04]  /*23e0*/  IMAD R2, R2, c[0x0][0x2b0], RZ ;  /* 0x0000ac0002027a24 */ /* 0x000fc800078e02ff */
[----:B------:R-:W-:-:S04]  /*23f0*/  IMAD R0, R0, c[0x0][0x2b4], R2 ;  /* 0x0000ad0000007a24 */ /* 0x000fc800078e0202 */
[----:B------:R-:W-:Y:S01]  /*2400*/  IMAD.IADD R142, R145, 0x1, R0 ;  /* 0x00000001918e7824 */ /* 0x000fe200078e0200 */
[----:B------:R2:W-:Y:S04]  /*2410*/  STL.64 [R1+0xd8], R144 ;  /* 0x0000d89001007387 */ /* 0x0005e80000100a00 */
[----:B------:R2:W-:Y:S01]  /*2420*/  STL [R1+0xa4], R142 ;  /* 0x0000a48e01007387 */ /* 0x0005e20000100800 */
[--C-:B-1----:R-:W-:Y:S02]  /*2430*/  SHF.R.S32.HI R19, RZ, 0x1f, R6.reuse ;  /* 0x0000001fff137819 */ /* 0x102fe40000011406 */
[----:B------:R-:W-:Y:S02]  /*2440*/  SHF.R.S32.HI R15, RZ, 0x1f, R6 ;  /* 0x0000001fff0f7819 */ /* 0x000fe40000011406 */
[----:B------:R-:W-:-:S02]  /*2450*/  LEA.HI R19, R19, R6, RZ, 0x3 ;  /* 0x0000000613137211 */ /* 0x000fc400078f18ff */
[----:B------:R-:W-:Y:S02]  /*2460*/  LEA.HI R15, R15, R6, RZ, 0x3 ;  /* 0x000000060f0f7211 */ /* 0x000fe400078f18ff */
[----:B------:R-:W-:Y:S02]  /*2470*/  LOP3.LUT R19, R19, 0xfffffff8, RZ, 0xc0, !PT ;  /* 0xfffffff813137812 */ /* 0x000fe400078ec0ff */
[----:B------:R-:W-:-:S03]  /*2480*/  SHF.R.S32.HI R15, RZ, 0x3, R15 ;  /* 0x00000003ff0f7819 */ /* 0x000fc6000001140f */
[----:B------:R-:W-:-:S04]  /*2490*/  IMAD.IADD R19, R6, 0x1, -R19 ;  /* 0x0000000106137824 */ /* 0x000fc800078e0a13 */
[----:B------:R-:W-:Y:S01]  /*24a0*/  IMAD R66, R19, 0x10, R15 ;  /* 0x0000001013427824 */ /* 0x000fe200078e020f */
[-C--:B---3--:R-:W-:Y:S02]  /*24b0*/  @!P2 LEA R4, P1, R25, R12.reuse, 0x1 ;  /* 0x0000000c1904a211 */ /* 0x088fe400078208ff */
[----:B----4-:R-:W-:Y:S02]  /*24c0*/  @!P2 LEA R12, P0, R85, R12, 0x1 ;  /* 0x0000000c550ca211 */ /* 0x010fe400078008ff */
[-C--:B--2---:R-:W-:Y:S02]  /*24d0*/  @!P2 LEA.HI.X R5, R25, R11.reuse, R26, 0x1, P1 ;  /* 0x0000000b1905a211 */ /* 0x084fe400008f0c1a */
[----:B------:R-:W-:-:S03]  /*24e0*/  @!P2 LEA.HI.X R13, R85, R11, R252, 0x1, P0 ;  /* 0x0000000b550da211 */ /* 0x000fc600000f0cfc */
[----:B------:R-:W-:Y:S01]  /*24f0*/  @!PT LDS RZ, [RZ] ;  /* 0x00000000fffff984 */ /* 0x000fe20000000800 */
[----:B------:R-:W-:Y:S01]  /*2500*/  @!PT LDS RZ, [RZ] ;  /* 0x00000000fffff984 */ /* 0x000fe20000000800 */
[----:B------:R-:W-:Y:S01]  /*2510*/  @!PT LDS RZ, [RZ] ;  /* 0x00000000fffff984 */ /* 0x000fe20000000800 */
[----:B------:R1:W-:Y:S04]  /*2520*/  @!P2 LDGSTS.E.BYPASS.LTC128B.128 [R84+0xb900], [R4.64], !P5 ;  /* 0x0b9000000454afae */ /* 0x0003e8000e901d48 */
[----:B------:R1:W-:Y:S04]  /*2530*/  @!P2 LDGSTS.E.BYPASS.LTC128B.128 [R84+0xf900], [R12.64], !P3 ;  /* 0x0f9000000c54afae */ /* 0x0003e8000d901d48 */
[----:B------:R-:W0:Y:S01]  /*2540*/  LDGDEPBAR ;  /* 0x00000000000079af */ /* 0x000e220000000000 */
[----:B------:R-:W-:Y:S02]  /*2550*/  WARPSYNC 0xffffffff ;  /* 0xffffffff00007948 */ /* 0x000fe40003800000 */
[----:B------:R-:W2:Y:S01]  /*2560*/  LDL R143, [R1+0xbc] ;  /* 0x0000bc00018f7983 */ /* 0x000ea20000100800 */
[----:B------:R-:W-:-:S03]  /*2570*/  MOV R0, c[0x0][0x2b8] ;  /* 0x0000ae0000007a02 */ /* 0x000fc60000000f00 */
[----:B------:R-:W3:Y:S01]  /*2580*/  LDL R20, [R1+0xb0] ;  /* 0x0000b00001147983 */ /* 0x000ee20000100800 */
[----:B------:R-:W-:Y:S01]  /*2590*/  ISETP.NE.AND P3, PT, R0, 0x1, PT ;  /* 0x000000010000780c */ /* 0x000fe20003f65270 */
[----:B------:R-:W-:-:S05]  /*25a0*/  IMAD R0, R3, 0x40, R66 ;  /* 0x0000004003007824 */ /* 0x000fca00078e0242 */
[----:B------:R-:W-:-:S04]  /*25b0*/  ISETP.GE.AND P1, PT, R0, R65, PT ;  /* 0x000000410000720c */ /* 0x000fc80003f26270 */
[----:B------:R-:W-:Y:S02]  /*25c0*/  ISETP.GT.OR P1, PT, R66, 0x3f, P1 ;  /* 0x0000003f4200780c */ /* 0x000fe40000f24670 */
[----:B------:R-:W-:Y:S01]  /*25d0*/  MOV R18, RZ ;  /* 0x000000ff00127202 */ /* 0x000fe20000000f00 */
[----:B------:R-:W-:Y:S01]  /*25e0*/  BAR.SYNC.DEFER_BLOCKING 0x0 ;  /* 0x0000000000007b1d */ /* 0x000fe20000010000 */
[----:B--2---:R-:W-:-:S05]  /*25f0*/  IADD3 R0, R0, R143, RZ ;  /* 0x0000008f00007210 */ /* 0x004fca0007ffe0ff */
[----:B-1----:R-:W-:-:S04]  /*2600*/  @P3 IMAD.HI.U32 R4, R0, c[0x0][0x2bc], RZ ;  /* 0x0000af0000043a27 */ /* 0x002fc800078e00ff */
[----:B------:R-:W-:Y:S01]  /*2610*/  IMAD.MOV.U32 R2, RZ, RZ, R0 ;  /* 0x000000ffff027224 */ /* 0x000fe200078e0000 */
        /* <DEDUP_REMOVED lines=9> */
[----:B------:R-:W-:-:S04]  /*26b0*/  IMAD R4, R9, c[0x0][0x1e0], RZ ;  /* 0x0000780009047a24 */ /* 0x000fc800078e02ff */
[C---:B------:R-:W-:Y:S02]  /*26c0*/  IMAD R4, R21.reuse, c[0x0][0x1e4], R4 ;  /* 0x0000790015047a24 */ /* 0x040fe400078e0204 */
[----:B-1----:R-:W-:-:S04]  /*26d0*/  IMAD.WIDE.U32 R6, R21, c[0x0][0x1e0], RZ ;  /* 0x0000780015067a25 */ /* 0x002fc800078e00ff */
[----:B------:R-:W-:Y:S01]  /*26e0*/  IMAD R0, R10, c[0x0][0x1e8], RZ ;  /* 0x00007a000a007a24 */ /* 0x000fe200078e02ff */
[----:B------:R-:W-:Y:S01]  /*26f0*/  IADD3 R5, R7, R4, RZ ;  /* 0x0000000407057210 */ /* 0x000fe20007ffe0ff */
[----:B------:R-:W-:Y:S02]  /*2700*/  IMAD.MOV.U32 R4, RZ, RZ, R6 ;  /* 0x000000ffff047224 */ /* 0x000fe400078e0006 */
[----:B---3--:R-:W-:-:S04]  /*2710*/  IMAD.WIDE.U32 R140, R20, c[0x0][0x1e8], RZ ;  /* 0x00007a00148c7a25 */ /* 0x008fc800078e00ff */
[----:B------:R-:W-:-:S05]  /*2720*/  IMAD R0, R20, c[0x0][0x1ec], R0 ;  /* 0x00007b0014007a24 */ /* 0x000fca00078e0200 */
[----:B------:R-:W-:Y:S01]  /*2730*/  IADD3 R139, R141, R0, RZ ;  /* 0x000000008d8b7210 */ /* 0x000fe20007ffe0ff */
[----:B------:R-:W-:Y:S02]  /*2740*/  IMAD R2, R3, -0x40, R65 ;  /* 0xffffffc003027824 */ /* 0x000fe400078e0241 */
[----:B------:R-:W-:-:S04]  /*2750*/  IMAD R9, R9, c[0x0][0x208], RZ ;  /* 0x0000820009097a24 */ /* 0x000fc800078e02ff */
[----:B------:R-:W-:Y:S02]  /*2760*/  IMAD R9, R21, c[0x0][0x20c], R9 ;  /* 0x0000830015097a24 */ /* 0x000fe400078e0209 */
[----:B------:R-:W-:Y:S01]  /*2770*/  IMAD R10, R10, c[0x0][0x210], RZ ;  /* 0x000084000a0a7a24 */ /* 0x000fe200078e02ff */
[----:B------:R-:W-:Y:S03]  /*2780*/  STL [R1+0xb8], R21 ;  /* 0x0000b81501007387 */ /* 0x000fe60000100800 */
[----:B------:R-:W-:Y:S01]  /*2790*/  IMAD R10, R20, c[0x0][0x214], R10 ;  /* 0x00008500140a7a24 */ /* 0x000fe200078e020a */
[----:B------:R-:W-:Y:S01]  /*27a0*/  SHF.L.U32 R136, R25, 0x1, RZ ;  /* 0x0000000119887819 */ /* 0x000fe200000006ff */
[----:B------:R-:W-:Y:S01]  /*27b0*/  IMAD.SHL.U32 R138, R85, 0x2, RZ ;  /* 0x00000002558a7824 */ /* 0x000fe200078e00ff */
[----:B------:R-:W-:Y:S02]  /*27c0*/  IADD3 R242, R250, 0x20, RZ ;  /* 0x00000020faf27810 */ /* 0x000fe40007ffe0ff */
[----:B------:R-:W-:-:S02]  /*27d0*/  SHF.L.U64.HI R67, R25, 0x1, R26 ;  /* 0x0000000119437819 */ /* 0x000fc4000001021a */
[----:B------:R-:W-:Y:S02]  /*27e0*/  SHF.L.U64.HI R137, R85, 0x1, R252 ;  /* 0x0000000155897819 */ /* 0x000fe400000102fc */
[----:B--2---:R-:W-:Y:S01]  /*27f0*/  SHF.R.S32.HI R8, RZ, 0x1f, R18 ;  /* 0x0000001fff087819 */ /* 0x004fe20000011412 */
[----:B------:R-:W-:-:S04]  /*2800*/  IMAD.WIDE.U32 R4, R18, c[0x0][0x1f0], R4 ;  /* 0x00007c0012047a25 */ /* 0x000fc800078e0004 */
[----:B------:R-:W-:Y:S01]  /*2810*/  IMAD R12, R8, c[0x0][0x1f0], RZ ;  /* 0x00007c00080c7a24 */ /* 0x000fe200078e02ff */
[----:B------:R-:W-:-:S03]  /*2820*/  IADD3 R0, P0, R4, R140, RZ ;  /* 0x0000008c04007210 */ /* 0x000fc60007f1e0ff */
[----:B------:R-:W-:-:S05]  /*2830*/  IMAD R12, R18, c[0x0][0x1f4], R12 ;  /* 0x00007d00120c7a24 */ /* 0x000fca00078e020c */
[----:B------:R-:W-:Y:S02]  /*2840*/  IADD3.X R12, R139, R5, R12, P0, !PT ;  /* 0x000000058b0c7210 */ /* 0x000fe400007fe40c */
[----:B------:R-:W-:-:S04]  /*2850*/  LEA R13, P0, R0, c[0x0][0x1c8], 0x1 ;  /* 0x00007200000d7a11 */ /* 0x000fc800078008ff */
[----:B------:R-:W-:Y:S01]  /*2860*/  LEA.HI.X R12, R0, c[0x0][0x1cc], R12, 0x1, P0 ;  /* 0x00007300000c7a11 */ /* 0x000fe200000f0c0c */
[----:B------:R-:W1:Y:S01]  /*2870*/  SHFL.IDX PT, R16, R13, RZ, 0x181f ;  /* 0x00181fff0d107589 */ /* 0x000e6200000e0000 */
[----:B------:R-:W-:-:S03]  /*2880*/  IADD3 R0, -R15, R2, RZ ;  /* 0x000000020f007210 */ /* 0x000fc60007ffe1ff */
[----:B------:R-:W2:Y:S01]  /*2890*/  SHFL.IDX PT, R11, R12, RZ, 0x181f ;  /* 0x00181fff0c0b7589 */ /* 0x000ea200000e0000 */
[----:B------:R-:W-:-:S03]  /*28a0*/  ISETP.GE.AND P5, PT, R0, 0x1, PT ;  /* 0x000000010000780c */ /* 0x000fc60003fa6270 */
[----:B------:R-:W3:Y:S04]  /*28b0*/  SHFL.IDX PT, R6, R13, 0x1, 0x181f ;  /* 0x00381f000d067f89 */ /* 0x000ee800000e0000 */
[----:B------:R-:W4:Y:S01]  /*28c0*/  SHFL.IDX PT, R7, R12, 0x1, 0x181f ;  /* 0x00381f000c077f89 */ /* 0x000f2200000e0000 */
[----:B------:R-:W-:-:S05]  /*28d0*/  ISETP.GE.AND P2, PT, R0, 0x11, PT ;  /* 0x000000110000780c */ /* 0x000fca0003f46270 */
[C---:B------:R-:W-:Y:S01]  /*28e0*/  @P5 ISETP.GE.AND P1, PT, R25.reuse, c[0x0][0x1d4], PT ;  /* 0x0000750019005a0c */ /* 0x040fe20003f26270 */
[----:B------:R-:W5:Y:S01]  /*28f0*/  SHFL.IDX PT, R4, R13, 0x2, 0x181f ;  /* 0x00581f000d047f89 */ /* 0x000f6200000e0000 */
[----:B-1----:R-:W-:-:S04]  /*2900*/  @P5 LEA R14, P0, R25, R16, 0x1 ;  /* 0x00000010190e5211 */ /* 0x002fc800078008ff */
[----:B--2---:R-:W-:Y:S01]  /*2910*/  @P5 LEA.HI.X R15, R25, R11, R26, 0x1, P0 ;  /* 0x0000000b190f5211 */ /* 0x004fe200000f0c1a */
[----:B------:R-:W1:Y:S06]  /*2920*/  SHFL.IDX PT, R5, R12, 0x2, 0x181f ;  /* 0x00581f000c057f89 */ /* 0x000e6c00000e0000 */
[----:B------:R3:W-:Y:S01]  /*2930*/  @P5 LDGSTS.E.BYPASS.LTC128B.128 [R84+0x4100], [R14.64], !P1 ;  /* 0x041000000e545fae */ /* 0x0007e2000c901d48 */
[C---:B------:R-:W-:Y:S02]  /*2940*/  @P5 LEA R16, P1, R85.reuse, R16, 0x1 ;  /* 0x0000001055105211 */ /* 0x040fe400078208ff */
[----:B------:R-:W-:-:S02]  /*2950*/  @P5 ISETP.GE.AND P0, PT, R85, c[0x0][0x1d4], PT ;  /* 0x0000750055005a0c */ /* 0x000fc40003f06270 */
[----:B------:R-:W-:Y:S02]  /*2960*/  @P5 LEA.HI.X R17, R85, R11, R252, 0x1, P1 ;  /* 0x0000000b55115211 */ /* 0x000fe400008f0cfc */
[C---:B------:R-:W-:Y:S01]  /*2970*/  @P2 ISETP.GE.AND P1, PT, R25.reuse, c[0x0][0x1d4], PT ;  /* 0x0000750019002a0c */ /* 0x040fe20003f26270 */
[----:B------:R-:W2:Y:S04]  /*2980*/  SHFL.IDX PT, R13, R13, 0x3, 0x181f ;  /* 0x00781f000d0d7f89 */ /* 0x000ea800000e0000 */
[----:B------:R-:W1:Y:S04]  /*2990*/  SHFL.IDX PT, R12, R12, 0x3, 0x181f ;  /* 0x00781f000c0c7f89 */ /* 0x000e6800000e0000 */
[----:B------:R1:W-:Y:S01]  /*29a0*/  @P5 LDGSTS.E.BYPASS.LTC128B.128 [R84+0x6100], [R16.64], !P0 ;  /* 0x0610000010545fae */ /* 0x0003e2000c101d48 */
[----:B---3--:R-:W-:-:S04]  /*29b0*/  @P2 LEA R14, P6, R25, R6, 0x1 ;  /* 0x00000006190e2211 */ /* 0x008fc800078c08ff */
[-C--:B----4-:R-:W-:Y:S02]  /*29c0*/  @P2 LEA.HI.X R15, R25, R7.reuse, R26, 0x1, P6 ;  /* 0x00000007190f2211 */ /* 0x090fe400030f0c1a */
[----:B------:R-:W-:Y:S02]  /*29d0*/  ISETP.GE.AND P6, PT, R0, 0x21, PT ;  /* 0x000000210000780c */ /* 0x000fe40003fc6270 */
[C---:B------:R-:W-:Y:S01]  /*29e0*/  @P2 LEA R6, P0, R85.reuse, R6, 0x1 ;  /* 0x0000000655062211 */ /* 0x040fe200078008ff */
[----:B------:R5:W-:Y:S01]  /*29f0*/  @P2 LDGSTS.E.BYPASS.LTC128B.128 [R84+0x4900], [R14.64], !P1 ;  /* 0x049000000e542fae */ /* 0x000be2000c901d48 */
[C---:B------:R-:W-:Y:S02]  /*2a00*/  @P2 ISETP.GE.AND P1, PT, R85.reuse, c[0x0][0x1d4], PT ;  /* 0x0000750055002a0c */ /* 0x040fe40003f26270 */
[----:B------:R-:W-:-:S07]  /*2a10*/  @P2 LEA.HI.X R7, R85, R7, R252, 0x1, P0 ;  /* 0x0000000755072211 */ /* 0x000fce00000f0cfc */
[----:B------:R-:W-:-:S04]  /*2a20*/  @P6 ISETP.GE.AND P0, PT, R25, c[0x0][0x1d4], PT ;  /* 0x0000750019006a0c */ /* 0x000fc80003f06270 */
[----:B------:R2:W-:Y:S01]  /*2a30*/  @P2 LDGSTS.E.BYPASS.LTC128B.128 [R84+0x6900], [R6.64], !P1 ;  /* 0x0690000006542fae */ /* 0x0005e2000c901d48 */
[----:B-----5:R-:W-:-:S04]  /*2a40*/  @P6 LEA R14, P5, R25, R4, 0x1 ;  /* 0x00000004190e6211 */ /* 0x020fc800078a08ff */
[-C--:B-1----:R-:W-:Y:S02]  /*2a50*/  @P6 LEA.HI.X R15, R25, R5.reuse, R26, 0x1, P5 ;  /* 0x00000005190f6211 */ /* 0x082fe400028f0c1a */
[----:B------:R-:W-:Y:S02]  /*2a60*/  ISETP.GE.AND P5, PT, R0, 0x31, PT ;  /* 0x000000310000780c */ /* 0x000fe40003fa6270 */
[C---:B------:R-:W-:Y:S01]  /*2a70*/  @P6 LEA R4, P2, R85.reuse, R4, 0x1 ;  /* 0x0000000455046211 */ /* 0x040fe200078408ff */
[----:B------:R1:W-:Y:S03]  /*2a80*/  @P6 LDGSTS.E.BYPASS.LTC128B.128 [R84+0x5100], [R14.64], !P0 ;  /* 0x051000000e546fae */ /* 0x0003e6000c101d48 */
[C---:B------:R-:W-:Y:S02]  /*2a90*/  @P6 LEA.HI.X R5, R85.reuse, R5, R252, 0x1, P2 ;  /* 0x0000000555056211 */ /* 0x040fe400010f0cfc */
[----:B------:R-:W-:-:S05]  /*2aa0*/  @P6 ISETP.GE.AND P2, PT, R85, c[0x0][0x1d4], PT ;  /* 0x0000750055006a0c */ /* 0x000fca0003f46270 */
[----:B--2---:R-:W-:-:S04]  /*2ab0*/  @P5 LEA R6, P1, R25, R13, 0x1 ;  /* 0x0000000d19065211 */ /* 0x004fc800078208ff */
[C---:B------:R-:W-:Y:S02]  /*2ac0*/  @P5 LEA.HI.X R7, R25.reuse, R12, R26, 0x1, P1 ;  /* 0x0000000c19075211 */ /* 0x040fe400008f0c1a */
[----:B------:R-:W-:Y:S02]  /*2ad0*/  @P5 ISETP.GE.AND P1, PT, R25, c[0x0][0x1d4], PT ;  /* 0x0000750019005a0c */ /* 0x000fe40003f26270 */
[----:B------:R2:W-:Y:S01]  /*2ae0*/  @P6 LDGSTS.E.BYPASS.LTC128B.128 [R84+0x7100], [R4.64], !P2 ;  /* 0x0710000004546fae */ /* 0x0005e2000d101d48 */
[----:B-1----:R-:W-:-:S10]  /*2af0*/  @P5 LEA R14, P0, R85, R13, 0x1 ;  /* 0x0000000d550e5211 */ /* 0x002fd400078008ff */
[----:B------:R2:W-:Y:S01]  /*2b00*/  @P5 LDGSTS.E.BYPASS.LTC128B.128 [R84+0x5900], [R6.64], !P1 ;  /* 0x0590000006545fae */ /* 0x0005e2000c901d48 */
[C---:B------:R-:W-:Y:S02]  /*2b10*/  @P5 LEA.HI.X R15, R85.reuse, R12, R252, 0x1, P0 ;  /* 0x0000000c550f5211 */ /* 0x040fe400000f0cfc */
[----:B------:R-:W-:-:S13]  /*2b20*/  @P5 ISETP.GE.AND P0, PT, R85, c[0x0][0x1d4], PT ;  /* 0x0000750055005a0c */ /* 0x000fda0003f06270 */
[----:B------:R1:W-:Y:S04]  /*2b30*/  @P5 LDGSTS.E.BYPASS.LTC128B.128 [R84+0x7900], [R14.64], !P0 ;  /* 0x079000000e545fae */ /* 0x0003e8000c101d48 */
[----:B------:R-:W0:Y:S01]  /*2b40*/  LDGDEPBAR ;  /* 0x00000000000079af */ /* 0x000e220000000000 */
[----:B------:R-:W-:-:S04]  /*2b50*/  DEPBAR.LE SB0, 0x1 ;  /* 0x000080400000791a */ /* 0x000fc80000000000 */
[----:B------:R-:W-:-:S04]  /*2b60*/  DEPBAR.LE SB0, 0x0 ;  /* 0x000080000000791a */ /* 0x000fc80000000000 */
[----:B------:R-:W-:Y:S01]  /*2b70*/  BAR.SYNC.DEFER_BLOCKING 0x0 ;  /* 0x0000000000007b1d */ /* 0x000fe20000010000 */
[----:B------:R-:W-:-:S04]  /*2b80*/  IMAD.WIDE.U32 R12, R21, c[0x0][0x208], RZ ;  /* 0x00008200150c7a25 */ /* 0x000fc800078e00ff */
[----:B------:R-:W-:Y:S02]  /*2b90*/  IMAD.IADD R13, R13, 0x1, R9 ;  /* 0x000000010d0d7824 */ /* 0x000fe400078e0209 */
[----:B------:R-:W-:Y:S02]  /*2ba0*/  IMAD R21, R8, c[0x0][0x218], RZ ;  /* 0x0000860008157a24 */ /* 0x000fe400078e02ff */
[----:B-1----:R-:W-:Y:S01]  /*2bb0*/  IMAD.WIDE.U32 R14, R20, c[0x0][0x210], RZ ;  /* 0x00008400140e7a25 */ /* 0x002fe200078e00ff */
[----:B------:R-:W-:Y:S04]  /*2bc0*/  LDSM.16.M88.4 R28, [R251+0x2000] ;  /* 0x00200000fb1c783b */ /* 0x000fe80000000200 */
[----:B--2---:R-:W1:Y:S04]  /*2bd0*/  LDSM.16.M88.4 R4, [R250+0x1800] ;  /* 0x00180000fa04783b */ /* 0x004e680000000200 */
[----:B------:R-:W2:Y:S01]  /*2be0*/  LDSM.16.M88.4 R88, [R251] ;  /* 0x00000000fb58783b */ /* 0x000ea20000000200 */
[----:B------:R-:W-:Y:S01]  /*2bf0*/  IMAD.WIDE.U32 R8, R18, c[0x0][0x218], R12 ;  /* 0x0000860012087a25 */ /* 0x000fe200078e000c */
[----:B------:R-:W-:-:S02]  /*2c00*/  R2P PR, R19, 0x6 ;  /* 0x0000000613007804 */ /* 0x000fc40000000000 */
[----:B------:R-:W-:Y:S01]  /*2c10*/  IADD3 R10, R15, R10, RZ ;  /* 0x0000000a0f0a7210 */ /* 0x000fe20007ffe0ff */
[----:B------:R-:W-:Y:S01]  /*2c20*/  IMAD R21, R18, c[0x0][0x21c], R21 ;  /* 0x0000870012157a24 */ /* 0x000fe200078e0215 */
[----:B------:R-:W-:Y:S01]  /*2c30*/  IADD3 R8, P0, R8, R14, RZ ;  /* 0x0000000e08087210 */ /* 0x000fe20007f1e0ff */
[----:B------:R-:W-:Y:S03]  /*2c40*/  LDSM.16.M88.4 R112, [R250] ;  /* 0x00000000fa70783b */ /* 0x000fe60000000200 */
[----:B------:R-:W-:Y:S01]  /*2c50*/  IADD3.X R21, R10, R9, R21, P0, !PT ;  /* 0x000000090a157210 */ /* 0x000fe200007fe415 */
[----:B------:R-:W-:Y:S01]  /*2c60*/  LDSM.16.M88.4 R68, [R250+0x800] ;  /* 0x00080000fa44783b */ /* 0x000fe20000000200 */
[----:B------:R-:W-:-:S03]  /*2c70*/  LEA R20, P0, R8, c[0x0][0x1f8], 0x1 ;  /* 0x00007e0008147a11 */ /* 0x000fc600078008ff */
[----:B------:R-:W-:Y:S01]  /*2c80*/  LDSM.16.M88.4 R120, [R250+0x1000] ;  /* 0x00100000fa78783b */ /* 0x000fe20000000200 */
[----:B------:R-:W-:-:S03]  /*2c90*/  LEA.HI.X R21, R8, c[0x0][0x1fc], R21, 0x1, P0 ;  /* 0x00007f0008157a11 */ /* 0x000fc600000f0c15 */
[----:B------:R-:W3:Y:S04]  /*2ca0*/  SHFL.IDX PT, R60, R20, RZ, 0x181f ;  /* 0x00181fff143c7589 */ /* 0x000ee800000e0000 */
[----:B------:R-:W4:Y:S04]  /*2cb0*/  SHFL.IDX PT, R36, R20, 0x1, 0x181f ;  /* 0x00381f0014247f89 */ /* 0x000f2800000e0000 */
[----:B------:R-:W5:Y:S04]  /*2cc0*/  SHFL.IDX PT, R23, R21, RZ, 0x181f ;  /* 0x00181fff15177589 */ /* 0x000f6800000e0000 */
[----:B------:R-:W-:Y:S04]  /*2cd0*/  SHFL.IDX PT, R24, R20, 0x2, 0x181f ;  /* 0x00581f0014187f89 */ /* 0x000fe800000e0000 */
[----:B------:R-:W5:Y:S01]  /*2ce0*/  SHFL.IDX PT, R22, R21, 0x1, 0x181f ;  /* 0x00381f0015167f89 */ /* 0x000f6200000e0000 */
[-C--:B-1----:R-:W-:Y:S03]  /*2cf0*/  HMMA.16816.F32 R32, R28, R4.reuse, RZ ;  /* 0x000000041c20723c */ /* 0x082fe600000018ff */
[----:B------:R-:W-:Y:S05]  /*2d00*/  SHFL.IDX PT, R20, R20, 0x3, 0x181f ;  /* 0x00781f0014147f89 */ /* 0x000fea00000e0000 */
[----:B--2---:R-:W-:Y:S01]  /*2d10*/  HMMA.16816.F32 R92, R88, R4, RZ ;  /* 0x00000004585c723c */ /* 0x004fe200000018ff */
[----:B------:R-:W1:Y:S04]  /*2d20*/  SHFL.IDX PT, R4, R21, 0x2, 0x181f ;  /* 0x00581f0015047f89 */ /* 0x000e6800000e0000 */
[----:B------:R-:W2:Y:S01]  /*2d30*/  SHFL.IDX PT, R21, R21, 0x3, 0x181f ;  /* 0x00781f0015157f89 */ /* 0x000ea200000e0000 */
[----:B---3--:R-:W-:-:S02]  /*2d40*/  IADD3 R62, P0, R60, R136, RZ ;  /* 0x000000883c3e7210 */ /* 0x008fc40007f1e0ff */
[----:B------:R-:W-:Y:S02]  /*2d50*/  @P1 IADD3 R242, R250, -0x20, RZ ;  /* 0xffffffe0faf21810 */ /* 0x000fe40007ffe0ff */
[----:B------:R-:W-:Y:S02]  /*2d60*/  IADD3 R60, P5, R60, R138, RZ ;  /* 0x0000008a3c3c7210 */ /* 0x000fe40007fbe0ff */
[C---:B----4-:R-:W-:Y:S02]  /*2d70*/  IADD3 R38, P1, R36.reuse, R136, RZ ;  /* 0x0000008824267210 */ /* 0x050fe40007f3e0ff */
[----:B------:R-:W-:Y:S01]  /*2d80*/  ISETP.GE.AND P6, PT, R25, c[0x0][0x1d4], PT ;  /* 0x0000750019007a0c */ /* 0x000fe20003fc6270 */
[----:B------:R-:W-:Y:S01]  /*2d90*/  STL [R1+0xb4], R18 ;  /* 0x0000b41201007387 */ /* 0x000fe20000100800 */
[C---:B-----5:R-:W-:Y:S02]  /*2da0*/  IADD3.X R63, R23.reuse, R67, RZ, P0, !PT ;  /* 0x00000043173f7210 */ /* 0x060fe400007fe4ff */
[----:B------:R-:W-:Y:S01]  /*2db0*/  IADD3 R36, P0, R36, R138, RZ ;  /* 0x0000008a24247210 */ /* 0x000fe20007f1e0ff */
[----:B------:R-:W-:Y:S01]  /*2dc0*/  IMAD.X R39, R22, 0x1, R67, P1 ;  /* 0x0000000116277824 */ /* 0x000fe200008e0643 */
[----:B------:R-:W-:Y:S01]  /*2dd0*/  IADD3.X R61, R23, R137, RZ, P5, !PT ;  /* 0x00000089173d7210 */ /* 0x000fe20002ffe4ff */
[----:B------:R-:W-:Y:S01]  /*2de0*/  HMMA.16816.F32 R108, R28, R112, RZ ;  /* 0x000000701c6c723c */ /* 0x000fe200000018ff */
[C---:B------:R-:W-:Y:S01]  /*2df0*/  IADD3 R26, P5, R24.reuse, R136, RZ ;  /* 0x00000088181a7210 */ /* 0x040fe20007fbe0ff */
[----:B------:R-:W-:Y:S01]  /*2e00*/  LDSM.16.M88.4 R16, [R249+0x2000] ;  /* 0x00200000f910783b */ /* 0x000fe20000000200 */
[----:B------:R-:W-:-:S02]  /*2e10*/  IADD3 R24, P1, R24, R138, RZ ;  /* 0x0000008a18187210 */ /* 0x000fc40007f3e0ff */
[----:B------:R-:W-:Y:S01]  /*2e20*/  IADD3.X R37, R22, R137, RZ, P0, !PT ;  /* 0x0000008916257210 */ /* 0x000fe200007fe4ff */
[----:B------:R-:W3:Y:S01]  /*2e30*/  LDSM.16.M88.4 R96, [R242] ;  /* 0x00000000f260783b */ /* 0x000ee20000000200 */
[----:B------:R-:W-:Y:S01]  /*2e40*/  ISETP.LT.OR P0, PT, R0, 0x1, P6 ;  /* 0x000000010000780c */ /* 0x000fe20003701670 */
[C---:B-1----:R-:W-:Y:S01]  /*2e50*/  IMAD.X R25, R4.reuse, 0x1, R137, P1 ;  /* 0x0000000104197824 */ /* 0x042fe200008e0689 */
[-C--:B------:R-:W-:Y:S01]  /*2e60*/  IADD3.X R27, R4, R67.reuse, RZ, P5, !PT ;  /* 0x00000043041b7210 */ /* 0x080fe20002ffe4ff */
[C---:B------:R-:W-:Y:S01]  /*2e70*/  HMMA.16816.F32 R76, R28.reuse, R68, RZ ;  /* 0x000000441c4c723c */ /* 0x040fe200000018ff */
[----:B------:R-:W-:Y:S01]  /*2e80*/  IADD3 R22, P5, R20, R136, RZ ;  /* 0x0000008814167210 */ /* 0x000fe20007fbe0ff */
[----:B------:R-:W1:Y:S01]  /*2e90*/  LDSM.16.M88.4 R40, [R242+0x800] ;  /* 0x00080000f228783b */ /* 0x000e620000000200 */
[----:B------:R-:W-:Y:S02]  /*2ea0*/  ISETP.GE.AND P1, PT, R85, c[0x0][0x1d4], PT ;  /* 0x0000750055007a0c */ /* 0x000fe40003f26270 */
[----:B--2---:R-:W-:Y:S01]  /*2eb0*/  IADD3.X R23, R21, R67, RZ, P5, !PT ;  /* 0x0000004315177210 */ /* 0x004fe20002ffe4ff */
[----:B------:R-:W-:Y:S01]  /*2ec0*/  STL.64 [R1+0xd0], R140 ;  /* 0x0000d08c01007387 */ /* 0x000fe20000100a00 */
[----:B------:R-:W-:Y:S01]  /*2ed0*/  ISETP.LT.OR P5, PT, R0, 0x1, P1 ;  /* 0x000000010000780c */ /* 0x000fe20000fa1670 */
[C---:B------:R-:W-:Y:S02]  /*2ee0*/  HMMA.16816.F32 R48, R28.reuse, R120, RZ ;  /* 0x000000781c30723c */ /* 0x040fe400000018ff */
[----:B------:R-:W-:Y:S04]  /*2ef0*/  STL [R1+0xa0], R139 ;  /* 0x0000a08b01007387 */ /* 0x000fe80000100800 */
[----:B------:R-:W-:Y:S02]  /*2f00*/  STL.64 [R1+0xc8], R14 ;  /* 0x0000c80e01007387 */ /* 0x000fe40000100a00 */
[C---:B------:R-:W-:Y:S02]  /*2f10*/  HMMA.16816.F32 R116, R28.reuse, R114, RZ ;  /* 0x000000721c74723c */ /* 0x040fe400000018ff */
[----:B------:R-:W-:Y:S04]  /*2f20*/  STL [R1+0x9c], R10 ;  /* 0x00009c0a01007387 */ /* 0x000fe80000100800 */
[----:B------:R-:W2:Y:S02]  /*2f30*/  LDSM.16.M88.4 R12, [R242+0x1000] ;  /* 0x00100000f20c783b */ /* 0x000ea40000000200 */
[C---:B------:R-:W-:Y:S02]  /*2f40*/  HMMA.16816.F32 R72, R28.reuse, R70, RZ ;  /* 0x000000461c48723c */ /* 0x040fe400000018ff */
[----:B------:R-:W4:Y:S06]  /*2f50*/  LDSM.16.M88.4 R8, [R242+0x1800] ;  /* 0x00180000f208783b */ /* 0x000f2c0000000200 */
[----:B------:R-:W-:Y:S08]  /*2f60*/  HMMA.16816.F32 R44, R28, R122, RZ ;  /* 0x0000007a1c2c723c */ /* 0x000ff000000018ff */
[C---:B------:R-:W-:Y:S08]  /*2f70*/  HMMA.16816.F32 R56, R88.reuse, R112, RZ ;  /* 0x000000705838723c */ /* 0x040ff000000018ff */
[C---:B------:R-:W-:Y:S08]  /*2f80*/  HMMA.16816.F32 R80, R88.reuse, R68, RZ ;  /* 0x000000445850723c */ /* 0x040ff000000018ff */
[C---:B------:R-:W-:Y:S01]  /*2f90*/  HMMA.16816.F32 R52, R88.reuse, R120, RZ ;  /* 0x000000785834723c */ /* 0x040fe200000018ff */
[----:B------:R-:W-:Y:S01]  /*2fa0*/  IADD3 R239, R242, 0x2000, RZ ;  /* 0x00002000f2ef7810 */ /* 0x000fe20007ffe0ff */
[----:B------:R-:W5:Y:S06]  /*2fb0*/  LDL R146, [R1+0xa8] ;  /* 0x0000a80001927983 */ /* 0x000f6c0000100800 */
[C---:B------:R-:W-:Y:S08]  /*2fc0*/  HMMA.16816.F32 R112, R88.reuse, R114, RZ ;  /* 0x000000725870723c */ /* 0x040ff000000018ff */
[C---:B------:R-:W-:Y:S08]  /*2fd0*/  HMMA.16816.F32 R68, R88.reuse, R70, RZ ;  /* 0x000000465844723c */ /* 0x040ff000000018ff */
[----:B------:R-:W-:Y:S08]  /*2fe0*/  HMMA.16816.F32 R120, R88, R122, RZ ;  /* 0x0000007a5878723c */ /* 0x000ff000000018ff */
[-C--:B------:R-:W-:Y:S08]  /*2ff0*/  HMMA.16816.F32 R28, R28, R6.reuse, RZ ;  /* 0x000000061c1c723c */ /* 0x080ff000000018ff */
[----:B------:R-:W-:Y:S01]  /*3000*/  HMMA.16816.F32 R88, R88, R6, RZ ;  /* 0x000000065858723c */ /* 0x000fe200000018ff */
[----:B------:R-:W1:Y:S04]  /*3010*/  LDSM.16.M88.4 R4, [R249] ;  /* 0x00000000f904783b */ /* 0x000e680000000200 */
[----:B------:R-:W-:Y:S01]  /*3020*/  @!PT LDS RZ, [RZ] ;  /* 0x00000000fffff984 */ /* 0x000fe20000000800 */
[----:B------:R-:W-:Y:S01]  /*3030*/  @!PT LDS RZ, [RZ] ;  /* 0x00000000fffff984 */ /* 0x000fe20000000800 */
[----:B------:R-:W-:Y:S01]  /*3040*/  @!PT LDS RZ, [RZ] ;  /* 0x00000000fffff984 */ /* 0x000fe20000000800 */
[----:B------:R1:W-:Y:S01]  /*3050*/  LDGSTS.E.BYPASS.LTC128B.128 [R84+0x100], [R62.64], !P0 ;  /* 0x001000003e547fae */ /* 0x0003e2000c101d48 */
[----:B------:R-:W-:-:S03]  /*3060*/  ISETP.LT.OR P0, PT, R0, 0x11, P6 ;  /* 0x000000110000780c */ /* 0x000fc60003701670 */
[----:B------:R1:W-:Y:S01]  /*3070*/  LDGSTS.E.BYPASS.LTC128B.128 [R84+0x2100], [R60.64], !P5 ;  /* 0x021000003c547fae */ /* 0x0003e2000e901d48 */
[----:B------:R-:W-:-:S09]  /*3080*/  ISETP.LT.OR P5, PT, R0, 0x11, P1 ;  /* 0x000000110000780c */ /* 0x000fd20000fa1670 */
[----:B------:R1:W-:Y:S01]  /*3090*/  LDGSTS.E.BYPASS.LTC128B.128 [R84+0x900], [R38.64], !P0 ;  /* 0x0090000026547fae */ /* 0x0003e2000c101d48 */
[----:B------:R-:W-:-:S03]  /*30a0*/  ISETP.LT.OR P0, PT, R0, 0x21, P6 ;  /* 0x000000210000780c */ /* 0x000fc60003701670 */
[----:B------:R1:W-:Y:S01]  /*30b0*/  LDGSTS.E.BYPASS.LTC128B.128 [R84+0x2900], [R36.64], !P5 ;  /* 0x0290000024547fae */ /* 0x0003e2000e901d48 */
[C---:B------:R-:W-:Y:S02]  /*30c0*/  ISETP.LT.OR P5, PT, R0.reuse, 0x31, P6 ;  /* 0x000000310000780c */ /* 0x040fe400037a1670 */
[C---:B------:R-:W-:Y:S02]  /*30d0*/  ISETP.LT.OR P6, PT, R0.reuse, 0x21, P1 ;  /* 0x000000210000780c */ /* 0x040fe40000fc1670 */
[----:B------:R-:W-:Y:S02]  /*30e0*/  ISETP.LT.OR P1, PT, R0, 0x31, P1 ;  /* 0x000000310000780c */ /* 0x000fe40000f21670 */
[----:B------:R-:W-:-:S03]  /*30f0*/  MOV R0, 0x40 ;  /* 0x0000004000007802 */ /* 0x000fc60000000f00 */
[----:B------:R4:W-:Y:S01]  /*3100*/  LDGSTS.E.BYPASS.LTC128B.128 [R84+0x1100], [R26.64], !P0 ;  /* 0x011000001a547fae */ /* 0x0009e2000c101d48 */
[----:B------:R-:W-:Y:S02]  /*3110*/  IADD3 R20, P0, R20, R138, RZ ;  /* 0x0000008a14147210 */ /* 0x000fe40007f1e0ff */
[----:B------:R-:W-:-:S03]  /*3120*/  SEL R0, R0, 0xffffffc0, !P2 ;  /* 0xffffffc000007807 */ /* 0x000fc60005000000 */
[----:B------:R-:W-:Y:S01]  /*3130*/  IMAD.X R21, R21, 0x1, R137, P0 ;  /* 0x0000000115157824 */ /* 0x000fe200000e0689 */
[-C--:B------:R-:W-:Y:S01]  /*3140*/  IADD3 R241, R250, R0.reuse, RZ ;  /* 0x00000000faf17210 */ /* 0x080fe20007ffe0ff */
[----:B------:R4:W-:Y:S01]  /*3150*/  LDGSTS.E.BYPASS.LTC128B.128 [R84+0x3100], [R24.64], !P6 ;  /* 0x0310000018547fae */ /* 0x0009e2000f101d48 */
[C---:B---3--:R-:W-:Y:S03]  /*3160*/  HMMA.16816.F32 R108, R16.reuse, R96, R108 ;  /* 0x00000060106c723c */ /* 0x048fe6000000186c */
[----:B------:R3:W-:Y:S04]  /*3170*/  LDGSTS.E.BYPASS.LTC128B.128 [R84+0x1900], [R22.64], !P5 ;  /* 0x0190000016547fae */ /* 0x0007e8000e901d48 */
[----:B------:R3:W-:Y:S01]  /*3180*/  LDGSTS.E.BYPASS.LTC128B.128 [R84+0x3900], [R20.64], !P1 ;  /* 0x0390000014547fae */ /* 0x0007e2000c901d48 */
[C---:B-1----:R-:W-:Y:S08]  /*3190*/  HMMA.16816.F32 R76, R16.reuse, R40, R76 ;  /* 0x00000028104c723c */ /* 0x042ff0000000184c */
[C---:B--2---:R-:W-:Y:S08]  /*31a0*/  HMMA.16816.F32 R48, R16.reuse, R12, R48 ;  /* 0x0000000c1030723c */ /* 0x044ff00000001830 */
[C---:B----4-:R-:W-:Y:S08]  /*31b0*/  HMMA.16816.F32 R32, R16.reuse, R8, R32 ;  /* 0x000000081020723c */ /* 0x050ff00000001820 */
[C---:B------:R-:W-:Y:S08]  /*31c0*/  HMMA.16816.F32 R116, R16.reuse, R98, R116 ;  /* 0x000000621074723c */ /* 0x040ff00000001874 */
[C---:B------:R-:W-:Y:S01]  /*31d0*/  HMMA.16816.F32 R72, R16.reuse, R42, R72 ;  /* 0x0000002a1048723c */ /* 0x040fe20000001848 */
[----:B---3--:R-:W-:Y:S07]  /*31e0*/  LDSM.16.M88.4 R84, [R241] ;  /* 0x00000000f154783b */ /* 0x008fee0000000200 */
[C---:B------:R-:W-:Y:S08]  /*31f0*/  HMMA.16816.F32 R44, R16.reuse, R14, R44 ;  /* 0x0000000e102c723c */ /* 0x040ff0000000182c */
[----:B------:R-:W-:Y:S01]  /*3200*/  HMMA.16816.F32 R28, R16, R10, R28 ;  /* 0x0000000a101c723c */ /* 0x000fe2000000181c */
[----:B------:R-:W1:Y:S01]  /*3210*/  LDSM.16.M88.4 R16, [R248] ;  /* 0x00000000f810783b */ /* 0x000e620000000200 */
[----:B------:R-:W-:-:S03]  /*3220*/  IADD3 R238, R239, R0, RZ ;  /* 0x00000000efee7210 */ /* 0x000fc60007ffe0ff */
[----:B------:R-:W-:Y:S03]  /*3230*/  LDSM.16.M88.4 R100, [R247] ;  /* 0x00000000f764783b */ /* 0x000fe60000000200 */
[C---:B------:R-:W-:Y:S01]  /*3240*/  HMMA.16816.F32 R56, R4.reuse, R96, R56 ;  /* 0x000000600438723c */ /* 0x040fe20000001838 */
[----:B------:R-:W-:Y:S04]  /*3250*/  LDSM.16.M88.4 R60, [R248+0x2000] ;  /* 0x00200000f83c783b */ /* 0x000fe80000000200 */
[----:B------:R-:W-:Y:S03]  /*3260*/  LDSM.16.M88.4 R24, [R241+0x1000] ;  /* 0x00100000f118783b */ /* 0x000fe60000000200 */
[C---:B------:R-:W-:Y:S01]  /*3270*/  HMMA.16816.F32 R52, R4.reuse, R12, R52 ;  /* 0x0000000c0434723c */ /* 0x040fe20000001834 */
[----:B------:R-:W-:Y:S04]  /*3280*/  LDSM.16.M88.4 R132, [R250+0x2000] ;  /* 0x00200000fa84783b */ /* 0x000fe80000000200 */
[----:B------:R-:W-:Y:S03]  /*3290*/  LDSM.16.M88.4 R36, [R241+0x800] ;  /* 0x00080000f124783b */ /* 0x000fe60000000200 */
[C---:B------:R-:W-:Y:S01]  /*32a0*/  HMMA.16816.F32 R120, R4.reuse, R14, R120 ;  /* 0x0000000e0478723c */ /* 0x040fe20000001878 */
[----:B------:R-:W2:Y:S04]  /*32b0*/  LDSM.16.M88.4 R12, [R238+-0x2000] ;  /* 0xffe00000ee0c783b */ /* 0x000ea80000000200 */
[----:B------:R-:W-:Y:S03]  /*32c0*/  LDSM.16.M88.4 R20, [R241+0x1800] ;  /* 0x00180000f114783b */ /* 0x000fe60000000200 */
[----:B------:R-:W-:Y:S01]  /*32d0*/  HMMA.16816.F32 R80, R4, R40, R80 ;  /* 0x000000280450723c */ /* 0x000fe20000001850 */
[----:B------:R-:W-:Y:S04]  /*32e0*/  LDSM.16.M88.4 R128, [R239] ;  /* 0x00000000ef80783b */ /* 0x000fe80000000200 */
[----:B------:R-:W-:Y:S03]  /*32f0*/  LDSM.16.M88.4 R124, [R238+-0x1000] ;  /* 0xfff00000ee7c783b */ /* 0x000fe60000000200 */
[----:B-1----:R-:W-:Y:S01]  /*3300*/  HMMA.16816.F32 R56, R16, R84, R56 ;  /* 0x000000541038723c */ /* 0x002fe20000001838 */
[----:B------:R-:W-:Y:S01]  /*3310*/  LDSM.16.M88.4 R104, [R241+0x2000] ;  /* 0x00200000f168783b */ /* 0x000fe20000000200 */
[----:B------:R-:W-:-:S02]  /*3320*/  IADD3 R235, R242, 0x2800, RZ ;  /* 0x00002800f2eb7810 */ /* 0x000fc40007ffe0ff */
[----:B------:R-:W-:Y:S01]  /*3330*/  IADD3 R236, R242, 0x3000, RZ ;  /* 0x00003000f2ec7810 */ /* 0x000fe20007ffe0ff */
[----:B------:R-:W0:Y:S03]  /*3340*/  LDGDEPBAR ;  /* 0x00000000000079af */ /* 0x000e260000000000 */
[C---:B------:R-:W-:Y:S01]  /*3350*/  HMMA.16816.F32 R68, R4.reuse, R42, R68 ;  /* 0x0000002a0444723c */ /* 0x040fe20000001844 */
[----:B------:R-:W1:Y:S07]  /*3360*/  LDSM.16.M88.4 R40, [R251+0x4000] ;  /* 0x00400000fb28783b */ /* 0x000e6e0000000200 */
[----:B------:R-:W-:Y:S01]  /*3370*/  HMMA.16816.F32 R112, R4, R98, R112 ;  /* 0x000000620470723c */ /* 0x000fe20000001870 */
[----:B------:R-:W-:Y:S07]  /*3380*/  LDSM.16.M88.4 R96, [R238+-0x800] ;  /* 0xfff80000ee60783b */ /* 0x000fee0000000200 */
[----:B--2---:R-:W-:Y:S08]  /*3390*/  HMMA.16816.F32 R56, R100, R12, R56 ;  /* 0x0000000c6438723c */ /* 0x004ff00000001838 */
[C---:B------:R-:W-:Y:S08]  /*33a0*/  HMMA.16816.F32 R92, R4.reuse, R8, R92 ;  /* 0x00000008045c723c */ /* 0x040ff0000000185c */
[----:B------:R-:W-:Y:S01]  /*33b0*/  HMMA.16816.F32 R88, R4, R10, R88 ;  /* 0x0000000a0458723c */ /* 0x000fe20000001858 */
[----:B------:R-:W-:Y:S04]  /*33c0*/  LDSM.16.M88.4 R8, [R247+0x2000] ;  /* 0x00200000f708783b */ /* 0x000fe80000000200 */
[----:B------:R-:W-:Y:S03]  /*33d0*/  LDSM.16.M88.4 R4, [R238+-0x1800] ;  /* 0xffe80000ee04783b */ /* 0x000fe60000000200 */
[C---:B------:R-:W-:Y:S08]  /*33e0*/  HMMA.16816.F32 R48, R60.reuse, R24, R48 ;  /* 0x000000183c30723c */ /* 0x040ff00000001830 */
[----:B------:R-:W-:Y:S08]  /*33f0*/  HMMA.16816.F32 R44, R60, R26, R44 ;  /* 0x0000001a3c2c723c */ /* 0x000ff0000000182c */
[C---:B------:R-:W-:Y:S08]  /*3400*/  HMMA.16816.F32 R52, R16.reuse, R24, R52 ;  /* 0x000000181034723c */ /* 0x040ff00000001834 */
[----:B------:R-:W-:Y:S01]  /*3410*/  HMMA.16816.F32 R120, R16, R26, R120 ;  /* 0x0000001a1078723c */ /* 0x000fe20000001878 */
[----:B------:R-:W2:Y:S07]  /*3420*/  LDSM.16.M88.4 R24, [R249+0x4000] ;  /* 0x00400000f918783b */ /* 0x000eae0000000200 */
[----:B-1----:R-:W-:Y:S08]  /*3430*/  HMMA.16816.F32 R56, R40, R132, R56 ;  /* 0x000000842838723c */ /* 0x002ff00000001838 */
[C---:B------:R-:W-:Y:S08]  /*3440*/  HMMA.16816.F32 R108, R60.reuse, R84, R108 ;  /* 0x000000543c6c723c */ /* 0x040ff0000000186c */
[-C--:B------:R-:W-:Y:S08]  /*3450*/  HMMA.16816.F32 R116, R60, R86.reuse, R116 ;  /* 0x000000563c74723c */ /* 0x080ff00000001874 */
[----:B------:R-:W-:Y:S01]  /*3460*/  HMMA.16816.F32 R112, R16, R86, R112 ;  /* 0x000000561070723c */ /* 0x000fe20000001870 */
[----:B------:R-:W-:Y:S07]  /*3470*/  LDSM.16.M88.4 R84, [R250+0x2800] ;  /* 0x00280000fa54783b */ /* 0x000fee0000000200 */
[C---:B------:R-:W-:Y:S08]  /*3480*/  HMMA.16816.F32 R76, R60.reuse, R36, R76 ;  /* 0x000000243c4c723c */ /* 0x040ff0000000184c */
[C---:B------:R-:W-:Y:S08]  /*3490*/  HMMA.16816.F32 R32, R60.reuse, R20, R32 ;  /* 0x000000143c20723c */ /* 0x040ff00000001820 */
[C---:B------:R-:W-:Y:S08]  /*34a0*/  HMMA.16816.F32 R72, R60.reuse, R38, R72 ;  /* 0x000000263c48723c */ /* 0x040ff00000001848 */
[----:B------:R-:W-:Y:S01]  /*34b0*/  HMMA.16816.F32 R28, R60, R22, R28 ;  /* 0x000000163c1c723c */ /* 0x000fe2000000181c */
[----:B------:R-:W-:Y:S07]  /*34c0*/  LDSM.16.M88.4 R60, [R238] ;  /* 0x00000000ee3c783b */ /* 0x000fee0000000200 */
[C---:B------:R-:W-:Y:S08]  /*34d0*/  HMMA.16816.F32 R80, R16.reuse, R36, R80 ;  /* 0x000000241050723c */ /* 0x040ff00000001850 */
[C---:B------:R-:W-:Y:S01]  /*34e0*/  HMMA.16816.F32 R68, R16.reuse, R38, R68 ;  /* 0x000000261044723c */ /* 0x040fe20000001844 */
[----:B------:R-:W-:Y:S07]  /*34f0*/  LDSM.16.M88.4 R36, [R251+0x6000] ;  /* 0x00600000fb24783b */ /* 0x000fee0000000200 */
[C---:B------:R-:W-:Y:S08]  /*3500*/  HMMA.16816.F32 R92, R16.reuse, R20, R92 ;  /* 0x00000014105c723c */ /* 0x040ff0000000185c */
[----:B------:R-:W-:Y:S01]  /*3510*/  HMMA.16816.F32 R88, R16, R22, R88 ;  /* 0x000000161058723c */ /* 0x000fe20000001858 */
[----:B------:R-:W1:Y:S04]  /*3520*/  LDSM.16.M88.4 R16, [R248+0x4000] ;  /* 0x00400000f810783b */ /* 0x000e680000000200 */
[----:B------:R-:W-:Y:S03]  /*3530*/  LDSM.16.M88.4 R20, [R249+0x6000] ;  /* 0x00600000f914783b */ /* 0x000fe60000000200 */
[----:B--2---:R-:W-:Y:S08]  /*3540*/  HMMA.16816.F32 R56, R24, R128, R56 ;  /* 0x000000801838723c */ /* 0x004ff00000001838 */
[C---:B------:R-:W-:Y:S08]  /*3550*/  HMMA.16816.F32 R108, R8.reuse, R12, R108 ;  /* 0x0000000c086c723c */ /* 0x040ff0000000186c */
[-C--:B------:R-:W-:Y:S08]  /*3560*/  HMMA.16816.F32 R116, R8, R14.reuse, R116 ;  /* 0x0000000e0874723c */ /* 0x080ff00000001874 */
[----:B------:R-:W-:Y:S01]  /*3570*/  HMMA.16816.F32 R112, R100, R14, R112 ;  /* 0x0000000e6470723c */ /* 0x000fe20000001870 */
[----:B------:R-:W-:Y:S07]  /*3580*/  LDSM.16.M88.4 R12, [R248+0x6000] ;  /* 0x00600000f80c783b */ /* 0x000fee0000000200 */
[C---:B------:R-:W-:Y:S08]  /*3590*/  HMMA.16816.F32 R76, R8.reuse, R4, R76 ;  /* 0x00000004084c723c */ /* 0x040ff0000000184c */
[C---:B------:R-:W-:Y:S08]  /*35a0*/  HMMA.16816.F32 R72, R8.reuse, R6, R72 ;  /* 0x000000060848723c */ /* 0x040ff00000001848 */
[C---:B------:R-:W-:Y:S08]  /*35b0*/  HMMA.16816.F32 R48, R8.reuse, R124, R48 ;  /* 0x0000007c0830723c */ /* 0x040ff00000001830 */
[C---:B------:R-:W-:Y:S08]  /*35c0*/  HMMA.16816.F32 R44, R8.reuse, R126, R44 ;  /* 0x0000007e082c723c */ /* 0x040ff0000000182c */
[C---:B------:R-:W-:Y:S08]  /*35d0*/  HMMA.16816.F32 R32, R8.reuse, R96, R32 ;  /* 0x000000600820723c */ /* 0x040ff00000001820 */
[----:B------:R-:W-:Y:S01]  /*35e0*/  HMMA.16816.F32 R28, R8, R98, R28 ;  /* 0x00000062081c723c */ /* 0x000fe2000000181c */
[----:B------:R-:W2:Y:S07]  /*35f0*/  LDSM.16.M88.4 R8, [R247+0x4000] ;  /* 0x00400000f708783b */ /* 0x000eae0000000200 */
[----:B-1----:R-:W-:Y:S08]  /*3600*/  HMMA.16816.F32 R56, R16, R104, R56 ;  /* 0x000000681038723c */ /* 0x002ff00000001838 */
[----:B------:R-:W-:Y:S08]  /*3610*/  HMMA.16816.F32 R108, R36, R132, R108 ;  /* 0x00000084246c723c */ /* 0x000ff0000000186c */
[-C--:B------:R-:W-:Y:S08]  /*3620*/  HMMA.16816.F32 R112, R40, R134.reuse, R112 ;  /* 0x000000862870723c */ /* 0x080ff00000001870 */
[----:B------:R-:W-:Y:S08]  /*3630*/  HMMA.16816.F32 R116, R36, R134, R116 ;  /* 0x000000862474723c */ /* 0x000ff00000001874 */
[C---:B------:R-:W-:Y:S08]  /*3640*/  HMMA.16816.F32 R80, R100.reuse, R4, R80 ;  /* 0x000000046450723c */ /* 0x040ff00000001850 */
[C---:B------:R-:W-:Y:S01]  /*3650*/  HMMA.16816.F32 R68, R100.reuse, R6, R68 ;  /* 0x000000066444723c */ /* 0x040fe20000001844 */
[----:B------:R-:W-:Y:S07]  /*3660*/  LDSM.16.M88.4 R4, [R240+0x6000] ;  /* 0x00600000f004783b */ /* 0x000fee0000000200 */
[C---:B------:R-:W-:Y:S08]  /*3670*/  HMMA.16816.F32 R52, R100.reuse, R124, R52 ;  /* 0x0000007c6434723c */ /* 0x040ff00000001834 */
[----:B------:R-:W-:Y:S08]  /*3680*/  HMMA.16816.F32 R120, R100, R126, R120 ;  /* 0x0000007e6478723c */ /* 0x000ff00000001878 */
[----:B--2---:R-:W-:Y:S01]  /*3690*/  HMMA.16816.F32 R124, R8, R60, R56 ;  /* 0x0000003c087c723c */ /* 0x004fe20000001838 */
[----:B------:R-:W1:Y:S07]  /*36a0*/  LDSM.16.M88.4 R56, [R235] ;  /* 0x00000000eb38783b */ /* 0x000e6e0000000200 */
[----:B------:R-:W-:Y:S08]  /*36b0*/  HMMA.16816.F32 R108, R20, R128, R108 ;  /* 0x00000080146c723c */ /* 0x000ff0000000186c */
[-C--:B------:R-:W-:Y:S08]  /*36c0*/  HMMA.16816.F32 R112, R24, R130.reuse, R112 ;  /* 0x000000821870723c */ /* 0x080ff00000001870 */
[----:B------:R-:W-:Y:S08]  /*36d0*/  HMMA.16816.F32 R116, R20, R130, R116 ;  /* 0x000000821474723c */ /* 0x000ff00000001874 */
[-C--:B------:R-:W-:Y:S08]  /*36e0*/  HMMA.16816.F32 R80, R40, R84.reuse, R80 ;  /* 0x000000542850723c */ /* 0x080ff00000001850 */
[----:B------:R-:W-:Y:S08]  /*36f0*/  HMMA.16816.F32 R76, R36, R84, R76 ;  /* 0x00000054244c723c */ /* 0x000ff0000000184c */
[-C--:B------:R-:W-:Y:S08]  /*3700*/  HMMA.16816.F32 R68, R40, R86.reuse, R68 ;  /* 0x000000562844723c */ /* 0x080ff00000001844 */
[----:B------:R-:W-:Y:S01]  /*3710*/  HMMA.16816.F32 R72, R36, R86, R72 ;  /* 0x000000562448723c */ /* 0x000fe20000001848 */
[----:B------:R-:W-:Y:S07]  /*3720*/  LDSM.16.M88.4 R84, [R236] ;  /* 0x00000000ec54783b */ /* 0x000fee0000000200 */
[C---:B------:R-:W-:Y:S08]  /*3730*/  HMMA.16816.F32 R92, R100.reuse, R96, R92 ;  /* 0x00000060645c723c */ /* 0x040ff0000000185c */
[----:B------:R-:W-:Y:S01]  /*3740*/  HMMA.16816.F32 R88, R100, R98, R88 ;  /* 0x000000626458723c */ /* 0x000fe20000001858 */
[----:B------:R-:W2:Y:S07]  /*3750*/  LDSM.16.M88.4 R96, [R241+0x2800] ;  /* 0x00280000f160783b */ /* 0x000eae0000000200 */
[----:B------:R-:W-:Y:S08]  /*3760*/  HMMA.16816.F32 R108, R12, R104, R108 ;  /* 0x000000680c6c723c */ /* 0x000ff0000000186c */
[-C--:B------:R-:W-:Y:S08]  /*3770*/  HMMA.16816.F32 R112, R16, R106.reuse, R112 ;  /* 0x0000006a1070723c */ /* 0x080ff00000001870 */
[----:B------:R-:W-:Y:S08]  /*3780*/  HMMA.16816.F32 R116, R12, R106, R116 ;  /* 0x0000006a0c74723c */ /* 0x000ff00000001874 */
[-C--:B-1----:R-:W-:Y:S08]  /*3790*/  HMMA.16816.F32 R80, R24, R56.reuse, R80 ;  /* 0x000000381850723c */ /* 0x082ff00000001850 */
[----:B------:R-:W-:Y:S01]  /*37a0*/  HMMA.16816.F32 R100, R20, R56, R76 ;  /* 0x000000381464723c */ /* 0x000fe2000000184c */
[----:B------:R-:W1:Y:S07]  /*37b0*/  LDSM.16.M88.4 R76, [R238+0x800] ;  /* 0x00080000ee4c783b */ /* 0x000e6e0000000200 */
[-C--:B------:R-:W-:Y:S08]  /*37c0*/  HMMA.16816.F32 R68, R24, R58.reuse, R68 ;  /* 0x0000003a1844723c */ /* 0x080ff00000001844 */
[----:B------:R-:W-:Y:S01]  /*37d0*/  HMMA.16816.F32 R72, R20, R58, R72 ;  /* 0x0000003a1448723c */ /* 0x000fe20000001848 */
[----:B------:R-:W-:Y:S07]  /*37e0*/  LDSM.16.M88.4 R56, [R241+0x3000] ;  /* 0x00300000f138783b */ /* 0x000fee0000000200 */
[----:B------:R-:W-:Y:S08]  /*37f0*/  HMMA.16816.F32 R108, R4, R60, R108 ;  /* 0x0000003c046c723c */ /* 0x000ff0000000186c */
[-C--:B------:R-:W-:Y:S08]  /*3800*/  HMMA.16816.F32 R112, R8, R62.reuse, R112 ;  /* 0x0000003e0870723c */ /* 0x080ff00000001870 */
[----:B------:R-:W-:Y:S01]  /*3810*/  HMMA.16816.F32 R116, R4, R62, R116 ;  /* 0x0000003e0474723c */ /* 0x000fe20000001874 */
[----:B------:R-:W3:Y:S07]  /*3820*/  LDSM.16.M88.4 R60, [R250+0x3000] ;  /* 0x00300000fa3c783b */ /* 0x000eee0000000200 */
[-C--:B--2---:R-:W-:Y:S08]  /*3830*/  HMMA.16816.F32 R80, R16, R96.reuse, R80 ;  /* 0x000000601050723c */ /* 0x084ff00000001850 */
[----:B------:R-:W-:Y:S08]  /*3840*/  HMMA.16816.F32 R100, R12, R96, R100 ;  /* 0x000000600c64723c */ /* 0x000ff00000001864 */
[-C--:B------:R-:W-:Y:S08]  /*3850*/  HMMA.16816.F32 R68, R16, R98.reuse, R68 ;  /* 0x000000621044723c */ /* 0x080ff00000001844 */
[----:B------:R-:W-:Y:S08]  /*3860*/  HMMA.16816.F32 R72, R12, R98, R72 ;  /* 0x000000620c48723c */ /* 0x000ff00000001848 */
[----:B-1----:R-:W-:Y:S08]  /*3870*/  HMMA.16816.F32 R80, R8, R76, R80 ;  /* 0x0000004c0850723c */ /* 0x002ff00000001850 */
[-C--:B---3--:R-:W-:Y:S08]  /*3880*/  HMMA.16816.F32 R52, R40, R60.reuse, R52 ;  /* 0x0000003c2834723c */ /* 0x088ff00000001834 */
[----:B------:R-:W-:Y:S08]  /*3890*/  HMMA.16816.F32 R48, R36, R60, R48 ;  /* 0x0000003c2430723c */ /* 0x000ff00000001830 */
[----:B------:R-:W-:Y:S08]  /*38a0*/  HMMA.16816.F32 R100, R4, R76, R100 ;  /* 0x0000004c0464723c */ /* 0x000ff00000001864 */
[-C--:B------:R-:W-:Y:S08]  /*38b0*/  HMMA.16816.F32 R68, R8, R78.reuse, R68 ;  /* 0x0000004e0844723c */ /* 0x080ff00000001844 */
[----:B------:R-:W-:Y:S01]  /*38c0*/  HMMA.16816.F32 R72, R4, R78, R72 ;  /* 0x0000004e0448723c */ /* 0x000fe20000001848 */
[----:B------:R-:W1:Y:S01]  /*38d0*/  LDSM.16.M88.4 R76, [R250+0x3800] ;  /* 0x00380000fa4c783b */ /* 0x000e620000000200 */
[----:B------:R-:W-:-:S02]  /*38e0*/  FMUL.FTZ R80, R80, c[0x0][0x320] ;  /* 0x0000c80050507a20 */ /* 0x000fc40000410000 */
[----:B------:R-:W-:Y:S02]  /*38f0*/  FMUL.FTZ R81, R81, c[0x0][0x320] ;  /* 0x0000c80051517a20 */ /* 0x000fe40000410000 */
[----:B------:R-:W-:Y:S02]  /*3900*/  FMUL.FTZ R82, R82, c[0x0][0x320] ;  /* 0x0000c80052527a20 */ /* 0x000fe40000410000 */
[----:B------:R-:W-:Y:S01]  /*3910*/  FMUL.FTZ R83, R83, c[0x0][0x320] ;  /* 0x0000c80053537a20 */ /* 0x000fe20000410000 */
[----:B------:R-:W-:Y:S01]  /*3920*/  IADD3 R237, R242, 0x3800, RZ ;  /* 0x00003800f2ed7810 */ /* 0x000fe20007ffe0ff */
[----:B------:R-:W-:Y:S02]  /*3930*/  FMUL.FTZ R96, R114, c[0x0][0x320] ;  /* 0x0000c80072607a20 */ /* 0x000fe40000410000 */
[----:B------:R-:W-:Y:S01]  /*3940*/  FMUL.FTZ R97, R115, c[0x0][0x320] ;  /* 0x0000c80073617a20 */ /* 0x000fe20000410000 */
[----:B------:R-:W2:Y:S01]  /*3950*/  MUFU.TANH R98, R82 ;  /* 0x0000005200627308 */ /* 0x000ea20000002400 */
[----:B------:R-:W-:-:S02]  /*3960*/  FMUL.FTZ R114, R117, c[0x0][0x320] ;  /* 0x0000c80075727a20 */ /* 0x000fc40000410000 */
[----:B------:R-:W-:Y:S01]  /*3970*/  FMUL.FTZ R115, R118, c[0x0][0x320] ;  /* 0x0000c80076737a20 */ /* 0x000fe20000410000 */
[----:B------:R-:W-:Y:S04]  /*3980*/  HMMA.16816.F32 R52, R24, R84, R52 ;  /* 0x000000541834723c */ /* 0x000fe80000001834 */
[----:B------:R-:W3:Y:S04]  /*3990*/  MUFU.TANH R117, R80 ;  /* 0x0000005000757308 */ /* 0x000ee80000002400 */
[-C--:B------:R-:W-:Y:S04]  /*39a0*/  HMMA.16816.F32 R120, R40, R62.reuse, R120 ;  /* 0x0000003e2878723c */ /* 0x080fe80000001878 */
[----:B------:R-:W4:Y:S04]  /*39b0*/  MUFU.TANH R118, R81 ;  /* 0x0000005100767308 */ /* 0x000f280000002400 */
[----:B------:R-:W-:Y:S01]  /*39c0*/  HMMA.16816.F32 R44, R36, R62, R44 ;  /* 0x0000003e242c723c */ /* 0x000fe2000000182c */
[----:B------:R-:W2:Y:S03]  /*39d0*/  LDSM.16.M88.4 R60, [R237] ;  /* 0x00000000ed3c783b */ /* 0x000ea60000000200 */
[----:B------:R1:W1:Y:S04]  /*39e0*/  MUFU.TANH R99, R83 ;  /* 0x0000005300637308 */ /* 0x0002680000002400 */
[----:B-1----:R-:W-:Y:S01]  /*39f0*/  HMMA.16816.F32 R80, R20, R84, R48 ;  /* 0x000000541450723c */ /* 0x002fe20000001830 */
[----:B------:R-:W-:Y:S01]  /*3a00*/  FMUL.FTZ R68, R68, c[0x0][0x320] ;  /* 0x0000c80044447a20 */ /* 0x000fe20000410000 */
[----:B------:R-:W1:Y:S01]  /*3a10*/  LDSM.16.M88.4 R48, [R238+0x1000] ;  /* 0x00100000ee30783b */ /* 0x000e620000000200 */
[----:B------:R-:W-:-:S05]  /*3a20*/  FMUL.FTZ R69, R69, c[0x0][0x320] ;  /* 0x0000c80045457a20 */ /* 0x000fca0000410000 */
[-C--:B------:R-:W-:Y:S01]  /*3a30*/  HMMA.16816.F32 R32, R36, R76.reuse, R32 ;  /* 0x0000004c2420723c */ /* 0x080fe20000001820 */
[----:B------:R-:W-:Y:S02]  /*3a40*/  FMUL.FTZ R84, R101, c[0x0][0x320] ;  /* 0x0000c80065547a20 */ /* 0x000fe40000410000 */
[----:B------:R-:W-:Y:S02]  /*3a50*/  FMUL.FTZ R85, R102, c[0x0][0x320] ;  /* 0x0000c80066557a20 */ /* 0x000fe40000410000 */
[----:B------:R-:W-:Y:S01]  /*3a60*/  FMUL.FTZ R101, R103, c[0x0][0x320] ;  /* 0x0000c80067657a20 */ /* 0x000fe20000410000 */
[----:B------:R-:W1:Y:S02]  /*3a70*/  MUFU.TANH R102, R68 ;  /* 0x0000004400667308 */ /* 0x000e640000002400 */
[C---:B------:R-:W-:Y:S06]  /*3a80*/  HMMA.16816.F32 R92, R40.reuse, R76, R92 ;  /* 0x0000004c285c723c */ /* 0x040fec000000185c */
[----:B------:R1:W1:Y:S02]  /*3a90*/  MUFU.TANH R103, R69 ;  /* 0x0000004500677308 */ /* 0x0002640000002400 */
[----:B------:R-:W-:Y:S01]  /*3aa0*/  HMMA.16816.F32 R88, R40, R78, R88 ;  /* 0x0000004e2858723c */ /* 0x000fe20000001858 */
[----:B------:R-:W-:Y:S07]  /*3ab0*/  LDSM.16.M88.4 R40, [R238+0x1800] ;  /* 0x00180000ee28783b */ /* 0x000fee0000000200 */
[-C--:B------:R-:W-:Y:S08]  /*3ac0*/  HMMA.16816.F32 R52, R16, R56.reuse, R52 ;  /* 0x000000381034723c */ /* 0x080ff00000001834 */
[----:B------:R-:W-:Y:S07]  /*3ad0*/  HMMA.16816.F32 R80, R12, R56, R80 ;  /* 0x000000380c50723c */ /* 0x000fee0000001850 */
[----:B------:R-:W-:Y:S01]  /*3ae0*/  FMUL.FTZ R56, R70, c[0x0][0x320] ;  /* 0x0000c80046387a20 */ /* 0x000fe20000410000 */
[----:B------:R-:W-:Y:S01]  /*3af0*/  HMMA.16816.F32 R28, R36, R78, R28 ;  /* 0x0000004e241c723c */ /* 0x000fe2000000181c */
[----:B------:R-:W-:-:S02]  /*3b00*/  FMUL.FTZ R57, R71, c[0x0][0x320] ;  /* 0x0000c80047397a20 */ /* 0x000fc40000410000 */
[----:B-1----:R-:W1:Y:S05]  /*3b10*/  LDSM.16.M88.4 R68, [R241+0x3800] ;  /* 0x00380000f144783b */ /* 0x002e6a0000000200 */
[C---:B--2---:R-:W-:Y:S08]  /*3b20*/  HMMA.16816.F32 R32, R20.reuse, R60, R32 ;  /* 0x0000003c1420723c */ /* 0x044ff00000001820 */
[-C--:B------:R-:W-:Y:S08]  /*3b30*/  HMMA.16816.F32 R44, R20, R86.reuse, R44 ;  /* 0x00000056142c723c */ /* 0x080ff0000000182c */
[C---:B------:R-:W-:Y:S08]  /*3b40*/  HMMA.16816.F32 R120, R24.reuse, R86, R120 ;  /* 0x000000561878723c */ /* 0x040ff00000001878 */
[C---:B------:R-:W-:Y:S08]  /*3b50*/  HMMA.16816.F32 R92, R24.reuse, R60, R92 ;  /* 0x0000003c185c723c */ /* 0x040ff0000000185c */
[-C--:B------:R-:W-:Y:S08]  /*3b60*/  HMMA.16816.F32 R88, R24, R62.reuse, R88 ;  /* 0x0000003e1858723c */ /* 0x080ff00000001858 */
[----:B------:R-:W-:Y:S08]  /*3b70*/  HMMA.16816.F32 R28, R20, R62, R28 ;  /* 0x0000003e141c723c */ /* 0x000ff0000000181c */
[-C--:B------:R-:W-:Y:S08]  /*3b80*/  HMMA.16816.F32 R52, R8, R48.reuse, R52 ;  /* 0x000000300834723c */ /* 0x080ff00000001834 */
[----:B------:R-:W-:Y:S01]  /*3b90*/  HMMA.16816.F32 R80, R4, R48, R80 ;  /* 0x000000300450723c */ /* 0x000fe20000001850 */
[----:B------:R-:W-:-:S02]  /*3ba0*/  FMUL.FTZ R107, R108, c[0x0][0x320] ;  /* 0x0000c8006c6b7a20 */ /* 0x000fc40000410000 */
[----:B------:R-:W-:Y:S02]  /*3bb0*/  FMUL.FTZ R0, R124, c[0x0][0x320] ;  /* 0x0000c8007c007a20 */ /* 0x000fe40000410000 */
[----:B------:R-:W-:Y:S02]  /*3bc0*/  FMUL.FTZ R104, R125, c[0x0][0x320] ;  /* 0x0000c8007d687a20 */ /* 0x000fe40000410000 */
[----:B------:R-:W-:Y:S01]  /*3bd0*/  FMUL.FTZ R105, R126, c[0x0][0x320] ;  /* 0x0000c8007e697a20 */ /* 0x000fe20000410000 */
[----:B-1----:R-:W-:Y:S01]  /*3be0*/  HMMA.16816.F32 R32, R12, R68, R32 ;  /* 0x000000440c20723c */ /* 0x002fe20000001820 */
[----:B------:R-:W-:Y:S02]  /*3bf0*/  FMUL.FTZ R106, R127, c[0x0][0x320] ;  /* 0x0000c8007f6a7a20 */ /* 0x000fe40000410000 */
[----:B------:R-:W-:Y:S02]  /*3c00*/  FMUL.FTZ R100, R100, c[0x0][0x320] ;  /* 0x0000c80064647a20 */ /* 0x000fe40000410000 */
[----:B------:R-:W-:-:S02]  /*3c10*/  FMUL.FTZ R72, R72, c[0x0][0x320] ;  /* 0x0000c80048487a20 */ /* 0x000fc40000410000 */
[----:B------:R-:W-:Y:S01]  /*3c20*/  FMUL.FTZ R73, R73, c[0x0][0x320] ;  /* 0x0000c80049497a20 */ /* 0x000fe20000410000 */
[----:B------:R-:W-:Y:S01]  /*3c30*/  HMMA.16816.F32 R44, R12, R58, R44 ;  /* 0x0000003a0c2c723c */ /* 0x000fe2000000182c */
[----:B-----5:R-:W-:Y:S01]  /*3c40*/  ISETP.GT.AND P0, PT, R3, R146, PT ;  /* 0x000000920300720c */ /* 0x020fe20003f04270 */
[----:B------:R-:W1:Y:S01]  /*3c50*/  MUFU.TANH R96, R96 ;  /* 0x0000006000607308 */ /* 0x000e620000002400 */
[----:B------:R-:W-:-:S05]  /*3c60*/  DEPBAR.LE SB0, 0x0 ;  /* 0x000080000000791a */ /* 0x000fca0000000000 */
[C---:B------:R-:W-:Y:S08]  /*3c70*/  HMMA.16816.F32 R120, R16.reuse, R58, R120 ;  /* 0x0000003a1078723c */ /* 0x040ff00000001878 */
[C---:B------:R-:W-:Y:S08]  /*3c80*/  HMMA.16816.F32 R92, R16.reuse, R68, R92 ;  /* 0x00000044105c723c */ /* 0x040ff0000000185c */
[-C--:B------:R-:W-:Y:S08]  /*3c90*/  HMMA.16816.F32 R88, R16, R70.reuse, R88 ;  /* 0x000000461058723c */ /* 0x080ff00000001858 */
[----:B------:R-:W-:Y:S08]  /*3ca0*/  HMMA.16816.F32 R28, R12, R70, R28 ;  /* 0x000000460c1c723c */ /* 0x000ff0000000181c */
[C---:B------:R-:W-:Y:S08]  /*3cb0*/  HMMA.16816.F32 R32, R4.reuse, R40, R32 ;  /* 0x000000280420723c */ /* 0x040ff00000001820 */
[-C--:B------:R-:W-:Y:S08]  /*3cc0*/  HMMA.16816.F32 R44, R4, R50.reuse, R44 ;  /* 0x00000032042c723c */ /* 0x080ff0000000182c */
[C---:B------:R-:W-:Y:S08]  /*3cd0*/  HMMA.16816.F32 R120, R8.reuse, R50, R120 ;  /* 0x000000320878723c */ /* 0x040ff00000001878 */
[C---:B------:R-:W-:Y:S08]  /*3ce0*/  HMMA.16816.F32 R92, R8.reuse, R40, R92 ;  /* 0x00000028085c723c */ /* 0x040ff0000000185c */
[-C--:B------:R-:W-:Y:S08]  /*3cf0*/  HMMA.16816.F32 R88, R8, R42.reuse, R88 ;  /* 0x0000002a0858723c */ /* 0x080ff00000001858 */
[----:B------:R-:W-:Y:S01]  /*3d00*/  HMMA.16816.F32 R28, R4, R42, R28 ;  /* 0x0000002a041c723c */ /* 0x000fe2000000181c */
[----:B------:R-:W-:-:S02]  /*3d10*/  FMUL.FTZ R108, R109, c[0x0][0x320] ;  /* 0x0000c8006d6c7a20 */ /* 0x000fc40000410000 */
[----:B------:R-:W-:Y:S02]  /*3d20*/  FMUL.FTZ R52, R52, c[0x0][0x320] ;  /* 0x0000c80034347a20 */ /* 0x000fe40000410000 */
[----:B------:R-:W-:Y:S02]  /*3d30*/  FMUL.FTZ R53, R53, c[0x0][0x320] ;  /* 0x0000c80035357a20 */ /* 0x000fe40000410000 */
[----:B------:R-:W-:Y:S02]  /*3d40*/  FMUL.FTZ R109, R110, c[0x0][0x320] ;  /* 0x0000c8006e6d7a20 */ /* 0x000fe40000410000 */
[----:B------:R-:W-:Y:S02]  /*3d50*/  FMUL.FTZ R32, R32, c[0x0][0x320] ;  /* 0x0000c80020207a20 */ /* 0x000fe40000410000 */
[----:B------:R-:W-:Y:S02]  /*3d60*/  FMUL.FTZ R110, R111, c[0x0][0x320] ;  /* 0x0000c8006f6e7a20 */ /* 0x000fe40000410000 */
[----:B------:R-:W-:-:S02]  /*3d70*/  FMUL.FTZ R111, R112, c[0x0][0x320] ;  /* 0x0000c800706f7a20 */ /* 0x000fc40000410000 */
[----:B------:R-:W-:Y:S02]  /*3d80*/  FMUL.FTZ R48, R74, c[0x0][0x320] ;  /* 0x0000c8004a307a20 */ /* 0x000fe40000410000 */
[----:B------:R-:W-:Y:S01]  /*3d90*/  FMUL.FTZ R49, R75, c[0x0][0x320] ;  /* 0x0000c8004b317a20 */ /* 0x000fe20000410000 */
[----:B------:R2:W1:Y:S01]  /*3da0*/  MUFU.TANH R74, R52 ;  /* 0x00000034004a7308 */ /* 0x0004620000002400 */
[----:B------:R-:W-:Y:S02]  /*3db0*/  FMUL.FTZ R112, R113, c[0x0][0x320] ;  /* 0x0000c80071707a20 */ /* 0x000fe40000410000 */
[----:B------:R-:W-:Y:S02]  /*3dc0*/  FMUL.FTZ R113, R116, c[0x0][0x320] ;  /* 0x0000c80074717a20 */ /* 0x000fe40000410000 */
[----:B------:R-:W-:-:S03]  /*3dd0*/  FMUL.FTZ R20, R46, c[0x0][0x320] ;  /* 0x0000c8002e147a20 */ /* 0x000fc60000410000 */
[----:B------:R5:W1:Y:S01]  /*3de0*/  MUFU.TANH R75, R53 ;  /* 0x00000035004b7308 */ /* 0x000a620000002400 */
[----:B------:R-:W-:Y:S02]  /*3df0*/  FMUL.FTZ R116, R119, c[0x0][0x320] ;  /* 0x0000c80077747a20 */ /* 0x000fe40000410000 */
[----:B------:R-:W-:Y:S02]  /*3e00*/  FMUL.FTZ R58, R81, c[0x0][0x320] ;  /* 0x0000c800513a7a20 */ /* 0x000fe40000410000 */
[----:B------:R-:W-:Y:S02]  /*3e10*/  FMUL.FTZ R50, R83, c[0x0][0x320] ;  /* 0x0000c80053327a20 */ /* 0x000fe40000410000 */
[----:B------:R-:W-:Y:S01]  /*3e20*/  FMUL.FTZ R51, R120, c[0x0][0x320] ;  /* 0x0000c80078337a20 */ /* 0x000fe20000410000 */
[----:B------:R1:W1:Y:S01]  /*3e30*/  MUFU.TANH R40, R32 ;  /* 0x0000002000287308 */ /* 0x0002620000002400 */
[----:B--2---:R-:W-:Y:S02]  /*3e40*/  FMUL.FTZ R52, R54, c[0x0][0x320] ;  /* 0x0000c80036347a20 */ /* 0x004fe40000410000 */
[----:B------:R-:W-:-:S02]  /*3e50*/  FMUL.FTZ R54, R80, c[0x0][0x320] ;  /* 0x0000c80050367a20 */ /* 0x000fc40000410000 */
[----:B------:R-:W-:Y:S02]  /*3e60*/  FMUL.FTZ R36, R121, c[0x0][0x320] ;  /* 0x0000c80079247a20 */ /* 0x000fe40000410000 */
[----:B------:R-:W-:Y:S02]  /*3e70*/  FMUL.FTZ R25, R122, c[0x0][0x320] ;  /* 0x0000c8007a197a20 */ /* 0x000fe40000410000 */
[----:B-----5:R-:W-:Y:S02]  /*3e80*/  FMUL.FTZ R53, R55, c[0x0][0x320] ;  /* 0x0000c80037357a20 */ /* 0x020fe40000410000 */
[----:B------:R-:W-:Y:S02]  /*3e90*/  FMUL.FTZ R55, R82, c[0x0][0x320] ;  /* 0x0000c80052377a20 */ /* 0x000fe40000410000 */
[----:B------:R-:W-:Y:S02]  /*3ea0*/  FMUL.FTZ R79, R123, c[0x0][0x320] ;  /* 0x0000c8007b4f7a20 */ /* 0x000fe40000410000 */
[----:B------:R-:W-:-:S02]  /*3eb0*/  FMUL.FTZ R37, R44, c[0x0][0x320] ;  /* 0x0000c8002c257a20 */ /* 0x000fc40000410000 */
[----:B------:R-:W-:Y:S02]  /*3ec0*/  FMUL.FTZ R26, R45, c[0x0][0x320] ;  /* 0x0000c8002d1a7a20 */ /* 0x000fe40000410000 */
[----:B------:R-:W-:Y:S02]  /*3ed0*/  FMUL.FTZ R27, R47, c[0x0][0x320] ;  /* 0x0000c8002f1b7a20 */ /* 0x000fe40000410000 */
[----:B------:R-:W-:Y:S02]  /*3ee0*/  FMUL.FTZ R19, R92, c[0x0][0x320] ;  /* 0x0000c8005c137a20 */ /* 0x000fe40000410000 */
[----:B------:R-:W-:Y:S02]  /*3ef0*/  FMUL.FTZ R18, R93, c[0x0][0x320] ;  /* 0x0000c8005d127a20 */ /* 0x000fe40000410000 */
[----:B------:R-:W-:Y:S02]  /*3f00*/  FMUL.FTZ R78, R94, c[0x0][0x320] ;  /* 0x0000c8005e4e7a20 */ /* 0x000fe40000410000 */
[----:B------:R-:W-:-:S02]  /*3f10*/  FMUL.FTZ R77, R95, c[0x0][0x320] ;  /* 0x0000c8005f4d7a20 */ /* 0x000fc40000410000 */
[----:B-1----:R-:W-:Y:S02]  /*3f20*/  FMUL.FTZ R32, R33, c[0x0][0x320] ;  /* 0x0000c80021207a20 */ /* 0x002fe40000410000 */
[----:B------:R-:W-:Y:S02]  /*3f30*/  FMUL.FTZ R11, R34, c[0x0][0x320] ;  /* 0x0000c800220b7a20 */ /* 0x000fe40000410000 */
[----:B------:R-:W-:Y:S02]  /*3f40*/  FMUL.FTZ R10, R35, c[0x0][0x320] ;  /* 0x0000c800230a7a20 */ /* 0x000fe40000410000 */
[----:B------:R-:W-:Y:S02]  /*3f50*/  FMUL.FTZ R17, R88, c[0x0][0x320] ;  /* 0x0000c80058117a20 */ /* 0x000fe40000410000 */
[----:B------:R-:W-:Y:S02]  /*3f60*/  FMUL.FTZ R16, R89, c[0x0][0x320] ;  /* 0x0000c80059107a20 */ /* 0x000fe40000410000 */
[----:B------:R-:W-:-:S02]  /*3f70*/  FMUL.FTZ R76, R90, c[0x0][0x320] ;  /* 0x0000c8005a4c7a20 */ /* 0x000fc40000410000 */
[----:B------:R-:W-:Y:S02]  /*3f80*/  FMUL.FTZ R46, R91, c[0x0][0x320] ;  /* 0x0000c8005b2e7a20 */ /* 0x000fe40000410000 */
[----:B------:R-:W-:Y:S02]  /*3f90*/  FMUL.FTZ R28, R28, c[0x0][0x320] ;  /* 0x0000c8001c1c7a20 */ /* 0x000fe40000410000 */
[----:B------:R-:W-:Y:S02]  /*3fa0*/  FMUL.FTZ R29, R29, c[0x0][0x320] ;  /* 0x0000c8001d1d7a20 */ /* 0x000fe40000410000 */
[----:B------:R-:W-:Y:S02]  /*3fb0*/  FMUL.FTZ R30, R30, c[0x0][0x320] ;  /* 0x0000c8001e1e7a20 */ /* 0x000fe40000410000 */
[----:B------:R-:W-:Y:S01]  /*3fc0*/  FMUL.FTZ R31, R31, c[0x0][0x320] ;  /* 0x0000c8001f1f7a20 */ /* 0x000fe20000410000 */
[----:B------:R-:W1:Y:S08]  /*3fd0*/  MUFU.TANH R0, R0 ;  /* 0x0000000000007308 */ /* 0x000e700000002400 */
[----:B------:R-:W2:Y:S08]  /*3fe0*/  MUFU.TANH R104, R104 ;  /* 0x0000006800687308 */ /* 0x000eb00000002400 */
[----:B------:R-:W1:Y:S08]  /*3ff0*/  MUFU.TANH R105, R105 ;  /* 0x0000006900697308 */ /* 0x000e700000002400 */
        /* <DEDUP_REMOVED lines=47> */
[----:B------:R1:W1:Y:S08]  /*42f0*/  MUFU.TANH R33, R28 ;  /* 0x0000001c00217308 */ /* 0x0002700000002400 */
[----:B------:R1:W1:Y:S08]  /*4300*/  MUFU.TANH R47, R29 ;  /* 0x0000001d002f7308 */ /* 0x0002700000002400 */
[----:B------:R1:W1:Y:S08]  /*4310*/  MUFU.TANH R45, R30 ;  /* 0x0000001e002d7308 */ /* 0x0002700000002400 */
[----:B------:R1:W1:Y:S01]  /*4320*/  MUFU.TANH R44, R31 ;  /* 0x0000001f002c7308 */ /* 0x0002620000002400 */
[----:B------:R-:W-:Y:S01]  /*4330*/  BSSY B0, `(.L_x_1230) ;  /* 0x0000056000007945 */ /* 0x000fe20003800000 */
[----:B------:R-:W-:Y:S01]  /*4340*/  BAR.SYNC.DEFER_BLOCKING 0x0 ;  /* 0x0000000000007b1d */ /* 0x000fe20000010000 */
[----:B------:R-:W-:-:S02]  /*4350*/  ISETP.GT.AND P1, PT, R66, 0x3f, PT ;  /* 0x0000003f4200780c */ /* 0x000fc40003f24270 */
[C---:B------:R-:W-:Y:S02]  /*4360*/  IADD3 R234, R242.reuse, 0x1800, RZ ;  /* 0x00001800f2ea7810 */ /* 0x040fe40007ffe0ff */
[C---:B------:R-:W-:Y:S02]  /*4370*/  IADD3 R233, R242.reuse, 0x1000, RZ ;  /* 0x00001000f2e97810 */ /* 0x040fe40007ffe0ff */
[----:B------:R-:W-:Y:S01]  /*4380*/  IADD3 R232, R242, 0x800, RZ ;  /* 0x00000800f2e87810 */ /* 0x000fe20007ffe0ff */
[----:B------:R-:W-:Y:S05]  /*4390*/  @!P0 BRA `(.L_x_1231) ;  /* 0x000004f000008947 */ /* 0x000fea0003800000 */
[----:B--234-:R-:W-:Y:S01]  /*43a0*/  IMAD R4, R3, 0x40, R143 ;  /* 0x0000004003047824 */ /* 0x01cfe200078e028f */
[----:B------:R-:W-:-:S04]  /*43b0*/  MOV R13, RZ ;  /* 0x000000ff000d7202 */ /* 0x000fc80000000f00 */
[----:B------:R-:W-:-:S05]  /*43c0*/  IADD3 R66, R4, -0x40, R66 ;  /* 0xffffffc004427810 */ /* 0x000fca0007ffe042 */
[----:B------:R-:W-:-:S04]  /*43d0*/  @P3 IMAD.HI.U32 R5, R66, c[0x0][0x2bc], RZ ;  /* 0x0000af0042053a27 */ /* 0x000fc800078e00ff */
[----:B------:R-:W-:Y:S01]  /*43e0*/  IMAD.MOV.U32 R4, RZ, RZ, R66 ;  /* 0x000000ffff047224 */ /* 0x000fe200078e0042 */
        /* <DEDUP_REMOVED lines=9> */
[----:B------:R-:W-:Y:S01]  /*4480*/  SHF.R.S32.HI R4, RZ, 0x1f, R12 ;  /* 0x0000001fff047819 */ /* 0x000fe2000001140c */
[----:B------:R3:W-:Y:S04]  /*4490*/  STL [R1+0xb8], R12 ;  /* 0x0000b80c01007387 */ /* 0x0007e80000100800 */
[----:B------:R-:W-:-:S04]  /*44a0*/  IMAD R4, R4, c[0x0][0x1e0], RZ ;  /* 0x0000780004047a24 */ /* 0x000fc800078e02ff */
[----:B------:R-:W-:-:S05]  /*44b0*/  IMAD R4, R12, c[0x0][0x1e4], R4 ;  /* 0x000079000c047a24 */ /* 0x000fca00078e0204 */
[----:B------:R-:W-:Y:S02]  /*44c0*/  IADD3 R7, R7, R4, RZ ;  /* 0x0000000407077210 */ /* 0x000fe40007ffe0ff */
[----:B--2---:R-:W-:-:S03]  /*44d0*/  SHF.R.S32.HI R4, RZ, 0x1f, R13 ;  /* 0x0000001fff047819 */ /* 0x004fc6000001140d */
[----:B------:R-:W-:Y:S01]  /*44e0*/  IMAD.WIDE.U32 R6, R13, c[0x0][0x1f0], R6 ;  /* 0x00007c000d067a25 */ /* 0x000fe200078e0006 */
[----:B------:R2:W-:Y:S03]  /*44f0*/  STL [R1+0xb4], R13 ;  /* 0x0000b40d01007387 */ /* 0x0005e60000100800 */
[----:B------:R-:W-:Y:S01]  /*4500*/  IMAD R4, R4, c[0x0][0x1f0], RZ ;  /* 0x00007c0004047a24 */ /* 0x000fe200078e02ff */
[----:B---3--:R-:W-:-:S03]  /*4510*/  IADD3 R12, P2, R140, R6, RZ ;  /* 0x000000068c0c7210 */ /* 0x008fc60007f5e0ff */
[----:B------:R-:W-:-:S05]  /*4520*/  IMAD R4, R13, c[0x0][0x1f4], R4 ;  /* 0x00007d000d047a24 */ /* 0x000fca00078e0204 */
[----:B------:R-:W-:Y:S02]  /*4530*/  IADD3.X R4, R139, R7, R4, P2, !PT ;  /* 0x000000078b047210 */ /* 0x000fe400017fe404 */
[----:B--2---:R-:W-:-:S04]  /*4540*/  LEA R13, P0, R12, c[0x0][0x1c8], 0x1 ;  /* 0x000072000c0d7a11 */ /* 0x004fc800078008ff */
[----:B------:R-:W-:Y:S01]  /*4550*/  LEA.HI.X R12, R12, c[0x0][0x1cc], R4, 0x1, P0 ;  /* 0x000073000c0c7a11 */ /* 0x000fe200000f0c04 */
[----:B------:R-:W-:Y:S06]  /*4560*/  BRA.DIV ~URZ, `(.L_x_1232) ;  /* 0x0000f8e27f007947 */ /* 0x000fec000b800000 */
[----:B------:R2:W3:Y:S02]  /*4570*/  SHFL.IDX PT, R14, R12, RZ, 0x181f ;  /* 0x00181fff0c0e7589 */ /* 0x0004e400000e0000 */
.L_x_1286:
[----:B------:R-:W-:Y:S05]  /*4580*/  BRA.DIV ~URZ, `(.L_x_1233) ;  /* 0x0000f9327f007947 */ /* 0x000fea000b800000 */
[----:B------:R-:W4:Y:S04]  /*4590*/  LDL R22, [R1+0x18] ;  /* 0x0000180001167983 */ /* 0x000f280000100800 */
[----:B------:R-:W5:Y:S04]  /*45a0*/  LDL R9, [R1+0x4] ;  /* 0x0000040001097983 */ /* 0x000f680000100800 */
[----:B--2---:R-:W2:Y:S04]  /*45b0*/  LDL R24, [R1+0x8] ;  /* 0x0000080001187983 */ /* 0x004ea80000100800 */
[----:B------:R-:W3:Y:S04]  /*45c0*/  SHFL.IDX PT, R8, R13, RZ, 0x181f ;  /* 0x00181fff0d087589 */ /* 0x000ee800000e0000 */
[----:B------:R-:W1:Y:S04]  /*45d0*/  SHFL.IDX PT, R6, R13, 0x1, 0x181f ;  /* 0x00381f000d067f89 */ /* 0x000e6800000e0000 */
[----:B------:R-:W1:Y:S04]  /*45e0*/  SHFL.IDX PT, R7, R12, 0x1, 0x181f ;  /* 0x00381f000c077f89 */ /* 0x000e6800000e0000 */
[----:B------:R-:W1:Y:S04]  /*45f0*/  SHFL.IDX PT, R4, R13, 0x2, 0x181f ;  /* 0x00581f000d047f89 */ /* 0x000e6800000e0000 */
[----:B------:R-:W1:Y:S04]  /*4600*/  SHFL.IDX PT, R5, R12, 0x2, 0x181f ;  /* 0x00581f000c057f89 */ /* 0x000e6800000e0000 */
[----:B------:R-:W1:Y:S02]  /*4610*/  SHFL.IDX PT, R12, R12, 0x3, 0x181f ;  /* 0x00781f000c0c7f89 */ /* 0x000e6400000e0000 */
[----:B-1-3--:R-:W-:-:S02]  /*4620*/  IADD3 R28, P5, R8, R138, RZ ;  /* 0x0000008a081c7210 */ /* 0x00afc40007fbe0ff */
[----:B------:R-:W1:Y:S03]  /*4630*/  SHFL.IDX PT, R13, R13, 0x3, 0x181f ;  /* 0x00781f000d0d7f89 */ /* 0x000e6600000e0000 */
[----:B------:R-:W-:Y:S01]  /*4640*/  IMAD.X R29, R14, 0x1, R137, P5 ;  /* 0x000000010e1d7824 */ /* 0x000fe200028e0689 */
[----:B----4-:R-:W-:Y:S02]  /*4650*/  ISETP.GE.AND P2, PT, R22, c[0x0][0x1d4], PT ;  /* 0x0000750016007a0c */ /* 0x010fe40003f46270 */
[-C--:B------:R-:W-:Y:S02]  /*4660*/  IADD3 R22, P6, R8, R136.reuse, RZ ;  /* 0x0000008808167210 */ /* 0x080fe40007fde0ff */
[----:B-----5:R-:W-:Y:S02]  /*4670*/  ISETP.GE.AND P0, PT, R9, c[0x0][0x1d4], PT ;  /* 0x0000750009007a0c */ /* 0x020fe40003f06270 */
[----:B------:R-:W-:Y:S01]  /*4680*/  SEL R21, RZ, 0x10, P2 ;  /* 0x00000010ff157807 */ /* 0x000fe20001000000 */
[----:B------:R-:W-:Y:S01]  /*4690*/  IMAD.X R23, R14, 0x1, R67, P6 ;  /* 0x000000010e177824 */ /* 0x000fe200030e0643 */
[----:B------:R-:W-:-:S02]  /*46a0*/  IADD3 R8, P6, R6, R136, RZ ;  /* 0x0000008806087210 */ /* 0x000fc40007fde0ff */
[----:B------:R-:W-:-:S03]  /*46b0*/  IADD3 R14, P5, R6, R138, RZ ;  /* 0x0000008a060e7210 */ /* 0x000fc60007fbe0ff */
[C---:B------:R-:W-:Y:S01]  /*46c0*/  IMAD.X R9, R7.reuse, 0x1, R67, P6 ;  /* 0x0000000107097824 */ /* 0x040fe200030e0643 */
[C---:B------:R-:W-:Y:S01]  /*46d0*/  IADD3 R6, P6, R4.reuse, R136, RZ ;  /* 0x0000008804067210 */ /* 0x040fe20007fde0ff */
[----:B------:R-:W-:Y:S01]  /*46e0*/  IMAD.X R15, R7, 0x1, R137, P5 ;  /* 0x00000001070f7824 */ /* 0x000fe200028e0689 */
[----:B------:R-:W-:Y:S01]  /*46f0*/  IADD3 R4, P5, R4, R138, RZ ;  /* 0x0000008a04047210 */ /* 0x000fe20007fbe0ff */
[----:B--2---:R2:W-:Y:S02]  /*4700*/  LDGSTS.E.BYPASS.LTC128B.128 [R24+0x4100], [R22.64], !P2 ;  /* 0x0410000016187fae */ /* 0x0045e4000d101d48 */
[C---:B------:R-:W-:Y:S02]  /*4710*/  IMAD.X R7, R5.reuse, 0x1, R67, P6 ;  /* 0x0000000105077824 */ /* 0x040fe400030e0643 */
[----:B------:R-:W-:Y:S01]  /*4720*/  IMAD.X R5, R5, 0x1, R137, P5 ;  /* 0x0000000105057824 */ /* 0x000fe200028e0689 */
[----:B------:R2:W-:Y:S04]  /*4730*/  LDGSTS.E.BYPASS.LTC128B.128 [R24+0x6100], [R28.64], !P0 ;  /* 0x061000001c187fae */ /* 0x0005e8000c101d48 */
[----:B------:R2:W-:Y:S04]  /*4740*/  LDGSTS.E.BYPASS.LTC128B.128 [R24+0x4900], [R8.64], !P2 ;  /* 0x0490000008187fae */ /* 0x0005e8000d101d48 */
[----:B------:R3:W-:Y:S04]  /*4750*/  LDGSTS.E.BYPASS.LTC128B.128 [R24+0x6900], [R14.64], !P0 ;  /* 0x069000000e187fae */ /* 0x0007e8000c101d48 */
[----:B------:R2:W-:Y:S04]  /*4760*/  LDGSTS.E.BYPASS.LTC128B.128 [R24+0x5100], [R6.64], !P2 ;  /* 0x0510000006187fae */ /* 0x0005e8000d101d48 */
[----:B------:R2:W-:Y:S01]  /*4770*/  LDGSTS.E.BYPASS.LTC128B.128 [R24+0x7100], [R4.64], !P0 ;  /* 0x0710000004187fae */ /* 0x0005e2000c101d48 */
[----:B---3--:R-:W-:-:S03]  /*4780*/  SEL R15, RZ, 0x10, P0 ;  /* 0x00000010ff0f7807 */ /* 0x008fc60000000000 */
.L_x_1287:
[----:B-12---:R-:W2:Y:S01]  /*4790*/  LDL R8, [R1+0x8] ;  /* 0x0000080001087983 */ /* 0x006ea20000100800 */
[----:B------:R-:W-:-:S02]  /*47a0*/  IADD3 R5, -R21, 0x10, RZ ;  /* 0x0000001015057810 */ /* 0x000fc40007ffe1ff */
[----:B------:R-:W-:Y:S02]  /*47b0*/  IADD3 R4, -R15, 0x10, RZ ;  /* 0x000000100f047810 */ /* 0x000fe40007ffe1ff */
[----:B------:R-:W-:Y:S02]  /*47c0*/  LOP3.LUT R5, R5, 0xf, RZ, 0xc0, !PT ;  /* 0x0000000f05057812 */ /* 0x000fe400078ec0ff */
[----:B------:R-:W-:Y:S02]  /*47d0*/  ISETP.NE.U32.AND P6, PT, R21, RZ, PT ;  /* 0x000000ff1500720c */ /* 0x000fe40003fc5070 */
[----:B------:R-:W-:Y:S02]  /*47e0*/  IADD3 R6, P2, P0, R5, R13, R136 ;  /* 0x0000000d05067210 */ /* 0x000fe4000785e088 */
[----:B------:R-:W-:Y:S02]  /*47f0*/  LOP3.LUT R4, R4, 0xf, RZ, 0xc0, !PT ;  /* 0x0000000f04047812 */ /* 0x000fe400078ec0ff */
[----:B------:R-:W-:-:S02]  /*4800*/  ISETP.NE.U32.AND P5, PT, R15, RZ, PT ;  /* 0x000000ff0f00720c */ /* 0x000fc40003fa5070 */
[----:B------:R-:W-:Y:S02]  /*4810*/  IADD3.X R7, RZ, R12, R67, P2, P0 ;  /* 0x0000000cff077210 */ /* 0x000fe400017e0443 */
[----:B------:R-:W-:-:S04]  /*4820*/  IADD3 R4, P2, P0, R4, R13, R138 ;  /* 0x0000000d04047210 */ /* 0x000fc8000785e08a */
[----:B------:R-:W-:Y:S01]  /*4830*/  IADD3.X R5, RZ, R12, R137, P2, P0 ;  /* 0x0000000cff057210 */ /* 0x000fe200017e0489 */
[----:B------:R-:W-:Y:S01]  /*4840*/  @!PT LDS RZ, [RZ] ;  /* 0x00000000fffff984 */ /* 0x000fe20000000800 */
[----:B------:R-:W-:Y:S01]  /*4850*/  @!PT LDS RZ, [RZ] ;  /* 0x00000000fffff984 */ /* 0x000fe20000000800 */
[----:B------:R-:W-:Y:S01]  /*4860*/  @!PT LDS RZ, [RZ] ;  /* 0x00000000fffff984 */ /* 0x000fe20000000800 */
[----:B--2---:R1:W-:Y:S04]  /*4870*/  LDGSTS.E.BYPASS.LTC128B.128.ZFILL [R8+0x5900], [R6.64], P6 ;  /* 0x0590000006087fae */ /* 0x0043e8000b141d48 */
[----:B------:R1:W-:Y:S04]  /*4880*/  LDGSTS.E.BYPASS.LTC128B.128.ZFILL [R8+0x7900], [R4.64], P5 ;  /* 0x0790000004087fae */ /* 0x0003e8000a941d48 */
.L_x_1231:
[----:B--234-:R-:W-:Y:S05]  /*4890*/  BSYNC B0 ;  /* 0x0000000000007941 */ /* 0x01cfea0003800000 */
.L_x_1230:
[----:B-1----:R-:W2:Y:S04]  /*48a0*/  LDL R7, [R1+0xac] ;  /* 0x0000ac0001077983 */ /* 0x002ea80000100800 */
[----:B------:R-:W2:Y:S04]  /*48b0*/  LDL R4, [R1+0x10] ;  /* 0x0000100001047983 */ /* 0x000ea80000100800 */
[----:B------:R-:W3:Y:S01]  /*48c0*/  LDL R6, [R1+0xc] ;  /* 0x00000c0001067983 */ /* 0x000ee20000100800 */
[----:B------:R-:W-:-:S03]  /*48d0*/  MOV R5, 0xffffffc0 ;  /* 0xffffffc000057802 */ /* 0x000fc60000000f00 */
[----:B------:R-:W0:Y:S02]  /*48e0*/  LDGDEPBAR ;  /* 0x00000000000079af */ /* 0x000e240000000000 */
[----:B------:R-:W-:Y:S01]  /*48f0*/  IMAD R5, R3, R5, 0x1 ;  /* 0x0000000103057424 */ /* 0x000fe200078e0205 */
[----:B--2---:R-:W-:Y:S02]  /*4900*/  IADD3 R7, R4, R7, RZ ;  /* 0x0000000704077210 */ /* 0x004fe40007ffe0ff */
[----:B------:R-:W-:-:S03]  /*4910*/  MOV R4, c[0x0][0x2ac] ;  /* 0x0000ab0000047a02 */ /* 0x000fc60000000f00 */
[----:B------:R-:W-:Y:S01]  /*4920*/  @P4 IMAD.HI.U32 R3, R7, c[0x0][0x2c8], RZ ;  /* 0x0000b20007034a27 */ /* 0x000fe200078e00ff */
[----:B------:R1:W-:Y:S03]  /*4930*/  STL [R1+0xf0], R7 ;  /* 0x0000f00701007387 */ /* 0x0003e60000100800 */
[----:B------:R-:W-:Y:S01]  /*4940*/  IMAD R4, R4, c[0x0][0x1d0], R5 ;  /* 0x0000740004047a24 */ /* 0x000fe200078e0205 */
[----:B-1----:R-:W-:Y:S02]  /*4950*/  @P4 SHF.R.U32.HI R7, RZ, c[0x0][0x2cc], R3 ;  /* 0x0000b300ff074a19 */ /* 0x002fe40000011603 */
[----:B---3--:R-:W-:Y:S02]  /*4960*/  IADD3 R3, -R6, R2, RZ ;  /* 0x0000000206037210 */ /* 0x008fe40007ffe1ff */
[----:B------:R-:W-:Y:S01]  /*4970*/  IADD3 R2, R4, -c[0x0][0x168], -R6 ;  /* 0x80005a0004027a10 */ /* 0x000fe20007ffe806 */
[----:B------:R-:W-:Y:S05]  /*4980*/  BRA.DIV ~URZ, `(.L_x_1234) ;  /* 0x0000fab27f007947 */ /* 0x000fea000b800000 */
[----:B------:R1:W2:Y:S02]  /*4990*/  SHFL.IDX PT, R4, R7, RZ, 0x1c1f ;  /* 0x001c1fff07047589 */ /* 0x0002a400000e0000 */
.L_x_1288:
        /* <DEDUP_REMOVED lines=33> */
[----:B------:R-:W-:Y:S01]  /*4bb0*/  FSEL R16, R16, -INF , P0 ;  /* 0xff80000010107808 */ /* 0x000fe20000000000 */
[----:B------:R-:W-:Y:S05]  /*4bc0*/  BRA.DIV ~URZ, `(.L_x_1235) ;  /* 0x0000f8d27f007947 */ /* 0x000fea000b800000 */
[----:B------:R-:W2:Y:S04]  /*4bd0*/  SHFL.IDX PT, R5, R7, 0x2, 0x1c1f ;  /* 0x005c1f0007057f89 */ /* 0x000ea800000e0000 */
[----:B------:R-:W3:Y:S04]  /*4be0*/  SHFL.IDX PT, R0, R7, 0x1, 0x1c1f ;  /* 0x003c1f0007007f89 */ /* 0x000ee800000e0000 */
[----:B------:R-:W4:Y:S01]  /*4bf0*/  SHFL.IDX PT, R4, R7, 0x3, 0x1c1f ;  /* 0x007c1f0007047f89 */ /* 0x000f2200000e0000 */
[----:B--2---:R-:W-:-:S02]  /*4c00*/  IMAD.IADD R5, R2, 0x1, R5 ;  /* 0x0000000102057824 */ /* 0x004fc400078e0205 */
[C---:B---3--:R-:W-:Y:S02]  /*4c10*/  IMAD.IADD R0, R2.reuse, 0x1, R0 ;  /* 0x0000000102007824 */ /* 0x048fe400078e0200 */
[----:B----4-:R-:W-:Y:S01]  /*4c20*/  IMAD.IADD R4, R2, 0x1, R4 ;  /* 0x0000000102047824 */ /* 0x010fe200078e0204 */
[C---:B------:R-:W-:Y:S02]  /*4c30*/  IMNMX R2, R3.reuse, R5, PT ;  /* 0x0000000503027217 */ /* 0x040fe40003800200 */
[----:B------:R-:W-:Y:S02]  /*4c40*/  IMNMX R0, R3, R0, PT ;  /* 0x0000000003007217 */ /* 0x000fe40003800200 */
[C---:B------:R-:W-:Y:S02]  /*4c50*/  ISETP.GT.AND P6, PT, R2.reuse, RZ, PT ;  /* 0x000000ff0200720c */ /* 0x040fe40003fc4270 */
[C---:B------:R-:W-:Y:S02]  /*4c60*/  ISETP.GT.AND P5, PT, R2.reuse, 0x1, PT ;  /* 0x000000010200780c */ /* 0x040fe40003fa4270 */
[----:B------:R-:W-:-:S02]  /*4c70*/  ISETP.GT.AND P2, PT, R2, 0x8, PT ;  /* 0x000000080200780c */ /* 0x000fc40003f44270 */
[----:B------:R-:W-:Y:S02]  /*4c80*/  ISETP.GT.AND P0, PT, R2, 0x9, PT ;  /* 0x000000090200780c */ /* 0x000fe40003f04270 */
[----:B------:R-:W-:Y:S02]  /*4c90*/  FSEL R15, R107, -INF , P6 ;  /* 0xff8000006b0f7808 */ /* 0x000fe40003000000 */
[----:B------:R-:W-:Y:S02]  /*4ca0*/  FSEL R108, R108, -INF , P5 ;  /* 0xff8000006c6c7808 */ /* 0x000fe40002800000 */
[C---:B------:R-:W-:Y:S02]  /*4cb0*/  ISETP.GT.AND P6, PT, R2.reuse, 0x10, PT ;  /* 0x000000100200780c */ /* 0x040fe40003fc4270 */
[----:B------:R-:W-:Y:S02]  /*4cc0*/  ISETP.GT.AND P5, PT, R2, 0x11, PT ;  /* 0x000000110200780c */ /* 0x000fe40003fa4270 */
[----:B------:R-:W-:-:S02]  /*4cd0*/  FSEL R14, R113, -INF , P2 ;  /* 0xff800000710e7808 */ /* 0x000fc40001000000 */
[----:B------:R-:W-:Y:S02]  /*4ce0*/  FSEL R13, R114, -INF , P0 ;  /* 0xff800000720d7808 */ /* 0x000fe40000000000 */
[C---:B------:R-:W-:Y:S02]  /*4cf0*/  ISETP.GT.AND P2, PT, R2.reuse, 0x18, PT ;  /* 0x000000180200780c */ /* 0x040fe40003f44270 */
[----:B------:R-:W-:Y:S02]  /*4d00*/  ISETP.GT.AND P0, PT, R2, 0x19, PT ;  /* 0x000000190200780c */ /* 0x000fe40003f04270 */
[----:B------:R-:W-:Y:S02]  /*4d10*/  FSEL R12, R100, -INF , P6 ;  /* 0xff800000640c7808 */ /* 0x000fe40003000000 */
[----:B------:R-:W-:Y:S02]  /*4d20*/  FSEL R84, R84, -INF , P5 ;  /* 0xff80000054547808 */ /* 0x000fe40002800000 */
        /* <DEDUP_REMOVED lines=16> */
[C---:B------:R-:W-:Y:S02]  /*4e30*/  ISETP.GT.AND P6, PT, R0.reuse, RZ, PT ;  /* 0x000000ff0000720c */ /* 0x040fe40003fc4270 */
        /* <DEDUP_REMOVED lines=25> */
[----:B------:R-:W-:-:S02]  /*4fd0*/  IMNMX R3, R3, R4, PT ;  /* 0x0000000403037217 */ /* 0x000fc40003800200 */
[----:B------:R-:W-:Y:S02]  /*4fe0*/  FSEL R92, R25, -INF , P2 ;  /* 0xff800000195c7808 */ /* 0x000fe40001000000 */
[----:B------:R-:W-:Y:S02]  /*4ff0*/  FSEL R79, R79, -INF , P0 ;  /* 0xff8000004f4f7808 */ /* 0x000fe40000000000 */
[----:B------:R-:W-:Y:S02]  /*5000*/  FMNMX.FTZ R4, R41, R31, !PT ;  /* 0x0000001f29047209 */ /* 0x000fe40007810000 */
[C---:B------:R-:W-:Y:S02]  /*5010*/  ISETP.GT.AND P2, PT, R0.reuse, 0x38, PT ;  /* 0x000000380000780c */ /* 0x040fe40003f44270 */
[----:B------:R-:W-:Y:S02]  /*5020*/  ISETP.GT.AND P0, PT, R0, 0x39, PT ;  /* 0x000000390000780c */ /* 0x000fe40003f04270 */
[----:B------:R-:W-:-:S02]  /*5030*/  FSEL R78, R78, -INF , P6 ;  /* 0xff8000004e4e7808 */ /* 0x000fc40003000000 */
[----:B------:R-:W-:Y:S02]  /*5040*/  FSEL R77, R77, -INF , P5 ;  /* 0xff8000004d4d7808 */ /* 0x000fe40002800000 */
[C---:B------:R-:W-:Y:S02]  /*5050*/  ISETP.GT.AND P6, PT, R3.reuse, RZ, PT ;  /* 0x000000ff0300720c */ /* 0x040fe40003fc4270 */
[----:B------:R-:W-:Y:S02]  /*5060*/  ISETP.GT.AND P5, PT, R3, 0x1, PT ;  /* 0x000000010300780c */ /* 0x000fe40003fa4270 */
[----:B------:R-:W-:Y:S02]  /*5070*/  FMNMX.FTZ R2, R111, R4, !PT ;  /* 0x000000046f027209 */ /* 0x000fe40007810000 */
[----:B------:R-:W-:Y:S02]  /*5080*/  FSEL R76, R76, -INF , P2 ;  /* 0xff8000004c4c7808 */ /* 0x000fe40001000000 */
[----:B------:R-:W-:-:S02]  /*5090*/  FSEL R67, R46, -INF , P0 ;  /* 0xff8000002e437808 */ /* 0x000fc40000000000 */
[----:B------:R-:W-:Y:S02]  /*50a0*/  ISETP.GT.AND P2, PT, R3, 0x8, PT ;  /* 0x000000080300780c */ /* 0x000fe40003f44270 */
[----:B------:R-:W-:Y:S02]  /*50b0*/  FSEL R47, R109, -INF , P6 ;  /* 0xff8000006d2f7808 */ /* 0x000fe40003000000 */
[----:B------:R-:W-:Y:S02]  /*50c0*/  FSEL R46, R110, -INF , P5 ;  /* 0xff8000006e2e7808 */ /* 0x000fe40002800000 */
[----:B------:R-:W-:Y:S02]  /*50d0*/  FMNMX.FTZ R6, R43, R42, !PT ;  /* 0x0000002a2b067209 */ /* 0x000fe40007810000 */
[----:B------:R-:W-:Y:S02]  /*50e0*/  FMNMX.FTZ R4, R15, R108, !PT ;  /* 0x0000006c0f047209 */ /* 0x000fe40007810000 */
[----:B------:R-:W-:-:S02]  /*50f0*/  ISETP.GT.AND P0, PT, R3, 0x9, PT ;  /* 0x000000090300780c */ /* 0x000fc40003f04270 */
[----:B------:R-:W-:Y:S02]  /*5100*/  FSEL R115, R115, -INF , P2 ;  /* 0xff80000073737808 */ /* 0x000fe40001000000 */
[----:B------:R-:W-:Y:S02]  /*5110*/  FMNMX.FTZ R6, R96, R6, !PT ;  /* 0x0000000660067209 */ /* 0x000fe40007810000 */
[----:B------:R-:W-:Y:S02]  /*5120*/  FMNMX.FTZ R4, R14, R4, !PT ;  /* 0x000000040e047209 */ /* 0x000fe40007810000 */
[----:B------:R-:W-:Y:S02]  /*5130*/  FMNMX.FTZ R5, R47, R46, !PT ;  /* 0x0000002e2f057209 */ /* 0x000fe40007810000 */
[----:B------:R-:W-:Y:S02]  /*5140*/  FMNMX.FTZ R2, R112, R2, !PT ;  /* 0x0000000270027209 */ /* 0x000fe40007810000 */
[----:B------:R-:W-:-:S02]  /*5150*/  ISETP.GT.AND P6, PT, R3, 0x10, PT ;  /* 0x000000100300780c */ /* 0x000fc40003fc4270 */
[----:B------:R-:W-:Y:S02]  /*5160*/  FSEL R25, R116, -INF , P0 ;  /* 0xff80000074197808 */ /* 0x000fe40000000000 */
[----:B------:R-:W-:Y:S02]  /*5170*/  FMNMX.FTZ R6, R97, R6, !PT ;  /* 0x0000000661067209 */ /* 0x000fe40007810000 */
[----:B------:R-:W-:Y:S02]  /*5180*/  FMNMX.FTZ R4, R13, R4, !PT ;  /* 0x000000040d047209 */ /* 0x000fe40007810000 */
[----:B------:R-:W-:Y:S02]  /*5190*/  FMNMX.FTZ R5, R115, R5, !PT ;  /* 0x0000000573057209 */ /* 0x000fe40007810000 */
[----:B------:R-:W-:Y:S02]  /*51a0*/  ISETP.GT.AND P5, PT, R3, 0x11, PT ;  /* 0x000000110300780c */ /* 0x000fe40003fa4270 */
[----:B------:R-:W-:-:S02]  /*51b0*/  FSEL R85, R85, -INF , P6 ;  /* 0xff80000055557808 */ /* 0x000fc40003000000 */
[----:B------:R-:W-:Y:S02]  /*51c0*/  FMNMX.FTZ R2, R117, R2, !PT ;  /* 0x0000000275027209 */ /* 0x000fe40007810000 */
[----:B------:R-:W-:Y:S02]  /*51d0*/  FMNMX.FTZ R6, R98, R6, !PT ;  /* 0x0000000662067209 */ /* 0x000fe40007810000 */
[----:B------:R-:W-:Y:S02]  /*51e0*/  FMNMX.FTZ R4, R12, R4, !PT ;  /* 0x000000040c047209 */ /* 0x000fe40007810000 */
[----:B------:R-:W-:Y:S02]  /*51f0*/  FMNMX.FTZ R5, R25, R5, !PT ;  /* 0x0000000519057209 */ /* 0x000fe40007810000 */
[----:B------:R-:W-:Y:S02]  /*5200*/  ISETP.GT.AND P2, PT, R3, 0x18, PT ;  /* 0x000000180300780c */ /* 0x000fe40003f44270 */
[----:B------:R-:W-:-:S02]  /*5210*/  FSEL R40, R101, -INF , P5 ;  /* 0xff80000065287808 */ /* 0x000fc40002800000 */
[----:B-1----:R-:W-:Y:S02]  /*5220*/  FMNMX.FTZ R7, R30, R2, !PT ;  /* 0x000000021e077209 */ /* 0x002fe40007810000 */
        /* <DEDUP_REMOVED lines=57> */
[----:B------:R-:W-:Y:S02]  /*55c0*/  FMNMX.FTZ R7, R16, R7, !PT ;  /* 0x0000000710077209 */ /* 0x000fe40007810000 */
[----:B------:R-:W-:-:S02]  /*55d0*/  FMNMX.FTZ R6, R67, R6, !PT ;  /* 0x0000000643067209 */ /* 0x000fc40007810000 */
[----:B------:R-:W-:Y:S01]  /*55e0*/  FMNMX.FTZ R4, R32, R4, !PT ;  /* 0x0000000420047209 */ /* 0x000fe20007810000 */
[----:B------:R-:W1:Y:S01]  /*55f0*/  SHFL.BFLY PT, R3, R7, 0x2, 0x1f ;  /* 0x0c401f0007037f89 */ /* 0x000e6200000e0000 */
[----:B------:R-:W-:Y:S02]  /*5600*/  FSEL R100, R44, -INF , P0 ;  /* 0xff8000002c647808 */ /* 0x000fe40000000000 */
[----:B------:R-:W-:Y:S01]  /*5610*/  FMNMX.FTZ R5, R101, R5, !PT ;  /* 0x0000000565057209 */ /* 0x000fe20007810000 */
[----:B------:R-:W2:Y:S03]  /*5620*/  SHFL.BFLY PT, R2, R6, 0x2, 0x1f ;  /* 0x0c401f0006027f89 */ /* 0x000ea600000e0000 */
[----:B------:R-:W-:Y:S01]  /*5630*/  FMNMX.FTZ R5, R100, R5, !PT ;  /* 0x0000000564057209 */ /* 0x000fe20007810000 */
[----:B------:R-:W3:Y:S04]  /*5640*/  SHFL.BFLY PT, R0, R4, 0x2, 0x1f ;  /* 0x0c401f0004007f89 */ /* 0x000ee800000e0000 */
[----:B------:R-:W4:Y:S01]  /*5650*/  SHFL.BFLY PT, R196, R5, 0x2, 0x1f ;  /* 0x0c401f0005c47f89 */ /* 0x000f2200000e0000 */
[----:B-1----:R-:W-:-:S02]  /*5660*/  FMNMX.FTZ R7, R3, R7, !PT ;  /* 0x0000000703077209 */ /* 0x002fc40007810000 */
[----:B--2---:R-:W-:-:S03]  /*5670*/  FMNMX.FTZ R6, R6, R2, !PT ;  /* 0x0000000206067209 */ /* 0x004fc60007810000 */
[----:B------:R-:W1:Y:S01]  /*5680*/  SHFL.BFLY PT, R3, R7, 0x1, 0x1f ;  /* 0x0c201f0007037f89 */ /* 0x000e6200000e0000 */
[----:B---3--:R-:W-:-:S03]  /*5690*/  FMNMX.FTZ R4, R4, R0, !PT ;  /* 0x0000000004047209 */ /* 0x008fc60007810000 */
[----:B------:R-:W2:Y:S01]  /*56a0*/  SHFL.BFLY PT, R2, R6, 0x1, 0x1f ;  /* 0x0c201f0006027f89 */ /* 0x000ea200000e0000 */
[----:B----4-:R-:W-:-:S03]  /*56b0*/  FMNMX.FTZ R196, R5, R196, !PT ;  /* 0x000000c405c47209 */ /* 0x010fc60007810000 */
[----:B------:R-:W3:Y:S04]  /*56c0*/  SHFL.BFLY PT, R0, R4, 0x1, 0x1f ;  /* 0x0c201f0004007f89 */ /* 0x000ee800000e0000 */
[----:B------:R4:W4:Y:S01]  /*56d0*/  SHFL.BFLY PT, R5, R196, 0x1, 0x1f ;  /* 0x0c201f00c4057f89 */ /* 0x00092200000e0000 */
[----:B-1----:R-:W-:Y:S02]  /*56e0*/  FMNMX.FTZ R3, R7, R3, !PT ;  /* 0x0000000307037209 */ /* 0x002fe40007810000 */
[----:B--2---:R-:W-:Y:S02]  /*56f0*/  FMNMX.FTZ R2, R6, R2, !PT ;  /* 0x0000000206027209 */ /* 0x004fe40007810000 */
[----:B---3--:R-:W-:Y:S02]  /*5700*/  FMNMX.FTZ R0, R4, R0, !PT ;  /* 0x0000000004007209 */ /* 0x008fe40007810000 */
.L_x_1289:
[C---:B------:R-:W-:Y:S01]  /*5710*/  FMUL.FTZ R114, R3.reuse, c[0x0][0x2d0] ;  /* 0x0000b40003727a20 */ /* 0x040fe20000410000 */
[----:B------:R-:W-:Y:S01]  /*5720*/  FSETP.NEU.FTZ.AND P0, PT, R3, -INF , PT ;  /* 0xff8000000300780b */ /* 0x000fe20003f1d000 */
[----:B------:R-:W-:Y:S01]  /*5730*/  FMUL.FTZ R113, R2, c[0x0][0x2d0] ;  /* 0x0000b40002717a20 */ /* 0x000fe20000410000 */
[----:B----4-:R-:W-:Y:S01]  /*5740*/  FMNMX.FTZ R196, R5, R196, !PT ;  /* 0x000000c405c47209 */ /* 0x010fe20007810000 */
[----:B------:R-:W-:Y:S01]  /*5750*/  WARPSYNC 0xffffffff ;  /* 0xffffffff00007948 */ /* 0x000fe20003800000 */
[----:B------:R-:W-:Y:S01]  /*5760*/  FSEL R114, R114, RZ, P0 ;  /* 0x000000ff72727208 */ /* 0x000fe20000000000 */
[----:B------:R-:W1:Y:S01]  /*5770*/  LDSM.16.MT88.4 R156, [R246] ;  /* 0x00000000f69c783b */ /* 0x000e620000004200 */
[----:B------:R-:W-:Y:S01]  /*5780*/  FSETP.NEU.FTZ.AND P0, PT, R2, -INF , PT ;  /* 0xff8000000200780b */ /* 0x000fe20003f1d000 */
[----:B------:R-:W-:-:S02]  /*5790*/  FMUL.FTZ R168, R196, c[0x0][0x2d0] ;  /* 0x0000b400c4a87a20 */ /* 0x000fc40000410000 */
[--C-:B------:R-:W-:Y:S01]  /*57a0*/  FFMA.FTZ R118, R112, c[0x0][0x2d0], -R114.reuse ;  /* 0x0000b40070767a23 */ /* 0x100fe20000010872 */
[----:B------:R-:W-:Y:S01]  /*57b0*/  FSEL R113, R113, RZ, P0 ;  /* 0x000000ff71717208 */ /* 0x000fe20000000000 */
[C---:B------:R-:W-:Y:S01]  /*57c0*/  FMUL.FTZ R112, R0.reuse, c[0x0][0x2d0] ;  /* 0x0000b40000707a20 */ /* 0x040fe20000410000 */
[----:B------:R-:W-:Y:S01]  /*57d0*/  FSETP.NEU.FTZ.AND P0, PT, R0, -INF , PT ;  /* 0xff8000000000780b */ /* 0x000fe20003f1d000 */
[----:B------:R-:W2:Y:S01]  /*57e0*/  LDSM.16.MT88.4 R148, [R245] ;  /* 0x00000000f594783b */ /* 0x000ea20000004200 */
[--C-:B------:R-:W-:Y:S01]  /*57f0*/  FFMA.FTZ R123, R111, c[0x0][0x2d0], -R114.reuse ;  /* 0x0000b4006f7b7a23 */ /* 0x100fe20000010872 */
[----:B------:R-:W-:Y:S01]  /*5800*/  MUFU.EX2 R118, R118 ;  /* 0x0000007600767308 */ /* 0x000fe20000000800 */
[----:B------:R-:W-:Y:S01]  /*5810*/  FSEL R112, R112, RZ, P0 ;  /* 0x000000ff70707208 */ /* 0x000fe20000000000 */
[----:B------:R-:W3:Y:S01]  /*5820*/  LDSM.16.MT88.4 R140, [R244] ;  /* 0x00000000f48c783b */ /* 0x000ee20000004200 */
[----:B------:R-:W-:Y:S01]  /*5830*/  FSETP.NEU.FTZ.AND P0, PT, R196, -INF , PT ;  /* 0xff800000c400780b */ /* 0x000fe20003f1d000 */
[----:B------:R-:W-:-:S02]  /*5840*/  FFMA.FTZ R110, R117, c[0x0][0x2d0], -R114 ;  /* 0x0000b400756e7a23 */ /* 0x000fc40000010872 */
[----:B------:R-:W4:Y:S01]  /*5850*/  LDSM.16.MT88.4 R132, [R243] ;  /* 0x00000000f384783b */ /* 0x000f220000004200 */
[----:B------:R-:W-:Y:S01]  /*5860*/  FSEL R168, R168, RZ, P0 ;  /* 0x000000ffa8a87208 */ /* 0x000fe20000000000 */
[--C-:B------:R-:W-:Y:S01]  /*5870*/  FFMA.FTZ R178, R41, c[0x0][0x2d0], -R114.reuse ;  /* 0x0000b40029b27a23 */ /* 0x100fe20000010872 */
[----:B------:R-:W5:Y:S01]  /*5880*/  MUFU.EX2 R123, R123 ;  /* 0x0000007b007b7308 */ /* 0x000f620000000800 */
[----:B------:R-:W1:Y:S01]  /*5890*/  LDSM.16.MT88.4 R80, [R246+0x2000] ;  /* 0x00200000f650783b */ /* 0x000e620000004200 */
[----:B------:R-:W-:Y:S02]  /*58a0*/  FFMA.FTZ R177, R31, c[0x0][0x2d0], -R114 ;  /* 0x0000b4001fb17a23 */ /* 0x000fe40000010872 */
[--C-:B------:R-:W-:Y:S01]  /*58b0*/  FFMA.FTZ R176, R43, c[0x0][0x2d0], -R113.reuse ;  /* 0x0000b4002bb07a23 */ /* 0x100fe20000010871 */
[----:B------:R-:W-:Y:S01]  /*58c0*/  LDSM.16.MT88.4 R60, [R246+0x800] ;  /* 0x00080000f63c783b */ /* 0x000fe20000004200 */
[--C-:B------:R-:W-:Y:S02]  /*58d0*/  FFMA.FTZ R171, R42, c[0x0][0x2d0], -R113.reuse ;  /* 0x0000b4002aab7a23 */ /* 0x100fe40000010871 */
[--C-:B------:R-:W-:Y:S01]  /*58e0*/  FFMA.FTZ R122, R96, c[0x0][0x2d0], -R113.reuse ;  /* 0x0000b400607a7a23 */ /* 0x100fe20000010871 */
[----:B------:R-:W-:Y:S01]  /*58f0*/  MUFU.EX2 R178, R178 ;  /* 0x000000b200b27308 */ /* 0x000fe20000000800 */
[----:B------:R-:W-:Y:S01]  /*5900*/  FFMA.FTZ R117, R97, c[0x0][0x2d0], -R113 ;  /* 0x0000b40061757a23 */ /* 0x000fe20000010871 */
[----:B------:R-:W-:Y:S01]  /*5910*/  LDSM.16.MT88.4 R52, [R244+0x800] ;  /* 0x00080000f434783b */ /* 0x000fe20000004200 */
[----:B------:R-:W-:-:S02]  /*5920*/  FFMA.FTZ R170, R15, c[0x0][0x2d0], -R112 ;  /* 0x0000b4000faa7a23 */ /* 0x000fc40000010870 */
[--C-:B------:R-:W-:Y:S02]  /*5930*/  FFMA.FTZ R169, R108, c[0x0][0x2d0], -R112.reuse ;  /* 0x0000b4006ca97a23 */ /* 0x100fe40000010870 */
[--C-:B------:R-:W-:Y:S01]  /*5940*/  FFMA.FTZ R121, R14, c[0x0][0x2d0], -R112.reuse ;  /* 0x0000b4000e797a23 */ /* 0x100fe20000010870 */
[----:B------:R-:W2:Y:S01]  /*5950*/  MUFU.EX2 R177, R177 ;  /* 0x000000b100b17308 */ /* 0x000ea20000000800 */
[----:B------:R-:W-:Y:S01]  /*5960*/  FFMA.FTZ R116, R13, c[0x0][0x2d0], -R112 ;  /* 0x0000b4000d747a23 */ /* 0x000fe20000010870 */
[----:B-----5:R-:W-:Y:S01]  /*5970*/  F2FP.PACK_AB R130, R118, R123 ;  /* 0x0000007b7682723e */ /* 0x020fe200000000ff */
[--C-:B------:R-:W-:Y:S02]  /*5980*/  FFMA.FTZ R120, R47, c[0x0][0x2d0], -R168.reuse ;  /* 0x0000b4002f787a23 */ /* 0x100fe400000108a8 */
        /* <DEDUP_REMOVED lines=8> */
[----:B------:R-:W5:Y:S01]  /*5a10*/  MUFU.EX2 R171, R171 ;  /* 0x000000ab00ab7308 */ /* 0x000f620000000800 */
[----:B------:R-:W-:Y:S01]  /*5a20*/  FFMA.FTZ R8, R57, c[0x0][0x2d0], -R113 ;  /* 0x0000b40039087a23 */ /* 0x000fe20000010871 */
[----:B------:R-:W3:Y:S01]  /*5a30*/  LDSM.16.MT88.4 R96, [R245+0x2000] ;  /* 0x00200000f560783b */ /* 0x000ee20000004200 */
[--C-:B------:R-:W-:Y:S01]  /*5a40*/  FFMA.FTZ R4, R48, c[0x0][0x2d0], -R168.reuse ;  /* 0x0000b40030047a23 */ /* 0x100fe200000108a8 */
[----:B--2---:R-:W-:Y:S01]  /*5a50*/  F2FP.PACK_AB R128, R177, R178 ;  /* 0x000000b2b180723e */ /* 0x004fe200000000ff */
[----:B------:R-:W-:Y:S01]  /*5a60*/  FFMA.FTZ R20, R49, c[0x0][0x2d0], -R168 ;  /* 0x0000b40031147a23 */ /* 0x000fe200000108a8 */
[----:B------:R-:W2:Y:S01]  /*5a70*/  LDSM.16.MT88.4 R56, [R245+0x800] ;  /* 0x00080000f538783b */ /* 0x000ea20000004200 */
[--C-:B------:R-:W-:Y:S01]  /*5a80*/  FFMA.FTZ R66, R30, c[0x0][0x2d0], -R114.reuse ;  /* 0x0000b4001e427a23 */ /* 0x100fe20000010872 */
[----:B------:R-:W-:Y:S01]  /*5a90*/  MUFU.EX2 R122, R122 ;  /* 0x0000007a007a7308 */ /* 0x000fe20000000800 */
[--C-:B------:R-:W-:Y:S01]  /*5aa0*/  FFMA.FTZ R11, R29, c[0x0][0x2d0], -R114.reuse ;  /* 0x0000b4001d0b7a23 */ /* 0x100fe20000010872 */
[----:B------:R-:W2:Y:S01]  /*5ab0*/  LDSM.16.MT88.4 R48, [R243+0x800] ;  /* 0x00080000f330783b */ /* 0x000ea20000004200 */
[----:B------:R-:W-:-:S02]  /*5ac0*/  FFMA.FTZ R10, R28, c[0x0][0x2d0], -R114 ;  /* 0x0000b4001c0a7a23 */ /* 0x000fc40000010872 */
[--C-:B------:R-:W-:Y:S02]  /*5ad0*/  FFMA.FTZ R108, R12, c[0x0][0x2d0], -R112.reuse ;  /* 0x0000b4000c6c7a23 */ /* 0x100fe40000010870 */
[--C-:B------:R-:W-:Y:S01]  /*5ae0*/  FFMA.FTZ R26, R84, c[0x0][0x2d0], -R112.reuse ;  /* 0x0000b400541a7a23 */ /* 0x100fe20000010870 */
[----:B------:R-:W1:Y:S01]  /*5af0*/  MUFU.EX2 R117, R117 ;  /* 0x0000007500757308 */ /* 0x000e620000000800 */
[----:B-----5:R-:W-:Y:S01]  /*5b00*/  F2FP.PACK_AB R129, R171, R176 ;  /* 0x000000b0ab81723e */ /* 0x020fe200000000ff */
[--C-:B------:R-:W-:Y:S02]  /*5b10*/  FFMA.FTZ R7, R72, c[0x0][0x2d0], -R112.reuse ;  /* 0x0000b40048077a23 */ /* 0x100fe40000010870 */
[----:B------:R-:W-:Y:S02]  /*5b20*/  FFMA.FTZ R6, R73, c[0x0][0x2d0], -R112 ;  /* 0x0000b40049067a23 */ /* 0x000fe40000010870 */
[--C-:B------:R-:W-:Y:S02]  /*5b30*/  FFMA.FTZ R25, R85, c[0x0][0x2d0], -R168.reuse ;  /* 0x0000b40055197a23 */ /* 0x100fe400000108a8 */
[----:B------:R-:W-:Y:S01]  /*5b40*/  MUFU.EX2 R170, R170 ;  /* 0x000000aa00aa7308 */ /* 0x000fe20000000800 */
[----:B------:R-:W-:-:S02]  /*5b50*/  FFMA.FTZ R5, R40, c[0x0][0x2d0], -R168 ;  /* 0x0000b40028057a23 */ /* 0x000fc400000108a8 */
[----:B------:R-:W5:Y:S01]  /*5b60*/  LDSM.16.MT88.4 R40, [R245+0x2800] ;  /* 0x00280000f528783b */ /* 0x000f620000004200 */
[--C-:B------:R-:W-:Y:S02]  /*5b70*/  FFMA.FTZ R19, R19, c[0x0][0x2d0], -R114.reuse ;  /* 0x0000b40013137a23 */ /* 0x100fe40000010872 */
[--C-:B------:R-:W-:Y:S02]  /*5b80*/  FFMA.FTZ R18, R18, c[0x0][0x2d0], -R114.reuse ;  /* 0x0000b40012127a23 */ /* 0x100fe40000010872 */
[----:B------:R-:W3:Y:S01]  /*5b90*/  MUFU.EX2 R169, R169 ;  /* 0x000000a900a97308 */ /* 0x000ee20000000800 */
[----:B-1----:R-:W-:Y:S01]  /*5ba0*/  F2FP.PACK_AB R131, R117, R122 ;  /* 0x0000007a7583723e */ /* 0x002fe200000000ff */
[--C-:B------:R-:W-:Y:S02]  /*5bb0*/  FFMA.FTZ R17, R17, c[0x0][0x2d0], -R114.reuse ;  /* 0x0000b40011117a23 */ /* 0x100fe40000010872 */
[----:B------:R-:W-:Y:S02]  /*5bc0*/  FFMA.FTZ R16, R16, c[0x0][0x2d0], -R114 ;  /* 0x0000b40010107a23 */ /* 0x000fe40000010872 */
[----:B------:R-:W-:-:S02]  /*5bd0*/  FFMA.FTZ R94, R94, c[0x0][0x2d0], -R113 ;  /* 0x0000b4005e5e7a23 */ /* 0x000fc40000010871 */
[----:B------:R-:W-:Y:S01]  /*5be0*/  MUFU.EX2 R121, R121 ;  /* 0x0000007900797308 */ /* 0x000fe20000000800 */
[C---:B------:R-:W-:Y:S01]  /*5bf0*/  HMMA.16816.F32 R160, R128.reuse, R156, RZ ;  /* 0x0000009c80a0723c */ /* 0x040fe200000018ff */
[--C-:B------:R-:W-:Y:S02]  /*5c00*/  FFMA.FTZ R93, R93, c[0x0][0x2d0], -R113.reuse ;  /* 0x0000b4005d5d7a23 */ /* 0x100fe40000010871 */
[--C-:B------:R-:W-:Y:S02]  /*5c10*/  FFMA.FTZ R92, R92, c[0x0][0x2d0], -R113.reuse ;  /* 0x0000b4005c5c7a23 */ /* 0x100fe40000010871 */
[--C-:B------:R-:W-:Y:S02]  /*5c20*/  FFMA.FTZ R79, R79, c[0x0][0x2d0], -R113.reuse ;  /* 0x0000b4004f4f7a23 */ /* 0x100fe40000010871 */
[----:B------:R-:W1:Y:S01]  /*5c30*/  MUFU.EX2 R116, R116 ;  /* 0x0000007400747308 */ /* 0x000e620000000800 */
[----:B---3--:R-:W-:Y:S01]  /*5c40*/  F2FP.PACK_AB R28, R169, R170 ;  /* 0x000000aaa91c723e */ /* 0x008fe200000000ff */
[----:B------:R-:W-:Y:S01]  /*5c50*/  HMMA.16816.F32 R152, R128, R148, RZ ;  /* 0x000000948098723c */ /* 0x000fe200000018ff */
[----:B------:R-:W-:-:S02]  /*5c60*/  FFMA.FTZ R78, R78, c[0x0][0x2d0], -R113 ;  /* 0x0000b4004e4e7a23 */ /* 0x000fc40000010871 */
[--C-:B------:R-:W-:Y:S02]  /*5c70*/  FFMA.FTZ R77, R77, c[0x0][0x2d0], -R113.reuse ;  /* 0x0000b4004d4d7a23 */ /* 0x100fe40000010871 */
[--C-:B------:R-:W-:Y:S01]  /*5c80*/  FFMA.FTZ R76, R76, c[0x0][0x2d0], -R113.reuse ;  /* 0x0000b4004c4c7a23 */ /* 0x100fe20000010871 */
[----:B------:R-:W-:Y:S01]  /*5c90*/  MUFU.EX2 R120, R120 ;  /* 0x0000007800787308 */ /* 0x000fe20000000800 */
[----:B------:R-:W-:Y:S01]  /*5ca0*/  FFMA.FTZ R67, R67, c[0x0][0x2d0], -R113 ;  /* 0x0000b40043437a23 */ /* 0x000fe20000010871 */
[C---:B------:R-:W-:Y:S01]  /*5cb0*/  HMMA.16816.F32 R144, R128.reuse, R140, RZ ;  /* 0x0000008c8090723c */ /* 0x040fe200000018ff */
[----:B------:R-:W-:Y:S02]  /*5cc0*/  FADD.FTZ R177, R178, R177 ;  /* 0x000000b1b2b17221 */ /* 0x000fe40000010000 */
[----:B------:R-:W-:Y:S02]  /*5cd0*/  FADD.FTZ R169, R170, R169 ;  /* 0x000000a9aaa97221 */ /* 0x000fe40000010000 */
[----:B------:R-:W-:Y:S01]  /*5ce0*/  FADD.FTZ R123, R123, R177 ;  /* 0x000000b17b7b7221 */ /* 0x000fe20000010000 */
[----:B------:R-:W3:Y:S01]  /*5cf0*/  MUFU.EX2 R119, R119 ;  /* 0x0000007700777308 */ /* 0x000ee20000000800 */
[----:B-1----:R-:W-:Y:S01]  /*5d00*/  F2FP.PACK_AB R30, R116, R121 ;  /* 0x00000079741e723e */ /* 0x002fe200000000ff */
[----:B----4-:R-:W-:Y:S01]  /*5d10*/  HMMA.16816.F32 R136, R128, R132, RZ ;  /* 0x000000848088723c */ /* 0x010fe200000018ff */
[----:B------:R-:W-:-:S02]  /*5d20*/  FADD.FTZ R123, R118, R123 ;  /* 0x0000007b767b7221 */ /* 0x000fc40000010000 */
[----:B------:R-:W-:Y:S02]  /*5d30*/  FADD.FTZ R121, R121, R169 ;  /* 0x000000a979797221 */ /* 0x000fe40000010000 */
[----:B------:R-:W-:Y:S01]  /*5d40*/  FADD.FTZ R171, R176, R171 ;  /* 0x000000abb0ab7221 */ /* 0x000fe20000010000 */
[----:B------:R-:W1:Y:S01]  /*5d50*/  MUFU.EX2 R111, R111 ;  /* 0x0000006f006f7308 */ /* 0x000e620000000800 */
[----:B------:R-:W-:Y:S01]  /*5d60*/  FADD.FTZ R121, R116, R121 ;  /* 0x0000007974797221 */ /* 0x000fe20000010000 */
[----:B------:R-:W-:Y:S01]  /*5d70*/  HMMA.16816.F32 R68, R128, R80, RZ ;  /* 0x000000508044723c */ /* 0x000fe200000018ff */
[----:B------:R-:W-:-:S04]  /*5d80*/  FADD.FTZ R122, R122, R171 ;  /* 0x000000ab7a7a7221 */ /* 0x000fc80000010000 */
[----:B------:R-:W-:Y:S01]  /*5d90*/  FADD.FTZ R122, R117, R122 ;  /* 0x0000007a757a7221 */ /* 0x000fe20000010000 */
[----:B------:R-:W4:Y:S01]  /*5da0*/  MUFU.EX2 R95, R95 ;  /* 0x0000005f005f7308 */ /* 0x000f220000000800 */
[----:B---3--:R-:W-:Y:S01]  /*5db0*/  F2FP.PACK_AB R29, R119, R120 ;  /* 0x00000078771d723e */ /* 0x008fe200000000ff */
[----:B------:R-:W-:Y:S01]  /*5dc0*/  HMMA.16816.F32 R84, R128, R96, RZ ;  /* 0x000000608054723c */ /* 0x000fe200000018ff */
[----:B------:R-:W-:-:S05]  /*5dd0*/  FADD.FTZ R119, R120, R119 ;  /* 0x0000007778777221 */ /* 0x000fca0000010000 */
[----:B------:R-:W3:Y:S01]  /*5de0*/  MUFU.EX2 R110, R110 ;  /* 0x0000006e006e7308 */ /* 0x000ee20000000800 */
[----:B-1----:R-:W-:Y:S01]  /*5df0*/  FADD.FTZ R119, R111, R119 ;  /* 0x000000776f777221 */ /* 0x002fe20000010000 */
[----:B----4-:R-:W-:-:S06]  /*5e00*/  F2FP.PACK_AB R31, R95, R111 ;  /* 0x0000006f5f1f723e */ /* 0x010fcc00000000ff */
[----:B------:R-:W1:Y:S01]  /*5e10*/  MUFU.EX2 R66, R66 ;  /* 0x0000004200427308 */ /* 0x000e620000000800 */
[----:B------:R-:W-:Y:S01]  /*5e20*/  HMMA.16816.F32 R164, R28, R156, RZ ;  /* 0x0000009c1ca4723c */ /* 0x000fe200000018ff */
[----:B---3--:R-:W-:-:S06]  /*5e30*/  FADD.FTZ R123, R110, R123 ;  /* 0x0000007b6e7b7221 */ /* 0x008fcc0000010000 */
[----:B------:R-:W3:Y:S01]  /*5e40*/  MUFU.EX2 R11, R11 ;  /* 0x0000000b000b7308 */ /* 0x000ee20000000800 */
[C---:B------:R-:W-:Y:S07]  /*5e50*/  HMMA.16816.F32 R172, R28.reuse, R148, RZ ;  /* 0x000000941cac723c */ /* 0x040fee00000018ff */
[----:B------:R-:W4:Y:S01]  /*5e60*/  MUFU.EX2 R10, R10 ;  /* 0x0000000a000a7308 */ /* 0x000f220000000800 */
[C---:B-1----:R-:W-:Y:S01]  /*5e70*/  F2FP.PACK_AB R12, R66.reuse, R110 ;  /* 0x0000006e420c723e */ /* 0x042fe200000000ff */
[----:B------:R-:W-:Y:S01]  /*5e80*/  FADD.FTZ R66, R66, R123 ;  /* 0x0000007b42427221 */ /* 0x000fe20000010000 */
[----:B------:R-:W-:Y:S05]  /*5e90*/  HMMA.16816.F32 R180, R28, R140, RZ ;  /* 0x0000008c1cb4723c */ /* 0x000fea00000018ff */
[----:B------:R-:W1:Y:S01]  /*5ea0*/  MUFU.EX2 R109, R109 ;  /* 0x0000006d006d7308 */ /* 0x000e620000000800 */
[----:B---3--:R-:W-:-:S02]  /*5eb0*/  FADD.FTZ R66, R11, R66 ;  /* 0x000000420b427221 */ /* 0x008fc40000010000 */
[C---:B------:R-:W-:Y:S05]  /*5ec0*/  HMMA.16816.F32 R188, R28.reuse, R132, RZ ;  /* 0x000000841cbc723c */ /* 0x040fea00000018ff */
[----:B------:R-:W3:Y:S01]  /*5ed0*/  MUFU.EX2 R27, R27 ;  /* 0x0000001b001b7308 */ /* 0x000ee20000000800 */
[C---:B----4-:R-:W-:Y:S01]  /*5ee0*/  F2FP.PACK_AB R14, R10.reuse, R11 ;  /* 0x0000000b0a0e723e */ /* 0x050fe200000000ff */
[----:B------:R-:W-:Y:S01]  /*5ef0*/  FADD.FTZ R66, R10, R66 ;  /* 0x000000420a427221 */ /* 0x000fe20000010000 */
[----:B------:R-:W-:Y:S05]  /*5f00*/  HMMA.16816.F32 R72, R28, R80, RZ ;  /* 0x000000501c48723c */ /* 0x000fea00000018ff */
[----:B------:R-:W-:Y:S01]  /*5f10*/  MUFU.EX2 R9, R9 ;  /* 0x0000000900097308 */ /* 0x000fe20000000800 */
[----:B-1----:R-:W-:-:S02]  /*5f20*/  FADD.FTZ R122, R109, R122 ;  /* 0x0000007a6d7a7221 */ /* 0x002fc40000010000 */
[--C-:B------:R-:W-:Y:S01]  /*5f30*/  FFMA.FTZ R80, R24, c[0x0][0x2d0], -R114.reuse ;  /* 0x0000b40018507a23 */ /* 0x100fe20000010872 */
[----:B------:R-:W-:Y:S01]  /*5f40*/  HMMA.16816.F32 R88, R28, R96, RZ ;  /* 0x000000601c58723c */ /* 0x000fe200000018ff */
[----:B------:R-:W-:-:S03]  /*5f50*/  FFMA.FTZ R81, R23, c[0x0][0x2d0], -R114 ;  /* 0x0000b40017517a23 */ /* 0x000fc60000010872 */
[----:B------:R-:W1:Y:S01]  /*5f60*/  MUFU.EX2 R8, R8 ;  /* 0x0000000800087308 */ /* 0x000e620000000800 */
[----:B---3--:R-:W-:Y:S01]  /*5f70*/  F2FP.PACK_AB R13, R27, R109 ;  /* 0x0000006d1b0d723e */ /* 0x008fe200000000ff */
[--C-:B------:R-:W-:Y:S02]  /*5f80*/  FFMA.FTZ R23, R104, c[0x0][0x2d0], -R168.reuse ;  /* 0x0000b40068177a23 */ /* 0x100fe400000108a8 */
[----:B------:R-:W-:Y:S02]  /*5f90*/  FFMA.FTZ R24, R102, c[0x0][0x2d0], -R168 ;  /* 0x0000b40066187a23 */ /* 0x000fe400000108a8 */
[----:B------:R-:W-:Y:S02]  /*5fa0*/  FFMA.FTZ R96, R22, c[0x0][0x2d0], -R114 ;  /* 0x0000b40016607a23 */ /* 0x000fe40000010872 */
[----:B------:R-:W3:Y:S01]  /*5fb0*/  MUFU.EX2 R108, R108 ;  /* 0x0000006c006c7308 */ /* 0x000ee20000000800 */
[----:B------:R-:W-:-:S07]  /*5fc0*/  FFMA.FTZ R22, R107, c[0x0][0x2d0], -R168 ;  /* 0x0000b4006b167a23 */ /* 0x000fce00000108a8 */
[----:B------:R-:W4:Y:S01]  /*5fd0*/  MUFU.EX2 R26, R26 ;  /* 0x0000001a001a7308 */ /* 0x000f220000000800 */
[----:B-1----:R-:W-:-:S07]  /*5fe0*/  F2FP.PACK_AB R15, R8, R9 ;  /* 0x00000009080f723e */ /* 0x002fce00000000ff */
[----:B------:R-:W1:Y:S01]  /*5ff0*/  MUFU.EX2 R7, R7 ;  /* 0x0000000700077308 */ /* 0x000e620000000800 */
[----:B------:R-:W-:Y:S01]  /*6000*/  HMMA.16816.F32 R160, R12, R60, R160 ;  /* 0x0000003c0ca0723c */ /* 0x000fe200000018a0 */
[----:B---3--:R-:W-:-:S06]  /*6010*/  FADD.FTZ R121, R108, R121 ;  /* 0x000000796c797221 */ /* 0x008fcc0000010000 */
[----:B------:R-:W3:Y:S01]  /*6020*/  MUFU.EX2 R6, R6 ;  /* 0x0000000600067308 */ /* 0x000ee20000000800 */
[C---:B----4-:R-:W-:Y:S01]  /*6030*/  F2FP.PACK_AB R124, R26.reuse, R108 ;  /* 0x0000006c1a7c723e */ /* 0x050fe200000000ff */
[C---:B--2---:R-:W-:Y:S01]  /*6040*/  HMMA.16816.F32 R152, R12.reuse, R56, R152 ;  /* 0x000000380c98723c */ /* 0x044fe20000001898 */
[----:B------:R-:W-:Y:S02]  /*6050*/  FADD.FTZ R108, R95, R119 ;  /* 0x000000775f6c7221 */ /* 0x000fe40000010000 */
[----:B------:R-:W-:Y:S02]  /*6060*/  FADD.FTZ R26, R26, R121 ;  /* 0x000000791a1a7221 */ /* 0x000fe40000010000 */
[----:B------:R-:W-:Y:S01]  /*6070*/  FADD.FTZ R95, R27, R122 ;  /* 0x0000007a1b5f7221 */ /* 0x000fe20000010000 */
[----:B------:R-:W2:Y:S01]  /*6080*/  MUFU.EX2 R25, R25 ;  /* 0x0000001900197308 */ /* 0x000ea20000000800 */
[----:B-1----:R-:W-:Y:S01]  /*6090*/  FADD.FTZ R26, R7, R26 ;  /* 0x0000001a071a7221 */ /* 0x002fe20000010000 */
[----:B------:R-:W-:Y:S01]  /*60a0*/  HMMA.16816.F32 R144, R12, R52, R144 ;  /* 0x000000340c90723c */ /* 0x000fe20000001890 */
[----:B------:R-:W-:-:S04]  /*60b0*/  FADD.FTZ R95, R9, R95 ;  /* 0x0000005f095f7221 */ /* 0x000fc80000010000 */
[----:B------:R-:W-:Y:S01]  /*60c0*/  FADD.FTZ R95, R8, R95 ;  /* 0x0000005f085f7221 */ /* 0x000fe20000010000 */
[----:B------:R-:W1:Y:S01]  /*60d0*/  MUFU.EX2 R5, R5 ;  /* 0x0000000500057308 */ /* 0x000e620000000800 */
[C---:B---3--:R-:W-:Y:S01]  /*60e0*/  F2FP.PACK_AB R126, R6.reuse, R7 ;  /* 0x00000007067e723e */ /* 0x048fe200000000ff */
[----:B------:R-:W-:Y:S01]  /*60f0*/  HMMA.16816.F32 R136, R12, R48, R136 ;  /* 0x000000300c88723c */ /* 0x000fe20000001888 */
[----:B------:R-:W-:-:S05]  /*6100*/  FADD.FTZ R26, R6, R26 ;  /* 0x0000001a061a7221 */ /* 0x000fca0000010000 */
[----:B------:R-:W-:Y:S01]  /*6110*/  MUFU.EX2 R4, R4 ;  /* 0x0000000400047308 */ /* 0x000fe20000000800 */
[----:B--2---:R-:W-:Y:S01]  /*6120*/  FADD.FTZ R108, R25, R108 ;  /* 0x0000006c196c7221 */ /* 0x004fe20000010000 */
[C---:B------:R-:W-:Y:S06]  /*6130*/  HMMA.16816.F32 R68, R12.reuse, R44, R68 ;  /* 0x0000002c0c44723c */ /* 0x040fec0000001844 */
[----:B------:R-:W2:Y:S01]  /*6140*/  MUFU.EX2 R20, R20 ;  /* 0x0000001400147308 */ /* 0x000ea20000000800 */
[C---:B-1----:R-:W-:Y:S01]  /*6150*/  F2FP.PACK_AB R125, R5.reuse, R25 ;  /* 0x00000019057d723e */ /* 0x042fe200000000ff */
[----:B-----5:R-:W-:Y:S01]  /*6160*/  HMMA.16816.F32 R84, R12, R40, R84 ;  /* 0x000000280c54723c */ /* 0x020fe20000001854 */
[----:B------:R-:W-:-:S05]  /*6170*/  FADD.FTZ R108, R5, R108 ;  /* 0x0000006c056c7221 */ /* 0x000fca0000010000 */
[----:B------:R-:W1:Y:S01]  /*6180*/  MUFU.EX2 R80, R80 ;  /* 0x0000005000507308 */ /* 0x000e620000000800 */
[----:B--2---:R-:W-:-:S07]  /*6190*/  F2FP.PACK_AB R127, R20, R4 ;  /* 0x00000004147f723e */ /* 0x004fce00000000ff */
[----:B------:R-:W2:Y:S01]  /*61a0*/  MUFU.EX2 R81, R81 ;  /* 0x0000005100517308 */ /* 0x000ea20000000800 */
[----:B------:R-:W-:-:S07]  /*61b0*/  FADD.FTZ R4, R4, R108 ;  /* 0x0000006c04047221 */ /* 0x000fce0000010000 */
[----:B------:R-:W-:Y:S01]  /*61c0*/  MUFU.EX2 R111, R18 ;  /* 0x00000012006f7308 */ /* 0x000fe20000000800 */
[----:B------:R-:W-:Y:S01]  /*61d0*/  HMMA.16816.F32 R164, R124, R60, R164 ;  /* 0x0000003c7ca4723c */ /* 0x000fe200000018a4 */
[----:B-1----:R-:W-:Y:S02]  /*61e0*/  FADD.FTZ R5, R80, R66 ;  /* 0x0000004250057221 */ /* 0x002fe40000010000 */
[----:B------:R-:W-:-:S04]  /*61f0*/  FADD.FTZ R4, R20, R4 ;  /* 0x0000000414047221 */ /* 0x000fc80000010000 */
[----:B------:R-:W-:Y:S01]  /*6200*/  FFMA.FTZ R60, R21, c[0x0][0x2d0], -R114 ;  /* 0x0000b400153c7a23 */ /* 0x000fe20000010872 */
[C---:B------:R-:W-:Y:S01]  /*6210*/  HMMA.16816.F32 R172, R124.reuse, R56, R172 ;  /* 0x000000387cac723c */ /* 0x040fe200000018ac */
[--C-:B------:R-:W-:Y:S01]  /*6220*/  FFMA.FTZ R21, R39, c[0x0][0x2d0], -R112.reuse ;  /* 0x0000b40027157a23 */ /* 0x100fe20000010870 */
[----:B------:R-:W-:Y:S01]  /*6230*/  MUFU.EX2 R97, R17 ;  /* 0x0000001100617308 */ /* 0x000fe20000000800 */
[--C-:B------:R-:W-:Y:S01]  /*6240*/  FFMA.FTZ R61, R33, c[0x0][0x2d0], -R112.reuse ;  /* 0x0000b400213d7a23 */ /* 0x100fe20000010870 */
[C---:B--2---:R-:W-:Y:S01]  /*6250*/  F2FP.PACK_AB R20, R81.reuse, R80 ;  /* 0x000000505114723e */ /* 0x044fe200000000ff */
[----:B------:R-:W-:Y:S02]  /*6260*/  FADD.FTZ R5, R81, R5 ;  /* 0x0000000551057221 */ /* 0x000fe40000010000 */
[--C-:B------:R-:W-:Y:S01]  /*6270*/  FFMA.FTZ R56, R35, c[0x0][0x2d0], -R112.reuse ;  /* 0x0000b40023387a23 */ /* 0x100fe20000010870 */
[C---:B------:R-:W-:Y:S01]  /*6280*/  HMMA.16816.F32 R180, R124.reuse, R52, R180 ;  /* 0x000000347cb4723c */ /* 0x040fe200000018b4 */
[--C-:B------:R-:W-:Y:S01]  /*6290*/  FFMA.FTZ R57, R34, c[0x0][0x2d0], -R112.reuse ;  /* 0x0000b40022397a23 */ /* 0x100fe20000010870 */
[----:B------:R-:W1:Y:S05]  /*62a0*/  MUFU.EX2 R96, R96 ;  /* 0x0000006000607308 */ /* 0x000e6a0000000800 */
[--C-:B------:R-:W-:Y:S01]  /*62b0*/  FFMA.FTZ R52, R36, c[0x0][0x2d0], -R112.reuse ;  /* 0x0000b40024347a23 */ /* 0x100fe20000010870 */
[C---:B------:R-:W-:Y:S01]  /*62c0*/  HMMA.16816.F32 R188, R124.reuse, R48, R188 ;  /* 0x000000307cbc723c */ /* 0x040fe200000018bc */
[--C-:B------:R-:W-:Y:S01]  /*62d0*/  FFMA.FTZ R53, R32, c[0x0][0x2d0], -R112.reuse ;  /* 0x0000b40020357a23 */ /* 0x100fe20000010870 */
[----:B------:R-:W2:Y:S01]  /*62e0*/  MUFU.EX2 R60, R60 ;  /* 0x0000003c003c7308 */ /* 0x000ea20000000800 */
[----:B------:R-:W3:Y:S04]  /*62f0*/  LDSM.16.MT88.4 R32, [R243+0x2000] ;  /* 0x00200000f320783b */ /* 0x000ee80000004200 */
[----:B------:R-:W-:Y:S01]  /*6300*/  FFMA.FTZ R49, R37, c[0x0][0x2d0], -R112 ;  /* 0x0000b40025317a23 */ /* 0x000fe20000010870 */
[----:B------:R-:W-:Y:S01]  /*6310*/  HMMA.16816.F32 R72, R124, R44, R72 ;  /* 0x0000002c7c48723c */ /* 0x000fe20000001848 */
[----:B------:R-:W-:Y:S01]  /*6320*/  FFMA.FTZ R48, R106, c[0x0][0x2d0], -R168 ;  /* 0x0000b4006a307a23 */ /* 0x000fe200000108a8 */
[----:B------:R-:W4:Y:S01]  /*6330*/  MUFU.EX2 R94, R94 ;  /* 0x0000005e005e7308 */ /* 0x000f220000000800 */
[----:B-1----:R-:W-:-:S04]  /*6340*/  FADD.FTZ R6, R96, R5 ;  /* 0x0000000560067221 */ /* 0x002fc80000010000 */
[----:B------:R-:W-:Y:S01]  /*6350*/  FFMA.FTZ R44, R38, c[0x0][0x2d0], -R112 ;  /* 0x0000b400262c7a23 */ /* 0x000fe20000010870 */
[----:B------:R-:W-:Y:S01]  /*6360*/  HMMA.16816.F32 R88, R124, R40, R88 ;  /* 0x000000287c58723c */ /* 0x000fe20000001858 */
[----:B------:R-:W1:Y:S01]  /*6370*/  LDSM.16.MT88.4 R112, [R244+0x2000] ;  /* 0x00200000f470783b */ /* 0x000e620000004200 */
[----:B------:R-:W-:Y:S01]  /*6380*/  FFMA.FTZ R45, R105, c[0x0][0x2d0], -R168 ;  /* 0x0000b400692d7a23 */ /* 0x000fe200000108a8 */
[----:B------:R-:W5:Y:S01]  /*6390*/  MUFU.EX2 R93, R93 ;  /* 0x0000005d005d7308 */ /* 0x000f620000000800 */
[----:B--2---:R-:W-:Y:S01]  /*63a0*/  FADD.FTZ R6, R60, R6 ;  /* 0x000000063c067221 */ /* 0x004fe20000010000 */
[----:B------:R-:W2:Y:S02]  /*63b0*/  LDSM.16.MT88.4 R36, [R244+0x2800] ;  /* 0x00280000f424783b */ /* 0x000ea40000004200 */
[--C-:B------:R-:W-:Y:S02]  /*63c0*/  FFMA.FTZ R41, R103, c[0x0][0x2d0], -R168.reuse ;  /* 0x0000b40067297a23 */ /* 0x100fe400000108a8 */
[----:B------:R-:W-:-:S02]  /*63d0*/  FFMA.FTZ R40, R101, c[0x0][0x2d0], -R168 ;  /* 0x0000b40065287a23 */ /* 0x000fc400000108a8 */
[----:B------:R-:W-:Y:S01]  /*63e0*/  FFMA.FTZ R168, R100, c[0x0][0x2d0], -R168 ;  /* 0x0000b40064a87a23 */ /* 0x000fe200000108a8 */
[----:B------:R-:W-:Y:S01]  /*63f0*/  MUFU.EX2 R44, R44 ;  /* 0x0000002c002c7308 */ /* 0x000fe20000000800 */
[----:B----4-:R-:W-:-:S04]  /*6400*/  FADD.FTZ R95, R94, R95 ;  /* 0x0000005f5e5f7221 */ /* 0x010fc80000010000 */
[----:B-----5:R-:W-:-:S03]  /*6410*/  FADD.FTZ R5, R93, R95 ;  /* 0x0000005f5d057221 */ /* 0x020fc60000010000 */
[----:B------:R-:W-:Y:S01]  /*6420*/  MUFU.EX2 R49, R49 ;  /* 0x0000003100317308 */ /* 0x000fe20000000800 */
[-C--:B---3--:R-:W-:Y:S07]  /*6430*/  HMMA.16816.F32 R116, R128, R32.reuse, RZ ;  /* 0x000000208074723c */ /* 0x088fee00000018ff */
[----:B------:R-:W3:Y:S01]  /*6440*/  MUFU.EX2 R92, R92 ;  /* 0x0000005c005c7308 */ /* 0x000ee20000000800 */
[----:B------:R-:W-:Y:S07]  /*6450*/  HMMA.16816.F32 R120, R28, R32, RZ ;  /* 0x000000201c78723c */ /* 0x000fee00000018ff */
[----:B------:R-:W4:Y:S01]  /*6460*/  MUFU.EX2 R32, R21 ;  /* 0x0000001500207308 */ /* 0x000f220000000800 */
[-C--:B-1----:R-:W-:Y:S07]  /*6470*/  HMMA.16816.F32 R100, R128, R112.reuse, RZ ;  /* 0x000000708064723c */ /* 0x082fee00000018ff */
[----:B------:R-:W-:Y:S01]  /*6480*/  MUFU.EX2 R52, R52 ;  /* 0x0000003400347308 */ /* 0x000fe20000000800 */
[----:B---3--:R-:W-:Y:S01]  /*6490*/  FADD.FTZ R5, R92, R5 ;  /* 0x000000055c057221 */ /* 0x008fe20000010000 */
[----:B------:R-:W-:Y:S06]  /*64a0*/  HMMA.16816.F32 R104, R28, R112, RZ ;  /* 0x000000701c68723c */ /* 0x000fec00000018ff */
[----:B------:R-:W1:Y:S01]  /*64b0*/  MUFU.EX2 R79, R79 ;  /* 0x0000004f004f7308 */ /* 0x000e620000000800 */
[----:B----4-:R-:W-:Y:S01]  /*64c0*/  FADD.FTZ R8, R32, R26 ;  /* 0x0000001a20087221 */ /* 0x010fe20000010000 */
[----:B------:R-:W-:-:S03]  /*64d0*/  F2FP.PACK_AB R21, R93, R94 ;  /* 0x0000005e5d15723e */ /* 0x000fc600000000ff */
[----:B------:R-:W-:-:S03]  /*64e0*/  FADD.FTZ R8, R44, R8 ;  /* 0x000000082c087221 */ /* 0x000fc60000010000 */
[----:B------:R-:W-:Y:S08]  /*64f0*/  MUFU.EX2 R56, R56 ;  /* 0x0000003800387308 */ /* 0x000ff00000000800 */
[----:B------:R-:W-:Y:S01]  /*6500*/  MUFU.EX2 R77, R77 ;  /* 0x0000004d004d7308 */ /* 0x000fe20000000800 */
[----:B--2---:R-:W-:Y:S01]  /*6510*/  HMMA.16816.F32 R100, R12, R36, R100 ;  /* 0x000000240c64723c */ /* 0x004fe20000001864 */
[----:B-1----:R-:W-:Y:S01]  /*6520*/  FADD.FTZ R26, R79, R5 ;  /* 0x000000054f1a7221 */ /* 0x002fe20000010000 */
[----:B------:R-:W-:-:S05]  /*6530*/  F2FP.PACK_AB R10, R52, R49 ;  /* 0x00000031340a723e */ /* 0x000fca00000000ff */
[----:B------:R-:W1:Y:S01]  /*6540*/  MUFU.EX2 R25, R78 ;  /* 0x0000004e00197308 */ /* 0x000e620000000800 */
[----:B------:R-:W-:Y:S07]  /*6550*/  HMMA.16816.F32 R104, R124, R36, R104 ;  /* 0x000000247c68723c */ /* 0x000fee0000001868 */
[----:B------:R-:W2:Y:S08]  /*6560*/  MUFU.EX2 R36, R19 ;  /* 0x0000001300247308 */ /* 0x000eb00000000800 */
[----:B------:R3:W4:Y:S01]  /*6570*/  MUFU.EX2 R37, R16 ;  /* 0x0000001000257308 */ /* 0x0007220000000800 */
[----:B-1----:R-:W-:Y:S01]  /*6580*/  FADD.FTZ R26, R25, R26 ;  /* 0x0000001a191a7221 */ /* 0x002fe20000010000 */
[----:B------:R-:W-:Y:S01]  /*6590*/  F2FP.PACK_AB R25, R77, R25 ;  /* 0x000000194d19723e */ /* 0x000fe200000000ff */
[----:B--2---:R-:W-:-:S05]  /*65a0*/  FADD.FTZ R6, R36, R6 ;  /* 0x0000000624067221 */ /* 0x004fca0000010000 */
[----:B------:R-:W-:Y:S01]  /*65b0*/  MUFU.EX2 R57, R57 ;  /* 0x0000003900397308 */ /* 0x000fe20000000800 */
[----:B------:R-:W-:Y:S01]  /*65c0*/  FADD.FTZ R6, R111, R6 ;  /* 0x000000066f067221 */ /* 0x000fe20000010000 */
[----:B---3--:R-:W1:Y:S03]  /*65d0*/  LDSM.16.MT88.4 R16, [R243+0x2800] ;  /* 0x00280000f310783b */ /* 0x008e660000004200 */
[----:B------:R-:W-:-:S03]  /*65e0*/  FADD.FTZ R6, R97, R6 ;  /* 0x0000000661067221 */ /* 0x000fc60000010000 */
[----:B------:R2:W3:Y:S01]  /*65f0*/  MUFU.EX2 R9, R22 ;  /* 0x0000001600097308 */ /* 0x0004e20000000800 */
[----:B----4-:R-:W-:-:S05]  /*6600*/  FADD.FTZ R6, R37, R6 ;  /* 0x0000000625067221 */ /* 0x010fca0000010000 */
[----:B------:R5:W-:Y:S02]  /*6610*/  STL [R1+0xe0], R6 ;  /* 0x0000e00601007387 */ /* 0x000be40000100800 */
[----:B------:R5:W-:Y:S01]  /*6620*/  MUFU.EX2 R7, R23 ;  /* 0x0000001700077308 */ /* 0x000be20000000800 */
[----:B------:R-:W-:Y:S01]  /*6630*/  HMMA.16816.F32 R176, R28, R150, RZ ;  /* 0x000000961cb0723c */ /* 0x000fe200000018ff */
[----:B------:R-:W4:Y:S01]  /*6640*/  LDL R33, [R1+0xa8] ;  /* 0x0000a80001217983 */ /* 0x000f220000100800 */
[----:B--2---:R-:W-:-:S05]  /*6650*/  F2FP.PACK_AB R22, R60, R96 ;  /* 0x000000603c16723e */ /* 0x004fca00000000ff */
[----:B------:R-:W-:Y:S01]  /*6660*/  MUFU.EX2 R27, R76 ;  /* 0x0000004c001b7308 */ /* 0x000fe20000000800 */
[----:B------:R-:W-:Y:S01]  /*6670*/  HMMA.16816.F32 R184, R28, R142, RZ ;  /* 0x0000008e1cb8723c */ /* 0x000fe200000018ff */
[----:B---3--:R-:W-:-:S06]  /*6680*/  FADD.FTZ R4, R9, R4 ;  /* 0x0000000409047221 */ /* 0x008fcc0000010000 */
[----:B------:R-:W2:Y:S01]  /*6690*/  MUFU.EX2 R48, R48 ;  /* 0x0000003000307308 */ /* 0x000ea20000000800 */
[----:B-----5:R-:W-:Y:S01]  /*66a0*/  F2FP.PACK_AB R23, R79, R92 ;  /* 0x0000005c4f17723e */ /* 0x020fe200000000ff */
[----:B------:R-:W-:Y:S06]  /*66b0*/  HMMA.16816.F32 R192, R28, R134, RZ ;  /* 0x000000861cc0723c */ /* 0x000fec00000018ff */
[----:B------:R-:W3:Y:S02]  /*66c0*/  MUFU.EX2 R11, R45 ;  /* 0x0000002d000b7308 */ /* 0x000ee40000000800 */
[-C--:B-1----:R-:W-:Y:S06]  /*66d0*/  HMMA.16816.F32 R116, R12, R16.reuse, R116 ;  /* 0x000000100c74723c */ /* 0x082fec0000001874 */
[----:B------:R-:W1:Y:S01]  /*66e0*/  MUFU.EX2 R67, R67 ;  /* 0x0000004300437308 */ /* 0x000e620000000800 */
[----:B--2---:R-:W-:Y:S01]  /*66f0*/  FADD.FTZ R4, R48, R4 ;  /* 0x0000000430047221 */ /* 0x004fe20000010000 */
[----:B------:R-:W-:Y:S06]  /*6700*/  HMMA.16816.F32 R120, R124, R16, R120 ;  /* 0x000000107c78723c */ /* 0x000fec0000001878 */
[----:B------:R2:W-:Y:S01]  /*6710*/  MUFU.EX2 R16, R24 ;  /* 0x0000001800107308 */ /* 0x0005e20000000800 */
[----:B---3--:R-:W-:-:S02]  /*6720*/  FADD.FTZ R4, R11, R4 ;  /* 0x000000040b047221 */ /* 0x008fc40000010000 */
[----:B------:R-:W-:Y:S01]  /*6730*/  FADD.FTZ R17, R49, R8 ;  /* 0x0000000831117221 */ /* 0x000fe20000010000 */
[----:B------:R-:W-:Y:S01]  /*6740*/  F2FP.PACK_AB R8, R44, R32 ;  /* 0x000000202c08723e */ /* 0x000fe200000000ff */
[----:B------:R-:W-:Y:S01]  /*6750*/  FADD.FTZ R32, R77, R26 ;  /* 0x0000001a4d207221 */ /* 0x000fe20000010000 */
[----:B------:R-:W-:Y:S01]  /*6760*/  F2FP.PACK_AB R26, R37, R97 ;  /* 0x00000061251a723e */ /* 0x000fe200000000ff */
[----:B------:R-:W-:Y:S01]  /*6770*/  FADD.FTZ R17, R52, R17 ;  /* 0x0000001134117221 */ /* 0x000fe20000010000 */
[----:B------:R-:W3:Y:S01]  /*6780*/  MUFU.EX2 R5, R41 ;  /* 0x0000002900057308 */ /* 0x000ee20000000800 */
[----:B--2---:R-:W-:Y:S02]  /*6790*/  F2FP.PACK_AB R24, R111, R36 ;  /* 0x000000246f18723e */ /* 0x004fe400000000ff */
[----:B------:R-:W-:Y:S01]  /*67a0*/  FADD.FTZ R17, R56, R17 ;  /* 0x0000001138117221 */ /* 0x000fe20000010000 */
[----:B------:R-:W2:Y:S01]  /*67b0*/  LDL R36, [R1+0xac] ;  /* 0x0000ac0001247983 */ /* 0x000ea20000100800 */
[----:B------:R-:W-:Y:S01]  /*67c0*/  HMMA.16816.F32 R76, R28, R82, RZ ;  /* 0x000000521c4c723c */ /* 0x000fe200000018ff */
[----:B------:R-:W-:-:S02]  /*67d0*/  FADD.FTZ R32, R27, R32 ;  /* 0x000000201b207221 */ /* 0x000fc40000010000 */
[----:B------:R-:W5:Y:S01]  /*67e0*/  MUFU.EX2 R40, R40 ;  /* 0x0000002800287308 */ /* 0x000f620000000800 */
[----:B------:R-:W-:Y:S02]  /*67f0*/  FADD.FTZ R203, R57, R17 ;  /* 0x0000001139cb7221 */ /* 0x000fe40000010000 */
[----:B-1----:R-:W-:Y:S02]  /*6800*/  FADD.FTZ R6, R67, R32 ;  /* 0x0000002043067221 */ /* 0x002fe40000010000 */
[C---:B------:R-:W-:Y:S03]  /*6810*/  HMMA.16816.F32 R92, R28.reuse, R98, RZ ;  /* 0x000000621c5c723c */ /* 0x040fe600000018ff */
[----:B------:R1:W1:Y:S05]  /*6820*/  MUFU.EX2 R17, R168 ;  /* 0x000000a800117308 */ /* 0x00026a0000000800 */
[----:B------:R-:W-:Y:S03]  /*6830*/  HMMA.16816.F32 R108, R28, R114, RZ ;  /* 0x000000721c6c723c */ /* 0x000fe600000018ff */
[----:B------:R-:W-:Y:S05]  /*6840*/  MUFU.EX2 R61, R61 ;  /* 0x0000003d003d7308 */ /* 0x000fea0000000800 */
[----:B------:R-:W-:Y:S03]  /*6850*/  HMMA.16816.F32 R148, R128, R150, RZ ;  /* 0x000000968094723c */ /* 0x000fe600000018ff */
[----:B------:R-:W2:Y:S05]  /*6860*/  MUFU.EX2 R53, R53 ;  /* 0x0000003500357308 */ /* 0x000eaa0000000800 */
[-C--:B-1----:R-:W-:Y:S08]  /*6870*/  HMMA.16816.F32 R168, R28, R158.reuse, RZ ;  /* 0x0000009e1ca8723c */ /* 0x082ff000000018ff */
[C---:B------:R-:W-:Y:S08]  /*6880*/  HMMA.16816.F32 R156, R128.reuse, R158, RZ ;  /* 0x0000009e809c723c */ /* 0x040ff000000018ff */
[C---:B------:R-:W-:Y:S08]  /*6890*/  HMMA.16816.F32 R140, R128.reuse, R142, RZ ;  /* 0x0000008e808c723c */ /* 0x040ff000000018ff */
[C---:B------:R-:W-:Y:S08]  /*68a0*/  HMMA.16816.F32 R132, R128.reuse, R134, RZ ;  /* 0x000000868084723c */ /* 0x040ff000000018ff */
[C---:B------:R-:W-:Y:S08]  /*68b0*/  HMMA.16816.F32 R80, R128.reuse, R82, RZ ;  /* 0x000000528050723c */ /* 0x040ff000000018ff */
[C---:B------:R-:W-:Y:S08]  /*68c0*/  HMMA.16816.F32 R96, R128.reuse, R98, RZ ;  /* 0x000000628060723c */ /* 0x040ff000000018ff */
[C---:B------:R-:W-:Y:S08]  /*68d0*/  HMMA.16816.F32 R112, R128.reuse, R114, RZ ;  /* 0x000000728070723c */ /* 0x040ff000000018ff */
[-C--:B------:R-:W-:Y:S08]  /*68e0*/  HMMA.16816.F32 R128, R128, R34.reuse, RZ ;  /* 0x000000228080723c */ /* 0x080ff000000018ff */
[----:B------:R-:W-:Y:S01]  /*68f0*/  HMMA.16816.F32 R28, R28, R34, RZ ;  /* 0x000000221c1c723c */ /* 0x000fe200000018ff */
[----:B------:R-:W-:-:S04]  /*6900*/  FADD.FTZ R32, R7, R4 ;  /* 0x0000000407207221 */ /* 0x000fc80000010000 */
[----:B---3--:R-:W-:-:S03]  /*6910*/  FADD.FTZ R32, R5, R32 ;  /* 0x0000002005207221 */ /* 0x008fc60000010000 */
[----:B------:R-:W-:Y:S01]  /*6920*/  HMMA.16816.F32 R156, R12, R62, R156 ;  /* 0x0000003e0c9c723c */ /* 0x000fe2000000189c */
[----:B------:R-:W-:-:S07]  /*6930*/  FADD.FTZ R32, R16, R32 ;  /* 0x0000002010207221 */ /* 0x000fce0000010000 */
[C---:B------:R-:W-:Y:S08]  /*6940*/  HMMA.16816.F32 R148, R12.reuse, R58, R148 ;  /* 0x0000003a0c94723c */ /* 0x040ff00000001894 */
[C---:B------:R-:W-:Y:S08]  /*6950*/  HMMA.16816.F32 R140, R12.reuse, R54, R140 ;  /* 0x000000360c8c723c */ /* 0x040ff0000000188c */
[C---:B------:R-:W-:Y:S08]  /*6960*/  HMMA.16816.F32 R132, R12.reuse, R50, R132 ;  /* 0x000000320c84723c */ /* 0x040ff00000001884 */
[C---:B------:R-:W-:Y:S08]  /*6970*/  HMMA.16816.F32 R80, R12.reuse, R46, R80 ;  /* 0x0000002e0c50723c */ /* 0x040ff00000001850 */
[C---:B------:R-:W-:Y:S08]  /*6980*/  HMMA.16816.F32 R96, R12.reuse, R42, R96 ;  /* 0x0000002a0c60723c */ /* 0x040ff00000001860 */
[C---:B------:R-:W-:Y:S08]  /*6990*/  HMMA.16816.F32 R112, R12.reuse, R38, R112 ;  /* 0x000000260c70723c */ /* 0x040ff00000001870 */
[----:B------:R-:W-:Y:S01]  /*69a0*/  HMMA.16816.F32 R128, R12, R18, R128 ;  /* 0x000000120c80723c */ /* 0x000fe20000001880 */
[----:B------:R-:W1:Y:S01]  /*69b0*/  LDSM.16.MT88.4 R12, [R245+0x1000] ;  /* 0x00100000f50c783b */ /* 0x000e620000004200 */
[----:B-----5:R-:W-:Y:S01]  /*69c0*/  FADD.FTZ R32, R40, R32 ;  /* 0x0000002028207221 */ /* 0x020fe20000010000 */
[----:B------:R-:W-:-:S02]  /*69d0*/  F2FP.PACK_AB R11, R7, R11 ;  /* 0x0000000b070b723e */ /* 0x000fc400000000ff */
[----:B------:R-:W-:Y:S01]  /*69e0*/  F2FP.PACK_AB R5, R16, R5 ;  /* 0x000000051005723e */ /* 0x000fe200000000ff */
[C---:B------:R-:W-:Y:S01]  /*69f0*/  FADD.FTZ R202, R17.reuse, R32 ;  /* 0x0000002011ca7221 */ /* 0x040fe20000010000 */
[----:B------:R-:W-:Y:S01]  /*6a00*/  F2FP.PACK_AB R7, R17, R40 ;  /* 0x000000281107723e */ /* 0x000fe200000000ff */
        /* <DEDUP_REMOVED lines=8> */
[----:B------:R-:W3:Y:S01]  /*6a90*/  LDSM.16.MT88.4 R16, [R246+0x1000] ;  /* 0x00100000f610783b */ /* 0x000ee20000004200 */
[----:B------:R-:W-:-:S06]  /*6aa0*/  F2FP.PACK_AB R9, R48, R9 ;  /* 0x000000093009723e */ /* 0x000fcc00000000ff */
[-C--:B-1----:R-:W-:Y:S08]  /*6ab0*/  HMMA.16816.F32 R152, R20, R12.reuse, R152 ;  /* 0x0000000c1498723c */ /* 0x082ff00000001898 */
[----:B------:R-:W-:Y:S08]  /*6ac0*/  HMMA.16816.F32 R172, R8, R12, R172 ;  /* 0x0000000c08ac723c */ /* 0x000ff000000018ac */
[-C--:B------:R-:W-:Y:S08]  /*6ad0*/  HMMA.16816.F32 R148, R20, R14.reuse, R148 ;  /* 0x0000000e1494723c */ /* 0x080ff00000001894 */
[----:B------:R-:W-:Y:S01]  /*6ae0*/  HMMA.16816.F32 R176, R8, R14, R176 ;  /* 0x0000000e08b0723c */ /* 0x000fe200000018b0 */
[----:B------:R-:W1:Y:S07]  /*6af0*/  LDSM.16.MT88.4 R12, [R243+0x1000] ;  /* 0x00100000f30c783b */ /* 0x000e6e0000004200 */
[-C--:B---3--:R-:W-:Y:S08]  /*6b00*/  HMMA.16816.F32 R160, R20, R16.reuse, R160 ;  /* 0x0000001014a0723c */ /* 0x088ff000000018a0 */
[----:B------:R-:W-:Y:S08]  /*6b10*/  HMMA.16816.F32 R164, R8, R16, R164 ;  /* 0x0000001008a4723c */ /* 0x000ff000000018a4 */
[-C--:B------:R-:W-:Y:S08]  /*6b20*/  HMMA.16816.F32 R156, R20, R18.reuse, R156 ;  /* 0x00000012149c723c */ /* 0x080ff0000000189c */
[----:B------:R-:W-:Y:S01]  /*6b30*/  HMMA.16816.F32 R168, R8, R18, R168 ;  /* 0x0000001208a8723c */ /* 0x000fe200000018a8 */
[----:B------:R-:W3:Y:S07]  /*6b40*/  LDSM.16.MT88.4 R16, [R244+0x1000] ;  /* 0x00100000f410783b */ /* 0x000eee0000004200 */
        /* <DEDUP_REMOVED lines=20> */
[C---:B-1----:R-:W-:Y:S08]  /*6c90*/  HMMA.16816.F32 R116, R20.reuse, R12, R116 ;  /* 0x0000000c1474723c */ /* 0x042ff00000001874 */
[----:B------:R-:W-:Y:S08]  /*6ca0*/  HMMA.16816.F32 R128, R20, R14, R128 ;  /* 0x0000000e1480723c */ /* 0x000ff00000001880 */
[C---:B------:R-:W-:Y:S08]  /*6cb0*/  HMMA.16816.F32 R120, R8.reuse, R12, R120 ;  /* 0x0000000c0878723c */ /* 0x040ff00000001878 */
[C---:B------:R-:W-:Y:S01]  /*6cc0*/  HMMA.16816.F32 R124, R8.reuse, R14, R124 ;  /* 0x0000000e087c723c */ /* 0x040fe2000000187c */
[----:B------:R-:W1:Y:S07]  /*6cd0*/  LDSM.16.MT88.4 R12, [R244+0x1800] ;  /* 0x00180000f40c783b */ /* 0x000e6e0000004200 */
[C---:B---3--:R-:W-:Y:S08]  /*6ce0*/  HMMA.16816.F32 R104, R8.reuse, R16, R104 ;  /* 0x000000100868723c */ /* 0x048ff00000001868 */
[----:B------:R-:W-:Y:S01]  /*6cf0*/  HMMA.16816.F32 R108, R8, R18, R108 ;  /* 0x00000012086c723c */ /* 0x000fe2000000186c */
[----:B------:R-:W3:Y:S01]  /*6d00*/  LDSM.16.MT88.4 R8, [R243+0x1800] ;  /* 0x00180000f308783b */ /* 0x000ee20000004200 */
[----:B------:R-:W-:-:S02]  /*6d10*/  F2FP.PACK_AB R27, R67, R27 ;  /* 0x0000001b431b723e */ /* 0x000fc400000000ff */
[----:B------:R-:W-:Y:S01]  /*6d20*/  F2FP.PACK_AB R4, R57, R56 ;  /* 0x000000383904723e */ /* 0x000fe200000000ff */
[----:B------:R2:W-:Y:S03]  /*6d30*/  STL [R1+0xe4], R6 ;  /* 0x0000e40601007387 */ /* 0x0005e60000100800 */
[C---:B------:R-:W-:Y:S08]  /*6d40*/  HMMA.16816.F32 R100, R20.reuse, R16, R100 ;  /* 0x000000101464723c */ /* 0x040ff00000001864 */
[----:B------:R-:W-:Y:S01]  /*6d50*/  HMMA.16816.F32 R112, R20, R18, R112 ;  /* 0x000000121470723c */ /* 0x000fe20000001870 */
[----:B------:R-:W-:Y:S04]  /*6d60*/  LDSM.16.MT88.4 R20, [R246+0x1800] ;  /* 0x00180000f614783b */ /* 0x000fe80000004200 */
[----:B------:R-:W-:Y:S01]  /*6d70*/  LDSM.16.MT88.4 R16, [R245+0x1800] ;  /* 0x00180000f510783b */ /* 0x000fe20000004200 */
[----:B--2---:R-:W-:-:S02]  /*6d80*/  F2FP.PACK_AB R6, R53, R61 ;  /* 0x0000003d3506723e */ /* 0x004fc400000000ff */
        /* <DEDUP_REMOVED lines=9> */
[----:B------:R-:W2:Y:S07]  /*6e20*/  LDSM.16.MT88.4 R8, [R243+0x3800] ;  /* 0x00380000f308783b */ /* 0x000eae0000004200 */
[-C--:B-1----:R-:W-:Y:S08]  /*6e30*/  HMMA.16816.F32 R100, R24, R12.reuse, R100 ;  /* 0x0000000c1864723c */ /* 0x082ff00000001864 */
[----:B------:R-:W-:Y:S07]  /*6e40*/  HMMA.16816.F32 R104, R4, R12, R104 ;  /* 0x0000000c0468723c */ /* 0x000fee0000001868 */
[----:B------:R-:W-:Y:S01]  /*6e50*/  @P4 IMAD.HI.U32 R12, R36, c[0x0][0x2c8], RZ ;  /* 0x0000b200240c4a27 */ /* 0x000fe200078e00ff */
[----:B------:R-:W-:Y:S01]  /*6e60*/  MOV R13, R36 ;  /* 0x00000024000d7202 */ /* 0x000fe20000000f00 */
[----:B------:R-:W-:Y:S03]  /*6e70*/  HMMA.16816.F32 R160, R24, R20, R160 ;  /* 0x0000001418a0723c */ /* 0x000fe600000018a0 */
[----:B------:R-:W-:-:S05]  /*6e80*/  @P4 SHF.R.U32.HI R13, RZ, c[0x0][0x2cc], R12 ;  /* 0x0000b300ff0d4a19 */ /* 0x000fca000001160c */
[----:B------:R-:W-:Y:S01]  /*6e90*/  HMMA.16816.F32 R164, R4, R20, R164 ;  /* 0x0000001404a4723c */ /* 0x000fe200000018a4 */
[----:B------:R-:W-:-:S07]  /*6ea0*/  IADD3 R65, R13, -c[0x0][0x168], R65 ;  /* 0x80005a000d417a10 */ /* 0x000fce0007ffe041 */
[-C--:B------:R-:W-:Y:S08]  /*6eb0*/  HMMA.16816.F32 R156, R24, R22.reuse, R156 ;  /* 0x00000016189c723c */ /* 0x080ff0000000189c */
[----:B------:R-:W-:Y:S01]  /*6ec0*/  HMMA.16816.F32 R168, R4, R22, R168 ;  /* 0x0000001604a8723c */ /* 0x000fe200000018a8 */
[----:B------:R-:W1:Y:S07]  /*6ed0*/  LDSM.16.MT88.4 R20, [R246+0x3800] ;  /* 0x00380000f614783b */ /* 0x000e6e0000004200 */
[-C--:B------:R-:W-:Y:S08]  /*6ee0*/  HMMA.16816.F32 R152, R24, R16.reuse, R152 ;  /* 0x000000101898723c */ /* 0x080ff00000001898 */
[----:B------:R-:W-:Y:S08]  /*6ef0*/  HMMA.16816.F32 R172, R4, R16, R172 ;  /* 0x0000001004ac723c */ /* 0x000ff000000018ac */
[-C--:B------:R-:W-:Y:S08]  /*6f00*/  HMMA.16816.F32 R148, R24, R18.reuse, R148 ;  /* 0x000000121894723c */ /* 0x080ff00000001894 */
[----:B------:R-:W-:Y:S01]  /*6f10*/  HMMA.16816.F32 R176, R4, R18, R176 ;  /* 0x0000001204b0723c */ /* 0x000fe200000018b0 */
[----:B------:R-:W3:Y:S07]  /*6f20*/  LDSM.16.MT88.4 R16, [R245+0x3800] ;  /* 0x00380000f510783b */ /* 0x000eee0000004200 */
[-C--:B--2---:R-:W-:Y:S08]  /*6f30*/  HMMA.16816.F32 R116, R24, R8.reuse, R116 ;  /* 0x000000081874723c */ /* 0x084ff00000001874 */
[----:B------:R-:W-:Y:S07]  /*6f40*/  HMMA.16816.F32 R120, R4, R8, R120 ;  /* 0x000000080478723c */ /* 0x000fee0000001878 */
[----:B------:R-:W-:-:S04]  /*6f50*/  SHF.R.S32.HI R8, RZ, 0x1f, R65 ;  /* 0x0000001fff087819 */ /* 0x000fc80000011441 */
[----:B------:R-:W-:Y:S01]  /*6f60*/  LEA.HI R65, R8, R65, RZ, 0x6 ;  /* 0x0000004108417211 */ /* 0x000fe200078f30ff */
[----:B------:R-:W-:Y:S03]  /*6f70*/  HMMA.16816.F32 R112, R24, R14, R112 ;  /* 0x0000000e1870723c */ /* 0x000fe60000001870 */
[----:B------:R-:W-:-:S05]  /*6f80*/  SHF.R.S32.HI R65, RZ, 0x6, R65 ;  /* 0x00000006ff417819 */ /* 0x000fca0000011441 */
[----:B------:R-:W-:Y:S07]  /*6f90*/  HMMA.16816.F32 R108, R4, R14, R108 ;  /* 0x0000000e046c723c */ /* 0x000fee000000186c */
[----:B------:R-:W-:Y:S02]  /*6fa0*/  IADD3 R14, R64, -0x2, RZ ;  /* 0xfffffffe400e7810 */ /* 0x000fe40007ffe0ff */
[----:B----4-:R-:W-:-:S03]  /*6fb0*/  IMNMX R15, R33, R65, !PT ;  /* 0x00000041210f7217 */ /* 0x010fc60007800200 */
[----:B------:R2:W-:Y:S04]  /*6fc0*/  STL [R1+0xe8], R14 ;  /* 0x0000e80e01007387 */ /* 0x0005e80000100800 */
[----:B------:R2:W-:Y:S01]  /*6fd0*/  STL [R1+0xec], R15 ;  /* 0x0000ec0f01007387 */ /* 0x0005e20000100800 */
[----:B------:R-:W-:Y:S01]  /*6fe0*/  ISETP.GE.AND P0, PT, R14, R15, PT ;  /* 0x0000000f0e00720c */ /* 0x000fe20003f06270 */
[----:B------:R-:W-:Y:S01]  /*6ff0*/  FADD.FTZ R203, R61, R203 ;  /* 0x000000cb3dcb7221 */ /* 0x000fe20000010000 */
[----:B-1----:R-:W-:Y:S03]  /*7000*/  HMMA.16816.F32 R68, R24, R20, R68 ;  /* 0x000000141844723c */ /* 0x002fe60000001844 */
[----:B------:R-:W-:-:S05]  /*7010*/  FADD.FTZ R203, R53, R203 ;  /* 0x000000cb35cb7221 */ /* 0x000fca0000010000 */
[C---:B------:R-:W-:Y:S08]  /*7020*/  HMMA.16816.F32 R80, R24.reuse, R22, R80 ;  /* 0x000000161850723c */ /* 0x040ff00000001850 */
[C---:B---3--:R-:W-:Y:S08]  /*7030*/  HMMA.16816.F32 R84, R24.reuse, R16, R84 ;  /* 0x000000101854723c */ /* 0x048ff00000001854 */
[C---:B------:R-:W-:Y:S08]  /*7040*/  HMMA.16816.F32 R96, R24.reuse, R18, R96 ;  /* 0x000000121860723c */ /* 0x040ff00000001860 */
[----:B------:R-:W-:Y:S08]  /*7050*/  HMMA.16816.F32 R128, R24, R10, R128 ;  /* 0x0000000a1880723c */ /* 0x000ff00000001880 */
[C---:B------:R-:W-:Y:S08]  /*7060*/  HMMA.16816.F32 R72, R4.reuse, R20, R72 ;  /* 0x000000140448723c */ /* 0x040ff00000001848 */
[C---:B------:R-:W-:Y:S08]  /*7070*/  HMMA.16816.F32 R76, R4.reuse, R22, R76 ;  /* 0x00000016044c723c */ /* 0x040ff0000000184c */
[C---:B------:R-:W-:Y:S08]  /*7080*/  HMMA.16816.F32 R88, R4.reuse, R16, R88 ;  /* 0x000000100458723c */ /* 0x040ff00000001858 */
[C---:B------:R-:W-:Y:S08]  /*7090*/  HMMA.16816.F32 R92, R4.reuse, R18, R92 ;  /* 0x00000012045c723c */ /* 0x040ff0000000185c */
[----:B------:R-:W-:Y:S01]  /*70a0*/  HMMA.16816.F32 R124, R4, R10, R124 ;  /* 0x0000000a047c723c */ /* 0x000fe2000000187c */
[----:B------:R-:W-:Y:S01]  /*70b0*/  @!UPT UIADD3 URZ, URZ, URZ, URZ ;  /* 0x0000003f3f3ff290 */ /* 0x000fe2000fffe03f */
[----:B------:R-:W-:Y:S11]  /*70c0*/  @!P0 BRA `(.L_x_1236) ;  /* 0x0000533000008947 */ /* 0x000ff60003800000 */
[----:B--2---:R-:W-:Y:S01]  /*70d0*/  MOV R197, R0 ;  /* 0x0000000000c57202 */ /* 0x004fe20000000f00 */
[----:B------:R-:W-:Y:S01]  /*70e0*/  IMAD.MOV.U32 R0, RZ, RZ, R14 ;  /* 0x000000ffff007224 */ /* 0x000fe200078e000e */
[----:B------:R-:W-:Y:S01]  /*70f0*/  MOV R200, R2 ;  /* 0x0000000200c87202 */ /* 0x000fe20000000f00 */
[----:B------:R-:W-:Y:S01]  /*7100*/  IMAD.MOV.U32 R198, RZ, RZ, R196 ;  /* 0x000000ffffc67224 */ /* 0x000fe200078e00c4 */
[----:B------:R-:W-:-:S02]  /*7110*/  MOV R199, R3 ;  /* 0x0000000300c77202 */ /* 0x000fc40000000f00 */
[----:B------:R1:W-:Y:S05]  /*7120*/  STL [R1+0xe8], R0 ;  /* 0x0000e80001007387 */ /* 0x0003ea0000100800 */
.L_x_1247:
[----:B------:R-:W2:Y:S01]  /*7130*/  LDL R2, [R1+0xe8] ;  /* 0x0000e80001027983 */ /* 0x000ea20000100800 */
[----:B------:R-:W-:Y:S04]  /*7140*/  DEPBAR.LE SB0, 0x0 ;  /* 0x000080000000791a */ /* 0x000fe80000000000 */
[----:B-1----:R-:W2:Y:S01]  /*7150*/  LDL R0, [R1+0xa8] ;  /* 0x0000a80001007983 */ /* 0x002ea20000100800 */
[----:B------:R-:W-:Y:S01]  /*7160*/  WARPSYNC 0xffffffff ;  /* 0xffffffff00007948 */ /* 0x000fe20003800000 */
[----:B------:R-:W-:Y:S02]  /*7170*/  BSSY B0, `(.L_x_1237) ;  /* 0x000005f000007945 */ /* 0x000fe40003800000 */
[----:B------:R-:W-:Y:S06]  /*7180*/  BAR.SYNC.DEFER_BLOCKING 0x0 ;  /* 0x0000000000007b1d */ /* 0x000fec0000010000 */
[----:B------:R1:W3:Y:S04]  /*7190*/  LDSM.16.M88.4 R64, [R251] ;  /* 0x00000000fb40783b */ /* 0x0002e80000000200 */
[----:B------:R1:W4:Y:S04]  /*71a0*/  LDSM.16.M88.4 R60, [R251+0x2000] ;  /* 0x00200000fb3c783b */ /* 0x0003280000000200 */
[----:B------:R1:W1:Y:S04]  /*71b0*/  LDSM.16.M88.4 R16, [R250] ;  /* 0x00000000fa10783b */ /* 0x0002680000000200 */
[----:B------:R1:W1:Y:S04]  /*71c0*/  LDSM.16.M88.4 R32, [R250+0x800] ;  /* 0x00080000fa20783b */ /* 0x0002680000000200 */
[----:B------:R1:W1:Y:S04]  /*71d0*/  LDSM.16.M88.4 R48, [R250+0x1000] ;  /* 0x00100000fa30783b */ /* 0x0002680000000200 */
[----:B------:R1:W1:Y:S04]  /*71e0*/  LDSM.16.M88.4 R204, [R250+0x1800] ;  /* 0x00180000facc783b */ /* 0x0002680000000200 */
[----:B------:R1:W1:Y:S04]  /*71f0*/  LDSM.16.M88.4 R208, [R249] ;  /* 0x00000000f9d0783b */ /* 0x0002680000000200 */
[----:B------:R1:W1:Y:S04]  /*7200*/  LDSM.16.M88.4 R216, [R249+0x2000] ;  /* 0x00200000f9d8783b */ /* 0x0002680000000200 */
[----:B------:R1:W1:Y:S04]  /*7210*/  LDSM.16.M88.4 R212, [R242] ;  /* 0x00000000f2d4783b */ /* 0x0002680000000200 */
[----:B------:R1:W1:Y:S04]  /*7220*/  LDSM.16.M88.4 R220, [R232] ;  /* 0x00000000e8dc783b */ /* 0x0002680000000200 */
[----:B------:R1:W1:Y:S04]  /*7230*/  LDSM.16.M88.4 R224, [R233] ;  /* 0x00000000e9e0783b */ /* 0x0002680000000200 */
[----:B------:R1:W1:Y:S01]  /*7240*/  LDSM.16.M88.4 R228, [R234] ;  /* 0x00000000eae4783b */ /* 0x0002620000000200 */
[----:B--2---:R-:W-:Y:S11]  /*7250*/  ISETP.GT.AND P0, PT, R0, R2, PT ;  /* 0x000000020000720c */ /* 0x004ff60003f04270 */
[----:B------:R-:W-:Y:S02]  /*7260*/  @!UPT UIADD3 URZ, URZ, URZ, URZ ;  /* 0x0000003f3f3ff290 */ /* 0x000fe4000fffe03f */
[----:B------:R-:W-:-:S05]  /*7270*/  @P0 BRA `(.L_x_1238) ;  /* 0x000004e000000947 */ /* 0x000fca0003800000 */
[----:B-1-34-:R-:W2:Y:S04]  /*7280*/  LDL R11, [R1+0xb8] ;  /* 0x0000b800010b7983 */ /* 0x01aea80000100800 */
[----:B------:R-:W3:Y:S04]  /*7290*/  LDL R10, [R1+0xb4] ;  /* 0x0000b400010a7983 */ /* 0x000ee80000100800 */
[----:B------:R-:W4:Y:S04]  /*72a0*/  LDL.64 R8, [R1+0xc8] ;  /* 0x0000c80001087983 */ /* 0x000f280000100a00 */
[----:B------:R-:W5:Y:S04]  /*72b0*/  LDL R7, [R1+0x9c] ;  /* 0x00009c0001077983 */ /* 0x000f680000100800 */
[----:B------:R-:W4:Y:S04]  /*72c0*/  LDL R6, [R1+0x4] ;  /* 0x0000040001067983 */ /* 0x000f280000100800 */
[----:B------:R-:W4:Y:S04]  /*72d0*/  LDL R5, [R1] ;  /* 0x0000000001057983 */ /* 0x000f280000100800 */
[----:B------:R-:W5:Y:S01]  /*72e0*/  LDL R4, [R1+0x18] ;  /* 0x0000180001047983 */ /* 0x000f620000100800 */
[C---:B--2---:R-:W-:Y:S01]  /*72f0*/  IMAD.WIDE.U32 R2, R11.reuse, c[0x0][0x208], RZ ;  /* 0x000082000b027a25 */ /* 0x044fe200078e00ff */
[----:B------:R-:W-:Y:S05]  /*7300*/  SHF.R.S32.HI R0, RZ, 0x1f, R11 ;  /* 0x0000001fff007819 */ /* 0x000fea000001140b */
[----:B------:R-:W-:Y:S04]  /*7310*/  IMAD R0, R0, c[0x0][0x208], RZ ;  /* 0x0000820000007a24 */ /* 0x000fe800078e02ff */
[----:B------:R-:W-:Y:S01]  /*7320*/  IMAD R0, R11, c[0x0][0x20c], R0 ;  /* 0x000083000b007a24 */ /* 0x000fe200078e0200 */
[----:B---3--:R-:W-:Y:S03]  /*7330*/  SHF.R.S32.HI R11, RZ, 0x1f, R10 ;  /* 0x0000001fff0b7819 */ /* 0x008fe6000001140a */
[----:B------:R-:W-:Y:S02]  /*7340*/  IMAD.IADD R3, R3, 0x1, R0 ;  /* 0x0000000103037824 */ /* 0x000fe400078e0200 */
[----:B------:R-:W-:Y:S02]  /*7350*/  IMAD R11, R11, c[0x0][0x218], RZ ;  /* 0x000086000b0b7a24 */ /* 0x000fe400078e02ff */
[C---:B------:R-:W-:Y:S04]  /*7360*/  IMAD.WIDE.U32 R2, R10.reuse, c[0x0][0x218], R2 ;  /* 0x000086000a027a25 */ /* 0x040fe800078e0002 */
[----:B------:R-:W-:Y:S01]  /*7370*/  IMAD R11, R10, c[0x0][0x21c], R11 ;  /* 0x000087000a0b7a24 */ /* 0x000fe200078e020b */
[----:B----4-:R-:W-:Y:S02]  /*7380*/  IADD3 R0, P0, R8, R2, RZ ;  /* 0x0000000208007210 */ /* 0x010fe40007f1e0ff */
[----:B------:R-:W-:Y:S02]  /*7390*/  SHF.L.U64.HI R10, R6, 0x1, R252 ;  /* 0x00000001060a7819 */ /* 0x000fe400000102fc */
[----:B-----5:R-:W-:Y:S02]  /*73a0*/  IADD3.X R11, R7, R3, R11, P0, !PT ;  /* 0x00000003070b7210 */ /* 0x020fe400007fe40b */
[----:B------:R-:W-:Y:S02]  /*73b0*/  LEA R12, P0, R0, c[0x0][0x1f8], 0x1 ;  /* 0x00007e00000c7a11 */ /* 0x000fe400078008ff */
[----:B------:R-:W-:Y:S02]  /*73c0*/  SHF.L.U32 R3, R6, 0x1, RZ ;  /* 0x0000000106037819 */ /* 0x000fe400000006ff */
[----:B------:R-:W-:Y:S01]  /*73d0*/  LEA.HI.X R11, R0, c[0x0][0x1fc], R11, 0x1, P0 ;  /* 0x00007f00000b7a11 */ /* 0x000fe200000f0c0b */
[C---:B------:R-:W-:Y:S01]  /*73e0*/  IMAD.SHL.U32 R0, R4.reuse, 0x2, RZ ;  /* 0x0000000204007824 */ /* 0x040fe200078e00ff */
[----:B------:R-:W-:Y:S01]  /*73f0*/  SHF.L.U64.HI R2, R4, 0x1, R5 ;  /* 0x0000000104027819 */ /* 0x000fe20000010205 */
[----:B------:R-:W-:-:S05]  /*7400*/  BRA.DIV ~URZ, `(.L_x_1239) ;  /* 0x0000ddf27f007947 */ /* 0x000fca000b800000 */
[----:B------:R1:W2:Y:S02]  /*7410*/  SHFL.IDX PT, R13, R11, RZ, 0x181f ;  /* 0x00181fff0b0d7589 */ /* 0x0002a400000e0000 */
.L_x_1290:
[----:B------:R-:W-:-:S05]  /*7420*/  BRA.DIV ~URZ, `(.L_x_1240) ;  /* 0x0000de427f007947 */ /* 0x000fca000b800000 */
[----:B------:R-:W3:Y:S04]  /*7430*/  LDL R4, [R1+0x18] ;  /* 0x0000180001047983 */ /* 0x000ee80000100800 */
[----:B------:R-:W4:Y:S04]  /*7440*/  LDL R20, [R1+0x8] ;  /* 0x0000080001147983 */ /* 0x000f280000100800 */
[----:B------:R-:W5:Y:S04]  /*7450*/  LDL R7, [R1+0x4] ;  /* 0x0000040001077983 */ /* 0x000f680000100800 */
[----:B------:R-:W1:Y:S02]  /*7460*/  SHFL.IDX PT, R6, R12, RZ, 0x181f ;  /* 0x00181fff0c067589 */ /* 0x000e6400000e0000 */
[-C--:B-1----:R-:W-:Y:S05]  /*7470*/  IADD3 R8, P5, R6, R3.reuse, RZ ;  /* 0x0000000306087210 */ /* 0x082fea0007fbe0ff */
[C---:B--2---:R-:W-:Y:S01]  /*7480*/  IMAD.X R9, R13.reuse, 0x1, R10, P5 ;  /* 0x000000010d097824 */ /* 0x044fe200028e060a */
[----:B---3--:R-:W-:Y:S02]  /*7490*/  ISETP.GE.AND P2, PT, R4, c[0x0][0x1d4], PT ;  /* 0x0000750004007a0c */ /* 0x008fe40003f46270 */
[-C--:B------:R-:W-:Y:S05]  /*74a0*/  IADD3 R4, P0, R6, R0.reuse, RZ ;  /* 0x0000000006047210 */ /* 0x080fea0007f1e0ff */
[--C-:B------:R-:W-:Y:S01]  /*74b0*/  IMAD.X R5, R13, 0x1, R2.reuse, P0 ;  /* 0x000000010d057824 */ /* 0x100fe200000e0602 */
[----:B-----5:R-:W-:Y:S05]  /*74c0*/  ISETP.GE.AND P0, PT, R7, c[0x0][0x1d4], PT ;  /* 0x0000750007007a0c */ /* 0x020fea0003f06270 */
[----:B------:R-:W-:Y:S01]  /*74d0*/  @!PT LDS RZ, [RZ] ;  /* 0x00000000fffff984 */ /* 0x000fe20000000800 */
[----:B------:R-:W-:Y:S01]  /*74e0*/  @!PT LDS RZ, [RZ] ;  /* 0x00000000fffff984 */ /* 0x000fe20000000800 */
[----:B----4-:R1:W-:Y:S08]  /*74f0*/  LDGSTS.E.BYPASS.LTC128B.128 [R20+0x100], [R4.64], !P2 ;  /* 0x0010000004147fae */ /* 0x0103f0000d101d48 */
[----:B------:R2:W-:Y:S04]  /*7500*/  LDGSTS.E.BYPASS.LTC128B.128 [R20+0x2100], [R8.64], !P0 ;  /* 0x0210000008147fae */ /* 0x0005e8000c101d48 */
[----:B-1----:R-:W1:Y:S04]  /*7510*/  SHFL.IDX PT, R4, R12, 0x1, 0x181f ;  /* 0x00381f000c047f89 */ /* 0x002e6800000e0000 */
[----:B------:R-:W3:Y:S01]  /*7520*/  SHFL.IDX PT, R5, R11, 0x1, 0x181f ;  /* 0x00381f000b057f89 */ /* 0x000ee200000e0000 */
[CC--:B-1----:R-:W-:Y:S02]  /*7530*/  IADD3 R6, P6, R4.reuse, R0.reuse, RZ ;  /* 0x0000000004067210 */ /* 0x0c2fe40007fde0ff */
[-C--:B------:R-:W-:Y:S02]  /*7540*/  IADD3 R14, P5, R4, R3.reuse, RZ ;  /* 0x00000003040e7210 */ /* 0x080fe40007fbe0ff */
[----:B------:R-:W1:Y:S01]  /*7550*/  SHFL.IDX PT, R4, R12, 0x2, 0x181f ;  /* 0x00581f000c047f89 */ /* 0x000e6200000e0000 */
[C---:B---3--:R-:W-:Y:S02]  /*7560*/  IMAD.X R7, R5.reuse, 0x1, R2, P6 ;  /* 0x0000000105077824 */ /* 0x048fe400030e0602 */
[----:B------:R-:W-:Y:S02]  /*7570*/  IMAD.X R15, R5, 0x1, R10, P5 ;  /* 0x00000001050f7824 */ /* 0x000fe400028e060a */
[----:B------:R-:W3:Y:S04]  /*7580*/  SHFL.IDX PT, R5, R11, 0x2, 0x181f ;  /* 0x00581f000b057f89 */ /* 0x000ee800000e0000 */
[----:B------:R1:W-:Y:S04]  /*7590*/  LDGSTS.E.BYPASS.LTC128B.128 [R20+0x900], [R6.64], !P2 ;  /* 0x0090000006147fae */ /* 0x0003e8000d101d48 */
[----:B------:R4:W-:Y:S04]  /*75a0*/  LDGSTS.E.BYPASS.LTC128B.128 [R20+0x2900], [R14.64], !P0 ;  /* 0x029000000e147fae */ /* 0x0009e8000c101d48 */
[----:B------:R-:W2:Y:S01]  /*75b0*/  SHFL.IDX PT, R11, R11, 0x3, 0x181f ;  /* 0x00781f000b0b7f89 */ /* 0x000ea200000e0000 */
[C---:B-1----:R-:W-:Y:S02]  /*75c0*/  IADD3 R6, P5, R4.reuse, R0, RZ ;  /* 0x0000000004067210 */ /* 0x042fe40007fbe0ff */
[----:B----4-:R-:W-:Y:S03]  /*75d0*/  SEL R15, RZ, 0x10, P2 ;  /* 0x00000010ff0f7807 */ /* 0x010fe60001000000 */
[C---:B---3--:R-:W-:Y:S01]  /*75e0*/  IMAD.X R7, R5.reuse, 0x1, R2, P5 ;  /* 0x0000000105077824 */ /* 0x048fe200028e0602 */
[----:B------:R-:W-:Y:S04]  /*75f0*/  SEL R14, RZ, 0x10, P0 ;  /* 0x00000010ff0e7807 */ /* 0x000fe80000000000 */
[----:B------:R1:W-:Y:S02]  /*7600*/  LDGSTS.E.BYPASS.LTC128B.128 [R20+0x1100], [R6.64], !P2 ;  /* 0x0110000006147fae */ /* 0x0003e4000d101d48 */
[----:B-1----:R-:W-:Y:S05]  /*7610*/  IADD3 R6, P5, R4, R3, RZ ;  /* 0x0000000304067210 */ /* 0x002fea0007fbe0ff */
[----:B------:R-:W-:Y:S02]  /*7620*/  IMAD.X R7, R5, 0x1, R10, P5 ;  /* 0x0000000105077824 */ /* 0x000fe400028e060a */
[----:B------:R1:W3:Y:S04]  /*7630*/  SHFL.IDX PT, R5, R12, 0x3, 0x181f ;  /* 0x00781f000c057f89 */ /* 0x0002e800000e0000 */
[----:B------:R1:W-:Y:S02]  /*7640*/  LDGSTS.E.BYPASS.LTC128B.128 [R20+0x3100], [R6.64], !P0 ;  /* 0x0310000006147fae */ /* 0x0003e4000c101d48 */
.L_x_1291:
[C---:B--2---:R-:W-:Y:S01]  /*7650*/  IADD3 R4, -R15.reuse, 0x10, RZ ;  /* 0x000000100f047810 */ /* 0x044fe20007ffe1ff */
[----:B------:R-:W2:Y:S01]  /*7660*/  LDL R8, [R1+0x8] ;  /* 0x0000080001087983 */ /* 0x000ea20000100800 */
[----:B------:R-:W-:Y:S02]  /*7670*/  ISETP.NE.U32.AND P5, PT, R15, RZ, PT ;  /* 0x000000ff0f00720c */ /* 0x000fe40003fa5070 */
[----:B------:R-:W-:Y:S04]  /*7680*/  LOP3.LUT R4, R4, 0xf, RZ, 0xc0, !PT ;  /* 0x0000000f04047812 */ /* 0x000fe800078ec0ff */
[----:B-1-3--:R-:W-:Y:S02]  /*7690*/  IADD3 R6, P2, P0, R4, R5, R0 ;  /* 0x0000000504067210 */ /* 0x00afe4000785e000 */
[----:B------:R-:W-:Y:S02]  /*76a0*/  IADD3 R0, -R14, 0x10, RZ ;  /* 0x000000100e007810 */ /* 0x000fe40007ffe1ff */
[----:B------:R-:W-:Y:S02]  /*76b0*/  IADD3.X R7, RZ, R11, R2, P2, P0 ;  /* 0x0000000bff077210 */ /* 0x000fe400017e0402 */
[----:B------:R-:W-:Y:S04]  /*76c0*/  LOP3.LUT R0, R0, 0xf, RZ, 0xc0, !PT ;  /* 0x0000000f00007812 */ /* 0x000fe800078ec0ff */
[----:B------:R-:W-:Y:S04]  /*76d0*/  IADD3 R2, P2, P0, R0, R5, R3 ;  /* 0x0000000500027210 */ /* 0x000fe8000785e003 */
[----:B------:R-:W-:Y:S01]  /*76e0*/  IADD3.X R3, RZ, R11, R10, P2, P0 ;  /* 0x0000000bff037210 */ /* 0x000fe200017e040a */
[----:B------:R-:W-:Y:S01]  /*76f0*/  @!PT LDS RZ, [RZ] ;  /* 0x00000000fffff984 */ /* 0x000fe20000000800 */
[----:B------:R-:W-:Y:S01]  /*7700*/  @!PT LDS RZ, [RZ] ;  /* 0x00000000fffff984 */ /* 0x000fe20000000800 */
[----:B------:R-:W-:Y:S01]  /*7710*/  @!PT LDS RZ, [RZ] ;  /* 0x00000000fffff984 */ /* 0x000fe20000000800 */
[----:B--2---:R1:W-:Y:S01]  /*7720*/  LDGSTS.E.BYPASS.LTC128B.128.ZFILL [R8+0x1900], [R6.64], P5 ;  /* 0x0190000006087fae */ /* 0x0043e2000a941d48 */
[----:B------:R-:W-:Y:S11]  /*7730*/  ISETP.NE.U32.AND P5, PT, R14, RZ, PT ;  /* 0x000000ff0e00720c */ /* 0x000ff60003fa5070 */
[----:B------:R-:W-:Y:S02]  /*7740*/  @!UPT UIADD3 URZ, URZ, URZ, URZ ;  /* 0x0000003f3f3ff290 */ /* 0x000fe4000fffe03f */
[----:B------:R1:W-:Y:S02]  /*7750*/  LDGSTS.E.BYPASS.LTC128B.128.ZFILL [R8+0x3900], [R2.64], P5 ;  /* 0x0390000002087fae */ /* 0x0003e4000a941d48 */
.L_x_1238:
[----:B-1-34-:R-:W-:Y:S05]  /*7760*/  BSYNC B0 ;  /* 0x0000000000007941 */ /* 0x01afea0003800000 */
.L_x_1237:
[----:B------:R-:W0:Y:S01]  /*7770*/  LDGDEPBAR ;  /* 0x00000000000079af */ /* 0x000e220000000000 */
[----:B------:R-:W-:Y:S01]  /*7780*/  WARPSYNC 0xffffffff ;  /* 0xffffffff00007948 */ /* 0x000fe20003800000 */
[-C--:B------:R-:W-:Y:S01]  /*7790*/  HMMA.16816.F32 R4, R64, R16.reuse, RZ ;  /* 0x000000104004723c */ /* 0x080fe200000018ff */
[----:B------:R-:W-:Y:S07]  /*77a0*/  BSSY B0, `(.L_x_1241) ;  /* 0x0000191000007945 */ /* 0x000fee0003800000 */
        /* <DEDUP_REMOVED lines=15> */
[----:B------:R-:W-:Y:S07]  /*78a0*/  LDSM.16.M88.4 R204, [R248] ;  /* 0x00000000f8cc783b */ /* 0x000fee0000000200 */
[-C--:B------:R-:W-:Y:S08]  /*78b0*/  HMMA.16816.F32 R4, R208, R212.reuse, R4 ;  /* 0x000000d4d004723c */ /* 0x080ff00000001804 */
[C---:B------:R-:W-:Y:S08]  /*78c0*/  HMMA.16816.F32 R8, R216.reuse, R212, R8 ;  /* 0x000000d4d808723c */ /* 0x040ff00000001808 */
[-C--:B------:R-:W-:Y:S08]  /*78d0*/  HMMA.16816.F32 R12, R216, R214.reuse, R12 ;  /* 0x000000d6d80c723c */ /* 0x080ff0000000180c */
[C---:B------:R-:W-:Y:S01]  /*78e0*/  HMMA.16816.F32 R16, R208.reuse, R214, R16 ;  /* 0x000000d6d010723c */ /* 0x040fe20000001810 */
[----:B------:R-:W1:Y:S07]  /*78f0*/  LDSM.16.M88.4 R212, [R241] ;  /* 0x00000000f1d4783b */ /* 0x000e6e0000000200 */
        /* <DEDUP_REMOVED lines=11> */
[C---:B------:R-:W-:Y:S01]  /*79b0*/  HMMA.16816.F32 R56, R216.reuse, R228, R56 ;  /* 0x000000e4d838723c */ /* 0x040fe20000001838 */
[----:B------:R-:W3:Y:S07]  /*79c0*/  LDL R229, [R1+0xa8] ;  /* 0x0000a80001e57983 */ /* 0x000eee0000100800 */
[-C--:B------:R-:W-:Y:S01]  /*79d0*/  HMMA.16816.F32 R60, R216, R230.reuse, R60 ;  /* 0x000000e6d83c723c */ /* 0x080fe2000000183c */
[----:B------:R-:W-:Y:S07]  /*79e0*/  LDSM.16.M88.4 R216, [R241+0x1000] ;  /* 0x00100000f1d8783b */ /* 0x000fee0000000200 */
[----:B------:R-:W-:Y:S01]  /*79f0*/  HMMA.16816.F32 R64, R208, R230, R64 ;  /* 0x000000e6d040723c */ /* 0x000fe20000001840 */
[----:B------:R-:W4:Y:S07]  /*7a00*/  LDSM.16.M88.4 R208, [R241+0x800] ;  /* 0x00080000f1d0783b */ /* 0x000f2e0000000200 */
[-C--:B-1----:R-:W-:Y:S08]  /*7a10*/  HMMA.16816.F32 R4, R204, R212.reuse, R4 ;  /* 0x000000d4cc04723c */ /* 0x082ff00000001804 */
[C---:B--2---:R-:W-:Y:S08]  /*7a20*/  HMMA.16816.F32 R8, R220.reuse, R212, R8 ;  /* 0x000000d4dc08723c */ /* 0x044ff00000001808 */
[-C--:B------:R-:W-:Y:S08]  /*7a30*/  HMMA.16816.F32 R12, R220, R214.reuse, R12 ;  /* 0x000000d6dc0c723c */ /* 0x080ff0000000180c */
[C---:B------:R-:W-:Y:S01]  /*7a40*/  HMMA.16816.F32 R16, R204.reuse, R214, R16 ;  /* 0x000000d6cc10723c */ /* 0x040fe20000001810 */
[----:B------:R-:W-:Y:S07]  /*7a50*/  LDSM.16.M88.4 R212, [R238+-0x2000] ;  /* 0xffe00000eed4783b */ /* 0x000fee0000000200 */
[-C--:B----4-:R-:W-:Y:S08]  /*7a60*/  HMMA.16816.F32 R20, R204, R208.reuse, R20 ;  /* 0x000000d0cc14723c */ /* 0x090ff00000001814 */
        /* <DEDUP_REMOVED lines=12> */
[----:B------:R-:W-:Y:S07]  /*7b30*/  LDSM.16.M88.4 R220, [R238+-0x1000] ;  /* 0xfff00000eedc783b */ /* 0x000fee0000000200 */
[----:B------:R-:W-:Y:S01]  /*7b40*/  HMMA.16816.F32 R64, R204, R226, R64 ;  /* 0x000000e2cc40723c */ /* 0x000fe20000001840 */
[----:B------:R-:W4:Y:S07]  /*7b50*/  LDSM.16.M88.4 R204, [R238+-0x1800] ;  /* 0xffe80000eecc783b */ /* 0x000f2e0000000200 */
[-C--:B-1----:R-:W-:Y:S01]  /*7b60*/  HMMA.16816.F32 R4, R208, R212.reuse, R4 ;  /* 0x000000d4d004723c */ /* 0x082fe20000001804 */
[----:B------:R-:W1:Y:S07]  /*7b70*/  LDSM.16.M88.4 R224, [R238+-0x800] ;  /* 0xfff80000eee0783b */ /* 0x000e6e0000000200 */
[C---:B--2---:R-:W-:Y:S08]  /*7b80*/  HMMA.16816.F32 R8, R216.reuse, R212, R8 ;  /* 0x000000d4d808723c */ /* 0x044ff00000001808 */
[-C--:B------:R-:W-:Y:S08]  /*7b90*/  HMMA.16816.F32 R12, R216, R214.reuse, R12 ;  /* 0x000000d6d80c723c */ /* 0x080ff0000000180c */
[C---:B------:R-:W-:Y:S01]  /*7ba0*/  HMMA.16816.F32 R16, R208.reuse, R214, R16 ;  /* 0x000000d6d010723c */ /* 0x040fe20000001810 */
[----:B------:R-:W-:Y:S07]  /*7bb0*/  LDSM.16.M88.4 R212, [R250+0x2000] ;  /* 0x00200000fad4783b */ /* 0x000fee0000000200 */
[-C--:B----4-:R-:W-:Y:S08]  /*7bc0*/  HMMA.16816.F32 R20, R208, R204.reuse, R20 ;  /* 0x000000ccd014723c */ /* 0x090ff00000001814 */
        /* <DEDUP_REMOVED lines=8> */
[----:B------:R-:W4:Y:S07]  /*7c50*/  LDSM.16.M88.4 R220, [R251+0x6000] ;  /* 0x00600000fbdc783b */ /* 0x000f2e0000000200 */
        /* <DEDUP_REMOVED lines=8> */
[C---:B----4-:R-:W-:Y:S08]  /*7ce0*/  HMMA.16816.F32 R8, R220.reuse, R212, R8 ;  /* 0x000000d4dc08723c */ /* 0x050ff00000001808 */
        /* <DEDUP_REMOVED lines=12> */
[----:B------:R-:W4:Y:S07]  /*7db0*/  LDSM.16.M88.4 R216, [R249+0x6000] ;  /* 0x00600000f9d8783b */ /* 0x000f2e0000000200 */
        /* <DEDUP_REMOVED lines=8> */
[C---:B----4-:R-:W-:Y:S08]  /*7e40*/  HMMA.16816.F32 R8, R216.reuse, R212, R8 ;  /* 0x000000d4d808723c */ /* 0x050ff00000001808 */
        /* <DEDUP_REMOVED lines=16> */
[----:B------:R-:W1:Y:S07]  /*7f50*/  LDSM.16.M88.4 R216, [R241+0x2800] ;  /* 0x00280000f1d8783b */ /* 0x000e6e0000000200 */
[----:B------:R-:W-:Y:S01]  /*7f60*/  HMMA.16816.F32 R64, R208, R226, R64 ;  /* 0x000000e2d040723c */ /* 0x000fe20000001840 */
[----:B------:R-:W5:Y:S07]  /*7f70*/  LDSM.16.M88.4 R208, [R241+0x3000] ;  /* 0x00300000f1d0783b */ /* 0x000f6e0000000200 */
[-C--:B--2---:R-:W-:Y:S01]  /*7f80*/  HMMA.16816.F32 R4, R204, R212.reuse, R4 ;  /* 0x000000d4cc04723c */ /* 0x084fe20000001804 */
[----:B------:R-:W2:Y:S07]  /*7f90*/  LDSM.16.M88.4 R224, [R241+0x3800] ;  /* 0x00380000f1e0783b */ /* 0x000eae0000000200 */
[C---:B----4-:R-:W-:Y:S08]  /*7fa0*/  HMMA.16816.F32 R8, R220.reuse, R212, R8 ;  /* 0x000000d4dc08723c */ /* 0x050ff00000001808 */
[-C--:B------:R-:W-:Y:S08]  /*7fb0*/  HMMA.16816.F32 R12, R220, R214.reuse, R12 ;  /* 0x000000d6dc0c723c */ /* 0x080ff0000000180c */
[C---:B------:R-:W-:Y:S01]  /*7fc0*/  HMMA.16816.F32 R16, R204.reuse, R214, R16 ;  /* 0x000000d6cc10723c */ /* 0x040fe20000001810 */
[----:B------:R-:W-:Y:S07]  /*7fd0*/  LDSM.16.M88.4 R212, [R247+0x4000] ;  /* 0x00400000f7d4783b */ /* 0x000fee0000000200 */
[-C--:B-1----:R-:W-:Y:S08]  /*7fe0*/  HMMA.16816.F32 R20, R204, R216.reuse, R20 ;  /* 0x000000d8cc14723c */ /* 0x082ff00000001814 */
[C---:B------:R-:W-:Y:S08]  /*7ff0*/  HMMA.16816.F32 R24, R220.reuse, R216, R24 ;  /* 0x000000d8dc18723c */ /* 0x040ff00000001818 */
[-C--:B------:R-:W-:Y:S08]  /*8000*/  HMMA.16816.F32 R28, R220, R218.reuse, R28 ;  /* 0x000000dadc1c723c */ /* 0x080ff0000000181c */
[C---:B------:R-:W-:Y:S01]  /*8010*/  HMMA.16816.F32 R32, R204.reuse, R218, R32 ;  /* 0x000000dacc20723c */ /* 0x040fe20000001820 */
[----:B------:R-:W1:Y:S07]  /*8020*/  LDSM.16.M88.4 R216, [R238] ;  /* 0x00000000eed8783b */ /* 0x000e6e0000000200 */
[-C--:B-----5:R-:W-:Y:S08]  /*8030*/  HMMA.16816.F32 R36, R204, R208.reuse, R36 ;  /* 0x000000d0cc24723c */ /* 0x0a0ff00000001824 */
[C---:B------:R-:W-:Y:S08]  /*8040*/  HMMA.16816.F32 R40, R220.reuse, R208, R40 ;  /* 0x000000d0dc28723c */ /* 0x040ff00000001828 */
[-C--:B------:R-:W-:Y:S08]  /*8050*/  HMMA.16816.F32 R44, R220, R210.reuse, R44 ;  /* 0x000000d2dc2c723c */ /* 0x080ff0000000182c */
[C---:B------:R-:W-:Y:S01]  /*8060*/  HMMA.16816.F32 R48, R204.reuse, R210, R48 ;  /* 0x000000d2cc30723c */ /* 0x040fe20000001830 */
[----:B------:R-:W4:Y:S07]  /*8070*/  LDSM.16.M88.4 R208, [R240+0x6000] ;  /* 0x00600000f0d0783b */ /* 0x000f2e0000000200 */
[-C--:B--2---:R-:W-:Y:S08]  /*8080*/  HMMA.16816.F32 R52, R204, R224.reuse, R52 ;  /* 0x000000e0cc34723c */ /* 0x084ff00000001834 */
[C---:B------:R-:W-:Y:S01]  /*8090*/  HMMA.16816.F32 R56, R220.reuse, R224, R56 ;  /* 0x000000e0dc38723c */ /* 0x040fe20000001838 */
[----:B------:R-:W3:Y:S07]  /*80a0*/  LDL R225, [R1+0xe8] ;  /* 0x0000e80001e17983 */ /* 0x000eee0000100800 */
[-C--:B------:R-:W-:Y:S08]  /*80b0*/  HMMA.16816.F32 R60, R220, R226.reuse, R60 ;  /* 0x000000e2dc3c723c */ /* 0x080ff0000000183c */
[----:B------:R-:W-:Y:S08]  /*80c0*/  HMMA.16816.F32 R64, R204, R226, R64 ;  /* 0x000000e2cc40723c */ /* 0x000ff00000001840 */
[-C--:B-1----:R-:W-:Y:S08]  /*80d0*/  HMMA.16816.F32 R4, R212, R216.reuse, R4 ;  /* 0x000000d8d404723c */ /* 0x082ff00000001804 */
[C---:B----4-:R-:W-:Y:S08]  /*80e0*/  HMMA.16816.F32 R8, R208.reuse, R216, R8 ;  /* 0x000000d8d008723c */ /* 0x050ff00000001808 */
[-C--:B------:R-:W-:Y:S08]  /*80f0*/  HMMA.16816.F32 R12, R208, R218.reuse, R12 ;  /* 0x000000dad00c723c */ /* 0x080ff0000000180c */
[----:B------:R-:W-:Y:S01]  /*8100*/  FMUL.FTZ R7, R7, c[0x0][0x320] ;  /* 0x0000c80007077a20 */ /* 0x000fe20000410000 */
[C---:B------:R-:W-:Y:S03]  /*8110*/  HMMA.16816.F32 R16, R212.reuse, R218, R16 ;  /* 0x000000dad410723c */ /* 0x040fe60000001810 */
[----:B------:R1:W2:Y:S01]  /*8120*/  MUFU.TANH R196, R7 ;  /* 0x0000000700c47308 */ /* 0x0002a20000002400 */
[----:B------:R-:W-:Y:S02]  /*8130*/  FMUL.FTZ R0, R4, c[0x0][0x320] ;  /* 0x0000c80004007a20 */ /* 0x000fe40000410000 */
[----:B------:R-:W-:Y:S02]  /*8140*/  FMUL.FTZ R2, R5, c[0x0][0x320] ;  /* 0x0000c80005027a20 */ /* 0x000fe40000410000 */
[----:B------:R-:W-:Y:S04]  /*8150*/  FMUL.FTZ R3, R6, c[0x0][0x320] ;  /* 0x0000c80006037a20 */ /* 0x000fe80000410000 */
[----:B------:R-:W-:Y:S01]  /*8160*/  FMUL.FTZ R8, R8, c[0x0][0x320] ;  /* 0x0000c80008087a20 */ /* 0x000fe20000410000 */
[----:B------:R-:W4:Y:S01]  /*8170*/  MUFU.TANH R0, R0 ;  /* 0x0000000000007308 */ /* 0x000f220000002400 */
        /* <DEDUP_REMOVED lines=8> */
[----:B-1----:R-:W1:Y:S01]  /*8200*/  LDSM.16.M88.4 R4, [R238+0x800] ;  /* 0x00080000ee04783b */ /* 0x002e620000000200 */
[----:B------:R-:W-:Y:S02]  /*8210*/  FMUL.FTZ R16, R16, c[0x0][0x320] ;  /* 0x0000c80010107a20 */ /* 0x000fe40000410000 */
[----:B------:R-:W-:Y:S02]  /*8220*/  FMUL.FTZ R17, R17, c[0x0][0x320] ;  /* 0x0000c80011117a20 */ /* 0x000fe40000410000 */
[----:B------:R-:W-:Y:S01]  /*8230*/  FMUL.FTZ R18, R18, c[0x0][0x320] ;  /* 0x0000c80012127a20 */ /* 0x000fe20000410000 */
[----:B------:R-:W1:Y:S01]  /*8240*/  MUFU.TANH R204, R9 ;  /* 0x0000000900cc7308 */ /* 0x000e620000002400 */
[----:B------:R-:W-:Y:S09]  /*8250*/  FMUL.FTZ R19, R19, c[0x0][0x320] ;  /* 0x0000c80013137a20 */ /* 0x000ff20000410000 */
[----:B------:R-:W1:Y:S10]  /*8260*/  MUFU.TANH R205, R10 ;  /* 0x0000000a00cd7308 */ /* 0x000e740000002400 */
[----:B------:R5:W2:Y:S10]  /*8270*/  MUFU.TANH R206, R11 ;  /* 0x0000000b00ce7308 */ /* 0x000ab40000002400 */
[----:B------:R-:W2:Y:S01]  /*8280*/  MUFU.TANH R2, R2 ;  /* 0x0000000200027308 */ /* 0x000ea20000002400 */
[-C--:B-1----:R-:W-:Y:S09]  /*8290*/  HMMA.16816.F32 R20, R212, R4.reuse, R20 ;  /* 0x00000004d414723c */ /* 0x082ff20000001814 */
[----:B------:R-:W1:Y:S01]  /*82a0*/  MUFU.TANH R3, R3 ;  /* 0x0000000300037308 */ /* 0x000e620000002400 */
[C---:B------:R-:W-:Y:S01]  /*82b0*/  HMMA.16816.F32 R24, R208.reuse, R4, R24 ;  /* 0x00000004d018723c */ /* 0x040fe20000001818 */
[----:B-----5:R-:W5:Y:S08]  /*82c0*/  LDSM.16.M88.4 R8, [R238+0x1000] ;  /* 0x00100000ee08783b */ /* 0x020f700000000200 */
[----:B------:R-:W1:Y:S01]  /*82d0*/  MUFU.TANH R12, R12 ;  /* 0x0000000c000c7308 */ /* 0x000e620000002400 */
[-C--:B------:R-:W-:Y:S04]  /*82e0*/  HMMA.16816.F32 R28, R208, R6.reuse, R28 ;  /* 0x00000006d01c723c */ /* 0x080fe8000000181c */
[----:B------:R-:W-:Y:S04]  /*82f0*/  FMUL.FTZ R20, R20, c[0x0][0x320] ;  /* 0x0000c80014147a20 */ /* 0x000fe80000410000 */
[C---:B------:R-:W-:Y:S01]  /*8300*/  HMMA.16816.F32 R32, R212.reuse, R6, R32 ;  /* 0x00000006d420723c */ /* 0x040fe20000001820 */
[----:B------:R-:W1:Y:S01]  /*8310*/  MUFU.TANH R13, R13 ;  /* 0x0000000d000d7308 */ /* 0x000e620000002400 */
[----:B------:R-:W1:Y:S01]  /*8320*/  LDSM.16.M88.4 R4, [R238+0x1800] ;  /* 0x00180000ee04783b */ /* 0x000e620000000200 */
[----:B------:R-:W-:Y:S04]  /*8330*/  DEPBAR.LE SB0, 0x0 ;  /* 0x000080000000791a */ /* 0x000fe80000000000 */
[----:B------:R-:W-:Y:S02]  /*8340*/  FMUL.FTZ R21, R21, c[0x0][0x320] ;  /* 0x0000c80015157a20 */ /* 0x000fe40000410000 */
[----:B------:R-:W-:Y:S02]  /*8350*/  FMUL.FTZ R22, R22, c[0x0][0x320] ;  /* 0x0000c80016167a20 */ /* 0x000fe40000410000 */
[----:B------:R-:W1:Y:S01]  /*8360*/  MUFU.TANH R14, R14 ;  /* 0x0000000e000e7308 */ /* 0x000e620000002400 */
[----:B------:R-:W-:Y:S01]  /*8370*/  BAR.SYNC.DEFER_BLOCKING 0x0 ;  /* 0x0000000000007b1d */ /* 0x000fe20000010000 */
[----:B------:R-:W-:Y:S02]  /*8380*/  FMUL.FTZ R23, R23, c[0x0][0x320] ;  /* 0x0000c80017177a20 */ /* 0x000fe40000410000 */
[----:B------:R-:W-:Y:S02]  /*8390*/  FMUL.FTZ R24, R24, c[0x0][0x320] ;  /* 0x0000c80018187a20 */ /* 0x000fe40000410000 */
[----:B------:R-:W-:Y:S02]  /*83a0*/  FMUL.FTZ R25, R25, c[0x0][0x320] ;  /* 0x0000c80019197a20 */ /* 0x000fe40000410000 */
[----:B------:R-:W-:Y:S02]  /*83b0*/  FMUL.FTZ R26, R26, c[0x0][0x320] ;  /* 0x0000c8001a1a7a20 */ /* 0x000fe40000410000 */
[----:B------:R-:W1:Y:S01]  /*83c0*/  MUFU.TANH R15, R15 ;  /* 0x0000000f000f7308 */ /* 0x000e620000002400 */
[----:B------:R-:W-:Y:S02]  /*83d0*/  FMUL.FTZ R27, R27, c[0x0][0x320] ;  /* 0x0000c8001b1b7a20 */ /* 0x000fe40000410000 */
[----:B------:R-:W-:Y:S01]  /*83e0*/  FMUL.FTZ R28, R28, c[0x0][0x320] ;  /* 0x0000c8001c1c7a20 */ /* 0x000fe20000410000 */
[-C--:B-----5:R-:W-:Y:S05]  /*83f0*/  HMMA.16816.F32 R36, R212, R8.reuse, R36 ;  /* 0x00000008d424723c */ /* 0x0a0fea0000001824 */
[----:B------:R-:W-:Y:S01]  /*8400*/  FMUL.FTZ R29, R29, c[0x0][0x320] ;  /* 0x0000c8001d1d7a20 */ /* 0x000fe20000410000 */
[----:B------:R-:W1:Y:S01]  /*8410*/  MUFU.TANH R16, R16 ;  /* 0x0000001000107308 */ /* 0x000e620000002400 */
[----:B------:R-:W-:Y:S01]  /*8420*/  FMUL.FTZ R30, R30, c[0x0][0x320] ;  /* 0x0000c8001e1e7a20 */ /* 0x000fe20000410000 */
[C---:B------:R-:W-:Y:S04]  /*8430*/  HMMA.16816.F32 R40, R208.reuse, R8, R40 ;  /* 0x00000008d028723c */ /* 0x040fe80000001828 */
[----:B------:R-:W-:Y:S02]  /*8440*/  FMUL.FTZ R31, R31, c[0x0][0x320] ;  /* 0x0000c8001f1f7a20 */ /* 0x000fe40000410000 */
[----:B------:R-:W-:Y:S02]  /*8450*/  FMUL.FTZ R32, R32, c[0x0][0x320] ;  /* 0x0000c80020207a20 */ /* 0x000fe40000410000 */
[----:B------:R-:W2:Y:S01]  /*8460*/  MUFU.TANH R17, R17 ;  /* 0x0000001100117308 */ /* 0x000ea20000002400 */
[-C--:B------:R-:W-:Y:S03]  /*8470*/  HMMA.16816.F32 R44, R208, R10.reuse, R44 ;  /* 0x0000000ad02c723c */ /* 0x080fe6000000182c */
[----:B------:R-:W-:Y:S02]  /*8480*/  FMUL.FTZ R33, R33, c[0x0][0x320] ;  /* 0x0000c80021217a20 */ /* 0x000fe40000410000 */
[----:B------:R-:W-:Y:S02]  /*8490*/  FMUL.FTZ R34, R34, c[0x0][0x320] ;  /* 0x0000c80022227a20 */ /* 0x000fe40000410000 */
[----:B------:R-:W-:Y:S01]  /*84a0*/  FMUL.FTZ R35, R35, c[0x0][0x320] ;  /* 0x0000c80023237a20 */ /* 0x000fe20000410000 */
[C---:B------:R-:W-:Y:S01]  /*84b0*/  HMMA.16816.F32 R48, R212.reuse, R10, R48 ;  /* 0x0000000ad430723c */ /* 0x040fe20000001830 */
[----:B------:R-:W2:Y:S03]  /*84c0*/  MUFU.TANH R18, R18 ;  /* 0x0000001200127308 */ /* 0x000ea60000002400 */
[----:B------:R-:W-:Y:S02]  /*84d0*/  FMUL.FTZ R36, R36, c[0x0][0x320] ;  /* 0x0000c80024247a20 */ /* 0x000fe40000410000 */
[----:B------:R-:W-:Y:S02]  /*84e0*/  FMUL.FTZ R37, R37, c[0x0][0x320] ;  /* 0x0000c80025257a20 */ /* 0x000fe40000410000 */
[-C--:B-1----:R-:W-:Y:S03]  /*84f0*/  HMMA.16816.F32 R52, R212, R4.reuse, R52 ;  /* 0x00000004d434723c */ /* 0x082fe60000001834 */
[----:B------:R-:W1:Y:S01]  /*8500*/  MUFU.TANH R19, R19 ;  /* 0x0000001300137308 */ /* 0x000e620000002400 */
[----:B------:R-:W-:Y:S02]  /*8510*/  FMUL.FTZ R38, R38, c[0x0][0x320] ;  /* 0x0000c80026267a20 */ /* 0x000fe40000410000 */
[----:B------:R-:W-:Y:S02]  /*8520*/  FMUL.FTZ R39, R39, c[0x0][0x320] ;  /* 0x0000c80027277a20 */ /* 0x000fe40000410000 */
[C---:B------:R-:W-:Y:S04]  /*8530*/  HMMA.16816.F32 R56, R208.reuse, R4, R56 ;  /* 0x00000004d038723c */ /* 0x040fe80000001838 */
[----:B------:R-:W-:Y:S01]  /*8540*/  FMUL.FTZ R40, R40, c[0x0][0x320] ;  /* 0x0000c80028287a20 */ /* 0x000fe20000410000 */
[----:B------:R-:W1:Y:S01]  /*8550*/  MUFU.TANH R20, R20 ;  /* 0x0000001400147308 */ /* 0x000e620000002400 */
[----:B------:R-:W-:Y:S02]  /*8560*/  FMUL.FTZ R41, R41, c[0x0][0x320] ;  /* 0x0000c80029297a20 */ /* 0x000fe40000410000 */
[-C--:B------:R-:W-:Y:S04]  /*8570*/  HMMA.16816.F32 R60, R208, R6.reuse, R60 ;  /* 0x00000006d03c723c */ /* 0x080fe8000000183c */
[----:B------:R-:W-:Y:S02]  /*8580*/  FMUL.FTZ R49, R49, c[0x0][0x320] ;  /* 0x0000c80031317a20 */ /* 0x000fe40000410000 */
[----:B------:R-:W-:Y:S01]  /*8590*/  FMUL.FTZ R42, R42, c[0x0][0x320] ;  /* 0x0000c8002a2a7a20 */ /* 0x000fe20000410000 */
[----:B------:R-:W1:Y:S01]  /*85a0*/  MUFU.TANH R21, R21 ;  /* 0x0000001500157308 */ /* 0x000e620000002400 */
[----:B------:R-:W-:Y:S04]  /*85b0*/  HMMA.16816.F32 R64, R212, R6, R64 ;  /* 0x00000006d440723c */ /* 0x000fe80000001840 */
[----:B------:R-:W-:Y:S02]  /*85c0*/  FMUL.FTZ R43, R43, c[0x0][0x320] ;  /* 0x0000c8002b2b7a20 */ /* 0x000fe40000410000 */
[----:B------:R-:W-:Y:S02]  /*85d0*/  FMUL.FTZ R10, R44, c[0x0][0x320] ;  /* 0x0000c8002c0a7a20 */ /* 0x000fe40000410000 */
[----:B------:R-:W-:Y:S01]  /*85e0*/  FMUL.FTZ R11, R45, c[0x0][0x320] ;  /* 0x0000c8002d0b7a20 */ /* 0x000fe20000410000 */
        /* <DEDUP_REMOVED lines=20> */
[----:B------:R-:W-:Y:S02]  /*8730*/  FMUL.FTZ R57, R57, c[0x0][0x320] ;  /* 0x0000c80039397a20 */ /* 0x000fe40000410000 */
[----:B------:R-:W-:Y:S02]  /*8740*/  FMUL.FTZ R58, R58, c[0x0][0x320] ;  /* 0x0000c8003a3a7a20 */ /* 0x000fe40000410000 */
[----:B------:R-:W-:Y:S01]  /*8750*/  FMUL.FTZ R64, R64, c[0x0][0x320] ;  /* 0x0000c80040407a20 */ /* 0x000fe20000410000 */
[----:B------:R-:W2:Y:S01]  /*8760*/  MUFU.TANH R24, R24 ;  /* 0x0000001800187308 */ /* 0x000ea20000002400 */
[----:B------:R-:W-:Y:S02]  /*8770*/  FMUL.FTZ R66, R66, c[0x0][0x320] ;  /* 0x0000c80042427a20 */ /* 0x000fe40000410000 */
[----:B-1----:R-:W-:Y:S07]  /*8780*/  FMUL.FTZ R60, R62, c[0x0][0x320] ;  /* 0x0000c8003e3c7a20 */ /* 0x002fee0000410000 */
[----:B------:R-:W1:Y:S10]  /*8790*/  MUFU.TANH R25, R25 ;  /* 0x0000001900197308 */ /* 0x000e740000002400 */
[----:B------:R-:W1:Y:S01]  /*87a0*/  MUFU.TANH R26, R26 ;  /* 0x0000001a001a7308 */ /* 0x000e620000002400 */
[----:B---3--:R-:W-:Y:S09]  /*87b0*/  ISETP.GT.AND P0, PT, R225, R229, PT ;  /* 0x000000e5e100720c */ /* 0x008ff20003f04270 */
        /* <DEDUP_REMOVED lines=33> */
[----:B------:R-:W1:Y:S10]  /*89d0*/  MUFU.TANH R60, R60 ;  /* 0x0000003c003c7308 */ /* 0x000e740000002400 */
[----:B------:R-:W1:Y:S10]  /*89e0*/  MUFU.TANH R59, R59 ;  /* 0x0000003b003b7308 */ /* 0x000e740000002400 */
[----:B------:R1:W1:Y:S10]  /*89f0*/  MUFU.TANH R218, R64 ;  /* 0x0000004000da7308 */ /* 0x0002740000002400 */
[----:B------:R-:W1:Y:S10]  /*8a00*/  MUFU.TANH R49, R49 ;  /* 0x0000003100317308 */ /* 0x000e740000002400 */
[----:B------:R1:W1:Y:S10]  /*8a10*/  MUFU.TANH R214, R66 ;  /* 0x0000004200d67308 */ /* 0x0002740000002400 */
[----:B------:R-:W1:Y:S01]  /*8a20*/  MUFU.TANH R63, R63 ;  /* 0x0000003f003f7308 */ /* 0x000e620000002400 */
[----:B------:R-:W-:-:S05]  /*8a30*/  @!P0 BRA `(.L_x_1242) ;  /* 0x0000067000008947 */ /* 0x000fca0003800000 */
[----:B--234-:R-:W2:Y:S01]  /*8a40*/  LDL R220, [R1+0xbc] ;  /* 0x0000bc0001dc7983 */ /* 0x01cea20000100800 */
[----:B-1----:R-:W-:Y:S03]  /*8a50*/  IMAD.MOV.U32 R54, RZ, RZ, RZ ;  /* 0x000000ffff367224 */ /* 0x002fe600078e00ff */
[----:B------:R-:W3:Y:S04]  /*8a60*/  LDL.64 R226, [R1+0xd8] ;  /* 0x0000d80001e27983 */ /* 0x000ee80000100a00 */
[----:B------:R-:W4:Y:S04]  /*8a70*/  LDL R230, [R1+0xa4] ;  /* 0x0000a40001e67983 */ /* 0x000f280000100800 */
[----:B------:R-:W1:Y:S04]  /*8a80*/  S2R R229, SR_TID.X ;  /* 0x0000000000e57919 */ /* 0x000e680000002100 */
[----:B------:R-:W5:Y:S04]  /*8a90*/  LDL.64 R52, [R1+0xd0] ;  /* 0x0000d00001347983 */ /* 0x000f680000100a00 */
[----:B------:R-:W4:Y:S04]  /*8aa0*/  LDL R50, [R1+0xa0] ;  /* 0x0000a00001327983 */ /* 0x000f280000100800 */
[----:B------:R-:W5:Y:S04]  /*8ab0*/  LDL R228, [R1+0x4] ;  /* 0x0000040001e47983 */ /* 0x000f680000100800 */
[----:B------:R-:W5:Y:S01]  /*8ac0*/  LDL R51, [R1] ;  /* 0x0000000001337983 */ /* 0x000f620000100800 */
[--C-:B-1----:R-:W-:Y:S02]  /*8ad0*/  SHF.R.S32.HI R219, RZ, 0x1f, R229.reuse ;  /* 0x0000001fffdb7819 */ /* 0x102fe400000114e5 */
        /* <DEDUP_REMOVED lines=16> */
[----:B------:R-:W-:Y:S01]  /*8be0*/  @!P1 LEA R8, P0, R7, c[0x0][0x2a0], 0x2 ;  /* 0x0000a80007089a11 */ /* 0x000fe200078010ff */
[----:B-----5:R-:W-:Y:S02]  /*8bf0*/  IMAD.SHL.U32 R53, R228, 0x2, RZ ;  /* 0x00000002e4357824 */ /* 0x020fe400078e00ff */
[----:B------:R-:W-:Y:S01]  /*8c00*/  IMAD R48, R5, c[0x0][0x2b8], R4 ;  /* 0x0000ae0005307a24 */ /* 0x000fe200078e0204 */
[----:B------:R-:W-:Y:S03]  /*8c10*/  @!P1 LEA.HI.X R9, R7, c[0x0][0x2a4], R6, 0x2, P0 ;  /* 0x0000a90007099a11 */ /* 0x000fe600000f1406 */
[----:B------:R-:W-:Y:S01]  /*8c20*/  IMAD.WIDE.U32 R4, R48, c[0x0][0x1e0], RZ ;  /* 0x0000780030047a25 */ /* 0x000fe200078e00ff */
[----:B------:R-:W-:Y:S01]  /*8c30*/  SHF.R.S32.HI R6, RZ, 0x1f, R48 ;  /* 0x0000001fff067819 */ /* 0x000fe20000011430 */
[----:B------:R-:W2:Y:S04]  /*8c40*/  @!P1 LDG.E R54, [R8.64] ;  /* 0x0000000808369981 */ /* 0x000ea8000c1e1900 */
[----:B------:R-:W-:Y:S01]  /*8c50*/  IMAD R6, R6, c[0x0][0x1e0], RZ ;  /* 0x0000780006067a24 */ /* 0x000fe200078e02ff */
[----:B------:R2:W-:Y:S03]  /*8c60*/  STL [R1+0xb8], R48 ;  /* 0x0000b83001007387 */ /* 0x0005e60000100800 */
[----:B------:R-:W-:Y:S04]  /*8c70*/  IMAD R6, R48, c[0x0][0x1e4], R6 ;  /* 0x0000790030067a24 */ /* 0x000fe800078e0206 */
[----:B------:R-:W-:Y:S01]  /*8c80*/  IMAD.IADD R5, R5, 0x1, R6 ;  /* 0x0000000105057824 */ /* 0x000fe200078e0206 */
[----:B--2---:R-:W-:Y:S01]  /*8c90*/  SHF.R.S32.HI R48, RZ, 0x1f, R54 ;  /* 0x0000001fff307819 */ /* 0x004fe20000011436 */
[----:B------:R1:W-:Y:S02]  /*8ca0*/  STL [R1+0xb4], R54 ;  /* 0x0000b43601007387 */ /* 0x0003e40000100800 */
[----:B------:R-:W-:Y:S04]  /*8cb0*/  IMAD.WIDE.U32 R4, R54, c[0x0][0x1f0], R4 ;  /* 0x00007c0036047a25 */ /* 0x000fe800078e0004 */
[----:B------:R-:W-:Y:S01]  /*8cc0*/  IMAD R48, R48, c[0x0][0x1f0], RZ ;  /* 0x00007c0030307a24 */ /* 0x000fe200078e02ff */
[----:B------:R-:W-:Y:S02]  /*8cd0*/  IADD3 R4, P0, R52, R4, RZ ;  /* 0x0000000434047210 */ /* 0x000fe40007f1e0ff */
[C---:B------:R-:W-:Y:S01]  /*8ce0*/  SHF.L.U64.HI R52, R229.reuse, 0x1, R51 ;  /* 0x00000001e5347819 */ /* 0x040fe20000010233 */
[----:B------:R-:W-:Y:S02]  /*8cf0*/  IMAD R48, R54, c[0x0][0x1f4], R48 ;  /* 0x00007d0036307a24 */ /* 0x000fe400078e0230 */
[----:B------:R-:W-:Y:S03]  /*8d00*/  IMAD.SHL.U32 R51, R229, 0x2, RZ ;  /* 0x00000002e5337824 */ /* 0x000fe600078e00ff */
[----:B------:R-:W-:Y:S02]  /*8d10*/  IADD3.X R48, R50, R5, R48, P0, !PT ;  /* 0x0000000532307210 */ /* 0x000fe400007fe430 */
[C---:B------:R-:W-:Y:S04]  /*8d20*/  LEA R50, P0, R4.reuse, c[0x0][0x1c8], 0x1 ;  /* 0x0000720004327a11 */ /* 0x040fe800078008ff */
[----:B------:R-:W-:Y:S02]  /*8d30*/  LEA.HI.X R48, R4, c[0x0][0x1cc], R48, 0x1, P0 ;  /* 0x0000730004307a11 */ /* 0x000fe400000f0c30 */
[----:B-1----:R-:W-:Y:S01]  /*8d40*/  SHF.L.U64.HI R54, R228, 0x1, R252 ;  /* 0x00000001e4367819 */ /* 0x002fe200000102fc */
[----:B------:R-:W-:-:S05]  /*8d50*/  BRA.DIV ~URZ, `(.L_x_1243) ;  /* 0x0000caa27f007947 */ /* 0x000fca000b800000 */
[----:B------:R1:W2:Y:S02]  /*8d60*/  SHFL.IDX PT, R55, R48, RZ, 0x181f ;  /* 0x00181fff30377589 */ /* 0x0002a400000e0000 */
.L_x_1292:
[----:B------:R-:W-:-:S05]  /*8d70*/  BRA.DIV ~URZ, `(.L_x_1244) ;  /* 0x0000caf27f007947 */ /* 0x000fca000b800000 */
[----:B------:R-:W3:Y:S04]  /*8d80*/  LDL R4, [R1+0x18] ;  /* 0x0000180001047983 */ /* 0x000ee80000100800 */
[----:B------:R-:W4:Y:S04]  /*8d90*/  LDL R58, [R1+0x8] ;  /* 0x00000800013a7983 */ /* 0x000f280000100800 */
[----:B------:R-:W5:Y:S04]  /*8da0*/  LDL R7, [R1+0x4] ;  /* 0x0000040001077983 */ /* 0x000f680000100800 */
[----:B------:R-:W1:Y:S02]  /*8db0*/  SHFL.IDX PT, R6, R50, RZ, 0x181f ;  /* 0x00181fff32067589 */ /* 0x000e6400000e0000 */
[----:B-1----:R-:W-:Y:S05]  /*8dc0*/  IADD3 R8, P5, R6, R53, RZ ;  /* 0x0000003506087210 */ /* 0x002fea0007fbe0ff */
        /* <DEDUP_REMOVED lines=11> */
[C---:B-1----:R-:W-:Y:S02]  /*8e80*/  IADD3 R6, P6, R4.reuse, R51, RZ ;  /* 0x0000003304067210 */ /* 0x042fe40007fde0ff */
[----:B------:R-:W-:Y:S02]  /*8e90*/  IADD3 R56, P5, R4, R53, RZ ;  /* 0x0000003504387210 */ /* 0x000fe40007fbe0ff */
        /* <DEDUP_REMOVED lines=16> */
.L_x_1293:
[C---:B--2---:R-:W-:Y:S01]  /*8fa0*/  IADD3 R4, -R57.reuse, 0x10, RZ ;  /* 0x0000001039047810 */ /* 0x044fe20007ffe1ff */
[----:B------:R-:W2:Y:S01]  /*8fb0*/  LDL R8, [R1+0x8] ;  /* 0x0000080001087983 */ /* 0x000ea20000100800 */
[----:B------:R-:W-:Y:S02]  /*8fc0*/  ISETP.NE.U32.AND P5, PT, R57, RZ, PT ;  /* 0x000000ff3900720c */ /* 0x000fe40003fa5070 */
[----:B------:R-:W-:Y:S04]  /*8fd0*/  LOP3.LUT R4, R4, 0xf, RZ, 0xc0, !PT ;  /* 0x0000000f04047812 */ /* 0x000fe800078ec0ff */
[-C--:B-1-3--:R-:W-:Y:S02]  /*8fe0*/  IADD3 R6, P2, P0, R4, R5.reuse, R51 ;  /* 0x0000000504067210 */ /* 0x08afe4000785e033 */
[----:B------:R-:W-:Y:S02]  /*8ff0*/  IADD3 R4, -R56, 0x10, RZ ;  /* 0x0000001038047810 */ /* 0x000fe40007ffe1ff */
[-C--:B------:R-:W-:Y:S02]  /*9000*/  IADD3.X R7, RZ, R48.reuse, R52, P2, P0 ;  /* 0x00000030ff077210 */ /* 0x080fe400017e0434 */
        /* <DEDUP_REMOVED lines=10> */
.L_x_1242:
[----:B--234-:R-:W-:Y:S05]  /*90b0*/  BSYNC B0 ;  /* 0x0000000000007941 */ /* 0x01cfea0003800000 */
.L_x_1241:
[----:B-1----:R-:W2:Y:S04]  /*90c0*/  LDL R5, [R1+0xf0] ;  /* 0x0000f00001057983 */ /* 0x002ea80000100800 */
[----:B------:R-:W3:Y:S04]  /*90d0*/  LDL R8, [R1+0xe8] ;  /* 0x0000e80001087983 */ /* 0x000ee80000100800 */
[----:B------:R-:W4:Y:S04]  /*90e0*/  LDL R6, [R1+0xc] ;  /* 0x00000c0001067983 */ /* 0x000f280000100800 */
[----:B------:R-:W0:Y:S01]  /*90f0*/  LDGDEPBAR ;  /* 0x00000000000079af */ /* 0x000e220000000000 */
[----:B--2---:R-:W-:Y:S01]  /*9100*/  MOV R7, R5 ;  /* 0x0000000500077202 */ /* 0x004fe20000000f00 */
[----:B------:R-:W-:Y:S01]  /*9110*/  @P4 IMAD.HI.U32 R4, R5, c[0x0][0x2c8], RZ ;  /* 0x0000b20005044a27 */ /* 0x000fe200078e00ff */
[----:B------:R-:W-:Y:S04]  /*9120*/  MOV R5, 0xffffffc0 ;  /* 0xffffffc000057802 */ /* 0x000fe80000000f00 */
[----:B------:R-:W-:Y:S01]  /*9130*/  @P4 SHF.R.U32.HI R7, RZ, c[0x0][0x2cc], R4 ;  /* 0x0000b300ff074a19 */ /* 0x000fe20000011604 */
[----:B---3--:R-:W-:Y:S01]  /*9140*/  IMAD R5, R8, R5, 0x1 ;  /* 0x0000000108057424 */ /* 0x008fe200078e0205 */
[----:B------:R-:W-:Y:S04]  /*9150*/  MOV R4, c[0x0][0x2ac] ;  /* 0x0000ab0000047a02 */ /* 0x000fe80000000f00 */
[----:B----4-:R-:W-:Y:S05]  /*9160*/  IADD3 R5, -R6, R5, RZ ;  /* 0x0000000506057210 */ /* 0x010fea0007ffe1ff */
[----:B------:R-:W-:Y:S05]  /*9170*/  IMAD R5, R4, c[0x0][0x1d0], R5 ;  /* 0x0000740004057a24 */ /* 0x000fea00078e0205 */
[----:B------:R-:W-:Y:S01]  /*9180*/  IADD3 R62, R5, -c[0x0][0x168], RZ ;  /* 0x80005a00053e7a10 */ /* 0x000fe20007ffe0ff */
[----:B------:R-:W-:-:S05]  /*9190*/  BRA.DIV ~URZ, `(.L_x_1245) ;  /* 0x0000cc627f007947 */ /* 0x000fca000b800000 */
[----:B------:R1:W2:Y:S02]  /*91a0*/  SHFL.IDX PT, R5, R7, RZ, 0x1c1f ;  /* 0x001c1fff07057589 */ /* 0x0002a400000e0000 */
.L_x_1294:
[----:B--2---:R-:W-:Y:S05]  /*91b0*/  IMAD.IADD R5, R62, 0x1, R5 ;  /* 0x000000013e057824 */ /* 0x004fea00078e0205 */
[C---:B------:R-:W-:Y:S02]  /*91c0*/  ISETP.GT.AND P6, PT, R5.reuse, RZ, PT ;  /* 0x000000ff0500720c */ /* 0x040fe40003fc4270 */
[C---:B------:R-:W-:Y:S02]  /*91d0*/  ISETP.GT.AND P5, PT, R5.reuse, 0x1, PT ;  /* 0x000000010500780c */ /* 0x040fe40003fa4270 */
[C---:B------:R-:W-:Y:S02]  /*91e0*/  ISETP.GT.AND P2, PT, R5.reuse, 0x8, PT ;  /* 0x000000080500780c */ /* 0x040fe40003f44270 */
[C---:B------:R-:W-:Y:S02]  /*91f0*/  ISETP.GT.AND P0, PT, R5.reuse, 0x9, PT ;  /* 0x000000090500780c */ /* 0x040fe40003f04270 */
        /* <DEDUP_REMOVED lines=24> */
[----:B------:R-:W-:Y:S02]  /*9380*/  FSEL R222, R222, -INF , P6 ;  /* 0xff800000dede7808 */ /* 0x000fe40003000000 */
[----:B------:R-:W-:Y:S02]  /*9390*/  FSEL R221, R221, -INF , P5 ;  /* 0xff800000dddd7808 */ /* 0x000fe40002800000 */
[----:B------:R-:W-:Y:S02]  /*93a0*/  FSEL R218, R218, -INF , P2 ;  /* 0xff800000dada7808 */ /* 0x000fe40001000000 */
[----:B------:R-:W-:Y:S01]  /*93b0*/  FSEL R49, R49, -INF , P0 ;  /* 0xff80000031317808 */ /* 0x000fe20000000000 */
[----:B------:R-:W-:-:S05]  /*93c0*/  BRA.DIV ~URZ, `(.L_x_1246) ;  /* 0x0000ca827f007947 */ /* 0x000fca000b800000 */
[----:B------:R-:W2:Y:S08]  /*93d0*/  SHFL.IDX PT, R2, R7, 0x1, 0x1c1f ;  /* 0x003c1f0007027f89 */ /* 0x000eb000000e0000 */
[----:B------:R-:W3:Y:S08]  /*93e0*/  SHFL.IDX PT, R0, R7, 0x2, 0x1c1f ;  /* 0x005c1f0007007f89 */ /* 0x000ef000000e0000 */
[----:B------:R-:W4:Y:S01]  /*93f0*/  SHFL.IDX PT, R4, R7, 0x3, 0x1c1f ;  /* 0x007c1f0007047f89 */ /* 0x000f2200000e0000 */
[----:B--2---:R-:W-:Y:S05]  /*9400*/  IMAD.IADD R2, R62, 0x1, R2 ;  /* 0x000000013e027824 */ /* 0x004fea00078e0202 */
[C---:B------:R-:W-:Y:S02]  /*9410*/  ISETP.GT.AND P6, PT, R2.reuse, RZ, PT ;  /* 0x000000ff0200720c */ /* 0x040fe40003fc4270 */
[----:B------:R-:W-:Y:S01]  /*9420*/  ISETP.GT.AND P5, PT, R2, 0x1, PT ;  /* 0x000000010200780c */ /* 0x000fe20003fa4270 */
[----:B---3--:R-:W-:Y:S01]  /*9430*/  IMAD.IADD R0, R62, 0x1, R0 ;  /* 0x000000013e007824 */ /* 0x008fe200078e0200 */
[C---:B------:R-:W-:Y:S02]  /*9440*/  ISETP.GT.AND P2, PT, R2.reuse, 0x8, PT ;  /* 0x000000080200780c */ /* 0x040fe40003f44270 */
[C---:B------:R-:W-:Y:S02]  /*9450*/  ISETP.GT.AND P0, PT, R2.reuse, 0x9, PT ;  /* 0x000000090200780c */ /* 0x040fe40003f04270 */
[----:B------:R-:W-:Y:S02]  /*9460*/  FSEL R32, R3, -INF , P6 ;  /* 0xff80000003207808 */ /* 0x000fe40003000000 */
[----:B------:R-:W-:Y:S01]  /*9470*/  ISETP.GT.AND P6, PT, R2, 0x10, PT ;  /* 0x000000100200780c */ /* 0x000fe20003fc4270 */
[----:B----4-:R-:W-:Y:S01]  /*9480*/  IMAD.IADD R62, R62, 0x1, R4 ;  /* 0x000000013e3e7824 */ /* 0x010fe200078e0204 */
        /* <DEDUP_REMOVED lines=23> */
[C---:B------:R-:W-:Y:S02]  /*9600*/  ISETP.GT.AND P6, PT, R0.reuse, RZ, PT ;  /* 0x000000ff0000720c */ /* 0x040fe40003fc4270 */
        /* <DEDUP_REMOVED lines=38> */
[----:B------:R-:W-:Y:S02]  /*9870*/  FMNMX.FTZ R0, R58, R0, !PT ;  /* 0x000000003a007209 */ /* 0x000fe40007810000 */
[C---:B------:R-:W-:Y:S02]  /*9880*/  ISETP.GT.AND P6, PT, R62.reuse, RZ, PT ;  /* 0x000000ff3e00720c */ /* 0x040fe40003fc4270 */
[----:B------:R-:W-:Y:S02]  /*9890*/  FMNMX.FTZ R0, R57, R0, !PT ;  /* 0x0000000039007209 */ /* 0x000fe40007810000 */
[----:B------:R-:W-:Y:S02]  /*98a0*/  ISETP.GT.AND P5, PT, R62, 0x1, PT ;  /* 0x000000013e00780c */ /* 0x000fe40003fa4270 */
[----:B------:R-:W-:Y:S02]  /*98b0*/  FMNMX.FTZ R0, R220, R0, !PT ;  /* 0x00000000dc007209 */ /* 0x000fe40007810000 */
[----:B------:R-:W-:Y:S02]  /*98c0*/  FSEL R12, R205, -INF , P6 ;  /* 0xff800000cd0c7808 */ /* 0x000fe40003000000 */
        /* <DEDUP_REMOVED lines=17> */
[C---:B------:R-:W-:Y:S02]  /*99e0*/  ISETP.GT.AND P2, PT, R62.reuse, 0x18, PT ;  /* 0x000000183e00780c */ /* 0x040fe40003f44270 */
[----:B------:R-:W-:Y:S01]  /*99f0*/  FSEL R27, R27, -INF , P5 ;  /* 0xff8000001b1b7808 */ /* 0x000fe20002800000 */
[----:B------:R-:W2:Y:S01]  /*9a00*/  SHFL.BFLY PT, R2, R0, 0x2, 0x1f ;  /* 0x0c401f0000027f89 */ /* 0x000ea200000e0000 */
        /* <DEDUP_REMOVED lines=12> */
[----:B--2---:R-:W-:Y:S02]  /*9ad0*/  FMNMX.FTZ R0, R2, R0, !PT ;  /* 0x0000000002007209 */ /* 0x004fe40007810000 */
[----:B------:R-:W-:Y:S02]  /*9ae0*/  FMNMX.FTZ R2, R32, R200, !PT ;  /* 0x000000c820027209 */ /* 0x000fe40007810000 */
[----:B------:R-:W-:Y:S01]  /*9af0*/  ISETP.GT.AND P5, PT, R62, 0x31, PT ;  /* 0x000000313e00780c */ /* 0x000fe20003fa4270 */
[----:B------:R-:W2:Y:S01]  /*9b00*/  SHFL.BFLY PT, R3, R0, 0x1, 0x1f ;  /* 0x0c201f0000037f89 */ /* 0x000ea200000e0000 */
        /* <DEDUP_REMOVED lines=11> */
[----:B------:R-:W-:Y:S02]  /*9bc0*/  FSEL R8, R59, -INF , P0 ;  /* 0xff8000003b087808 */ /* 0x000fe40000000000 */
[----:B------:R-:W-:Y:S02]  /*9bd0*/  FMNMX.FTZ R2, R35, R2, !PT ;  /* 0x0000000223027209 */ /* 0x000fe40007810000 */
        /* <DEDUP_REMOVED lines=51> */
[----:B------:R2:W3:Y:S02]  /*9f10*/  SHFL.BFLY PT, R196, R4, 0x1, 0x1f ;  /* 0x0c201f0004c47f89 */ /* 0x0004e400000e0000 */
.L_x_1295:
[----:B-1----:R-:W4:Y:S01]  /*9f20*/  LDL.LU R7, [R1+0xe0] ;  /* 0x0000e00001077983 */ /* 0x002f220000300800 */
[C---:B------:R-:W-:Y:S01]  /*9f30*/  FSETP.NEU.FTZ.AND P0, PT, R3.reuse, -INF , PT ;  /* 0xff8000000300780b */ /* 0x040fe20003f1d000 */
[C---:B------:R-:W-:Y:S01]  /*9f40*/  FMUL.FTZ R217, R3.reuse, c[0x0][0x2d0] ;  /* 0x0000b40003d97a20 */ /* 0x040fe20000410000 */
[----:B---3--:R-:W-:Y:S01]  /*9f50*/  FMNMX.FTZ R196, R196, R4, !PT ;  /* 0x00000004c4c47209 */ /* 0x008fe20007810000 */
[----:B------:R-:W3:Y:S01]  /*9f60*/  LDL.LU R6, [R1+0xe4] ;  /* 0x0000e40001067983 */ /* 0x000ee20000300800 */
[----:B--2---:R-:W-:Y:S01]  /*9f70*/  FSEL R4, R3, RZ, P0 ;  /* 0x000000ff03047208 */ /* 0x004fe20000000000 */
[----:B------:R-:W-:Y:S01]  /*9f80*/  FMUL.FTZ R213, R2, c[0x0][0x2d0] ;  /* 0x0000b40002d57a20 */ /* 0x000fe20000410000 */
[----:B------:R-:W-:Y:S01]  /*9f90*/  FSEL R217, R217, RZ, P0 ;  /* 0x000000ffd9d97208 */ /* 0x000fe20000000000 */
[----:B------:R-:W-:Y:S01]  /*9fa0*/  FMUL.FTZ R209, R0, c[0x0][0x2d0] ;  /* 0x0000b40000d17a20 */ /* 0x000fe20000410000 */
[----:B------:R-:W-:Y:S01]  /*9fb0*/  FSETP.NEU.FTZ.AND P0, PT, R2, -INF , PT ;  /* 0xff8000000200780b */ /* 0x000fe20003f1d000 */
[----:B------:R-:W-:Y:S01]  /*9fc0*/  FADD.FTZ R4, -R4, R199 ;  /* 0x000000c704047221 */ /* 0x000fe20000010100 */
[----:B------:R-:W-:Y:S01]  /*9fd0*/  WARPSYNC 0xffffffff ;  /* 0xffffffff00007948 */ /* 0x000fe20003800000 */
[--C-:B------:R-:W-:Y:S01]  /*9fe0*/  FFMA.FTZ R50, R50, c[0x0][0x2d0], -R217.reuse ;  /* 0x0000b40032327a23 */ /* 0x100fe200000108d9 */
[----:B------:R-:W-:Y:S01]  /*9ff0*/  FSEL R213, R213, RZ, P0 ;  /* 0x000000ffd5d57208 */ /* 0x000fe20000000000 */
[----:B------:R-:W-:Y:S01]  /*a000*/  FMUL.FTZ R201, R4, c[0x0][0x2d0] ;  /* 0x0000b40004c97a20 */ /* 0x000fe20000410000 */
[----:B------:R-:W-:Y:S01]  /*a010*/  FSEL R4, R2, RZ, P0 ;  /* 0x000000ff02047208 */ /* 0x000fe20000000000 */
[--C-:B------:R-:W-:Y:S01]  /*a020*/  FFMA.FTZ R51, R51, c[0x0][0x2d0], -R217.reuse ;  /* 0x0000b40033337a23 */ /* 0x100fe200000108d9 */
[----:B------:R-:W-:Y:S01]  /*a030*/  FSETP.NEU.FTZ.AND P0, PT, R0, -INF , PT ;  /* 0xff8000000000780b */ /* 0x000fe20003f1d000 */
[----:B------:R-:W-:Y:S01]  /*a040*/  MUFU.EX2 R50, R50 ;  /* 0x0000003200327308 */ /* 0x000fe20000000800 */
[--C-:B------:R-:W-:Y:S02]  /*a050*/  FFMA.FTZ R5, R53, c[0x0][0x2d0], -R217.reuse ;  /* 0x0000b40035057a23 */ /* 0x100fe400000108d9 */
[----:B------:R-:W-:Y:S01]  /*a060*/  FADD.FTZ R4, -R4, R200 ;  /* 0x000000c804047221 */ /* 0x000fe20000010100 */
[----:B------:R-:W-:Y:S01]  /*a070*/  FSEL R209, R209, RZ, P0 ;  /* 0x000000ffd1d17208 */ /* 0x000fe20000000000 */
[--C-:B------:R-:W-:Y:S02]  /*a080*/  FFMA.FTZ R52, R52, c[0x0][0x2d0], -R217.reuse ;  /* 0x0000b40034347a23 */ /* 0x100fe400000108d9 */
[----:B------:R-:W-:Y:S02]  /*a090*/  FMUL.FTZ R4, R4, c[0x0][0x2d0] ;  /* 0x0000b40004047a20 */ /* 0x000fe40000410000 */
[----:B------:R-:W-:Y:S01]  /*a0a0*/  FFMA.FTZ R55, R55, c[0x0][0x2d0], -R217 ;  /* 0x0000b40037377a23 */ /* 0x000fe200000108d9 */
[----:B------:R-:W-:Y:S01]  /*a0b0*/  MUFU.EX2 R201, R201 ;  /* 0x000000c900c97308 */ /* 0x000fe20000000800 */
[----:B------:R-:W-:Y:S02]  /*a0c0*/  FFMA.FTZ R53, R23, c[0x0][0x2d0], -R213 ;  /* 0x0000b40017357a23 */ /* 0x000fe400000108d5 */
        /* <DEDUP_REMOVED lines=9> */
[--C-:B------:R-:W-:Y:S01]  /*a160*/  FFMA.FTZ R207, R36, c[0x0][0x2d0], -R213.reuse ;  /* 0x0000b40024cf7a23 */ /* 0x100fe200000108d5 */
[----:B------:R-:W-:Y:S01]  /*a170*/  MUFU.EX2 R199, R4 ;  /* 0x0000000400c77308 */ /* 0x000fe20000000800 */
[--C-:B------:R-:W-:Y:S02]  /*a180*/  FFMA.FTZ R63, R37, c[0x0][0x2d0], -R213.reuse ;  /* 0x0000b400253f7a23 */ /* 0x100fe400000108d5 */
[--C-:B------:R-:W-:Y:S02]  /*a190*/  FFMA.FTZ R59, R35, c[0x0][0x2d0], -R213.reuse ;  /* 0x0000b400233b7a23 */ /* 0x100fe400000108d5 */
[----:B------:R-:W-:Y:S02]  /*a1a0*/  FFMA.FTZ R67, R39, c[0x0][0x2d0], -R213 ;  /* 0x0000b40027437a23 */ /* 0x000fe400000108d5 */
[--C-:B------:R-:W-:Y:S02]  /*a1b0*/  FFMA.FTZ R220, R220, c[0x0][0x2d0], -R217.reuse ;  /* 0x0000b400dcdc7a23 */ /* 0x100fe400000108d9 */
[--C-:B------:R-:W-:Y:S01]  /*a1c0*/  FFMA.FTZ R219, R219, c[0x0][0x2d0], -R217.reuse ;  /* 0x0000b400dbdb7a23 */ /* 0x100fe200000108d9 */
        /* <DEDUP_REMOVED lines=22> */
[----:B------:R-:W-:Y:S03]  /*a330*/  FFMA.FTZ R212, R212, c[0x0][0x2d0], -R209 ;  /* 0x0000b400d4d47a23 */ /* 0x000fe600000108d1 */
[----:B------:R-:W-:Y:S10]  /*a340*/  MUFU.EX2 R207, R207 ;  /* 0x000000cf00cf7308 */ /* 0x000ff40000000800 */
[----:B------:R-:W-:Y:S10]  /*a350*/  MUFU.EX2 R226, R226 ;  /* 0x000000e200e27308 */ /* 0x000ff40000000800 */
[----:B------:R-:W-:Y:S10]  /*a360*/  MUFU.EX2 R224, R224 ;  /* 0x000000e000e07308 */ /* 0x000ff40000000800 */
[----:B------:R-:W-:Y:S10]  /*a370*/  MUFU.EX2 R216, R216 ;  /* 0x000000d800d87308 */ /* 0x000ff40000000800 */
[----:B------:R-:W-:Y:S10]  /*a380*/  MUFU.EX2 R215, R215 ;  /* 0x000000d700d77308 */ /* 0x000ff40000000800 */
[----:B------:R-:W-:Y:S10]  /*a390*/  MUFU.EX2 R214, R214 ;  /* 0x000000d600d67308 */ /* 0x000ff40000000800 */
[----:B------:R-:W-:Y:S01]  /*a3a0*/  MUFU.EX2 R212, R212 ;  /* 0x000000d400d47308 */ /* 0x000fe20000000800 */
[----:B---3--:R-:W-:Y:S01]  /*a3b0*/  FFMA.FTZ R6, R199, R6, R32 ;  /* 0x00000006c7067223 */ /* 0x008fe20000010020 */
[----:B------:R-:W-:Y:S01]  /*a3c0*/  F2FP.PACK_AB R204, R51, R50 ;  /* 0x0000003233cc723e */ /* 0x000fe200000000ff */
[----:B----4-:R-:W-:Y:S01]  /*a3d0*/  FFMA.FTZ R46, R201, R7, R50 ;  /* 0x00000007c92e7223 */ /* 0x010fe20000010032 */
[----:B------:R-:W-:Y:S01]  /*a3e0*/  MOV R50, R5 ;  /* 0x0000000500327202 */ /* 0x000fe20000000f00 */
[--C-:B------:R-:W-:Y:S01]  /*a3f0*/  FFMA.FTZ R7, R48, c[0x0][0x2d0], -R213.reuse ;  /* 0x0000b40030077a23 */ /* 0x100fe200000108d5 */
[----:B------:R-:W-:Y:S01]  /*a400*/  FSEL R5, R0, RZ, P0 ;  /* 0x000000ff00057208 */ /* 0x000fe20000000000 */
[----:B------:R-:W-:Y:S01]  /*a410*/  FADD.FTZ R46, R51, R46 ;  /* 0x0000002e332e7221 */ /* 0x000fe20000010000 */
[C---:B------:R-:W-:Y:S01]  /*a420*/  FSETP.NEU.FTZ.AND P0, PT, R196.reuse, -INF , PT ;  /* 0xff800000c400780b */ /* 0x040fe20003f1d000 */
[----:B------:R-:W-:Y:S01]  /*a430*/  FFMA.FTZ R48, R47, c[0x0][0x2d0], -R213 ;  /* 0x0000b4002f307a23 */ /* 0x000fe200000108d5 */
[----:B------:R-:W-:Y:S01]  /*a440*/  F2FP.PACK_AB R205, R33, R32 ;  /* 0x0000002021cd723e */ /* 0x000fe200000000ff */
[----:B------:R-:W-:Y:S01]  /*a450*/  FADD.FTZ R5, -R5, R197 ;  /* 0x000000c505057221 */ /* 0x000fe20000010100 */
[----:B------:R-:W-:Y:S01]  /*a460*/  FSEL R4, R196, RZ, P0 ;  /* 0x000000ffc4047208 */ /* 0x000fe20000000000 */
[--C-:B------:R-:W-:Y:S02]  /*a470*/  FFMA.FTZ R51, R38, c[0x0][0x2d0], -R213.reuse ;  /* 0x0000b40026337a23 */ /* 0x100fe400000108d5 */
[----:B------:R-:W-:Y:S02]  /*a480*/  FFMA.FTZ R213, R21, c[0x0][0x2d0], -R213 ;  /* 0x0000b40015d57a23 */ /* 0x000fe400000108d5 */
[--C-:B------:R-:W-:Y:S02]  /*a490*/  FFMA.FTZ R21, R16, c[0x0][0x2d0], -R209.reuse ;  /* 0x0000b40010157a23 */ /* 0x100fe400000108d1 */
[----:B------:R-:W-:Y:S02]  /*a4a0*/  FMUL.FTZ R5, R5, c[0x0][0x2d0] ;  /* 0x0000b40005057a20 */ /* 0x000fe40000410000 */
[----:B------:R-:W-:Y:S01]  /*a4b0*/  FADD.FTZ R4, -R4, R198 ;  /* 0x000000c604047221 */ /* 0x000fe20000010100 */
[----:B------:R-:W-:Y:S01]  /*a4c0*/  MUFU.EX2 R213, R213 ;  /* 0x000000d500d57308 */ /* 0x000fe20000000800 */
[--C-:B------:R-:W-:Y:S02]  /*a4d0*/  FFMA.FTZ R16, R20, c[0x0][0x2d0], -R209.reuse ;  /* 0x0000b40014107a23 */ /* 0x100fe400000108d1 */
[----:B------:R-:W-:Y:S02]  /*a4e0*/  FMUL.FTZ R4, R4, c[0x0][0x2d0] ;  /* 0x0000b40004047a20 */ /* 0x000fe40000410000 */
[----:B------:R-:W-:Y:S02]  /*a4f0*/  FMUL.FTZ R197, R196, c[0x0][0x2d0] ;  /* 0x0000b400c4c57a20 */ /* 0x000fe40000410000 */
[--C-:B------:R-:W-:Y:S02]  /*a500*/  FFMA.FTZ R38, R41, c[0x0][0x2d0], -R209.reuse ;  /* 0x0000b40029267a23 */ /* 0x100fe400000108d1 */
[----:B------:R-:W-:Y:S01]  /*a510*/  FADD.FTZ R46, R22, R46 ;  /* 0x0000002e162e7221 */ /* 0x000fe20000010000 */
[----:B------:R-:W-:Y:S01]  /*a520*/  MUFU.EX2 R21, R21 ;  /* 0x0000001500157308 */ /* 0x000fe20000000800 */
[----:B------:R-:W-:Y:S01]  /*a530*/  FSEL R197, R197, RZ, P0 ;  /* 0x000000ffc5c57208 */ /* 0x000fe20000000000 */
[--C-:B------:R-:W-:Y:S02]  /*a540*/  FFMA.FTZ R47, R25, c[0x0][0x2d0], -R209.reuse ;  /* 0x0000b400192f7a23 */ /* 0x100fe400000108d1 */
[----:B------:R-:W-:Y:S02]  /*a550*/  FFMA.FTZ R209, R10, c[0x0][0x2d0], -R209 ;  /* 0x0000b4000ad17a23 */ /* 0x000fe400000108d1 */
[--C-:B------:R-:W-:Y:S02]  /*a560*/  FFMA.FTZ R23, R26, c[0x0][0x2d0], -R197.reuse ;  /* 0x0000b4001a177a23 */ /* 0x100fe400000108c5 */
[--C-:B------:R-:W-:Y:S02]  /*a570*/  FFMA.FTZ R208, R208, c[0x0][0x2d0], -R197.reuse ;  /* 0x0000b400d0d07a23 */ /* 0x100fe400000108c5 */
[----:B------:R-:W1:Y:S01]  /*a580*/  MUFU.EX2 R5, R5 ;  /* 0x0000000500057308 */ /* 0x000e620000000800 */
[--C-:B------:R-:W-:Y:S01]  /*a590*/  FFMA.FTZ R32, R206, c[0x0][0x2d0], -R197.reuse ;  /* 0x0000b400ce207a23 */ /* 0x100fe200000108c5 */
[----:B------:R-:W-:Y:S01]  /*a5a0*/  F2FP.PACK_AB R206, R54, R22 ;  /* 0x0000001636ce723e */ /* 0x000fe200000000ff */
[--C-:B------:R-:W-:Y:S02]  /*a5b0*/  FFMA.FTZ R19, R14, c[0x0][0x2d0], -R197.reuse ;  /* 0x0000b4000e137a23 */ /* 0x100fe400000108c5 */
[--C-:B------:R-:W-:Y:S02]  /*a5c0*/  FFMA.FTZ R34, R27, c[0x0][0x2d0], -R197.reuse ;  /* 0x0000b4001b227a23 */ /* 0x100fe400000108c5 */
[--C-:B------:R-:W-:Y:S02]  /*a5d0*/  FFMA.FTZ R229, R43, c[0x0][0x2d0], -R197.reuse ;  /* 0x0000b4002be57a23 */ /* 0x100fe400000108c5 */
[--C-:B------:R-:W-:Y:S01]  /*a5e0*/  FFMA.FTZ R227, R45, c[0x0][0x2d0], -R197.reuse ;  /* 0x0000b4002de37a23 */ /* 0x100fe200000108c5 */
[----:B------:R2:W3:Y:S01]  /*a5f0*/  MUFU.EX2 R20, R17 ;  /* 0x0000001100147308 */ /* 0x0004e20000000800 */
[--C-:B------:R-:W-:Y:S02]  /*a600*/  FFMA.FTZ R200, R11, c[0x0][0x2d0], -R197.reuse ;  /* 0x0000b4000bc87a23 */ /* 0x100fe400000108c5 */
[--C-:B------:R-:W-:Y:S02]  /*a610*/  FFMA.FTZ R10, R12, c[0x0][0x2d0], -R197.reuse ;  /* 0x0000b4000c0a7a23 */ /* 0x100fe400000108c5 */
[--C-:B------:R-:W-:Y:S02]  /*a620*/  FFMA.FTZ R225, R30, c[0x0][0x2d0], -R197.reuse ;  /* 0x0000b4001ee17a23 */ /* 0x100fe400000108c5 */
[--C-:B------:R-:W-:Y:S02]  /*a630*/  FFMA.FTZ R223, R31, c[0x0][0x2d0], -R197.reuse ;  /* 0x0000b4001fdf7a23 */ /* 0x100fe400000108c5 */
[--C-:B------:R-:W-:Y:S01]  /*a640*/  FFMA.FTZ R230, R42, c[0x0][0x2d0], -R197.reuse ;  /* 0x0000b4002ae67a23 */ /* 0x100fe200000108c5 */
[----:B------:R-:W4:Y:S01]  /*a650*/  MUFU.EX2 R4, R4 ;  /* 0x0000000400047308 */ /* 0x000f220000000800 */
[--C-:B------:R-:W-:Y:S02]  /*a660*/  FFMA.FTZ R228, R44, c[0x0][0x2d0], -R197.reuse ;  /* 0x0000b4002ce47a23 */ /* 0x100fe400000108c5 */
[----:B------:R-:W-:Y:S02]  /*a670*/  FFMA.FTZ R198, R9, c[0x0][0x2d0], -R197 ;  /* 0x0000b40009c67a23 */ /* 0x000fe400000108c5 */
[C---:B-1----:R-:W-:Y:S02]  /*a680*/  FFMA.FTZ R203, R5.reuse, R203, R21 ;  /* 0x000000cb05cb7223 */ /* 0x042fe40000010015 */
[C---:B------:R-:W-:Y:S02]  /*a690*/  FMUL.FTZ R9, R5.reuse, R165 ;  /* 0x000000a505097220 */ /* 0x040fe40000410000 */
[C---:B------:R-:W-:Y:S01]  /*a6a0*/  FMUL.FTZ R12, R5.reuse, R168 ;  /* 0x000000a8050c7220 */ /* 0x040fe20000410000 */
[----:B------:R1:W-:Y:S01]  /*a6b0*/  MUFU.EX2 R165, R10 ;  /* 0x0000000a00a57308 */ /* 0x0003e20000000800 */
[C---:B------:R-:W-:Y:S02]  /*a6c0*/  FMUL.FTZ R13, R5.reuse, R169 ;  /* 0x000000a9050d7220 */ /* 0x040fe40000410000 */
[----:B------:R-:W-:Y:S02]  /*a6d0*/  FMUL.FTZ R24, R5, R172 ;  /* 0x000000ac05187220 */ /* 0x000fe40000410000 */
[--C-:B--2---:R-:W-:Y:S02]  /*a6e0*/  FFMA.FTZ R17, R15, c[0x0][0x2d0], -R197.reuse ;  /* 0x0000b4000f117a23 */ /* 0x104fe400000108c5 */
[----:B------:R-:W-:Y:S02]  /*a6f0*/  FFMA.FTZ R197, R8, c[0x0][0x2d0], -R197 ;  /* 0x0000b40008c57a23 */ /* 0x000fe400000108c5 */
[C---:B------:R-:W-:Y:S01]  /*a700*/  FMUL.FTZ R8, R5.reuse, R164 ;  /* 0x000000a405087220 */ /* 0x040fe20000410000 */
[----:B---3--:R-:W-:Y:S01]  /*a710*/  F2FP.PACK_AB R164, R20, R21 ;  /* 0x0000001514a4723e */ /* 0x008fe200000000ff */
[----:B------:R-:W-:Y:S01]  /*a720*/  FMUL.FTZ R25, R5, R173 ;  /* 0x000000ad05197220 */ /* 0x000fe20000410000 */
[----:B------:R-:W-:Y:S01]  /*a730*/  MUFU.EX2 R169, R16 ;  /* 0x0000001000a97308 */ /* 0x000fe20000000800 */
[----:B------:R-:W-:Y:S02]  /*a740*/  FADD.FTZ R6, R33, R6 ;  /* 0x0000000621067221 */ /* 0x000fe40000010000 */
[----:B----4-:R-:W-:Y:S02]  /*a750*/  FMUL.FTZ R15, R4, R171 ;  /* 0x000000ab040f7220 */ /* 0x010fe40000410000 */
[----:B------:R-:W-:Y:S01]  /*a760*/  FADD.FTZ R171, R20, R203 ;  /* 0x000000cb14ab7221 */ /* 0x000fe20000010000 */
[----:B------:R-:W-:Y:S01]  /*a770*/  MOV R203, R65 ;  /* 0x0000004100cb7202 */ /* 0x000fe20000000f00 */
[C---:B------:R-:W-:Y:S01]  /*a780*/  FMUL.FTZ R43, R4.reuse, R183 ;  /* 0x000000b7042b7220 */ /* 0x040fe20000410000 */
[----:B------:R-:W-:Y:S01]  /*a790*/  MOV R183, R23 ;  /* 0x0000001700b77202 */ /* 0x000fe20000000f00 */
[C---:B------:R-:W-:Y:S01]  /*a7a0*/  FMUL.FTZ R26, R4.reuse, R174 ;  /* 0x000000ae041a7220 */ /* 0x040fe20000410000 */
[----:B------:R-:W2:Y:S01]  /*a7b0*/  LDSM.16.MT88.4 R20, [R246] ;  /* 0x00000000f614783b */ /* 0x000ea20000004200 */
[----:B------:R-:W-:Y:S01]  /*a7c0*/  MUFU.EX2 R174, R7 ;  /* 0x0000000700ae7308 */ /* 0x000fe20000000800 */
[----:B------:R-:W-:Y:S02]  /*a7d0*/  FMUL.FTZ R27, R4, R175 ;  /* 0x000000af041b7220 */ /* 0x000fe40000410000 */
[----:B------:R-:W-:Y:S02]  /*a7e0*/  FADD.FTZ R35, R54, R46 ;  /* 0x0000002e36237221 */ /* 0x000fe40000010000 */
[C---:B------:R-:W-:Y:S01]  /*a7f0*/  FMUL.FTZ R28, R5.reuse, R176 ;  /* 0x000000b0051c7220 */ /* 0x040fe20000410000 */
[----:B------:R-:W-:Y:S01]  /*a800*/  MOV R176, R38 ;  /* 0x0000002600b07202 */ /* 0x000fe20000000f00 */
[C---:B------:R-:W-:Y:S01]  /*a810*/  FMUL.FTZ R29, R5.reuse, R177 ;  /* 0x000000b1051d7220 */ /* 0x040fe20000410000 */
[----:B------:R-:W-:Y:S01]  /*a820*/  MOV R177, R37 ;  /* 0x0000002500b17202 */ /* 0x000fe20000000f00 */
[C---:B------:R-:W-:Y:S01]  /*a830*/  FMUL.FTZ R40, R5.reuse, R180 ;  /* 0x000000b405287220 */ /* 0x040fe20000410000 */
[----:B------:R-:W-:Y:S01]  /*a840*/  MUFU.EX2 R175, R32 ;  /* 0x0000002000af7308 */ /* 0x000fe20000000800 */
[C---:B------:R-:W-:Y:S01]  /*a850*/  FMUL.FTZ R41, R5.reuse, R181 ;  /* 0x000000b505297220 */ /* 0x040fe20000410000 */
[----:B------:R-:W-:Y:S01]  /*a860*/  MOV R181, R39 ;  /* 0x0000002700b57202 */ /* 0x000fe20000000f00 */
[C---:B------:R-:W-:Y:S01]  /*a870*/  FMUL.FTZ R45, R5.reuse, R185 ;  /* 0x000000b9052d7220 */ /* 0x040fe20000410000 */
[----:B------:R-:W-:Y:S01]  /*a880*/  MOV R180, R36 ;  /* 0x0000002400b47202 */ /* 0x000fe20000000f00 */
[C---:B------:R-:W-:Y:S01]  /*a890*/  FMUL.FTZ R56, R5.reuse, R188 ;  /* 0x000000bc05387220 */ /* 0x040fe20000410000 */
[----:B------:R-:W3:Y:S01]  /*a8a0*/  LDSM.16.MT88.4 R36, [R245] ;  /* 0x00000000f524783b */ /* 0x000ee20000004200 */
[C---:B------:R-:W-:Y:S01]  /*a8b0*/  FMUL.FTZ R57, R5.reuse, R189 ;  /* 0x000000bd05397220 */ /* 0x040fe20000410000 */
[----:B------:R-:W-:Y:S01]  /*a8c0*/  MOV R185, R53 ;  /* 0x0000003500b97202 */ /* 0x000fe20000000f00 */
[C---:B------:R-:W-:Y:S01]  /*a8d0*/  FMUL.FTZ R60, R5.reuse, R192 ;  /* 0x000000c0053c7220 */ /* 0x040fe20000410000 */
[----:B------:R-:W-:Y:S01]  /*a8e0*/  MUFU.EX2 R172, R19 ;  /* 0x0000001300ac7308 */ /* 0x000fe20000000800 */
[C---:B------:R-:W-:Y:S01]  /*a8f0*/  FMUL.FTZ R61, R5.reuse, R193 ;  /* 0x000000c1053d7220 */ /* 0x040fe20000410000 */
[----:B------:R-:W-:Y:S01]  /*a900*/  MOV R193, R55 ;  /* 0x0000003700c17202 */ /* 0x000fe20000000f00 */
[C---:B------:R-:W-:Y:S01]  /*a910*/  FMUL.FTZ R72, R5.reuse, R72 ;  /* 0x0000004805487220 */ /* 0x040fe20000410000 */
[----:B------:R-:W4:Y:S01]  /*a920*/  LDSM.16.MT88.4 R52, [R244] ;  /* 0x00000000f434783b */ /* 0x000f220000004200 */
[C---:B------:R-:W-:Y:S01]  /*a930*/  FMUL.FTZ R73, R5.reuse, R73 ;  /* 0x0000004905497220 */ /* 0x040fe20000410000 */
[----:B------:R-:W-:Y:S01]  /*a940*/  MOV R192, R50 ;  /* 0x0000003200c07202 */ /* 0x000fe20000000f00 */
[C---:B------:R-:W-:Y:S01]  /*a950*/  FMUL.FTZ R76, R5.reuse, R76 ;  /* 0x0000004c054c7220 */ /* 0x040fe20000410000 */
[----:B------:R-:W-:Y:S01]  /*a960*/  MOV R189, R51 ;  /* 0x0000003300bd7202 */ /* 0x000fe20000000f00 */
[C---:B------:R-:W-:Y:S01]  /*a970*/  FMUL.FTZ R77, R5.reuse, R77 ;  /* 0x0000004d054d7220 */ /* 0x040fe20000410000 */
[----:B------:R-:W5:Y:S01]  /*a980*/  MUFU.EX2 R173, R18 ;  /* 0x0000001200ad7308 */ /* 0x000f620000000800 */
[C---:B------:R-:W-:Y:S01]  /*a990*/  FMUL.FTZ R88, R5.reuse, R88 ;  /* 0x0000005805587220 */ /* 0x040fe20000410000 */
[----:B------:R-:W-:Y:S01]  /*a9a0*/  MOV R188, R67 ;  /* 0x0000004300bc7202 */ /* 0x000fe20000000f00 */
        /* <DEDUP_REMOVED lines=23> */
[C---:B------:R-:W-:Y:S01]  /*ab20*/  FMUL.FTZ R44, R5.reuse, R184 ;  /* 0x000000b8052c7220 */ /* 0x040fe20000410000 */
[----:B------:R-:W-:Y:S01]  /*ab30*/  MOV R184, R49 ;  /* 0x0000003100b87202 */ /* 0x000fe20000000f00 */
[C---:B------:R-:W-:Y:S02]  /*ab40*/  FMUL.FTZ R120, R5.reuse, R120 ;  /* 0x0000007805787220 */ /* 0x040fe40000410000 */
[C---:B------:R-:W-:Y:S02]  /*ab50*/  FMUL.FTZ R121, R5.reuse, R121 ;  /* 0x0000007905797220 */ /* 0x040fe40000410000 */
[C---:B------:R-:W-:Y:S02]  /*ab60*/  FMUL.FTZ R124, R5.reuse, R124 ;  /* 0x0000007c057c7220 */ /* 0x040fe40000410000 */
[----:B------:R-:W-:Y:S01]  /*ab70*/  FMUL.FTZ R125, R5, R125 ;  /* 0x0000007d057d7220 */ /* 0x000fe20000410000 */
[----:B------:R-:W-:Y:S01]  /*ab80*/  MUFU.EX2 R177, R177 ;  /* 0x000000b100b17308 */ /* 0x000fe20000000800 */
[C---:B-1----:R-:W-:Y:S01]  /*ab90*/  FMUL.FTZ R10, R4.reuse, R166 ;  /* 0x000000a6040a7220 */ /* 0x042fe20000410000 */
[----:B-----5:R-:W-:Y:S01]  /*aba0*/  F2FP.PACK_AB R166, R169, R173 ;  /* 0x000000ada9a6723e */ /* 0x020fe200000000ff */
[----:B------:R-:W-:Y:S01]  /*abb0*/  FMUL.FTZ R11, R4, R167 ;  /* 0x000000a7040b7220 */ /* 0x000fe20000410000 */
[----:B------:R-:W-:Y:S01]  /*abc0*/  F2FP.PACK_AB R167, R168, R172 ;  /* 0x000000aca8a7723e */ /* 0x000fe200000000ff */
[C---:B------:R-:W-:Y:S02]  /*abd0*/  FMUL.FTZ R14, R4.reuse, R170 ;  /* 0x000000aa040e7220 */ /* 0x040fe40000410000 */
        /* <DEDUP_REMOVED lines=19> */
[----:B------:R-:W-:Y:S01]  /*ad10*/  MUFU.EX2 R230, R230 ;  /* 0x000000e600e67308 */ /* 0x000fe20000000800 */
[C---:B------:R-:W-:Y:S02]  /*ad20*/  FMUL.FTZ R123, R4.reuse, R123 ;  /* 0x0000007b047b7220 */ /* 0x040fe40000410000 */
[C---:B------:R-:W-:Y:S02]  /*ad30*/  FMUL.FTZ R126, R4.reuse, R126 ;  /* 0x0000007e047e7220 */ /* 0x040fe40000410000 */
[C---:B------:R-:W-:Y:S02]  /*ad40*/  FMUL.FTZ R127, R4.reuse, R127 ;  /* 0x0000007f047f7220 */ /* 0x040fe40000410000 */
[----:B------:R-:W-:Y:S01]  /*ad50*/  FFMA.FTZ R202, R4, R202, R165 ;  /* 0x000000ca04ca7223 */ /* 0x000fe200000100a5 */
[----:B------:R-:W-:Y:S01]  /*ad60*/  F2FP.PACK_AB R165, R175, R165 ;  /* 0x000000a5afa5723e */ /* 0x000fe200000000ff */
[----:B------:R-:W-:Y:S01]  /*ad70*/  FADD.FTZ R170, R207, R6 ;  /* 0x00000006cfaa7221 */ /* 0x000fe20000010000 */
[C---:B------:R-:W-:Y:S01]  /*ad80*/  F2FP.PACK_AB R207, R174.reuse, R207 ;  /* 0x000000cfaecf723e */ /* 0x040fe200000000ff */
[C---:B------:R-:W-:Y:S01]  /*ad90*/  FMUL.FTZ R4, R201.reuse, R160 ;  /* 0x000000a0c9047220 */ /* 0x040fe20000410000 */
[----:B------:R-:W-:Y:S01]  /*ada0*/  MOV R160, R64 ;  /* 0x0000004000a07202 */ /* 0x000fe20000000f00 */
[----:B------:R-:W-:Y:S01]  /*adb0*/  FMUL.FTZ R5, R201, R161 ;  /* 0x000000a1c9057220 */ /* 0x000fe20000410000 */
[----:B------:R-:W-:Y:S01]  /*adc0*/  MUFU.EX2 R229, R229 ;  /* 0x000000e500e57308 */ /* 0x000fe20000000800 */
[C---:B------:R-:W-:Y:S02]  /*add0*/  FMUL.FTZ R6, R199.reuse, R162 ;  /* 0x000000a2c7067220 */ /* 0x040fe40000410000 */
[C---:B------:R-:W-:Y:S02]  /*ade0*/  FMUL.FTZ R7, R199.reuse, R163 ;  /* 0x000000a3c7077220 */ /* 0x040fe40000410000 */
[----:B------:R-:W-:Y:S02]  /*adf0*/  FMUL.FTZ R19, R199, R159 ;  /* 0x0000009fc7137220 */ /* 0x000fe40000410000 */
[C---:B------:R-:W-:Y:S02]  /*ae00*/  FMUL.FTZ R32, R201.reuse, R148 ;  /* 0x00000094c9207220 */ /* 0x040fe40000410000 */
[----:B------:R-:W-:Y:S01]  /*ae10*/  FMUL.FTZ R33, R201, R149 ;  /* 0x00000095c9217220 */ /* 0x000fe20000410000 */
[-C--:B--2---:R-:W-:Y:S01]  /*ae20*/  HMMA.16816.F32 R4, R204, R20.reuse, R4 ;  /* 0x00000014cc04723c */ /* 0x084fe20000001804 */
[----:B------:R-:W-:Y:S04]  /*ae30*/  MUFU.EX2 R161, R194 ;  /* 0x000000c200a17308 */ /* 0x000fe80000000800 */
[C---:B------:R-:W-:Y:S02]  /*ae40*/  FMUL.FTZ R34, R199.reuse, R150 ;  /* 0x00000096c7227220 */ /* 0x040fe40000410000 */
[----:B------:R-:W-:Y:S01]  /*ae50*/  FMUL.FTZ R35, R199, R151 ;  /* 0x00000097c7237220 */ /* 0x000fe20000410000 */
[C---:B------:R-:W-:Y:S01]  /*ae60*/  HMMA.16816.F32 R8, R164.reuse, R20, R8 ;  /* 0x00000014a408723c */ /* 0x040fe20000001808 */
[----:B------:R-:W-:Y:S02]  /*ae70*/  LDSM.16.MT88.4 R148, [R244+0x800] ;  /* 0x00080000f494783b */ /* 0x000fe40000004200 */
[----:B------:R-:W-:Y:S01]  /*ae80*/  MUFU.EX2 R163, R183 ;  /* 0x000000b700a37308 */ /* 0x000fe20000000800 */
[C---:B------:R-:W-:Y:S02]  /*ae90*/  FMUL.FTZ R48, R201.reuse, R140 ;  /* 0x0000008cc9307220 */ /* 0x040fe40000410000 */
[C---:B------:R-:W-:Y:S02]  /*aea0*/  FMUL.FTZ R49, R201.reuse, R141 ;  /* 0x0000008dc9317220 */ /* 0x040fe40000410000 */
[-C--:B------:R-:W-:Y:S04]  /*aeb0*/  HMMA.16816.F32 R12, R164, R22.reuse, R12 ;  /* 0x00000016a40c723c */ /* 0x080fe8000000180c */
[C---:B------:R-:W-:Y:S01]  /*aec0*/  FMUL.FTZ R16, R201.reuse, R156 ;  /* 0x0000009cc9107220 */ /* 0x040fe20000410000 */
[----:B------:R-:W-:Y:S01]  /*aed0*/  MUFU.EX2 R162, R182 ;  /* 0x000000b600a27308 */ /* 0x000fe20000000800 */
[----:B------:R-:W-:Y:S02]  /*aee0*/  FMUL.FTZ R17, R201, R157 ;  /* 0x0000009dc9117220 */ /* 0x000fe40000410000 */
[C---:B------:R-:W-:Y:S04]  /*aef0*/  FMUL.FTZ R18, R199.reuse, R158 ;  /* 0x0000009ec7127220 */ /* 0x040fe80000410000 */
[C---:B------:R-:W-:Y:S02]  /*af00*/  FMUL.FTZ R50, R199.reuse, R142 ;  /* 0x0000008ec7327220 */ /* 0x040fe40000410000 */
[----:B------:R-:W-:Y:S01]  /*af10*/  FMUL.FTZ R51, R199, R143 ;  /* 0x0000008fc7337220 */ /* 0x000fe20000410000 */
[C---:B------:R-:W-:Y:S01]  /*af20*/  HMMA.16816.F32 R16, R204.reuse, R22, R16 ;  /* 0x00000016cc10723c */ /* 0x040fe20000001810 */
[----:B------:R-:W1:Y:S01]  /*af30*/  LDSM.16.MT88.4 R140, [R243] ;  /* 0x00000000f38c783b */ /* 0x000e620000004200 */
[----:B------:R-:W-:Y:S02]  /*af40*/  MUFU.EX2 R156, R178 ;  /* 0x000000b2009c7308 */ /* 0x000fe40000000800 */
[C---:B------:R-:W-:Y:S02]  /*af50*/  FMUL.FTZ R20, R201.reuse, R152 ;  /* 0x00000098c9147220 */ /* 0x040fe40000410000 */
[----:B------:R-:W-:Y:S02]  /*af60*/  FMUL.FTZ R21, R201, R153 ;  /* 0x00000099c9157220 */ /* 0x000fe40000410000 */
[C---:B------:R-:W-:Y:S04]  /*af70*/  FMUL.FTZ R23, R199.reuse, R155 ;  /* 0x0000009bc7177220 */ /* 0x040fe80000410000 */
[----:B------:R-:W-:Y:S01]  /*af80*/  FMUL.FTZ R22, R199, R154 ;  /* 0x0000009ac7167220 */ /* 0x000fe20000410000 */
[----:B------:R-:W2:Y:S01]  /*af90*/  MUFU.EX2 R152, R195 ;  /* 0x000000c300987308 */ /* 0x000ea20000000800 */
[C---:B------:R-:W-:Y:S02]  /*afa0*/  FMUL.FTZ R64, R201.reuse, R132 ;  /* 0x00000084c9407220 */ /* 0x040fe40000410000 */
[----:B------:R-:W-:Y:S02]  /*afb0*/  FMUL.FTZ R65, R201, R133 ;  /* 0x00000085c9417220 */ /* 0x000fe40000410000 */
[C---:B------:R-:W-:Y:S01]  /*afc0*/  FMUL.FTZ R66, R199.reuse, R134 ;  /* 0x00000086c7427220 */ /* 0x040fe20000410000 */
[-C--:B---3--:R-:W-:Y:S03]  /*afd0*/  HMMA.16816.F32 R20, R204, R36.reuse, R20 ;  /* 0x00000024cc14723c */ /* 0x088fe60000001814 */
[----:B------:R-:W-:Y:S01]  /*afe0*/  FMUL.FTZ R67, R199, R135 ;  /* 0x00000087c7437220 */ /* 0x000fe20000410000 */
[----:B------:R-:W-:Y:S01]  /*aff0*/  MUFU.EX2 R153, R187 ;  /* 0x000000bb00997308 */ /* 0x000fe20000000800 */
[----:B------:R-:W3:Y:S01]  /*b000*/  LDSM.16.MT88.4 R132, [R246+0x2000] ;  /* 0x00200000f684783b */ /* 0x000ee20000004200 */
[C---:B------:R-:W-:Y:S02]  /*b010*/  FMUL.FTZ R68, R201.reuse, R68 ;  /* 0x00000044c9447220 */ /* 0x040fe40000410000 */
[C---:B------:R-:W-:Y:S04]  /*b020*/  HMMA.16816.F32 R24, R164.reuse, R36, R24 ;  /* 0x00000024a418723c */ /* 0x040fe80000001818 */
[C---:B------:R-:W-:Y:S02]  /*b030*/  FMUL.FTZ R69, R201.reuse, R69 ;  /* 0x00000045c9457220 */ /* 0x040fe40000410000 */
[----:B------:R-:W-:Y:S01]  /*b040*/  MUFU.EX2 R158, R193 ;  /* 0x000000c1009e7308 */ /* 0x000fe20000000800 */
[C---:B------:R-:W-:Y:S01]  /*b050*/  FMUL.FTZ R36, R201.reuse, R144 ;  /* 0x00000090c9247220 */ /* 0x040fe20000410000 */
[-C--:B------:R-:W-:Y:S04]  /*b060*/  HMMA.16816.F32 R28, R164, R38.reuse, R28 ;  /* 0x00000026a41c723c */ /* 0x080fe8000000181c */
[----:B------:R-:W-:Y:S02]  /*b070*/  FMUL.FTZ R37, R201, R145 ;  /* 0x00000091c9257220 */ /* 0x000fe40000410000 */
[C---:B------:R-:W-:Y:S02]  /*b080*/  FMUL.FTZ R70, R199.reuse, R70 ;  /* 0x00000046c7467220 */ /* 0x040fe40000410000 */
[C---:B------:R-:W-:Y:S01]  /*b090*/  HMMA.16816.F32 R32, R204.reuse, R38, R32 ;  /* 0x00000026cc20723c */ /* 0x040fe20000001820 */
[----:B------:R-:W-:Y:S03]  /*b0a0*/  MUFU.EX2 R155, R192 ;  /* 0x000000c0009b7308 */ /* 0x000fe60000000800 */
[----:B------:R-:W-:Y:S02]  /*b0b0*/  FMUL.FTZ R71, R199, R71 ;  /* 0x00000047c7477220 */ /* 0x000fe40000410000 */
[----:B------:R-:W-:Y:S02]  /*b0c0*/  FMUL.FTZ R80, R201, R80 ;  /* 0x00000050c9507220 */ /* 0x000fe40000410000 */
[C---:B------:R-:W-:Y:S03]  /*b0d0*/  FMUL.FTZ R38, R199.reuse, R146 ;  /* 0x00000092c7267220 */ /* 0x040fe60000410000 */
[----:B------:R-:W-:Y:S01]  /*b0e0*/  MUFU.EX2 R157, R231 ;  /* 0x000000e7009d7308 */ /* 0x000fe20000000800 */
[----:B------:R-:W-:Y:S02]  /*b0f0*/  FMUL.FTZ R39, R199, R147 ;  /* 0x00000093c7277220 */ /* 0x000fe40000410000 */
[----:B------:R-:W-:Y:S01]  /*b100*/  LDSM.16.MT88.4 R144, [R245+0x800] ;  /* 0x00080000f590783b */ /* 0x000fe20000004200 */
[----:B------:R-:W-:Y:S02]  /*b110*/  FMUL.FTZ R81, R201, R81 ;  /* 0x00000051c9517220 */ /* 0x000fe40000410000 */
[C---:B------:R-:W-:Y:S02]  /*b120*/  FMUL.FTZ R82, R199.reuse, R82 ;  /* 0x00000052c7527220 */ /* 0x040fe40000410000 */
[-C--:B----4-:R-:W-:Y:S02]  /*b130*/  HMMA.16816.F32 R36, R204, R52.reuse, R36 ;  /* 0x00000034cc24723c */ /* 0x090fe40000001824 */
[----:B------:R-:W-:Y:S01]  /*b140*/  MUFU.EX2 R231, R184 ;  /* 0x000000b800e77308 */ /* 0x000fe20000000800 */
[----:B------:R-:W-:Y:S02]  /*b150*/  FMUL.FTZ R83, R199, R83 ;  /* 0x00000053c7537220 */ /* 0x000fe40000410000 */
[C---:B------:R-:W-:Y:S02]  /*b160*/  FMUL.FTZ R84, R201.reuse, R84 ;  /* 0x00000054c9547220 */ /* 0x040fe40000410000 */
[----:B------:R-:W-:Y:S01]  /*b170*/  FMUL.FTZ R85, R201, R85 ;  /* 0x00000055c9557220 */ /* 0x000fe20000410000 */
[C---:B------:R-:W-:Y:S04]  /*b180*/  HMMA.16816.F32 R40, R164.reuse, R52, R40 ;  /* 0x00000034a428723c */ /* 0x040fe80000001828 */
[C---:B------:R-:W-:Y:S01]  /*b190*/  FMUL.FTZ R86, R199.reuse, R86 ;  /* 0x00000056c7567220 */ /* 0x040fe20000410000 */
[----:B------:R-:W-:Y:S01]  /*b1a0*/  MUFU.EX2 R178, R180 ;  /* 0x000000b400b27308 */ /* 0x000fe20000000800 */
[----:B------:R-:W-:Y:S02]  /*b1b0*/  FMUL.FTZ R87, R199, R87 ;  /* 0x00000057c7577220 */ /* 0x000fe40000410000 */
[-C--:B------:R-:W-:Y:S04]  /*b1c0*/  HMMA.16816.F32 R44, R164, R54.reuse, R44 ;  /* 0x00000036a42c723c */ /* 0x080fe8000000182c */
[C---:B------:R-:W-:Y:S02]  /*b1d0*/  FMUL.FTZ R52, R201.reuse, R136 ;  /* 0x00000088c9347220 */ /* 0x040fe40000410000 */
[C---:B------:R-:W-:Y:S01]  /*b1e0*/  FMUL.FTZ R53, R201.reuse, R137 ;  /* 0x00000089c9357220 */ /* 0x040fe20000410000 */
[----:B------:R-:W4:Y:S01]  /*b1f0*/  MUFU.EX2 R136, R160 ;  /* 0x000000a000887308 */ /* 0x000f220000000800 */
[C---:B------:R-:W-:Y:S04]  /*b200*/  HMMA.16816.F32 R48, R204.reuse, R54, R48 ;  /* 0x00000036cc30723c */ /* 0x040fe80000001830 */
[C---:B------:R-:W-:Y:S02]  /*b210*/  FMUL.FTZ R96, R201.reuse, R96 ;  /* 0x00000060c9607220 */ /* 0x040fe40000410000 */
[----:B------:R-:W-:Y:S02]  /*b220*/  FMUL.FTZ R97, R201, R97 ;  /* 0x00000061c9617220 */ /* 0x000fe40000410000 */
[C---:B------:R-:W-:Y:S01]  /*b230*/  FMUL.FTZ R54, R199.reuse, R138 ;  /* 0x0000008ac7367220 */ /* 0x040fe20000410000 */
[----:B------:R-:W-:Y:S03]  /*b240*/  MUFU.EX2 R137, R219 ;  /* 0x000000db00897308 */ /* 0x000fe60000000800 */
[C---:B------:R-:W-:Y:S02]  /*b250*/  FMUL.FTZ R55, R199.reuse, R139 ;  /* 0x0000008bc7377220 */ /* 0x040fe40000410000 */
[C---:B------:R-:W-:Y:S02]  /*b260*/  FMUL.FTZ R98, R199.reuse, R98 ;  /* 0x00000062c7627220 */ /* 0x040fe40000410000 */
[----:B------:R-:W-:Y:S02]  /*b270*/  FMUL.FTZ R99, R199, R99 ;  /* 0x00000063c7637220 */ /* 0x000fe40000410000 */
[C---:B------:R-:W-:Y:S01]  /*b280*/  FMUL.FTZ R100, R201.reuse, R100 ;  /* 0x00000064c9647220 */ /* 0x040fe20000410000 */
[-C--:B-1----:R-:W-:Y:S01]  /*b290*/  HMMA.16816.F32 R52, R204, R140.reuse, R52 ;  /* 0x0000008ccc34723c */ /* 0x082fe20000001834 */
[----:B------:R-:W-:Y:S02]  /*b2a0*/  MUFU.EX2 R160, R186 ;  /* 0x000000ba00a07308 */ /* 0x000fe40000000800 */
[----:B------:R-:W-:Y:S02]  /*b2b0*/  FMUL.FTZ R101, R201, R101 ;  /* 0x00000065c9657220 */ /* 0x000fe40000410000 */
[C---:B------:R-:W-:Y:S02]  /*b2c0*/  FMUL.FTZ R102, R199.reuse, R102 ;  /* 0x00000066c7667220 */ /* 0x040fe40000410000 */
[----:B------:R-:W-:Y:S01]  /*b2d0*/  FMUL.FTZ R103, R199, R103 ;  /* 0x00000067c7677220 */ /* 0x000fe20000410000 */
[C---:B------:R-:W-:Y:S03]  /*b2e0*/  HMMA.16816.F32 R56, R164.reuse, R140, R56 ;  /* 0x0000008ca438723c */ /* 0x040fe60000001838 */
[----:B------:R1:W5:Y:S01]  /*b2f0*/  MUFU.EX2 R139, R203 ;  /* 0x000000cb008b7308 */ /* 0x0003620000000800 */
[C---:B------:R-:W-:Y:S02]  /*b300*/  FMUL.FTZ R112, R201.reuse, R112 ;  /* 0x00000070c9707220 */ /* 0x040fe40000410000 */
[----:B------:R-:W-:Y:S02]  /*b310*/  FMUL.FTZ R113, R201, R113 ;  /* 0x00000071c9717220 */ /* 0x000fe40000410000 */
[-C--:B------:R-:W-:Y:S04]  /*b320*/  HMMA.16816.F32 R60, R164, R142.reuse, R60 ;  /* 0x0000008ea43c723c */ /* 0x080fe8000000183c */
[C---:B------:R-:W-:Y:S01]  /*b330*/  FMUL.FTZ R114, R199.reuse, R114 ;  /* 0x00000072c7727220 */ /* 0x040fe20000410000 */
[----:B------:R-:W4:Y:S01]  /*b340*/  MUFU.EX2 R138, R220 ;  /* 0x000000dc008a7308 */ /* 0x000f220000000800 */
[----:B------:R-:W-:Y:S02]  /*b350*/  FMUL.FTZ R115, R199, R115 ;  /* 0x00000073c7737220 */ /* 0x000fe40000410000 */
[C---:B------:R-:W-:Y:S01]  /*b360*/  HMMA.16816.F32 R64, R204.reuse, R142, R64 ;  /* 0x0000008ecc40723c */ /* 0x040fe20000001840 */
[----:B------:R-:W-:Y:S03]  /*b370*/  LDSM.16.MT88.4 R140, [R246+0x800] ;  /* 0x00080000f68c783b */ /* 0x000fe60000004200 */
[----:B------:R-:W-:Y:S02]  /*b380*/  FADD.FTZ R171, R173, R171 ;  /* 0x000000abadab7221 */ /* 0x000fe40000010000 */
[----:B------:R-:W-:Y:S01]  /*b390*/  FADD.FTZ R170, R174, R170 ;  /* 0x000000aaaeaa7221 */ /* 0x000fe20000010000 */
[----:B------:R-:W-:Y:S01]  /*b3a0*/  MUFU.EX2 R173, R189 ;  /* 0x000000bd00ad7308 */ /* 0x000fe20000000800 */
[-C--:B---3--:R-:W-:Y:S04]  /*b3b0*/  HMMA.16816.F32 R68, R204, R132.reuse, R68 ;  /* 0x00000084cc44723c */ /* 0x088fe80000001844 */
[----:B--2---:R-:W-:Y:S01]  /*b3c0*/  FADD.FTZ R170, R152, R170 ;  /* 0x000000aa98aa7221 */ /* 0x004fe20000010000 */
[----:B-1----:R-:W-:Y:S01]  /*b3d0*/  F2FP.PACK_AB R203, R213, R214 ;  /* 0x000000d6d5cb723e */ /* 0x002fe200000000ff */
[C---:B------:R-:W-:Y:S02]  /*b3e0*/  FMUL.FTZ R116, R201.reuse, R116 ;  /* 0x00000074c9747220 */ /* 0x040fe40000410000 */
[C---:B------:R-:W-:Y:S01]  /*b3f0*/  HMMA.16816.F32 R72, R164.reuse, R132, R72 ;  /* 0x00000084a448723c */ /* 0x040fe20000001848 */
[----:B------:R-:W-:Y:S03]  /*b400*/  MUFU.EX2 R220, R191 ;  /* 0x000000bf00dc7308 */ /* 0x000fe60000000800 */
[----:B------:R-:W-:Y:S02]  /*b410*/  FMUL.FTZ R117, R201, R117 ;  /* 0x00000075c9757220 */ /* 0x000fe40000410000 */
[C---:B------:R-:W-:Y:S02]  /*b420*/  FMUL.FTZ R118, R199.reuse, R118 ;  /* 0x00000076c7767220 */ /* 0x040fe40000410000 */
[-C--:B------:R-:W-:Y:S03]  /*b430*/  HMMA.16816.F32 R76, R164, R134.reuse, R76 ;  /* 0x00000086a44c723c */ /* 0x080fe6000000184c */
[----:B------:R-:W1:Y:S01]  /*b440*/  MUFU.EX2 R219, R190 ;  /* 0x000000be00db7308 */ /* 0x000e620000000800 */
[----:B------:R-:W-:Y:S02]  /*b450*/  FMUL.FTZ R119, R199, R119 ;  /* 0x00000077c7777220 */ /* 0x000fe40000410000 */
[----:B----4-:R-:W-:Y:S01]  /*b460*/  FADD.FTZ R154, R136, R179 ;  /* 0x000000b3889a7221 */ /* 0x010fe20000010000 */
[C---:B-----5:R-:W-:Y:S01]  /*b470*/  F2FP.PACK_AB R136, R139.reuse, R136 ;  /* 0x000000888b88723e */ /* 0x060fe200000000ff */
[C---:B------:R-:W-:Y:S01]  /*b480*/  HMMA.16816.F32 R80, R204.reuse, R134, R80 ;  /* 0x00000086cc50723c */ /* 0x040fe20000001850 */
[----:B------:R-:W2:Y:S03]  /*b490*/  LDSM.16.MT88.4 R132, [R245+0x2000] ;  /* 0x00200000f584783b */ /* 0x000ea60000004200 */
[----:B------:R-:W-:Y:S01]  /*b4a0*/  FADD.FTZ R154, R139, R154 ;  /* 0x0000009a8b9a7221 */ /* 0x000fe20000010000 */
[----:B------:R-:W-:Y:S01]  /*b4b0*/  MUFU.EX2 R174, R181 ;  /* 0x000000b500ae7308 */ /* 0x000fe20000000800 */
[----:B------:R-:W-:Y:S02]  /*b4c0*/  FMUL.FTZ R128, R201, R128 ;  /* 0x00000080c9807220 */ /* 0x000fe40000410000 */
[----:B------:R-:W-:Y:S01]  /*b4d0*/  FADD.FTZ R154, R138, R154 ;  /* 0x0000009a8a9a7221 */ /* 0x000fe20000010000 */
[C---:B------:R-:W-:Y:S03]  /*b4e0*/  F2FP.PACK_AB R138, R137.reuse, R138 ;  /* 0x0000008a898a723e */ /* 0x040fe600000000ff */
[----:B------:R-:W-:Y:S01]  /*b4f0*/  FADD.FTZ R154, R137, R154 ;  /* 0x0000009a899a7221 */ /* 0x000fe20000010000 */
[----:B------:R-:W-:Y:S01]  /*b500*/  F2FP.PACK_AB R137, R161, R152 ;  /* 0x00000098a189723e */ /* 0x000fe200000000ff */
[----:B------:R-:W-:Y:S01]  /*b510*/  FMUL.FTZ R129, R201, R129 ;  /* 0x00000081c9817220 */ /* 0x000fe20000410000 */
[----:B------:R-:W-:Y:S01]  /*b520*/  F2FP.PACK_AB R201, R215, R216 ;  /* 0x000000d8d7c9723e */ /* 0x000fe200000000ff */
[C---:B------:R-:W-:Y:S01]  /*b530*/  FMUL.FTZ R130, R199.reuse, R130 ;  /* 0x00000082c7827220 */ /* 0x040fe20000410000 */
[----:B------:R-:W-:Y:S01]  /*b540*/  MUFU.EX2 R228, R228 ;  /* 0x000000e400e47308 */ /* 0x000fe20000000800 */
[----:B------:R-:W-:Y:S01]  /*b550*/  FMUL.FTZ R131, R199, R131 ;  /* 0x00000083c7837220 */ /* 0x000fe20000410000 */
[----:B-1----:R-:W-:Y:S01]  /*b560*/  F2FP.PACK_AB R139, R219, R220 ;  /* 0x000000dcdb8b723e */ /* 0x002fe200000000ff */
[----:B------:R-:W-:Y:S04]  /*b570*/  FADD.FTZ R202, R175, R202 ;  /* 0x000000caafca7221 */ /* 0x000fe80000010000 */
[----:B------:R-:W-:Y:S03]  /*b580*/  FADD.FTZ R172, R172, R202 ;  /* 0x000000caacac7221 */ /* 0x000fe60000010000 */
[----:B------:R-:W-:Y:S01]  /*b590*/  MUFU.EX2 R175, R188 ;  /* 0x000000bc00af7308 */ /* 0x000fe20000000800 */
[----:B------:R-:W-:Y:S04]  /*b5a0*/  FADD.FTZ R172, R168, R172 ;  /* 0x000000aca8ac7221 */ /* 0x000fe80000010000 */
[----:B------:R-:W-:Y:S05]  /*b5b0*/  FADD.FTZ R172, R163, R172 ;  /* 0x000000aca3ac7221 */ /* 0x000fea0000010000 */
[----:B------:R-:W-:Y:S01]  /*b5c0*/  MUFU.EX2 R199, R185 ;  /* 0x000000b900c77308 */ /* 0x000fe20000000800 */
[-C--:B--2---:R-:W-:Y:S09]  /*b5d0*/  HMMA.16816.F32 R84, R204, R132.reuse, R84 ;  /* 0x00000084cc54723c */ /* 0x084ff20000001854 */
[----:B------:R-:W-:Y:S01]  /*b5e0*/  MUFU.EX2 R202, R218 ;  /* 0x000000da00ca7308 */ /* 0x000fe20000000800 */
[C---:B------:R-:W-:Y:S08]  /*b5f0*/  HMMA.16816.F32 R88, R164.reuse, R132, R88 ;  /* 0x00000084a458723c */ /* 0x040ff00000001858 */
[-C--:B------:R-:W-:Y:S01]  /*b600*/  HMMA.16816.F32 R92, R164, R134.reuse, R92 ;  /* 0x00000086a45c723c */ /* 0x080fe2000000185c */
[----:B------:R-:W-:Y:S07]  /*b610*/  MUFU.EX2 R218, R210 ;  /* 0x000000d200da7308 */ /* 0x000fee0000000800 */
[C---:B------:R-:W-:Y:S01]  /*b620*/  HMMA.16816.F32 R96, R204.reuse, R134, R96 ;  /* 0x00000086cc60723c */ /* 0x040fe20000001860 */
[----:B------:R-:W1:Y:S02]  /*b630*/  LDSM.16.MT88.4 R132, [R244+0x2000] ;  /* 0x00200000f484783b */ /* 0x000e640000004200 */
[----:B------:R-:W-:Y:S10]  /*b640*/  MUFU.EX2 R168, R217 ;  /* 0x000000d900a87308 */ /* 0x000ff40000000800 */
[----:B------:R-:W2:Y:S10]  /*b650*/  MUFU.EX2 R217, R211 ;  /* 0x000000d300d97308 */ /* 0x000eb40000000800 */
[----:B------:R-:W-:Y:S10]  /*b660*/  MUFU.EX2 R227, R227 ;  /* 0x000000e300e37308 */ /* 0x000ff40000000800 */
[----:B------:R-:W-:Y:S01]  /*b670*/  MUFU.EX2 R179, R200 ;  /* 0x000000c800b37308 */ /* 0x000fe20000000800 */
[-C--:B-1----:R-:W-:Y:S09]  /*b680*/  HMMA.16816.F32 R100, R204, R132.reuse, R100 ;  /* 0x00000084cc64723c */ /* 0x082ff20000001864 */
[----:B------:R-:W-:Y:S01]  /*b690*/  MUFU.EX2 R198, R198 ;  /* 0x000000c600c67308 */ /* 0x000fe20000000800 */
[C---:B------:R-:W-:Y:S09]  /*b6a0*/  HMMA.16816.F32 R104, R164.reuse, R132, R104 ;  /* 0x00000084a468723c */ /* 0x040ff20000001868 */
[----:B------:R-:W1:Y:S01]  /*b6b0*/  MUFU.EX2 R197, R197 ;  /* 0x000000c500c57308 */ /* 0x000e620000000800 */
[-C--:B------:R-:W-:Y:S08]  /*b6c0*/  HMMA.16816.F32 R108, R164, R134.reuse, R108 ;  /* 0x00000086a46c723c */ /* 0x080ff0000000186c */
[C---:B------:R-:W-:Y:S01]  /*b6d0*/  HMMA.16816.F32 R112, R204.reuse, R134, R112 ;  /* 0x00000086cc70723c */ /* 0x040fe20000001870 */
[----:B------:R-:W3:Y:S07]  /*b6e0*/  LDSM.16.MT88.4 R132, [R243+0x2000] ;  /* 0x00200000f384783b */ /* 0x000eee0000004200 */
[-C--:B---3--:R-:W-:Y:S08]  /*b6f0*/  HMMA.16816.F32 R116, R204, R132.reuse, R116 ;  /* 0x00000084cc74723c */ /* 0x088ff00000001874 */
[C---:B------:R-:W-:Y:S07]  /*b700*/  HMMA.16816.F32 R120, R164.reuse, R132, R120 ;  /* 0x00000084a478723c */ /* 0x040fee0000001878 */
[----:B------:R-:W-:Y:S01]  /*b710*/  F2FP.PACK_AB R132, R160, R153 ;  /* 0x00000099a084723e */ /* 0x000fe200000000ff */
[-C--:B------:R-:W-:Y:S01]  /*b720*/  HMMA.16816.F32 R124, R164, R134.reuse, R124 ;  /* 0x00000086a47c723c */ /* 0x080fe2000000187c */
[----:B------:R-:W-:Y:S03]  /*b730*/  MUFU.EX2 R166, R222 ;  /* 0x000000de00a67308 */ /* 0x000fe60000000800 */
[----:B------:R-:W-:Y:S03]  /*b740*/  F2FP.PACK_AB R133, R162, R163 ;  /* 0x000000a3a285723e */ /* 0x000fe600000000ff */
[----:B------:R-:W-:Y:S01]  /*b750*/  FADD.FTZ R165, R169, R171 ;  /* 0x000000aba9a57221 */ /* 0x000fe20000010000 */
[----:B------:R-:W-:Y:S03]  /*b760*/  HMMA.16816.F32 R128, R204, R134, R128 ;  /* 0x00000086cc80723c */ /* 0x000fe60000001880 */
[----:B------:R-:W3:Y:S01]  /*b770*/  MUFU.EX2 R222, R208 ;  /* 0x000000d000de7308 */ /* 0x000ee20000000800 */
[----:B------:R-:W-:Y:S03]  /*b780*/  FADD.FTZ R165, R153, R165 ;  /* 0x000000a599a57221 */ /* 0x000fe60000010000 */
[----:B------:R-:W-:Y:S01]  /*b790*/  F2FP.PACK_AB R134, R224, R226 ;  /* 0x000000e2e086723e */ /* 0x000fe200000000ff */
[-C--:B------:R-:W-:Y:S05]  /*b7a0*/  HMMA.16816.F32 R4, R136, R140.reuse, R4 ;  /* 0x0000008c8804723c */ /* 0x080fea0000001804 */
[----:B------:R-:W-:Y:S01]  /*b7b0*/  F2FP.PACK_AB R135, R223, R225 ;  /* 0x000000e1df87723e */ /* 0x000fe200000000ff */
[----:B------:R-:W4:Y:S01]  /*b7c0*/  MUFU.EX2 R167, R221 ;  /* 0x000000dd00a77308 */ /* 0x000f220000000800 */
[----:B--2---:R-:W-:Y:S02]  /*b7d0*/  F2FP.PACK_AB R204, R217, R212 ;  /* 0x000000d4d9cc723e */ /* 0x004fe400000000ff */
[----:B-1----:R-:W-:Y:S03]  /*b7e0*/  F2FP.PACK_AB R207, R197, R198 ;  /* 0x000000c6c5cf723e */ /* 0x002fe600000000ff */
[C---:B------:R-:W-:Y:S04]  /*b7f0*/  HMMA.16816.F32 R8, R132.reuse, R140, R8 ;  /* 0x0000008c8408723c */ /* 0x040fe80000001808 */
[----:B------:R1:W2:Y:S01]  /*b800*/  MUFU.EX2 R221, R209 ;  /* 0x000000d100dd7308 */ /* 0x0002a20000000800 */
[----:B---3--:R-:W-:Y:S03]  /*b810*/  F2FP.PACK_AB R205, R179, R222 ;  /* 0x000000deb3cd723e */ /* 0x008fe600000000ff */
[-C--:B------:R-:W-:Y:S08]  /*b820*/  HMMA.16816.F32 R12, R132, R142.reuse, R12 ;  /* 0x0000008e840c723c */ /* 0x080ff0000000180c */
[C---:B------:R-:W-:Y:S01]  /*b830*/  HMMA.16816.F32 R16, R136.reuse, R142, R16 ;  /* 0x0000008e8810723c */ /* 0x040fe20000001810 */
[----:B------:R-:W3:Y:S03]  /*b840*/  LDSM.16.MT88.4 R140, [R243+0x800] ;  /* 0x00080000f38c783b */ /* 0x000ee60000004200 */
[----:B----4-:R-:W-:Y:S04]  /*b850*/  F2FP.PACK_AB R200, R167, R166 ;  /* 0x000000a6a7c8723e */ /* 0x010fe800000000ff */
[-C--:B------:R-:W-:Y:S01]  /*b860*/  HMMA.16816.F32 R20, R136, R144.reuse, R20 ;  /* 0x000000908814723c */ /* 0x080fe20000001814 */
[----:B-1----:R-:W-:Y:S03]  /*b870*/  LDSM.16.MT88.4 R208, [R246+0x3800] ;  /* 0x00380000f6d0783b */ /* 0x002fe60000004200 */
[----:B--2---:R-:W-:Y:S04]  /*b880*/  F2FP.PACK_AB R206, R221, R218 ;  /* 0x000000daddce723e */ /* 0x004fe800000000ff */
[C---:B------:R-:W-:Y:S08]  /*b890*/  HMMA.16816.F32 R24, R132.reuse, R144, R24 ;  /* 0x000000908418723c */ /* 0x040ff00000001818 */
[-C--:B------:R-:W-:Y:S08]  /*b8a0*/  HMMA.16816.F32 R28, R132, R146.reuse, R28 ;  /* 0x00000092841c723c */ /* 0x080ff0000000181c */
[C---:B------:R-:W-:Y:S01]  /*b8b0*/  HMMA.16816.F32 R32, R136.reuse, R146, R32 ;  /* 0x000000928820723c */ /* 0x040fe20000001820 */
[----:B------:R-:W1:Y:S07]  /*b8c0*/  LDSM.16.MT88.4 R144, [R246+0x2800] ;  /* 0x00280000f690783b */ /* 0x000e6e0000004200 */
[-C--:B------:R-:W-:Y:S08]  /*b8d0*/  HMMA.16816.F32 R36, R136, R148.reuse, R36 ;  /* 0x000000948824723c */ /* 0x080ff00000001824 */
[C---:B------:R-:W-:Y:S08]  /*b8e0*/  HMMA.16816.F32 R40, R132.reuse, R148, R40 ;  /* 0x000000948428723c */ /* 0x040ff00000001828 */
[-C--:B------:R-:W-:Y:S08]  /*b8f0*/  HMMA.16816.F32 R44, R132, R150.reuse, R44 ;  /* 0x00000096842c723c */ /* 0x080ff0000000182c */
[C---:B------:R-:W-:Y:S01]  /*b900*/  HMMA.16816.F32 R48, R136.reuse, R150, R48 ;  /* 0x000000968830723c */ /* 0x040fe20000001830 */
[----:B------:R-:W2:Y:S07]  /*b910*/  LDSM.16.MT88.4 R148, [R245+0x2800] ;  /* 0x00280000f594783b */ /* 0x000eae0000004200 */
[-C--:B---3--:R-:W-:Y:S08]  /*b920*/  HMMA.16816.F32 R52, R136, R140.reuse, R52 ;  /* 0x0000008c8834723c */ /* 0x088ff00000001834 */
[C---:B------:R-:W-:Y:S08]  /*b930*/  HMMA.16816.F32 R56, R132.reuse, R140, R56 ;  /* 0x0000008c8438723c */ /* 0x040ff00000001838 */
[-C--:B------:R-:W-:Y:S08]  /*b940*/  HMMA.16816.F32 R60, R132, R142.reuse, R60 ;  /* 0x0000008e843c723c */ /* 0x080ff0000000183c */
[C---:B------:R-:W-:Y:S01]  /*b950*/  HMMA.16816.F32 R64, R136.reuse, R142, R64 ;  /* 0x0000008e8840723c */ /* 0x040fe20000001840 */
[----:B------:R-:W3:Y:S07]  /*b960*/  LDSM.16.MT88.4 R140, [R244+0x2800] ;  /* 0x00280000f48c783b */ /* 0x000eee0000004200 */
[-C--:B-1----:R-:W-:Y:S08]  /*b970*/  HMMA.16816.F32 R68, R136, R144.reuse, R68 ;  /* 0x000000908844723c */ /* 0x082ff00000001844 */
[C---:B------:R-:W-:Y:S08]  /*b980*/  HMMA.16816.F32 R72, R132.reuse, R144, R72 ;  /* 0x000000908448723c */ /* 0x040ff00000001848 */
[-C--:B------:R-:W-:Y:S08]  /*b990*/  HMMA.16816.F32 R76, R132, R146.reuse, R76 ;  /* 0x00000092844c723c */ /* 0x080ff0000000184c */
[C---:B------:R-:W-:Y:S01]  /*b9a0*/  HMMA.16816.F32 R80, R136.reuse, R146, R80 ;  /* 0x000000928850723c */ /* 0x040fe20000001850 */
[----:B------:R-:W1:Y:S07]  /*b9b0*/  LDSM.16.MT88.4 R144, [R243+0x2800] ;  /* 0x00280000f390783b */ /* 0x000e6e0000004200 */
[-C--:B--2---:R-:W-:Y:S08]  /*b9c0*/  HMMA.16816.F32 R84, R136, R148.reuse, R84 ;  /* 0x000000948854723c */ /* 0x084ff00000001854 */
        /* <DEDUP_REMOVED lines=10> */
[C---:B------:R-:W-:Y:S07]  /*ba70*/  HMMA.16816.F32 R120, R132.reuse, R144, R120 ;  /* 0x000000908478723c */ /* 0x040fee0000001878 */
[----:B------:R-:W-:Y:S01]  /*ba80*/  FADD.FTZ R144, R156, R154 ;  /* 0x0000009a9c907221 */ /* 0x000fe20000010000 */
[-C--:B------:R-:W-:Y:S04]  /*ba90*/  HMMA.16816.F32 R124, R132, R146.reuse, R124 ;  /* 0x00000092847c723c */ /* 0x080fe8000000187c */
[C---:B------:R-:W-:Y:S03]  /*baa0*/  FADD.FTZ R144, R158.reuse, R144 ;  /* 0x000000909e907221 */ /* 0x040fe60000010000 */
[----:B------:R-:W-:Y:S01]  /*bab0*/  F2FP.PACK_AB R132, R158, R156 ;  /* 0x0000009c9e84723e */ /* 0x000fe200000000ff */
[----:B------:R-:W-:Y:S04]  /*bac0*/  HMMA.16816.F32 R128, R136, R146, R128 ;  /* 0x000000928880723c */ /* 0x000fe80000001880 */
[----:B------:R-:W-:Y:S01]  /*bad0*/  F2FP.PACK_AB R134, R157, R155 ;  /* 0x0000009b9d86723e */ /* 0x000fe200000000ff */
[----:B------:R-:W-:Y:S01]  /*bae0*/  FADD.FTZ R144, R155, R144 ;  /* 0x000000909b907221 */ /* 0x000fe20000010000 */
[----:B------:R-:W-:Y:S01]  /*baf0*/  F2FP.PACK_AB R133, R175, R173 ;  /* 0x000000adaf85723e */ /* 0x000fe200000000ff */
[----:B------:R-:W-:Y:S01]  /*bb00*/  LDSM.16.MT88.4 R152, [R246+0x3000] ;  /* 0x00300000f698783b */ /* 0x000fe20000004200 */
[----:B------:R-:W-:Y:S01]  /*bb10*/  F2FP.PACK_AB R135, R231, R199 ;  /* 0x000000c7e787723e */ /* 0x000fe200000000ff */
[----:B------:R-:W-:Y:S03]  /*bb20*/  FADD.FTZ R164, R157, R144 ;  /* 0x000000909da47221 */ /* 0x000fe60000010000 */
[----:B------:R-:W-:Y:S01]  /*bb30*/  F2FP.PACK_AB R136, R176, R174 ;  /* 0x000000aeb088723e */ /* 0x000fe200000000ff */
[----:B------:R-:W-:Y:S01]  /*bb40*/  FADD.FTZ R164, R166, R164 ;  /* 0x000000a4a6a47221 */ /* 0x000fe20000010000 */
[----:B------:R-:W-:Y:S01]  /*bb50*/  F2FP.PACK_AB R138, R178, R177 ;  /* 0x000000b1b28a723e */ /* 0x000fe200000000ff */
[-C--:B--2---:R-:W-:Y:S01]  /*bb60*/  HMMA.16816.F32 R4, R132, R148.reuse, R4 ;  /* 0x000000948404723c */ /* 0x084fe20000001804 */
[----:B------:R-:W1:Y:S04]  /*bb70*/  LDSM.16.MT88.4 R144, [R244+0x1000] ;  /* 0x00100000f490783b */ /* 0x000e680000004200 */
[----:B------:R-:W-:Y:S02]  /*bb80*/  F2FP.PACK_AB R137, R229, R230 ;  /* 0x000000e6e589723e */ /* 0x000fe400000000ff */
[----:B------:R-:W-:Y:S02]  /*bb90*/  F2FP.PACK_AB R139, R227, R228 ;  /* 0x000000e4e38b723e */ /* 0x000fe400000000ff */
[----:B------:R-:W-:Y:S05]  /*bba0*/  LDSM.16.MT88.4 R156, [R245+0x3000] ;  /* 0x00300000f59c783b */ /* 0x000fea0000004200 */
        /* <DEDUP_REMOVED lines=18> */
[----:B------:R-:W-:Y:S07]  /*bcd0*/  LDSM.16.MT88.4 R148, [R245+0x1800] ;  /* 0x00180000f594783b */ /* 0x000fee0000004200 */
[-C--:B------:R-:W-:Y:S08]  /*bce0*/  HMMA.16816.F32 R68, R132, R152.reuse, R68 ;  /* 0x000000988444723c */ /* 0x080ff00000001844 */
[C---:B------:R-:W-:Y:S08]  /*bcf0*/  HMMA.16816.F32 R72, R136.reuse, R152, R72 ;  /* 0x000000988848723c */ /* 0x040ff00000001848 */
[-C--:B------:R-:W-:Y:S08]  /*bd00*/  HMMA.16816.F32 R76, R136, R154.reuse, R76 ;  /* 0x0000009a884c723c */ /* 0x080ff0000000184c */
[C---:B------:R-:W-:Y:S08]  /*bd10*/  HMMA.16816.F32 R80, R132.reuse, R154, R80 ;  /* 0x0000009a8450723c */ /* 0x040ff00000001850 */
[-C--:B------:R-:W-:Y:S08]  /*bd20*/  HMMA.16816.F32 R84, R132, R156.reuse, R84 ;  /* 0x0000009c8454723c */ /* 0x080ff00000001854 */
[C---:B------:R-:W-:Y:S08]  /*bd30*/  HMMA.16816.F32 R88, R136.reuse, R156, R88 ;  /* 0x0000009c8858723c */ /* 0x040ff00000001858 */
[-C--:B------:R-:W-:Y:S08]  /*bd40*/  HMMA.16816.F32 R92, R136, R158.reuse, R92 ;  /* 0x0000009e885c723c */ /* 0x080ff0000000185c */
[C---:B------:R-:W-:Y:S01]  /*bd50*/  HMMA.16816.F32 R96, R132.reuse, R158, R96 ;  /* 0x0000009e8460723c */ /* 0x040fe20000001860 */
[----:B------:R-:W2:Y:S07]  /*bd60*/  LDSM.16.MT88.4 R156, [R246+0x1800] ;  /* 0x00180000f69c783b */ /* 0x000eae0000004200 */
[-C--:B---3--:R-:W-:Y:S08]  /*bd70*/  HMMA.16816.F32 R100, R132, R140.reuse, R100 ;  /* 0x0000008c8464723c */ /* 0x088ff00000001864 */
[C---:B------:R-:W-:Y:S07]  /*bd80*/  HMMA.16816.F32 R104, R136.reuse, R140, R104 ;  /* 0x0000008c8868723c */ /* 0x040fee0000001868 */
[----:B------:R-:W-:Y:S01]  /*bd90*/  FADD.FTZ R140, R167, R164 ;  /* 0x000000a4a78c7221 */ /* 0x000fe20000010000 */
[-C--:B------:R-:W-:Y:S04]  /*bda0*/  HMMA.16816.F32 R108, R136, R142.reuse, R108 ;  /* 0x0000008e886c723c */ /* 0x080fe8000000186c */
[----:B------:R-:W-:Y:S01]  /*bdb0*/  FADD.FTZ R140, R202, R140 ;  /* 0x0000008cca8c7221 */ /* 0x000fe20000010000 */
[C---:B------:R-:W-:Y:S03]  /*bdc0*/  F2FP.PACK_AB R202, R168.reuse, R202 ;  /* 0x000000caa8ca723e */ /* 0x040fe600000000ff */
[C---:B------:R-:W-:Y:S08]  /*bdd0*/  HMMA.16816.F32 R112, R132.reuse, R142, R112 ;  /* 0x0000008e8470723c */ /* 0x040ff00000001870 */
[-C--:B-1----:R-:W-:Y:S08]  /*bde0*/  HMMA.16816.F32 R116, R132, R144.reuse, R116 ;  /* 0x000000908474723c */ /* 0x082ff00000001874 */
[C---:B------:R-:W-:Y:S08]  /*bdf0*/  HMMA.16816.F32 R120, R136.reuse, R144, R120 ;  /* 0x000000908878723c */ /* 0x040ff00000001878 */
[-C--:B------:R-:W-:Y:S07]  /*be00*/  HMMA.16816.F32 R124, R136, R146.reuse, R124 ;  /* 0x00000092887c723c */ /* 0x080fee000000187c */
[----:B------:R-:W-:Y:S01]  /*be10*/  FADD.FTZ R136, R168, R140 ;  /* 0x0000008ca8887221 */ /* 0x000fe20000010000 */
[----:B------:R-:W-:Y:S01]  /*be20*/  HMMA.16816.F32 R128, R132, R146, R128 ;  /* 0x000000928480723c */ /* 0x000fe20000001880 */
[----:B------:R-:W1:Y:S03]  /*be30*/  LDSM.16.MT88.4 R140, [R244+0x1800] ;  /* 0x00180000f48c783b */ /* 0x000e660000004200 */
[----:B------:R-:W-:Y:S02]  /*be40*/  FADD.FTZ R137, R161, R170 ;  /* 0x000000aaa1897221 */ /* 0x000fe40000010000 */
[----:B------:R-:W-:Y:S03]  /*be50*/  FADD.FTZ R138, R162, R172 ;  /* 0x000000aca28a7221 */ /* 0x000fe60000010000 */
[----:B------:R3:W-:Y:S04]  /*be60*/  STL [R1+0xe0], R136 ;  /* 0x0000e08801007387 */ /* 0x0007e80000100800 */
[----:B------:R-:W4:Y:S01]  /*be70*/  LDSM.16.MT88.4 R132, [R243+0x1800] ;  /* 0x00180000f384783b */ /* 0x000f220000004200 */
[----:B---3--:R-:W-:Y:S02]  /*be80*/  FADD.FTZ R136, R160, R165 ;  /* 0x000000a5a0887221 */ /* 0x008fe40000010000 */
[-C--:B--2---:R-:W-:Y:S05]  /*be90*/  HMMA.16816.F32 R160, R200, R156.reuse, R4 ;  /* 0x0000009cc8a0723c */ /* 0x084fea0000001804 */
[----:B------:R-:W2:Y:S03]  /*bea0*/  LDSM.16.MT88.4 R4, [R245+0x3800] ;  /* 0x00380000f504783b */ /* 0x000ea60000004200 */
[C---:B------:R-:W-:Y:S05]  /*beb0*/  HMMA.16816.F32 R164, R204.reuse, R156, R8 ;  /* 0x0000009ccca4723c */ /* 0x040fea0000001808 */
[----:B------:R-:W3:Y:S03]  /*bec0*/  LDSM.16.MT88.4 R8, [R244+0x3800] ;  /* 0x00380000f408783b */ /* 0x000ee60000004200 */
[-C--:B------:R-:W-:Y:S05]  /*bed0*/  HMMA.16816.F32 R168, R204, R158.reuse, R12 ;  /* 0x0000009ecca8723c */ /* 0x080fea000000180c */
[----:B------:R-:W5:Y:S03]  /*bee0*/  LDSM.16.MT88.4 R12, [R243+0x3800] ;  /* 0x00380000f30c783b */ /* 0x000f660000004200 */
[C---:B------:R-:W-:Y:S07]  /*bef0*/  HMMA.16816.F32 R156, R200.reuse, R158, R16 ;  /* 0x0000009ec89c723c */ /* 0x040fee0000001810 */
[----:B------:R-:W-:Y:S01]  /*bf00*/  MOV R19, R179 ;  /* 0x000000b300137202 */ /* 0x000fe20000000f00 */
[-C--:B------:R-:W-:Y:S04]  /*bf10*/  HMMA.16816.F32 R152, R200, R148.reuse, R20 ;  /* 0x00000094c898723c */ /* 0x080fe80000001814 */
[----:B------:R-:W-:Y:S02]  /*bf20*/  MOV R18, R178 ;  /* 0x000000b200127202 */ /* 0x000fe40000000f00 */
[----:B------:R-:W-:Y:S02]  /*bf30*/  MOV R17, R177 ;  /* 0x000000b100117202 */ /* 0x000fe40000000f00 */
[----:B------:R-:W-:Y:S04]  /*bf40*/  MOV R23, R175 ;  /* 0x000000af00177202 */ /* 0x000fe80000000f00 */
[----:B------:R-:W-:Y:S02]  /*bf50*/  MOV R21, R173 ;  /* 0x000000ad00157202 */ /* 0x000fe40000000f00 */
[----:B------:R-:W-:Y:S02]  /*bf60*/  MOV R22, R174 ;  /* 0x000000ae00167202 */ /* 0x000fe40000000f00 */
[C---:B------:R-:W-:Y:S04]  /*bf70*/  HMMA.16816.F32 R172, R204.reuse, R148, R24 ;  /* 0x00000094ccac723c */ /* 0x040fe80000001818 */
[----:B------:R-:W-:Y:S02]  /*bf80*/  MOV R16, R176 ;  /* 0x000000b000107202 */ /* 0x000fe40000000f00 */
[----:B------:R-:W-:Y:S02]  /*bf90*/  MOV R20, R138 ;  /* 0x0000008a00147202 */ /* 0x000fe40000000f00 */
[-C--:B------:R-:W-:Y:S04]  /*bfa0*/  HMMA.16816.F32 R176, R204, R150.reuse, R28 ;  /* 0x00000096ccb0723c */ /* 0x080fe8000000181c */
[----:B------:R-:W-:Y:S01]  /*bfb0*/  MOV R26, R137 ;  /* 0x00000089001a7202 */ /* 0x000fe20000000f00 */
[----:B------:R-:W-:Y:S01]  /*bfc0*/  FADD.FTZ R225, R225, R20 ;  /* 0x00000014e1e17221 */ /* 0x000fe20000010000 */
[----:B------:R-:W-:Y:S02]  /*bfd0*/  MOV R27, R136 ;  /* 0x00000088001b7202 */ /* 0x000fe40000000f00 */
[C---:B------:R-:W-:Y:S04]  /*bfe0*/  HMMA.16816.F32 R148, R200.reuse, R150, R32 ;  /* 0x00000096c894723c */ /* 0x040fe80000001820 */
[----:B------:R-:W-:Y:S02]  /*bff0*/  FADD.FTZ R220, R220, R26 ;  /* 0x0000001adcdc7221 */ /* 0x000fe40000010000 */
[----:B------:R-:W-:Y:S02]  /*c000*/  FADD.FTZ R226, R226, R27 ;  /* 0x0000001be2e27221 */ /* 0x000fe40000010000 */
[-C--:B-1----:R-:W-:Y:S04]  /*c010*/  HMMA.16816.F32 R144, R200, R140.reuse, R36 ;  /* 0x0000008cc890723c */ /* 0x082fe80000001824 */
[----:B------:R-:W-:Y:S02]  /*c020*/  FADD.FTZ R220, R219, R220 ;  /* 0x000000dcdbdc7221 */ /* 0x000fe40000010000 */
[----:B------:R-:W-:Y:S02]  /*c030*/  FADD.FTZ R226, R224, R226 ;  /* 0x000000e2e0e27221 */ /* 0x000fe40000010000 */
[C---:B------:R-:W-:Y:S04]  /*c040*/  HMMA.16816.F32 R180, R204.reuse, R140, R40 ;  /* 0x0000008cccb4723c */ /* 0x040fe80000001828 */
[----:B------:R-:W-:Y:S02]  /*c050*/  FADD.FTZ R220, R21, R220 ;  /* 0x000000dc15dc7221 */ /* 0x000fe40000010000 */
[----:B------:R-:W-:Y:S02]  /*c060*/  FADD.FTZ R225, R223, R225 ;  /* 0x000000e1dfe17221 */ /* 0x000fe40000010000 */
[-C--:B------:R-:W-:Y:S04]  /*c070*/  HMMA.16816.F32 R184, R204, R142.reuse, R44 ;  /* 0x0000008eccb8723c */ /* 0x080fe8000000182c */
[----:B------:R-:W-:Y:S02]  /*c080*/  FADD.FTZ R220, R23, R220 ;  /* 0x000000dc17dc7221 */ /* 0x000fe40000010000 */
[----:B------:R-:W-:Y:S02]  /*c090*/  FADD.FTZ R226, R22, R226 ;  /* 0x000000e216e27221 */ /* 0x000fe40000010000 */
[C---:B------:R-:W-:Y:S04]  /*c0a0*/  HMMA.16816.F32 R140, R200.reuse, R142, R48 ;  /* 0x0000008ec88c723c */ /* 0x040fe80000001830 */
[----:B------:R-:W-:Y:S01]  /*c0b0*/  FADD.FTZ R220, R199, R220 ;  /* 0x000000dcc7dc7221 */ /* 0x000fe20000010000 */
[----:B------:R-:W-:Y:S01]  /*c0c0*/  MOV R199, R3 ;  /* 0x0000000300c77202 */ /* 0x000fe20000000f00 */
[----:B------:R-:W-:Y:S02]  /*c0d0*/  FADD.FTZ R225, R230, R225 ;  /* 0x000000e1e6e17221 */ /* 0x000fe40000010000 */
[-C--:B----4-:R-:W-:Y:S04]  /*c0e0*/  HMMA.16816.F32 R136, R200, R132.reuse, R52 ;  /* 0x00000084c888723c */ /* 0x090fe80000001834 */
        /* <DEDUP_REMOVED lines=22> */
[----:B------:R-:W-:Y:S01]  /*c250*/  FADD.FTZ R225, R198, R225 ;  /* 0x000000e1c6e17221 */ /* 0x000fe20000010000 */
[----:B------:R-:W-:Y:S01]  /*c260*/  MOV R198, R196 ;  /* 0x000000c400c67202 */ /* 0x000fe20000000f00 */
[-C--:B--2---:R-:W-:Y:S08]  /*c270*/  HMMA.16816.F32 R84, R200, R4.reuse, R84 ;  /* 0x00000004c854723c */ /* 0x084ff00000001854 */
[C---:B------:R-:W-:Y:S01]  /*c280*/  HMMA.16816.F32 R88, R204.reuse, R4, R88 ;  /* 0x00000004cc58723c */ /* 0x040fe20000001858 */
[----:B------:R-:W2:Y:S04]  /*c290*/  LDL R5, [R1+0xec] ;  /* 0x0000ec0001057983 */ /* 0x000ea80000100800 */
[----:B------:R-:W2:Y:S03]  /*c2a0*/  LDL.LU R4, [R1+0xe8] ;  /* 0x0000e80001047983 */ /* 0x000ea60000300800 */
[-C--:B------:R-:W-:Y:S08]  /*c2b0*/  HMMA.16816.F32 R92, R204, R6.reuse, R92 ;  /* 0x00000006cc5c723c */ /* 0x080ff0000000185c */
[C---:B------:R-:W-:Y:S07]  /*c2c0*/  HMMA.16816.F32 R96, R200.reuse, R6, R96 ;  /* 0x00000006c860723c */ /* 0x040fee0000001860 */
[----:B------:R-:W-:Y:S01]  /*c2d0*/  FADD.FTZ R6, R213, R220 ;  /* 0x000000dcd5067221 */ /* 0x000fe20000010000 */
[-C--:B---3--:R-:W-:Y:S04]  /*c2e0*/  HMMA.16816.F32 R100, R200, R8.reuse, R100 ;  /* 0x00000008c864723c */ /* 0x088fe80000001864 */
[----:B------:R1:W-:Y:S04]  /*c2f0*/  STL [R1+0xe4], R6 ;  /* 0x0000e40601007387 */ /* 0x0003e80000100800 */
[C---:B------:R-:W-:Y:S08]  /*c300*/  HMMA.16816.F32 R104, R204.reuse, R8, R104 ;  /* 0x00000008cc68723c */ /* 0x040ff00000001868 */
[-C--:B------:R-:W-:Y:S08]  /*c310*/  HMMA.16816.F32 R108, R204, R10.reuse, R108 ;  /* 0x0000000acc6c723c */ /* 0x080ff0000000186c */
[C---:B------:R-:W-:Y:S08]  /*c320*/  HMMA.16816.F32 R112, R200.reuse, R10, R112 ;  /* 0x0000000ac870723c */ /* 0x040ff00000001870 */
[-C--:B-----5:R-:W-:Y:S08]  /*c330*/  HMMA.16816.F32 R116, R200, R12.reuse, R116 ;  /* 0x0000000cc874723c */ /* 0x0a0ff00000001874 */
[C---:B------:R-:W-:Y:S08]  /*c340*/  HMMA.16816.F32 R120, R204.reuse, R12, R120 ;  /* 0x0000000ccc78723c */ /* 0x040ff00000001878 */
[-C--:B------:R-:W-:Y:S08]  /*c350*/  HMMA.16816.F32 R124, R204, R14.reuse, R124 ;  /* 0x0000000ecc7c723c */ /* 0x080ff0000000187c */
[----:B------:R-:W-:Y:S07]  /*c360*/  HMMA.16816.F32 R128, R200, R14, R128 ;  /* 0x0000000ec880723c */ /* 0x000fee0000001880 */
[----:B------:R-:W-:Y:S01]  /*c370*/  FADD.FTZ R203, R221, R226 ;  /* 0x000000e2ddcb7221 */ /* 0x000fe20000010000 */
[----:B------:R-:W-:Y:S01]  /*c380*/  MOV R200, R2 ;  /* 0x0000000200c87202 */ /* 0x000fe20000000f00 */
[----:B------:R-:W-:Y:S03]  /*c390*/  FADD.FTZ R202, R197, R225 ;  /* 0x000000e1c5ca7221 */ /* 0x000fe60000010000 */
[----:B------:R-:W-:Y:S02]  /*c3a0*/  MOV R197, R0 ;  /* 0x0000000000c57202 */ /* 0x000fe40000000f00 */
[C---:B--2---:R-:W-:Y:S02]  /*c3b0*/  ISETP.GT.AND P0, PT, R4.reuse, R5, PT ;  /* 0x000000050400720c */ /* 0x044fe40003f04270 */
[----:B------:R-:W-:Y:S05]  /*c3c0*/  IADD3 R4, R4, -0x1, RZ ;  /* 0xffffffff04047810 */ /* 0x000fea0007ffe0ff */
[----:B------:R1:W-:Y:S04]  /*c3d0*/  STL [R1+0xe8], R4 ;  /* 0x0000e80401007387 */ /* 0x0003e80000100800 */
[----:B------:R1:W-:Y:S02]  /*c3e0*/  STL [R1+0xe8], R4 ;  /* 0x0000e80401007387 */ /* 0x0003e40000100800 */
[----:B-1----:R-:W-:-:S05]  /*c3f0*/  @P0 BRA `(.L_x_1247) ;  /* 0xffffad3000000947 */ /* 0x002fca000383ffff */
.L_x_1236:
[----:B--2---:R-:W2:Y:S04]  /*c400*/  LDL R5, [R1+0xa8] ;  /* 0x0000a80001057983 */ /* 0x004ea80000100800 */
[----:B------:R-:W2:Y:S02]  /*c410*/  LDL R4, [R1+0xe8] ;  /* 0x0000e80001047983 */ /* 0x000ea40000100800 */
[----:B--2---:R-:W-:-:S13]  /*c420*/  ISETP.GE.AND P0, PT, R4, R5, PT ;  /* 0x000000050400720c */ /* 0x004fda0003f06270 */
[----:B------:R-:W-:Y:S05]  /*c430*/  @!P0 BRA `(.L_x_1248) ;  /* 0x0000479000008947 */ /* 0x000fea0003800000 */
[----:B------:R-:W-:Y:S01]  /*c440*/  IMAD.MOV.U32 R200, RZ, RZ, R2 ;  /* 0x000000ffffc87224 */ /* 0x000fe200078e0002 */
[----:B------:R-:W-:Y:S01]  /*c450*/  MOV R198, R196 ;  /* 0x000000c400c67202 */ /* 0x000fe20000000f00 */
[----:B------:R-:W-:Y:S01]  /*c460*/  IMAD.MOV.U32 R199, RZ, RZ, R3 ;  /* 0x000000ffffc77224 */ /* 0x000fe200078e0003 */
[----:B------:R-:W-:Y:S02]  /*c470*/  MOV R197, R0 ;  /* 0x0000000000c57202 */ /* 0x000fe40000000f00 */
.L_x_1255:
[----:B------:R-:W2:Y:S01]  /*c480*/  LDL R11, [R1+0xb8] ;  /* 0x0000b800010b7983 */ /* 0x000ea20000100800 */
[----:B------:R-:W-:Y:S04]  /*c490*/  DEPBAR.LE SB0, 0x0 ;  /* 0x000080000000791a */ /* 0x000fe80000000000 */
[----:B------:R-:W3:Y:S01]  /*c4a0*/  LDL R10, [R1+0xb4] ;  /* 0x0000b400010a7983 */ /* 0x000ee20000100800 */
[----:B------:R-:W-:Y:S03]  /*c4b0*/  WARPSYNC 0xffffffff ;  /* 0xffffffff00007948 */ /* 0x000fe60003800000 */
[----:B------:R-:W4:Y:S04]  /*c4c0*/  LDL.64 R8, [R1+0xc8] ;  /* 0x0000c80001087983 */ /* 0x000f280000100a00 */
[----:B------:R-:W5:Y:S04]  /*c4d0*/  LDL R7, [R1+0x9c] ;  /* 0x00009c0001077983 */ /* 0x000f680000100800 */
[----:B------:R-:W4:Y:S04]  /*c4e0*/  LDL R6, [R1+0x4] ;  /* 0x0000040001067983 */ /* 0x000f280000100800 */
[----:B------:R-:W5:Y:S04]  /*c4f0*/  LDL R5, [R1] ;  /* 0x0000000001057983 */ /* 0x000f680000100800 */
[----:B------:R-:W5:Y:S04]  /*c500*/  LDL R4, [R1+0x18] ;  /* 0x0000180001047983 */ /* 0x000f680000100800 */
[----:B------:R-:W-:Y:S06]  /*c510*/  BAR.SYNC.DEFER_BLOCKING 0x0 ;  /* 0x0000000000007b1d */ /* 0x000fec0000010000 */
[----:B------:R1:W1:Y:S04]  /*c520*/  LDSM.16.M88.4 R64, [R251] ;  /* 0x00000000fb40783b */ /* 0x0002680000000200 */
[----:B------:R1:W1:Y:S04]  /*c530*/  LDSM.16.M88.4 R60, [R251+0x2000] ;  /* 0x00200000fb3c783b */ /* 0x0002680000000200 */
        /* <DEDUP_REMOVED lines=10> */
[C---:B--2---:R-:W-:Y:S01]  /*c5e0*/  IMAD.WIDE.U32 R2, R11.reuse, c[0x0][0x208], RZ ;  /* 0x000082000b027a25 */ /* 0x044fe200078e00ff */
[----:B------:R-:W-:Y:S02]  /*c5f0*/  SHF.R.S32.HI R0, RZ, 0x1f, R11 ;  /* 0x0000001fff007819 */ /* 0x000fe4000001140b */
[----:B---3--:R-:W-:Y:S03]  /*c600*/  SHF.R.S32.HI R52, RZ, 0x1f, R10 ;  /* 0x0000001fff347819 */ /* 0x008fe6000001140a */
[----:B------:R-:W-:Y:S04]  /*c610*/  IMAD R0, R0, c[0x0][0x208], RZ ;  /* 0x0000820000007a24 */ /* 0x000fe800078e02ff */
[----:B------:R-:W-:Y:S02]  /*c620*/  IMAD R0, R11, c[0x0][0x20c], R0 ;  /* 0x000083000b007a24 */ /* 0x000fe400078e0200 */
[----:B------:R-:W-:Y:S02]  /*c630*/  IMAD R52, R52, c[0x0][0x218], RZ ;  /* 0x0000860034347a24 */ /* 0x000fe400078e02ff */
[----:B------:R-:W-:Y:S02]  /*c640*/  IMAD.IADD R3, R3, 0x1, R0 ;  /* 0x0000000103037824 */ /* 0x000fe400078e0200 */
[----:B------:R-:W-:Y:S01]  /*c650*/  IMAD R52, R10, c[0x0][0x21c], R52 ;  /* 0x000087000a347a24 */ /* 0x000fe200078e0234 */
[----:B----4-:R-:W-:Y:S01]  /*c660*/  SHF.L.U32 R44, R6, 0x1, RZ ;  /* 0x00000001062c7819 */ /* 0x010fe200000006ff */
[----:B------:R-:W-:Y:S05]  /*c670*/  IMAD.WIDE.U32 R2, R10, c[0x0][0x218], R2 ;  /* 0x000086000a027a25 */ /* 0x000fea00078e0002 */
[----:B------:R-:W-:Y:S02]  /*c680*/  IADD3 R0, P0, R8, R2, RZ ;  /* 0x0000000208007210 */ /* 0x000fe40007f1e0ff */
[----:B------:R-:W-:Y:S01]  /*c690*/  SHF.L.U64.HI R2, R6, 0x1, R252 ;  /* 0x0000000106027819 */ /* 0x000fe200000102fc */
[----:B-----5:R-:W-:Y:S01]  /*c6a0*/  IMAD.SHL.U32 R40, R4, 0x2, RZ ;  /* 0x0000000204287824 */ /* 0x020fe200078e00ff */
[----:B------:R-:W-:Y:S02]  /*c6b0*/  IADD3.X R52, R7, R3, R52, P0, !PT ;  /* 0x0000000307347210 */ /* 0x000fe400007fe434 */
[----:B------:R-:W-:Y:S02]  /*c6c0*/  LEA R45, P0, R0, c[0x0][0x1f8], 0x1 ;  /* 0x00007e00002d7a11 */ /* 0x000fe400078008ff */
[----:B------:R-:W-:Y:S02]  /*c6d0*/  SHF.L.U64.HI R3, R4, 0x1, R5 ;  /* 0x0000000104037819 */ /* 0x000fe40000010205 */
[----:B------:R-:W-:Y:S01]  /*c6e0*/  LEA.HI.X R52, R0, c[0x0][0x1fc], R52, 0x1, P0 ;  /* 0x00007f0000347a11 */ /* 0x000fe200000f0c34 */
[----:B------:R-:W-:-:S06]  /*c6f0*/  BRA.DIV ~URZ, `(.L_x_1249) ;  /* 0x0000a4827f007947 */ /* 0x000fcc000b800000 */
[----:B-1----:R1:W2:Y:S02]  /*c700*/  SHFL.IDX PT, R28, R52, RZ, 0x181f ;  /* 0x00181fff341c7589 */ /* 0x0022a400000e0000 */
.L_x_1296:
[-C--:B------:R-:W-:Y:S01]  /*c710*/  HMMA.16816.F32 R4, R64, R16.reuse, RZ ;  /* 0x000000104004723c */ /* 0x080fe200000018ff */
[----:B------:R-:W3:Y:S01]  /*c720*/  LDL R196, [R1+0x18] ;  /* 0x0000180001c47983 */ /* 0x000ee20000100800 */
[----:B------:R-:W-:Y:S03]  /*c730*/  BSSY B0, `(.L_x_1250) ;  /* 0x00001b4000007945 */ /* 0x000fe60003800000 */
[----:B------:R-:W4:Y:S03]  /*c740*/  LDL R201, [R1+0x4] ;  /* 0x0000040001c97983 */ /* 0x000f260000100800 */
[C---:B------:R-:W-:Y:S01]  /*c750*/  HMMA.16816.F32 R8, R60.reuse, R16, RZ ;  /* 0x000000103c08723c */ /* 0x040fe200000018ff */
[----:B------:R-:W5:Y:S04]  /*c760*/  LDL R53, [R1+0x8] ;  /* 0x0000080001357983 */ /* 0x000f680000100800 */
[----:B------:R-:W1:Y:S03]  /*c770*/  SHFL.IDX PT, R36, R45, RZ, 0x181f ;  /* 0x00181fff2d247589 */ /* 0x000e6600000e0000 */
[-C--:B------:R-:W-:Y:S05]  /*c780*/  HMMA.16816.F32 R12, R60, R18.reuse, RZ ;  /* 0x000000123c0c723c */ /* 0x080fea00000018ff */
[----:B------:R-:W2:Y:S03]  /*c790*/  SHFL.IDX PT, R38, R45, 0x1, 0x181f ;  /* 0x00381f002d267f89 */ /* 0x000ea600000e0000 */
[C---:B------:R-:W-:Y:S05]  /*c7a0*/  HMMA.16816.F32 R16, R64.reuse, R18, RZ ;  /* 0x000000124010723c */ /* 0x040fea00000018ff */
[----:B------:R-:W1:Y:S03]  /*c7b0*/  SHFL.IDX PT, R0, R52, 0x1, 0x181f ;  /* 0x00381f0034007f89 */ /* 0x000e6600000e0000 */
[-C--:B------:R-:W-:Y:S05]  /*c7c0*/  HMMA.16816.F32 R20, R64, R32.reuse, RZ ;  /* 0x000000204014723c */ /* 0x080fea00000018ff */
[----:B------:R-:W1:Y:S03]  /*c7d0*/  SHFL.IDX PT, R41, R45, 0x2, 0x181f ;  /* 0x00581f002d297f89 */ /* 0x000e6600000e0000 */
[C---:B------:R-:W-:Y:S05]  /*c7e0*/  HMMA.16816.F32 R24, R60.reuse, R32, RZ ;  /* 0x000000203c18723c */ /* 0x040fea00000018ff */
[----:B------:R-:W2:Y:S08]  /*c7f0*/  SHFL.IDX PT, R42, R52, 0x2, 0x181f ;  /* 0x00581f00342a7f89 */ /* 0x000eb000000e0000 */
[----:B------:R-:W3:Y:S08]  /*c800*/  SHFL.IDX PT, R45, R45, 0x3, 0x181f ;  /* 0x00781f002d2d7f89 */ /* 0x000ef000000e0000 */
[----:B-1----:R-:W1:Y:S01]  /*c810*/  SHFL.IDX PT, R52, R52, 0x3, 0x181f ;  /* 0x00781f0034347f89 */ /* 0x002e6200000e0000 */
[C---:B------:R-:W-:Y:S02]  /*c820*/  IADD3 R30, P4, R36.reuse, R40, RZ ;  /* 0x00000028241e7210 */ /* 0x040fe40007f9e0ff */
[----:B------:R-:W-:Y:S02]  /*c830*/  IADD3 R36, P5, R36, R44, RZ ;  /* 0x0000002c24247210 */ /* 0x000fe40007fbe0ff */
[CC--:B--2---:R-:W-:Y:S02]  /*c840*/  IADD3.X R31, R28.reuse, R3.reuse, RZ, P4, !PT ;  /* 0x000000031c1f7210 */ /* 0x0c4fe400027fe4ff */
[----:B------:R-:W-:Y:S02]  /*c850*/  IADD3.X R37, R28, R2, RZ, P5, !PT ;  /* 0x000000021c257210 */ /* 0x000fe40002ffe4ff */
[C---:B------:R-:W-:Y:S02]  /*c860*/  IADD3 R46, P4, R38.reuse, R40, RZ ;  /* 0x00000028262e7210 */ /* 0x040fe40007f9e0ff */
[----:B------:R-:W-:Y:S02]  /*c870*/  IADD3 R38, P5, R38, R44, RZ ;  /* 0x0000002c26267210 */ /* 0x000fe40007fbe0ff */
[CC--:B------:R-:W-:Y:S02]  /*c880*/  IADD3.X R47, R0.reuse, R3.reuse, RZ, P4, !PT ;  /* 0x00000003002f7210 */ /* 0x0c0fe400027fe4ff */
[----:B------:R-:W-:Y:S02]  /*c890*/  IADD3.X R39, R0, R2, RZ, P5, !PT ;  /* 0x0000000200277210 */ /* 0x000fe40002ffe4ff */
[----:B---3--:R-:W-:Y:S02]  /*c8a0*/  ISETP.GE.AND P2, PT, R196, c[0x0][0x1d4], PT ;  /* 0x00007500c4007a0c */ /* 0x008fe40003f46270 */
[----:B----4-:R-:W-:Y:S02]  /*c8b0*/  ISETP.GE.AND P0, PT, R201, c[0x0][0x1d4], PT ;  /* 0x00007500c9007a0c */ /* 0x010fe40003f06270 */
[----:B------:R-:W-:Y:S04]  /*c8c0*/  SEL R0, RZ, 0x10, P2 ;  /* 0x00000010ff007807 */ /* 0x000fe80001000000 */
[C---:B------:R-:W-:Y:S02]  /*c8d0*/  IADD3 R54, -R0.reuse, 0x10, RZ ;  /* 0x0000001000367810 */ /* 0x040fe40007ffe1ff */
[----:B------:R-:W-:Y:S03]  /*c8e0*/  ISETP.NE.U32.AND P6, PT, R0, RZ, PT ;  /* 0x000000ff0000720c */ /* 0x000fe60003fc5070 */
[----:B-----5:R2:W-:Y:S01]  /*c8f0*/  LDGSTS.E.BYPASS.LTC128B.128 [R53+0x100], [R30.64], !P2 ;  /* 0x001000001e357fae */ /* 0x0205e2000d101d48 */
[----:B------:R-:W-:Y:S07]  /*c900*/  LOP3.LUT R54, R54, 0xf, RZ, 0xc0, !PT ;  /* 0x0000000f36367812 */ /* 0x000fee00078ec0ff */
[----:B------:R3:W-:Y:S08]  /*c910*/  LDGSTS.E.BYPASS.LTC128B.128 [R53+0x2100], [R36.64], !P0 ;  /* 0x0210000024357fae */ /* 0x0007f0000c101d48 */
[----:B------:R4:W-:Y:S08]  /*c920*/  LDGSTS.E.BYPASS.LTC128B.128 [R53+0x900], [R46.64], !P2 ;  /* 0x009000002e357fae */ /* 0x0009f0000d101d48 */
[----:B------:R5:W-:Y:S01]  /*c930*/  LDGSTS.E.BYPASS.LTC128B.128 [R53+0x2900], [R38.64], !P0 ;  /* 0x0290000026357fae */ /* 0x000be2000c101d48 */
[-C--:B--2---:R-:W-:Y:S08]  /*c940*/  HMMA.16816.F32 R28, R60, R34.reuse, RZ ;  /* 0x000000223c1c723c */ /* 0x084ff000000018ff */
[C---:B------:R-:W-:Y:S04]  /*c950*/  HMMA.16816.F32 R32, R64.reuse, R34, RZ ;  /* 0x000000224020723c */ /* 0x040fe800000018ff */
[C---:B---3--:R-:W-:Y:S04]  /*c960*/  IADD3 R36, P4, R41.reuse, R40, RZ ;  /* 0x0000002829247210 */ /* 0x048fe80007f9e0ff */
[----:B------:R-:W-:Y:S04]  /*c970*/  IADD3.X R37, R42, R3, RZ, P4, !PT ;  /* 0x000000032a257210 */ /* 0x000fe800027fe4ff */
[----:B----4-:R-:W-:Y:S01]  /*c980*/  SEL R46, RZ, 0x10, P0 ;  /* 0x00000010ff2e7807 */ /* 0x010fe20000000000 */
[----:B------:R5:W-:Y:S01]  /*c990*/  LDGSTS.E.BYPASS.LTC128B.128 [R53+0x1100], [R36.64], !P2 ;  /* 0x0110000024357fae */ /* 0x000be2000d101d48 */
[----:B------:R-:W-:Y:S02]  /*c9a0*/  IADD3 R58, P2, R41, R44, RZ ;  /* 0x0000002c293a7210 */ /* 0x000fe40007f5e0ff */
[----:B------:R-:W-:Y:S02]  /*c9b0*/  ISETP.NE.U32.AND P5, PT, R46, RZ, PT ;  /* 0x000000ff2e00720c */ /* 0x000fe40003fa5070 */
[----:B------:R-:W-:Y:S02]  /*c9c0*/  IADD3.X R59, R42, R2, RZ, P2, !PT ;  /* 0x000000022a3b7210 */ /* 0x000fe400017fe4ff */
[-C--:B------:R-:W-:Y:S02]  /*c9d0*/  IADD3 R54, P4, P2, R54, R45.reuse, R40 ;  /* 0x0000002d36367210 */ /* 0x080fe40007a9e028 */
[----:B------:R-:W-:Y:S01]  /*c9e0*/  IADD3 R46, -R46, 0x10, RZ ;  /* 0x000000102e2e7810 */ /* 0x000fe20007ffe1ff */
[----:B------:R2:W-:Y:S01]  /*c9f0*/  LDGSTS.E.BYPASS.LTC128B.128 [R53+0x3100], [R58.64], !P0 ;  /* 0x031000003a357fae */ /* 0x0005e2000c101d48 */
[-C--:B-1----:R-:W-:Y:S02]  /*ca00*/  IADD3.X R55, RZ, R52.reuse, R3, P4, P2 ;  /* 0x00000034ff377210 */ /* 0x082fe400027e4403 */
[----:B------:R-:W-:Y:S04]  /*ca10*/  LOP3.LUT R46, R46, 0xf, RZ, 0xc0, !PT ;  /* 0x0000000f2e2e7812 */ /* 0x000fe800078ec0ff */
[----:B------:R-:W-:Y:S01]  /*ca20*/  IADD3 R56, P4, P2, R46, R45, R44 ;  /* 0x0000002d2e387210 */ /* 0x000fe20007a9e02c */
[----:B------:R2:W-:Y:S03]  /*ca30*/  LDGSTS.E.BYPASS.LTC128B.128.ZFILL [R53+0x1900], [R54.64], P6 ;  /* 0x0190000036357fae */ /* 0x0005e6000b141d48 */
[----:B------:R-:W-:Y:S05]  /*ca40*/  IADD3.X R57, RZ, R52, R2, P4, P2 ;  /* 0x00000034ff397210 */ /* 0x000fea00027e4402 */
[----:B------:R-:W3:Y:S01]  /*ca50*/  LDL R2, [R1+0xa8] ;  /* 0x0000a80001027983 */ /* 0x000ee20000100800 */
[-C--:B-----5:R-:W-:Y:S03]  /*ca60*/  HMMA.16816.F32 R36, R64, R48.reuse, RZ ;  /* 0x000000304024723c */ /* 0x0a0fe600000018ff */
[----:B------:R2:W-:Y:S05]  /*ca70*/  LDGSTS.E.BYPASS.LTC128B.128.ZFILL [R53+0x3900], [R56.64], P5 ;  /* 0x0390000038357fae */ /* 0x0005ea000a941d48 */
[C---:B------:R-:W-:Y:S03]  /*ca80*/  HMMA.16816.F32 R40, R60.reuse, R48, RZ ;  /* 0x000000303c28723c */ /* 0x040fe600000018ff */
[----:B------:R-:W3:Y:S04]  /*ca90*/  LDL R3, [R1+0xe8] ;  /* 0x0000e80001037983 */ /* 0x000ee80000100800 */
[----:B------:R-:W0:Y:S01]  /*caa0*/  LDGDEPBAR ;  /* 0x00000000000079af */ /* 0x000e220000000000 */
[-C--:B------:R-:W-:Y:S08]  /*cab0*/  HMMA.16816.F32 R44, R60, R50.reuse, RZ ;  /* 0x000000323c2c723c */ /* 0x080ff000000018ff */
[C---:B------:R-:W-:Y:S08]  /*cac0*/  HMMA.16816.F32 R48, R64.reuse, R50, RZ ;  /* 0x000000324030723c */ /* 0x040ff000000018ff */
[-C--:B--2---:R-:W-:Y:S08]  /*cad0*/  HMMA.16816.F32 R52, R64, R204.reuse, RZ ;  /* 0x000000cc4034723c */ /* 0x084ff000000018ff */
        /* <DEDUP_REMOVED lines=43> */
[----:B------:R-:W-:Y:S02]  /*cd90*/  LDSM.16.M88.4 R220, [R238+-0x1000] ;  /* 0xfff00000eedc783b */ /* 0x000fe40000000200 */
[----:B---3--:R-:W-:Y:S05]  /*cda0*/  ISETP.GT.AND P2, PT, R3, R2, PT ;  /* 0x000000020300720c */ /* 0x008fea0003f44270 */
[----:B------:R-:W-:Y:S01]  /*cdb0*/  HMMA.16816.F32 R64, R204, R226, R64 ;  /* 0x000000e2cc40723c */ /* 0x000fe20000001840 */
[----:B------:R-:W3:Y:S07]  /*cdc0*/  LDSM.16.M88.4 R204, [R238+-0x1800] ;  /* 0xffe80000eecc783b */ /* 0x000eee0000000200 */
[-C--:B-1----:R-:W-:Y:S01]  /*cdd0*/  HMMA.16816.F32 R4, R208, R212.reuse, R4 ;  /* 0x000000d4d004723c */ /* 0x082fe20000001804 */
[----:B------:R-:W1:Y:S07]  /*cde0*/  LDSM.16.M88.4 R224, [R238+-0x800] ;  /* 0xfff80000eee0783b */ /* 0x000e6e0000000200 */
        /* <DEDUP_REMOVED lines=104> */
[----:B------:R-:W-:Y:S03]  /*d470*/  FMUL.FTZ R19, R19, c[0x0][0x320] ;  /* 0x0000c80013137a20 */ /* 0x000fe60000410000 */
[----:B------:R4:W1:Y:S10]  /*d480*/  MUFU.TANH R216, R7 ;  /* 0x0000000700d87308 */ /* 0x0008740000002400 */
[----:B------:R-:W1:Y:S10]  /*d490*/  MUFU.TANH R222, R8 ;  /* 0x0000000800de7308 */ /* 0x000e740000002400 */
[----:B------:R-:W1:Y:S01]  /*d4a0*/  MUFU.TANH R223, R9 ;  /* 0x0000000900df7308 */ /* 0x000e620000002400 */
[----:B----4-:R-:W4:Y:S09]  /*d4b0*/  LDSM.16.M88.4 R4, [R238+0x800] ;  /* 0x00080000ee04783b */ /* 0x010f320000000200 */
[----:B------:R-:W1:Y:S10]  /*d4c0*/  MUFU.TANH R206, R10 ;  /* 0x0000000a00ce7308 */ /* 0x000e740000002400 */
[----:B------:R5:W1:Y:S10]  /*d4d0*/  MUFU.TANH R207, R11 ;  /* 0x0000000b00cf7308 */ /* 0x000a740000002400 */
[----:B------:R1:W1:Y:S10]  /*d4e0*/  MUFU.TANH R225, R12 ;  /* 0x0000000c00e17308 */ /* 0x0002740000002400 */
[----:B------:R2:W2:Y:S01]  /*d4f0*/  MUFU.TANH R226, R13 ;  /* 0x0000000d00e27308 */ /* 0x0004a20000002400 */
[----:B-----5:R-:W5:Y:S01]  /*d500*/  LDSM.16.M88.4 R8, [R238+0x1000] ;  /* 0x00100000ee08783b */ /* 0x020f620000000200 */
[-C--:B----4-:R-:W-:Y:S08]  /*d510*/  HMMA.16816.F32 R20, R212, R4.reuse, R20 ;  /* 0x00000004d414723c */ /* 0x090ff00000001814 */
[----:B------:R-:W4:Y:S01]  /*d520*/  MUFU.TANH R218, R16 ;  /* 0x0000001000da7308 */ /* 0x000f220000002400 */
[C---:B------:R-:W-:Y:S04]  /*d530*/  HMMA.16816.F32 R24, R208.reuse, R4, R24 ;  /* 0x00000004d018723c */ /* 0x040fe80000001818 */
[----:B-1----:R-:W-:Y:S05]  /*d540*/  FMUL.FTZ R12, R14, c[0x0][0x320] ;  /* 0x0000c8000e0c7a20 */ /* 0x002fea0000410000 */
[----:B------:R-:W1:Y:S01]  /*d550*/  MUFU.TANH R219, R17 ;  /* 0x0000001100db7308 */ /* 0x000e620000002400 */
[-C--:B------:R-:W-:Y:S03]  /*d560*/  HMMA.16816.F32 R28, R208, R6.reuse, R28 ;  /* 0x00000006d01c723c */ /* 0x080fe6000000181c */
[----:B--2---:R-:W-:Y:S05]  /*d570*/  FMUL.FTZ R13, R15, c[0x0][0x320] ;  /* 0x0000c8000f0d7a20 */ /* 0x004fea0000410000 */
[C---:B------:R-:W-:Y:S01]  /*d580*/  HMMA.16816.F32 R32, R212.reuse, R6, R32 ;  /* 0x00000006d420723c */ /* 0x040fe20000001820 */
[----:B------:R2:W1:Y:S01]  /*d590*/  MUFU.TANH R227, R18 ;  /* 0x0000001200e37308 */ /* 0x0004620000002400 */
[----:B------:R-:W1:Y:S01]  /*d5a0*/  LDSM.16.M88.4 R4, [R238+0x1800] ;  /* 0x00180000ee04783b */ /* 0x000e620000000200 */
[----:B------:R-:W-:Y:S04]  /*d5b0*/  DEPBAR.LE SB0, 0x0 ;  /* 0x000080000000791a */ /* 0x000fe80000000000 */
[----:B------:R-:W-:Y:S02]  /*d5c0*/  FMUL.FTZ R20, R20, c[0x0][0x320] ;  /* 0x0000c80014147a20 */ /* 0x000fe40000410000 */
[----:B------:R-:W-:Y:S02]  /*d5d0*/  FMUL.FTZ R21, R21, c[0x0][0x320] ;  /* 0x0000c80015157a20 */ /* 0x000fe40000410000 */
[----:B------:R3:W1:Y:S01]  /*d5e0*/  MUFU.TANH R228, R19 ;  /* 0x0000001300e47308 */ /* 0x0006620000002400 */
[----:B------:R-:W-:Y:S01]  /*d5f0*/  BAR.SYNC.DEFER_BLOCKING 0x0 ;  /* 0x0000000000007b1d */ /* 0x000fe20000010000 */
[----:B------:R-:W-:Y:S01]  /*d600*/  FMUL.FTZ R22, R22, c[0x0][0x320] ;  /* 0x0000c80016167a20 */ /* 0x000fe20000410000 */
[-C--:B-----5:R-:W-:Y:S05]  /*d610*/  HMMA.16816.F32 R36, R212, R8.reuse, R36 ;  /* 0x00000008d424723c */ /* 0x0a0fea0000001824 */
[----:B------:R-:W-:Y:S02]  /*d620*/  FMUL.FTZ R15, R26, c[0x0][0x320] ;  /* 0x0000c8001a0f7a20 */ /* 0x000fe40000410000 */
[----:B------:R5:W1:Y:S01]  /*d630*/  MUFU.TANH R224, R20 ;  /* 0x0000001400e07308 */ /* 0x000a620000002400 */
[----:B------:R-:W-:Y:S01]  /*d640*/  FMUL.FTZ R14, R27, c[0x0][0x320] ;  /* 0x0000c8001b0e7a20 */ /* 0x000fe20000410000 */
[C---:B------:R-:W-:Y:S04]  /*d650*/  HMMA.16816.F32 R40, R208.reuse, R8, R40 ;  /* 0x00000008d028723c */ /* 0x040fe80000001828 */
[----:B--2---:R-:W-:Y:S02]  /*d660*/  FMUL.FTZ R18, R24, c[0x0][0x320] ;  /* 0x0000c80018127a20 */ /* 0x004fe40000410000 */
[----:B------:R-:W-:Y:S02]  /*d670*/  FMUL.FTZ R17, R30, c[0x0][0x320] ;  /* 0x0000c8001e117a20 */ /* 0x000fe40000410000 */
[----:B------:R2:W2:Y:S01]  /*d680*/  MUFU.TANH R221, R21 ;  /* 0x0000001500dd7308 */ /* 0x0004a20000002400 */
[-C--:B------:R-:W-:Y:S03]  /*d690*/  HMMA.16816.F32 R44, R208, R10.reuse, R44 ;  /* 0x0000000ad02c723c */ /* 0x080fe6000000182c */
[----:B---3--:R-:W-:Y:S02]  /*d6a0*/  FMUL.FTZ R19, R25, c[0x0][0x320] ;  /* 0x0000c80019137a20 */ /* 0x008fe40000410000 */
[----:B------:R-:W-:Y:S02]  /*d6b0*/  FMUL.FTZ R16, R31, c[0x0][0x320] ;  /* 0x0000c8001f107a20 */ /* 0x000fe40000410000 */
[----:B------:R-:W-:Y:S01]  /*d6c0*/  FMUL.FTZ R31, R32, c[0x0][0x320] ;  /* 0x0000c800201f7a20 */ /* 0x000fe20000410000 */
[C---:B------:R-:W-:Y:S01]  /*d6d0*/  HMMA.16816.F32 R48, R212.reuse, R10, R48 ;  /* 0x0000000ad430723c */ /* 0x040fe20000001830 */
[----:B------:R3:W3:Y:S03]  /*d6e0*/  MUFU.TANH R229, R22 ;  /* 0x0000001600e57308 */ /* 0x0006e60000002400 */
[----:B------:R-:W-:Y:S02]  /*d6f0*/  FMUL.FTZ R32, R33, c[0x0][0x320] ;  /* 0x0000c80021207a20 */ /* 0x000fe40000410000 */
[----:B-----5:R-:W-:Y:S02]  /*d700*/  FMUL.FTZ R20, R29, c[0x0][0x320] ;  /* 0x0000c8001d147a20 */ /* 0x020fe40000410000 */
[-C--:B-1----:R-:W-:Y:S03]  /*d710*/  HMMA.16816.F32 R52, R212, R4.reuse, R52 ;  /* 0x00000004d434723c */ /* 0x082fe60000001834 */
[----:B------:R-:W1:Y:S01]  /*d720*/  MUFU.TANH R12, R12 ;  /* 0x0000000c000c7308 */ /* 0x000e620000002400 */
[----:B------:R-:W-:Y:S02]  /*d730*/  FMUL.FTZ R42, R42, c[0x0][0x320] ;  /* 0x0000c8002a2a7a20 */ /* 0x000fe40000410000 */
[----:B------:R-:W-:Y:S02]  /*d740*/  FMUL.FTZ R27, R35, c[0x0][0x320] ;  /* 0x0000c800231b7a20 */ /* 0x000fe40000410000 */
[C---:B------:R-:W-:Y:S04]  /*d750*/  HMMA.16816.F32 R56, R208.reuse, R4, R56 ;  /* 0x00000004d038723c */ /* 0x040fe80000001838 */
[----:B------:R-:W-:Y:S01]  /*d760*/  FMUL.FTZ R45, R45, c[0x0][0x320] ;  /* 0x0000c8002d2d7a20 */ /* 0x000fe20000410000 */
[----:B------:R-:W1:Y:S01]  /*d770*/  MUFU.TANH R230, R42 ;  /* 0x0000002a00e67308 */ /* 0x000e620000002400 */
[----:B--2---:R-:W-:Y:S02]  /*d780*/  FMUL.FTZ R21, R28, c[0x0][0x320] ;  /* 0x0000c8001c157a20 */ /* 0x004fe40000410000 */
[-C--:B------:R-:W-:Y:S04]  /*d790*/  HMMA.16816.F32 R60, R208, R6.reuse, R60 ;  /* 0x00000006d03c723c */ /* 0x080fe8000000183c */
[----:B---3--:R-:W-:Y:S02]  /*d7a0*/  FMUL.FTZ R22, R23, c[0x0][0x320] ;  /* 0x0000c80017167a20 */ /* 0x008fe40000410000 */
[----:B------:R-:W-:Y:S01]  /*d7b0*/  FMUL.FTZ R28, R34, c[0x0][0x320] ;  /* 0x0000c800221c7a20 */ /* 0x000fe20000410000 */
[----:B------:R2:W3:Y:S01]  /*d7c0*/  MUFU.TANH R231, R45 ;  /* 0x0000002d00e77308 */ /* 0x0004e20000002400 */
[----:B------:R-:W-:Y:S04]  /*d7d0*/  HMMA.16816.F32 R64, R212, R6, R64 ;  /* 0x00000006d440723c */ /* 0x000fe80000001840 */
[----:B------:R-:W-:Y:S02]  /*d7e0*/  FMUL.FTZ R34, R36, c[0x0][0x320] ;  /* 0x0000c80024227a20 */ /* 0x000fe40000410000 */
[----:B------:R-:W-:Y:S02]  /*d7f0*/  FMUL.FTZ R33, R37, c[0x0][0x320] ;  /* 0x0000c80025217a20 */ /* 0x000fe40000410000 */
[----:B------:R-:W-:Y:S01]  /*d800*/  FMUL.FTZ R30, R38, c[0x0][0x320] ;  /* 0x0000c800261e7a20 */ /* 0x000fe20000410000 */
[----:B------:R-:W1:Y:S03]  /*d810*/  MUFU.TANH R13, R13 ;  /* 0x0000000d000d7308 */ /* 0x000e660000002400 */
        /* <DEDUP_REMOVED lines=8> */
[----:B--2---:R-:W-:Y:S02]  /*d8a0*/  FMUL.FTZ R45, R48, c[0x0][0x320] ;  /* 0x0000c800302d7a20 */ /* 0x004fe40000410000 */
[----:B------:R-:W-:Y:S01]  /*d8b0*/  FMUL.FTZ R44, R49, c[0x0][0x320] ;  /* 0x0000c800312c7a20 */ /* 0x000fe20000410000 */
[----:B------:R-:W2:Y:S01]  /*d8c0*/  MUFU.TANH R18, R18 ;  /* 0x0000001200127308 */ /* 0x000ea20000002400 */
        /* <DEDUP_REMOVED lines=20> */
[----:B------:R-:W-:Y:S05]  /*da10*/  FMUL.FTZ R66, R66, c[0x0][0x320] ;  /* 0x0000c80042427a20 */ /* 0x000fea0000410000 */
        /* <DEDUP_REMOVED lines=29> */
[----:B------:R-:W1:Y:S10]  /*dbf0*/  MUFU.TANH R35, R35 ;  /* 0x0000002300237308 */ /* 0x000e740000002400 */
[----:B------:R1:W1:Y:S10]  /*dc00*/  MUFU.TANH R210, R60 ;  /* 0x0000003c00d27308 */ /* 0x0002740000002400 */
[----:B------:R-:W1:Y:S10]  /*dc10*/  MUFU.TANH R43, R43 ;  /* 0x0000002b002b7308 */ /* 0x000e740000002400 */
[----:B------:R-:W1:Y:S10]  /*dc20*/  MUFU.TANH R37, R37 ;  /* 0x0000002500257308 */ /* 0x000e740000002400 */
[----:B------:R-:W1:Y:S10]  /*dc30*/  MUFU.TANH R36, R36 ;  /* 0x0000002400247308 */ /* 0x000e740000002400 */
[----:B------:R-:W1:Y:S10]  /*dc40*/  MUFU.TANH R50, R50 ;  /* 0x0000003200327308 */ /* 0x000e740000002400 */
[----:B------:R-:W1:Y:S10]  /*dc50*/  MUFU.TANH R49, R49 ;  /* 0x0000003100317308 */ /* 0x000e740000002400 */
[----:B------:R1:W1:Y:S10]  /*dc60*/  MUFU.TANH R214, R66 ;  /* 0x0000004200d67308 */ /* 0x0002740000002400 */
[----:B------:R-:W1:Y:S01]  /*dc70*/  MUFU.TANH R48, R48 ;  /* 0x0000003000307308 */ /* 0x000e620000002400 */
[----:B------:R-:W-:-:S05]  /*dc80*/  @!P2 BRA `(.L_x_1251) ;  /* 0x000005e00000a947 */ /* 0x000fca0003800000 */
[----:B--234-:R-:W2:Y:S04]  /*dc90*/  LDL R51, [R1+0xbc] ;  /* 0x0000bc0001337983 */ /* 0x01cea80000100800 */
[----:B------:R-:W3:Y:S04]  /*dca0*/  LDL.64 R54, [R1+0xd8] ;  /* 0x0000d80001367983 */ /* 0x000ee80000100a00 */
[----:B------:R-:W4:Y:S04]  /*dcb0*/  LDL R9, [R1+0xa4] ;  /* 0x0000a40001097983 */ /* 0x000f280000100800 */
[----:B------:R-:W5:Y:S04]  /*dcc0*/  S2R R217, SR_TID.X ;  /* 0x0000000000d97919 */ /* 0x000f680000002100 */
[----:B------:R-:W3:Y:S01]  /*dcd0*/  LDL.64 R52, [R1+0xd0] ;  /* 0x0000d00001347983 */ /* 0x000ee20000100a00 */
[----:B--2---:R-:W-:Y:S01]  /*dce0*/  IMAD R3, R3, 0x40, R51 ;  /* 0x0000004003037824 */ /* 0x004fe200078e0233 */
[--C-:B-----5:R-:W-:Y:S02]  /*dcf0*/  SHF.R.S32.HI R2, RZ, 0x1f, R217.reuse ;  /* 0x0000001fff027819 */ /* 0x120fe400000114d9 */
[----:B------:R-:W-:Y:S02]  /*dd00*/  SHF.R.S32.HI R8, RZ, 0x1f, R217 ;  /* 0x0000001fff087819 */ /* 0x000fe400000114d9 */
[-C--:B------:R-:W-:Y:S02]  /*dd10*/  LEA.HI R2, R2, R217.reuse, RZ, 0x3 ;  /* 0x000000d902027211 */ /* 0x080fe400078f18ff */
[----:B------:R-:W-:Y:S02]  /*dd20*/  LEA.HI R8, R8, R217, RZ, 0x3 ;  /* 0x000000d908087211 */ /* 0x000fe400078f18ff */
[----:B------:R-:W-:Y:S02]  /*dd30*/  LOP3.LUT R2, R2, 0xfffffff8, RZ, 0xc0, !PT ;  /* 0xfffffff802027812 */ /* 0x000fe400078ec0ff */
[----:B------:R-:W-:Y:S03]  /*dd40*/  SHF.R.S32.HI R8, RZ, 0x3, R8 ;  /* 0x00000003ff087819 */ /* 0x000fe60000011408 */
[----:B------:R-:W-:Y:S02]  /*dd50*/  IMAD.IADD R2, R217, 0x1, -R2 ;  /* 0x00000001d9027824 */ /* 0x000fe400078e0a02 */
[----:B---3--:R-:W-:Y:S01]  /*dd60*/  IMAD.SHL.U32 R53, R201, 0x2, RZ ;  /* 0x00000002c9357824 */ /* 0x008fe200078e00ff */
[----:B------:R-:W2:Y:S01]  /*dd70*/  LDL R217, [R1+0xa0] ;  /* 0x0000a00001d97983 */ /* 0x000ea20000100800 */
[----:B------:R-:W-:Y:S03]  /*dd80*/  IMAD R2, R2, 0x10, R8 ;  /* 0x0000001002027824 */ /* 0x000fe600078e0208 */
[----:B------:R-:W3:Y:S02]  /*dd90*/  LDL R8, [R1] ;  /* 0x0000000001087983 */ /* 0x000ee40000100800 */
[----:B------:R-:W-:Y:S05]  /*dda0*/  IADD3 R2, R3, -0x40, R2 ;  /* 0xffffffc003027810 */ /* 0x000fea0007ffe002 */
[----:B------:R-:W-:Y:S04]  /*ddb0*/  @P3 IMAD.HI.U32 R4, R2, c[0x0][0x2bc], RZ ;  /* 0x0000af0002043a27 */ /* 0x000fe800078e00ff */
[----:B------:R-:W-:Y:S01]  /*ddc0*/  IMAD.MOV.U32 R3, RZ, RZ, R2 ;  /* 0x000000ffff037224 */ /* 0x000fe200078e0002 */
[----:B------:R-:W-:Y:S04]  /*ddd0*/  @P3 SHF.R.U32.HI R3, RZ, c[0x0][0x2c0], R4 ;  /* 0x0000b000ff033a19 */ /* 0x000fe80000011604 */
[----:B------:R-:W-:Y:S02]  /*dde0*/  @!P1 IADD3 R5, P2, R3, R54, RZ ;  /* 0x0000003603059210 */ /* 0x000fe40007f5e0ff */
[----:B------:R-:W-:Y:S02]  /*ddf0*/  SHF.L.U64.HI R54, R201, 0x1, R252 ;  /* 0x00000001c9367819 */ /* 0x000fe400000102fc */
[----:B----4-:R-:W-:Y:S01]  /*de00*/  @!P1 LEA.HI.X.SX32 R4, R3, R9, 0x1, P2 ;  /* 0x0000000903049211 */ /* 0x010fe200010f0eff */
[----:B------:R-:W-:Y:S01]  /*de10*/  IMAD.MOV.U32 R9, RZ, RZ, RZ ;  /* 0x000000ffff097224 */ /* 0x000fe200078e00ff */
[C---:B------:R-:W-:Y:S01]  /*de20*/  @!P1 LEA R6, P2, R5.reuse, c[0x0][0x2a0], 0x2 ;  /* 0x0000a80005069a11 */ /* 0x040fe200078410ff */
[----:B------:R-:W-:Y:S03]  /*de30*/  IMAD.MOV R3, RZ, RZ, -R3 ;  /* 0x000000ffff037224 */ /* 0x000fe600078e0a03 */
[----:B------:R-:W-:Y:S01]  /*de40*/  @!P1 LEA.HI.X R7, R5, c[0x0][0x2a4], R4, 0x2, P2 ;  /* 0x0000a90005079a11 */ /* 0x000fe200010f1404 */
[----:B------:R-:W-:Y:S04]  /*de50*/  IMAD R51, R3, c[0x0][0x2b8], R2 ;  /* 0x0000ae0003337a24 */ /* 0x000fe800078e0202 */
[C---:B------:R-:W-:Y:S01]  /*de60*/  IMAD.WIDE.U32 R4, R51.reuse, c[0x0][0x1e0], RZ ;  /* 0x0000780033047a25 */ /* 0x040fe200078e00ff */
[----:B------:R-:W4:Y:S01]  /*de70*/  @!P1 LDG.E R9, [R6.64] ;  /* 0x0000000806099981 */ /* 0x000f22000c1e1900 */
[----:B------:R-:W-:Y:S03]  /*de80*/  SHF.R.S32.HI R2, RZ, 0x1f, R51 ;  /* 0x0000001fff027819 */ /* 0x000fe60000011433 */
[----:B------:R5:W-:Y:S02]  /*de90*/  STL [R1+0xb8], R51 ;  /* 0x0000b83301007387 */ /* 0x000be40000100800 */
[----:B------:R-:W-:Y:S04]  /*dea0*/  IMAD R2, R2, c[0x0][0x1e0], RZ ;  /* 0x0000780002027a24 */ /* 0x000fe800078e02ff */
[----:B------:R-:W-:Y:S04]  /*deb0*/  IMAD R2, R51, c[0x0][0x1e4], R2 ;  /* 0x0000790033027a24 */ /* 0x000fe800078e0202 */
[----:B------:R-:W-:Y:S02]  /*dec0*/  IMAD.IADD R5, R5, 0x1, R2 ;  /* 0x0000000105057824 */ /* 0x000fe400078e0202 */
[----:B-----5:R-:W-:Y:S01]  /*ded0*/  IMAD.SHL.U32 R51, R196, 0x2, RZ ;  /* 0x00000002c4337824 */ /* 0x020fe200078e00ff */
[----:B----4-:R-:W-:Y:S01]  /*dee0*/  SHF.R.S32.HI R2, RZ, 0x1f, R9 ;  /* 0x0000001fff027819 */ /* 0x010fe20000011409 */
[----:B------:R4:W-:Y:S01]  /*def0*/  STL [R1+0xb4], R9 ;  /* 0x0000b40901007387 */ /* 0x0009e20000100800 */
[C---:B------:R-:W-:Y:S04]  /*df00*/  IMAD.WIDE.U32 R4, R9.reuse, c[0x0][0x1f0], R4 ;  /* 0x00007c0009047a25 */ /* 0x040fe800078e0004 */
[----:B------:R-:W-:Y:S01]  /*df10*/  IMAD R2, R2, c[0x0][0x1f0], RZ ;  /* 0x00007c0002027a24 */ /* 0x000fe200078e02ff */
[----:B------:R-:W-:Y:S02]  /*df20*/  IADD3 R4, P2, R52, R4, RZ ;  /* 0x0000000434047210 */ /* 0x000fe40007f5e0ff */
[----:B---3--:R-:W-:Y:S01]  /*df30*/  SHF.L.U64.HI R52, R196, 0x1, R8 ;  /* 0x00000001c4347819 */ /* 0x008fe20000010208 */
[----:B------:R-:W-:Y:S05]  /*df40*/  IMAD R2, R9, c[0x0][0x1f4], R2 ;  /* 0x00007d0009027a24 */ /* 0x000fea00078e0202 */
[----:B--2---:R-:W-:Y:S02]  /*df50*/  IADD3.X R2, R217, R5, R2, P2, !PT ;  /* 0x00000005d9027210 */ /* 0x004fe400017fe402 */
[C---:B------:R-:W-:Y:S04]  /*df60*/  LEA R3, P2, R4.reuse, c[0x0][0x1c8], 0x1 ;  /* 0x0000720004037a11 */ /* 0x040fe800078408ff */
[----:B------:R-:W-:Y:S01]  /*df70*/  LEA.HI.X R2, R4, c[0x0][0x1cc], R2, 0x1, P2 ;  /* 0x0000730004027a11 */ /* 0x000fe200010f0c02 */
[----:B------:R-:W-:-:S06]  /*df80*/  BRA.DIV ~URZ, `(.L_x_1252) ;  /* 0x00008c627f007947 */ /* 0x000fcc000b800000 */
[----:B------:R2:W3:Y:S02]  /*df90*/  SHFL.IDX PT, R55, R2, RZ, 0x181f ;  /* 0x00181fff02377589 */ /* 0x0004e400000e0000 */
.L_x_1297:
[----:B------:R-:W-:-:S05]  /*dfa0*/  BRA.DIV ~URZ, `(.L_x_1253) ;  /* 0x00008cb27f007947 */ /* 0x000fca000b800000 */
[----:B-1----:R-:W5:Y:S01]  /*dfb0*/  LDL R58, [R1+0x8] ;  /* 0x00000800013a7983 */ /* 0x002f620000100800 */
[C---:B------:R-:W-:Y:S02]  /*dfc0*/  ISETP.NE.U32.AND P2, PT, R0.reuse, RZ, PT ;  /* 0x000000ff0000720c */ /* 0x040fe40003f45070 */
[----:B------:R-:W-:Y:S01]  /*dfd0*/  IADD3 R4, -R0, 0x10, RZ ;  /* 0x0000001000047810 */ /* 0x000fe20007ffe1ff */
[----:B------:R-:W1:Y:S03]  /*dfe0*/  SHFL.IDX PT, R5, R3, RZ, 0x181f ;  /* 0x00181fff03057589 */ /* 0x000e6600000e0000 */
[----:B------:R-:W-:Y:S04]  /*dff0*/  LOP3.LUT R4, R4, 0xf, RZ, 0xc0, !PT ;  /* 0x0000000f04047812 */ /* 0x000fe800078ec0ff */
[C-C-:B-1----:R-:W-:Y:S04]  /*e000*/  IADD3 R6, P5, P4, R4.reuse, R5, R51.reuse ;  /* 0x0000000504067210 */ /* 0x142fe80007cbe033 */
[----:B---3--:R-:W-:Y:S05]  /*e010*/  IADD3.X R7, RZ, R55, R52, P5, P4 ;  /* 0x00000037ff077210 */ /* 0x008fea0002fe8434 */
[----:B------:R-:W-:Y:S01]  /*e020*/  @!PT LDS RZ, [RZ] ;  /* 0x00000000fffff984 */ /* 0x000fe20000000800 */
[----:B------:R-:W-:Y:S01]  /*e030*/  @!PT LDS RZ, [RZ] ;  /* 0x00000000fffff984 */ /* 0x000fe20000000800 */
[----:B-----5:R1:W-:Y:S02]  /*e040*/  LDGSTS.E.BYPASS.LTC128B.128.ZFILL [R58+0x4100], [R6.64], P2 ;  /* 0x04100000063a7fae */ /* 0x0203e40009141d48 */
[----:B-1----:R-:W-:Y:S02]  /*e050*/  IADD3 R6, P4, R5, R53, RZ ;  /* 0x0000003505067210 */ /* 0x002fe40007f9e0ff */
[----:B------:R-:W1:Y:S03]  /*e060*/  SHFL.IDX PT, R5, R3, 0x1, 0x181f ;  /* 0x00381f0003057f89 */ /* 0x000e6600000e0000 */
[----:B------:R-:W-:Y:S05]  /*e070*/  IMAD.X R7, R55, 0x1, R54, P4 ;  /* 0x0000000137077824 */ /* 0x000fea00020e0636 */
[----:B------:R3:W-:Y:S01]  /*e080*/  LDGSTS.E.BYPASS.LTC128B.128 [R58+0x6100], [R6.64], !P0 ;  /* 0x06100000063a7fae */ /* 0x0007e2000c101d48 */
[--C-:B-1----:R-:W-:Y:S03]  /*e090*/  IADD3 R8, P5, P4, R4, R5, R51.reuse ;  /* 0x0000000504087210 */ /* 0x102fe60007cbe033 */
[----:B---3--:R-:W1:Y:S02]  /*e0a0*/  SHFL.IDX PT, R6, R2, 0x1, 0x181f ;  /* 0x00381f0002067f89 */ /* 0x008e6400000e0000 */
[----:B-1--4-:R-:W-:Y:S02]  /*e0b0*/  IADD3.X R9, RZ, R6, R52, P5, P4 ;  /* 0x00000006ff097210 */ /* 0x012fe40002fe8434 */
[----:B------:R-:W-:Y:S02]  /*e0c0*/  IADD3 R56, P4, R5, R53, RZ ;  /* 0x0000003505387210 */ /* 0x000fe40007f9e0ff */
[----:B------:R-:W1:Y:S03]  /*e0d0*/  SHFL.IDX PT, R5, R3, 0x2, 0x181f ;  /* 0x00581f0003057f89 */ /* 0x000e6600000e0000 */
[----:B------:R-:W-:Y:S01]  /*e0e0*/  IMAD.X R57, R6, 0x1, R54, P4 ;  /* 0x0000000106397824 */ /* 0x000fe200020e0636 */
[----:B------:R1:W-:Y:S04]  /*e0f0*/  LDGSTS.E.BYPASS.LTC128B.128.ZFILL [R58+0x4900], [R8.64], P2 ;  /* 0x04900000083a7fae */ /* 0x0003e80009141d48 */
[----:B------:R-:W3:Y:S04]  /*e100*/  SHFL.IDX PT, R6, R2, 0x2, 0x181f ;  /* 0x00581f0002067f89 */ /* 0x000ee800000e0000 */
[----:B------:R4:W-:Y:S04]  /*e110*/  LDGSTS.E.BYPASS.LTC128B.128 [R58+0x6900], [R56.64], !P0 ;  /* 0x06900000383a7fae */ /* 0x0009e8000c101d48 */
[----:B--2---:R-:W2:Y:S01]  /*e120*/  SHFL.IDX PT, R2, R2, 0x3, 0x181f ;  /* 0x00781f0002027f89 */ /* 0x004ea200000e0000 */
[----:B-1----:R-:W-:Y:S04]  /*e130*/  IADD3 R8, P5, P4, R4, R5, R51 ;  /* 0x0000000504087210 */ /* 0x002fe80007cbe033 */
[----:B---3--:R-:W-:Y:S05]  /*e140*/  IADD3.X R9, RZ, R6, R52, P5, P4 ;  /* 0x00000006ff097210 */ /* 0x008fea0002fe8434 */
[----:B------:R1:W-:Y:S02]  /*e150*/  LDGSTS.E.BYPASS.LTC128B.128.ZFILL [R58+0x5100], [R8.64], P2 ;  /* 0x05100000083a7fae */ /* 0x0003e40009141d48 */
[----:B-1----:R-:W-:Y:S02]  /*e160*/  IADD3 R8, P2, R5, R53, RZ ;  /* 0x0000003505087210 */ /* 0x002fe40007f5e0ff */
[----:B------:R4:W1:Y:S03]  /*e170*/  SHFL.IDX PT, R5, R3, 0x3, 0x181f ;  /* 0x00781f0003057f89 */ /* 0x00086600000e0000 */
[----:B------:R-:W-:Y:S05]  /*e180*/  IMAD.X R9, R6, 0x1, R54, P2 ;  /* 0x0000000106097824 */ /* 0x000fea00010e0636 */
[----:B------:R4:W-:Y:S03]  /*e190*/  LDGSTS.E.BYPASS.LTC128B.128 [R58+0x7100], [R8.64], !P0 ;  /* 0x07100000083a7fae */ /* 0x0009e6000c101d48 */
.L_x_1298:
[C---:B--2---:R-:W-:Y:S01]  /*e1a0*/  ISETP.NE.U32.AND P2, PT, R0.reuse, RZ, PT ;  /* 0x000000ff0000720c */ /* 0x044fe20003f45070 */
[----:B----4-:R-:W2:Y:S01]  /*e1b0*/  LDL R3, [R1+0x8] ;  /* 0x0000080001037983 */ /* 0x010ea20000100800 */
[----:B------:R-:W-:Y:S04]  /*e1c0*/  IADD3 R0, -R0, 0x10, RZ ;  /* 0x0000001000007810 */ /* 0x000fe80007ffe1ff */
[----:B------:R-:W-:Y:S04]  /*e1d0*/  LOP3.LUT R0, R0, 0xf, RZ, 0xc0, !PT ;  /* 0x0000000f00007812 */ /* 0x000fe800078ec0ff */
[----:B-1----:R-:W-:Y:S04]  /*e1e0*/  IADD3 R6, P5, P4, R0, R5, R51 ;  /* 0x0000000500067210 */ /* 0x002fe80007cbe033 */
[----:B------:R-:W-:Y:S05]  /*e1f0*/  IADD3.X R7, RZ, R2, R52, P5, P4 ;  /* 0x00000002ff077210 */ /* 0x000fea0002fe8434 */
[----:B------:R-:W-:Y:S01]  /*e200*/  @!PT LDS RZ, [RZ] ;  /* 0x00000000fffff984 */ /* 0x000fe20000000800 */
[----:B------:R-:W-:Y:S01]  /*e210*/  @!PT LDS RZ, [RZ] ;  /* 0x00000000fffff984 */ /* 0x000fe20000000800 */
[----:B------:R-:W-:Y:S01]  /*e220*/  @!PT LDS RZ, [RZ] ;  /* 0x00000000fffff984 */ /* 0x000fe20000000800 */
[----:B--2---:R1:W-:Y:S01]  /*e230*/  LDGSTS.E.BYPASS.LTC128B.128.ZFILL [R3+0x5900], [R6.64], P2 ;  /* 0x0590000006037fae */ /* 0x0043e20009141d48 */
[----:B------:R-:W-:Y:S05]  /*e240*/  IADD3 R4, P2, R5, R53, RZ ;  /* 0x0000003505047210 */ /* 0x000fea0007f5e0ff */
[----:B------:R-:W-:Y:S05]  /*e250*/  IMAD.X R5, R2, 0x1, R54, P2 ;  /* 0x0000000102057824 */ /* 0x000fea00010e0636 */
[----:B------:R1:W-:Y:S03]  /*e260*/  LDGSTS.E.BYPASS.LTC128B.128 [R3+0x7900], [R4.64], !P0 ;  /* 0x0790000004037fae */ /* 0x0003e6000c101d48 */
.L_x_1251:
[----:B--234-:R-:W-:Y:S05]  /*e270*/  BSYNC B0 ;  /* 0x0000000000007941 */ /* 0x01cfea0003800000 */
.L_x_1250:
        /* <DEDUP_REMOVED lines=80> */
[----:B------:R1:W2:Y:S02]  /*e780*/  SHFL.BFLY PT, R196, R4, 0x1, 0x1f ;  /* 0x0c201f0004c47f89 */ /* 0x0002a400000e0000 */
.L_x_1299:
[----:B------:R-:W3:Y:S01]  /*e790*/  LDL.LU R5, [R1+0xe0] ;  /* 0x0000e00001057983 */ /* 0x000ee20000300800 */
[C---:B------:R-:W-:Y:S01]  /*e7a0*/  FMUL.FTZ R217, R3.reuse, c[0x0][0x2d0] ;  /* 0x0000b40003d97a20 */ /* 0x040fe20000410000 */
[----:B--2---:R-:W-:Y:S01]  /*e7b0*/  FMNMX.FTZ R196, R196, R4, !PT ;  /* 0x00000004c4c47209 */ /* 0x004fe20007810000 */
[----:B------:R-:W-:Y:S01]  /*e7c0*/  FADD.FTZ R201, -R3, R199 ;  /* 0x000000c703c97221 */ /* 0x000fe20000010100 */
[----:B------:R-:W2:Y:S01]  /*e7d0*/  LDL.LU R54, [R1+0xe4] ;  /* 0x0000e40001367983 */ /* 0x000ea20000300800 */
[--C-:B------:R-:W-:Y:S01]  /*e7e0*/  FFMA.FTZ R204, R204, c[0x0][0x2d0], -R217.reuse ;  /* 0x0000b400cccc7a23 */ /* 0x100fe200000108d9 */
[----:B------:R-:W-:Y:S01]  /*e7f0*/  WARPSYNC 0xffffffff ;  /* 0xffffffff00007948 */ /* 0x000fe20003800000 */
[----:B------:R-:W-:Y:S02]  /*e800*/  FMUL.FTZ R201, R201, c[0x0][0x2d0] ;  /* 0x0000b400c9c97a20 */ /* 0x000fe40000410000 */
[--C-:B-1----:R-:W-:Y:S02]  /*e810*/  FFMA.FTZ R4, R220, c[0x0][0x2d0], -R217.reuse ;  /* 0x0000b400dc047a23 */ /* 0x102fe400000108d9 */
[----:B------:R-:W-:Y:S01]  /*e820*/  MUFU.EX2 R204, R204 ;  /* 0x000000cc00cc7308 */ /* 0x000fe20000000800 */
[----:B------:R-:W-:Y:S02]  /*e830*/  FMUL.FTZ R213, R2, c[0x0][0x2d0] ;  /* 0x0000b40002d57a20 */ /* 0x000fe40000410000 */
[----:B------:R-:W-:Y:S02]  /*e840*/  FFMA.FTZ R53, R32, c[0x0][0x2d0], -R217 ;  /* 0x0000b40020357a23 */ /* 0x000fe400000108d9 */
[----:B------:R-:W-:Y:S02]  /*e850*/  FFMA.FTZ R205, R205, c[0x0][0x2d0], -R213 ;  /* 0x0000b400cdcd7a23 */ /* 0x000fe400000108d5 */
[--C-:B------:R-:W-:Y:S02]  /*e860*/  FFMA.FTZ R9, R218, c[0x0][0x2d0], -R217.reuse ;  /* 0x0000b400da097a23 */ /* 0x100fe400000108d9 */
[----:B------:R-:W-:Y:S01]  /*e870*/  FFMA.FTZ R51, R219, c[0x0][0x2d0], -R217 ;  /* 0x0000b400db337a23 */ /* 0x000fe200000108d9 */
[----:B------:R-:W1:Y:S01]  /*e880*/  MUFU.EX2 R201, R201 ;  /* 0x000000c900c97308 */ /* 0x000e620000000800 */
[--C-:B------:R-:W-:Y:S02]  /*e890*/  FFMA.FTZ R59, R27, c[0x0][0x2d0], -R213.reuse ;  /* 0x0000b4001b3b7a23 */ /* 0x100fe400000108d5 */
[----:B------:R-:W-:Y:S02]  /*e8a0*/  FMUL.FTZ R209, R0, c[0x0][0x2d0] ;  /* 0x0000b40000d17a20 */ /* 0x000fe40000410000 */
[----:B------:R-:W-:Y:S02]  /*e8b0*/  FFMA.FTZ R62, R28, c[0x0][0x2d0], -R213 ;  /* 0x0000b4001c3e7a23 */ /* 0x000fe400000108d5 */
[--C-:B------:R-:W-:Y:S02]  /*e8c0*/  FFMA.FTZ R222, R222, c[0x0][0x2d0], -R209.reuse ;  /* 0x0000b400dede7a23 */ /* 0x100fe400000108d1 */
[--C-:B------:R-:W-:Y:S01]  /*e8d0*/  FFMA.FTZ R28, R223, c[0x0][0x2d0], -R209.reuse ;  /* 0x0000b400df1c7a23 */ /* 0x100fe200000108d1 */
[----:B------:R-:W4:Y:S01]  /*e8e0*/  MUFU.EX2 R4, R4 ;  /* 0x0000000400047308 */ /* 0x000f220000000800 */
[----:B------:R-:W-:Y:S02]  /*e8f0*/  FFMA.FTZ R223, R20, c[0x0][0x2d0], -R209 ;  /* 0x0000b40014df7a23 */ /* 0x000fe400000108d1 */
[----:B------:R-:W-:Y:S02]  /*e900*/  FFMA.FTZ R57, R33, c[0x0][0x2d0], -R217 ;  /* 0x0000b40021397a23 */ /* 0x000fe400000108d9 */
[--C-:B------:R-:W-:Y:S02]  /*e910*/  FFMA.FTZ R33, R226, c[0x0][0x2d0], -R209.reuse ;  /* 0x0000b400e2217a23 */ /* 0x100fe400000108d1 */
[----:B------:R-:W-:Y:S02]  /*e920*/  FFMA.FTZ R226, R21, c[0x0][0x2d0], -R209 ;  /* 0x0000b40015e27a23 */ /* 0x000fe400000108d1 */
[----:B------:R-:W-:Y:S01]  /*e930*/  FFMA.FTZ R219, R31, c[0x0][0x2d0], -R217 ;  /* 0x0000b4001fdb7a23 */ /* 0x000fe200000108d9 */
[----:B------:R-:W-:Y:S01]  /*e940*/  MUFU.EX2 R205, R205 ;  /* 0x000000cd00cd7308 */ /* 0x000fe20000000800 */
[----:B------:R-:W-:Y:S02]  /*e950*/  FFMA.FTZ R31, R22, c[0x0][0x2d0], -R213 ;  /* 0x0000b400161f7a23 */ /* 0x000fe400000108d5 */
[----:B------:R-:W-:Y:S02]  /*e960*/  FFMA.FTZ R58, R18, c[0x0][0x2d0], -R209 ;  /* 0x0000b400123a7a23 */ /* 0x000fe400000108d1 */
[--C-:B------:R-:W-:Y:S02]  /*e970*/  FFMA.FTZ R220, R221, c[0x0][0x2d0], -R217.reuse ;  /* 0x0000b400dddc7a23 */ /* 0x100fe400000108d9 */
[----:B------:R-:W-:Y:S02]  /*e980*/  FFMA.FTZ R221, R47, c[0x0][0x2d0], -R217 ;  /* 0x0000b4002fdd7a23 */ /* 0x000fe400000108d9 */
[----:B------:R-:W-:Y:S01]  /*e990*/  FFMA.FTZ R47, R19, c[0x0][0x2d0], -R209 ;  /* 0x0000b400132f7a23 */ /* 0x000fe200000108d1 */
[----:B------:R-:W5:Y:S01]  /*e9a0*/  MUFU.EX2 R9, R9 ;  /* 0x0000000900097308 */ /* 0x000f620000000800 */
[--C-:B------:R-:W-:Y:S02]  /*e9b0*/  FFMA.FTZ R52, R224, c[0x0][0x2d0], -R217.reuse ;  /* 0x0000b400e0347a23 */ /* 0x100fe400000108d9 */
[--C-:B------:R-:W-:Y:S02]  /*e9c0*/  FFMA.FTZ R67, R44, c[0x0][0x2d0], -R217.reuse ;  /* 0x0000b4002c437a23 */ /* 0x100fe400000108d9 */
[--C-:B------:R-:W-:Y:S02]  /*e9d0*/  FFMA.FTZ R224, R46, c[0x0][0x2d0], -R217.reuse ;  /* 0x0000b4002ee07a23 */ /* 0x100fe400000108d9 */
[--C-:B------:R-:W-:Y:S02]  /*e9e0*/  FFMA.FTZ R218, R50, c[0x0][0x2d0], -R217.reuse ;  /* 0x0000b40032da7a23 */ /* 0x100fe400000108d9 */
[--C-:B------:R-:W-:Y:S01]  /*e9f0*/  FFMA.FTZ R56, R34, c[0x0][0x2d0], -R217.reuse ;  /* 0x0000b40022387a23 */ /* 0x100fe200000108d9 */
[----:B------:R1:W1:Y:S01]  /*ea00*/  MUFU.EX2 R27, R51 ;  /* 0x00000033001b7308 */ /* 0x0002620000000800 */
[--C-:B------:R-:W-:Y:S02]  /*ea10*/  FFMA.FTZ R45, R45, c[0x0][0x2d0], -R217.reuse ;  /* 0x0000b4002d2d7a23 */ /* 0x100fe400000108d9 */
[----:B------:R-:W-:Y:S02]  /*ea20*/  FFMA.FTZ R217, R49, c[0x0][0x2d0], -R217 ;  /* 0x0000b40031d97a23 */ /* 0x000fe400000108d9 */
[--C-:B------:R-:W-:Y:S02]  /*ea30*/  FFMA.FTZ R49, R229, c[0x0][0x2d0], -R213.reuse ;  /* 0x0000b400e5317a23 */ /* 0x100fe400000108d5 */
[--C-:B------:R-:W-:Y:S02]  /*ea40*/  FFMA.FTZ R63, R39, c[0x0][0x2d0], -R213.reuse ;  /* 0x0000b400273f7a23 */ /* 0x100fe400000108d5 */
[--C-:B------:R-:W-:Y:S01]  /*ea50*/  FFMA.FTZ R7, R227, c[0x0][0x2d0], -R213.reuse ;  /* 0x0000b400e3077a23 */ /* 0x100fe200000108d5 */
[----:B------:R2:W-:Y:S01]  /*ea60*/  MUFU.EX2 R20, R222 ;  /* 0x000000de00147308 */ /* 0x0005e20000000800 */
[----:B------:R-:W-:Y:S02]  /*ea70*/  FFMA.FTZ R6, R228, c[0x0][0x2d0], -R213 ;  /* 0x0000b400e4067a23 */ /* 0x000fe400000108d5 */
[--C-:B------:R-:W-:Y:S02]  /*ea80*/  FFMA.FTZ R34, R225, c[0x0][0x2d0], -R209.reuse ;  /* 0x0000b400e1227a23 */ /* 0x100fe400000108d1 */
[----:B------:R-:W-:Y:S02]  /*ea90*/  FFMA.FTZ R55, R24, c[0x0][0x2d0], -R209 ;  /* 0x0000b40018377a23 */ /* 0x000fe400000108d1 */
[--C-:B------:R-:W-:Y:S02]  /*eaa0*/  FFMA.FTZ R66, R30, c[0x0][0x2d0], -R213.reuse ;  /* 0x0000b4001e427a23 */ /* 0x100fe400000108d5 */
[--C-:B------:R-:W-:Y:S01]  /*eab0*/  FFMA.FTZ R65, R29, c[0x0][0x2d0], -R213.reuse ;  /* 0x0000b4001d417a23 */ /* 0x100fe200000108d5 */
[----:B------:R-:W-:Y:S01]  /*eac0*/  MUFU.EX2 R21, R28 ;  /* 0x0000001c00157308 */ /* 0x000fe20000000800 */
[--C-:B------:R-:W-:Y:S02]  /*ead0*/  FFMA.FTZ R64, R40, c[0x0][0x2d0], -R213.reuse ;  /* 0x0000b40028407a23 */ /* 0x100fe400000108d5 */
[--C-:B------:R-:W-:Y:S01]  /*eae0*/  FFMA.FTZ R215, R41, c[0x0][0x2d0], -R213.reuse ;  /* 0x0000b40029d77a23 */ /* 0x100fe200000108d5 */
[----:B-1----:R-:W-:Y:S01]  /*eaf0*/  MOV R51, R45 ;  /* 0x0000002d00337202 */ /* 0x002fe20000000f00 */
[----:B------:R-:W-:Y:S02]  /*eb00*/  FFMA.FTZ R214, R214, c[0x0][0x2d0], -R213 ;  /* 0x0000b400d6d67a23 */ /* 0x000fe400000108d5 */
[--C-:B------:R-:W-:Y:S01]  /*eb10*/  FFMA.FTZ R212, R38, c[0x0][0x2d0], -R209.reuse ;  /* 0x0000b40026d47a23 */ /* 0x100fe200000108d1 */
[----:B------:R-:W-:Y:S01]  /*eb20*/  MOV R38, R57 ;  /* 0x0000003900267202 */ /* 0x000fe20000000f00 */
[--C-:B------:R-:W-:Y:S01]  /*eb30*/  FFMA.FTZ R211, R211, c[0x0][0x2d0], -R209.reuse ;  /* 0x0000b400d3d37a23 */ /* 0x100fe200000108d1 */
[----:B------:R-:W-:Y:S01]  /*eb40*/  MUFU.EX2 R226, R226 ;  /* 0x000000e200e27308 */ /* 0x000fe20000000800 */
[--C-:B------:R-:W-:Y:S02]  /*eb50*/  FFMA.FTZ R210, R210, c[0x0][0x2d0], -R209.reuse ;  /* 0x0000b400d2d27a23 */ /* 0x100fe400000108d1 */
[--C-:B------:R-:W-:Y:S02]  /*eb60*/  FFMA.FTZ R50, R26, c[0x0][0x2d0], -R209.reuse ;  /* 0x0000b4001a327a23 */ /* 0x100fe400000108d1 */
[----:B------:R-:W-:Y:S05]  /*eb70*/  FFMA.FTZ R231, R231, c[0x0][0x2d0], -R209 ;  /* 0x0000b400e7e77a23 */ /* 0x000fea00000108d1 */
[----:B------:R-:W-:Y:S10]  /*eb80*/  MUFU.EX2 R223, R223 ;  /* 0x000000df00df7308 */ /* 0x000ff40000000800 */
[----:B------:R-:W-:Y:S10]  /*eb90*/  MUFU.EX2 R231, R231 ;  /* 0x000000e700e77308 */ /* 0x000ff40000000800 */
[----:B------:R-:W-:Y:S10]  /*eba0*/  MUFU.EX2 R215, R215 ;  /* 0x000000d700d77308 */ /* 0x000ff40000000800 */
[----:B------:R-:W-:Y:S10]  /*ebb0*/  MUFU.EX2 R214, R214 ;  /* 0x000000d600d67308 */ /* 0x000ff40000000800 */
[----:B------:R-:W-:Y:S01]  /*ebc0*/  MUFU.EX2 R212, R212 ;  /* 0x000000d400d47308 */ /* 0x000fe20000000800 */
        /* <DEDUP_REMOVED lines=16> */
[----:B---3--:R-:W-:Y:S01]  /*ecd0*/  FFMA.FTZ R8, R201, R5, R204 ;  /* 0x00000005c9087223 */ /* 0x008fe200000100cc */
[----:B----4-:R-:W-:Y:S01]  /*ece0*/  F2FP.PACK_AB R204, R4, R204 ;  /* 0x000000cc04cc723e */ /* 0x010fe200000000ff */
[--C-:B------:R-:W-:Y:S02]  /*ecf0*/  FFMA.FTZ R5, R216, c[0x0][0x2d0], -R213.reuse ;  /* 0x0000b400d8057a23 */ /* 0x100fe400000108d5 */
[----:B------:R-:W-:Y:S02]  /*ed00*/  FADD.FTZ R8, R4, R8 ;  /* 0x0000000804087221 */ /* 0x000fe40000010000 */
[----:B------:R-:W-:Y:S02]  /*ed10*/  FADD.FTZ R4, -R2, R200 ;  /* 0x000000c802047221 */ /* 0x000fe40000010100 */
[----:B------:R-:W-:Y:S01]  /*ed20*/  MUFU.EX2 R5, R5 ;  /* 0x0000000500057308 */ /* 0x000fe20000000800 */
[----:B-----5:R-:W-:Y:S02]  /*ed30*/  FADD.FTZ R8, R9, R8 ;  /* 0x0000000809087221 */ /* 0x020fe40000010000 */
[----:B------:R-:W-:Y:S02]  /*ed40*/  FMUL.FTZ R4, R4, c[0x0][0x2d0] ;  /* 0x0000b40004047a20 */ /* 0x000fe40000410000 */
[----:B--2---:R-:W-:Y:S02]  /*ed50*/  FADD.FTZ R222, R27, R8 ;  /* 0x000000081bde7221 */ /* 0x004fe40000010000 */
[--C-:B------:R-:W-:Y:S02]  /*ed60*/  FFMA.FTZ R216, R42, c[0x0][0x2d0], -R213.reuse ;  /* 0x0000b4002ad87a23 */ /* 0x100fe400000108d5 */
[----:B------:R-:W-:Y:S01]  /*ed70*/  FFMA.FTZ R213, R48, c[0x0][0x2d0], -R213 ;  /* 0x0000b40030d57a23 */ /* 0x000fe200000108d5 */
[----:B------:R-:W1:Y:S10]  /*ed80*/  MUFU.EX2 R199, R4 ;  /* 0x0000000400c77308 */ /* 0x000e740000000800 */
[----:B------:R-:W-:Y:S10]  /*ed90*/  MUFU.EX2 R213, R213 ;  /* 0x000000d500d57308 */ /* 0x000ff40000000800 */
[----:B------:R-:W-:Y:S01]  /*eda0*/  MUFU.EX2 R216, R216 ;  /* 0x000000d800d87308 */ /* 0x000fe20000000800 */
[----:B-1----:R-:W-:Y:S01]  /*edb0*/  FFMA.FTZ R32, R199, R54, R205 ;  /* 0x00000036c7207223 */ /* 0x002fe200000100cd */
[C---:B------:R-:W-:Y:S01]  /*edc0*/  F2FP.PACK_AB R205, R5.reuse, R205 ;  /* 0x000000cd05cd723e */ /* 0x040fe200000000ff */
[----:B------:R-:W-:Y:S02]  /*edd0*/  FADD.FTZ R4, -R196, R198 ;  /* 0x000000c6c4047221 */ /* 0x000fe40000010100 */
[----:B------:R-:W-:Y:S02]  /*ede0*/  FADD.FTZ R32, R5, R32 ;  /* 0x0000002005207221 */ /* 0x000fe40000010000 */
[----:B------:R-:W-:Y:S02]  /*edf0*/  FADD.FTZ R5, -R0, R197 ;  /* 0x000000c500057221 */ /* 0x000fe40000010100 */
[----:B------:R-:W-:Y:S02]  /*ee00*/  FMUL.FTZ R197, R196, c[0x0][0x2d0] ;  /* 0x0000b400c4c57a20 */ /* 0x000fe40000410000 */
[----:B------:R-:W-:Y:S02]  /*ee10*/  FMUL.FTZ R5, R5, c[0x0][0x2d0] ;  /* 0x0000b40005057a20 */ /* 0x000fe40000410000 */
[----:B------:R-:W-:Y:S02]  /*ee20*/  FMUL.FTZ R4, R4, c[0x0][0x2d0] ;  /* 0x0000b40004047a20 */ /* 0x000fe40000410000 */
[--C-:B------:R-:W-:Y:S01]  /*ee30*/  FFMA.FTZ R22, R206, c[0x0][0x2d0], -R197.reuse ;  /* 0x0000b400ce167a23 */ /* 0x100fe200000108c5 */
[----:B------:R-:W-:Y:S01]  /*ee40*/  F2FP.PACK_AB R206, R27, R9 ;  /* 0x000000091bce723e */ /* 0x000fe200000000ff */
[----:B------:R-:W1:Y:S01]  /*ee50*/  MUFU.EX2 R5, R5 ;  /* 0x0000000500057308 */ /* 0x000e620000000800 */
[--C-:B------:R-:W-:Y:S01]  /*ee60*/  FFMA.FTZ R229, R23, c[0x0][0x2d0], -R197.reuse ;  /* 0x0000b40017e57a23 */ /* 0x100fe200000108c5 */
[----:B------:R-:W-:Y:S01]  /*ee70*/  MOV R23, R31 ;  /* 0x0000001f00177202 */ /* 0x000fe20000000f00 */
[--C-:B------:R-:W-:Y:S02]  /*ee80*/  FFMA.FTZ R39, R14, c[0x0][0x2d0], -R197.reuse ;  /* 0x0000b4000e277a23 */ /* 0x100fe400000108c5 */
[--C-:B------:R-:W-:Y:S02]  /*ee90*/  FFMA.FTZ R16, R16, c[0x0][0x2d0], -R197.reuse ;  /* 0x0000b40010107a23 */ /* 0x100fe400000108c5 */
[----:B------:R-:W-:Y:S02]  /*eea0*/  FFMA.FTZ R207, R207, c[0x0][0x2d0], -R197 ;  /* 0x0000b400cfcf7a23 */ /* 0x000fe400000108c5 */
[----:B------:R-:W-:Y:S01]  /*eeb0*/  FFMA.FTZ R54, R25, c[0x0][0x2d0], -R209 ;  /* 0x0000b40019367a23 */ /* 0x000fe200000108d1 */
[----:B------:R-:W2:Y:S01]  /*eec0*/  MUFU.EX2 R4, R4 ;  /* 0x0000000400047308 */ /* 0x000ea20000000800 */
[--C-:B------:R-:W-:Y:S02]  /*eed0*/  FFMA.FTZ R19, R12, c[0x0][0x2d0], -R197.reuse ;  /* 0x0000b4000c137a23 */ /* 0x100fe400000108c5 */
[--C-:B------:R-:W-:Y:S02]  /*eee0*/  FFMA.FTZ R18, R13, c[0x0][0x2d0], -R197.reuse ;  /* 0x0000b4000d127a23 */ /* 0x100fe400000108c5 */
[----:B------:R-:W-:Y:S02]  /*eef0*/  FFMA.FTZ R48, R15, c[0x0][0x2d0], -R197 ;  /* 0x0000b4000f307a23 */ /* 0x000fe400000108c5 */
[----:B------:R-:W-:Y:S02]  /*ef00*/  FFMA.FTZ R209, R43, c[0x0][0x2d0], -R209 ;  /* 0x0000b4002bd17a23 */ /* 0x000fe400000108d1 */
[--C-:B------:R-:W-:Y:S01]  /*ef10*/  FFMA.FTZ R225, R17, c[0x0][0x2d0], -R197.reuse ;  /* 0x0000b40011e17a23 */ /* 0x100fe200000108c5 */
[----:B------:R-:W-:Y:S01]  /*ef20*/  MOV R17, R56 ;  /* 0x0000003800117202 */ /* 0x000fe20000000f00 */
[--C-:B------:R-:W-:Y:S01]  /*ef30*/  FFMA.FTZ R228, R11, c[0x0][0x2d0], -R197.reuse ;  /* 0x0000b4000be47a23 */ /* 0x100fe200000108c5 */
[----:B------:R-:W-:Y:S01]  /*ef40*/  MUFU.EX2 R229, R229 ;  /* 0x000000e500e57308 */ /* 0x000fe20000000800 */
[----:B------:R-:W-:Y:S02]  /*ef50*/  FFMA.FTZ R227, R10, c[0x0][0x2d0], -R197 ;  /* 0x0000b4000ae37a23 */ /* 0x000fe400000108c5 */
[C---:B-1----:R-:W-:Y:S02]  /*ef60*/  FMUL.FTZ R9, R5.reuse, R165 ;  /* 0x000000a505097220 */ /* 0x042fe40000410000 */
[C---:B------:R-:W-:Y:S02]  /*ef70*/  FFMA.FTZ R203, R5.reuse, R203, R20 ;  /* 0x000000cb05cb7223 */ /* 0x040fe40000010014 */
[----:B------:R-:W-:Y:S01]  /*ef80*/  FMUL.FTZ R8, R5, R164 ;  /* 0x000000a405087220 */ /* 0x000fe20000410000 */
[----:B------:R-:W-:Y:S01]  /*ef90*/  F2FP.PACK_AB R164, R21, R20 ;  /* 0x0000001415a4723e */ /* 0x000fe200000000ff */
[C---:B------:R-:W-:Y:S01]  /*efa0*/  FMUL.FTZ R25, R5.reuse, R173 ;  /* 0x000000ad05197220 */ /* 0x040fe20000410000 */
[----:B------:R1:W-:Y:S01]  /*efb0*/  MUFU.EX2 R165, R22 ;  /* 0x0000001600a57308 */ /* 0x0003e20000000800 */
[----:B------:R-:W-:Y:S02]  /*efc0*/  FMUL.FTZ R12, R5, R168 ;  /* 0x000000a8050c7220 */ /* 0x000fe40000410000 */
[C---:B--2---:R-:W-:Y:S02]  /*efd0*/  FMUL.FTZ R14, R4.reuse, R170 ;  /* 0x000000aa040e7220 */ /* 0x044fe40000410000 */
[----:B------:R-:W-:Y:S01]  /*efe0*/  FADD.FTZ R170, R21, R203 ;  /* 0x000000cb15aa7221 */ /* 0x000fe20000010000 */
        /* <DEDUP_REMOVED lines=15> */
[C---:B------:R-:W-:Y:S02]  /*f0e0*/  FMUL.FTZ R13, R5.reuse, R169 ;  /* 0x000000a9050d7220 */ /* 0x040fe40000410000 */
[C---:B------:R-:W-:Y:S01]  /*f0f0*/  FMUL.FTZ R24, R5.reuse, R172 ;  /* 0x000000ac05187220 */ /* 0x040fe20000410000 */
[----:B-1----:R-:W1:Y:S01]  /*f100*/  LDSM.16.MT88.4 R20, [R246] ;  /* 0x00000000f614783b */ /* 0x002e620000004200 */
[C---:B------:R-:W-:Y:S02]  /*f110*/  FMUL.FTZ R15, R4.reuse, R171 ;  /* 0x000000ab040f7220 */ /* 0x040fe40000410000 */
[C---:B------:R-:W-:Y:S01]  /*f120*/  FMUL.FTZ R28, R5.reuse, R176 ;  /* 0x000000b0051c7220 */ /* 0x040fe20000410000 */
[----:B------:R-:W2:Y:S01]  /*f130*/  MUFU.EX2 R16, R7 ;  /* 0x0000000700107308 */ /* 0x000ea20000000800 */
        /* <DEDUP_REMOVED lines=9> */
[----:B------:R2:W-:Y:S01]  /*f1d0*/  MUFU.EX2 R175, R207 ;  /* 0x000000cf00af7308 */ /* 0x0005e20000000800 */
[C---:B------:R-:W-:Y:S01]  /*f1e0*/  FMUL.FTZ R72, R5.reuse, R72 ;  /* 0x0000004805487220 */ /* 0x040fe20000410000 */
[----:B------:R-:W-:Y:S01]  /*f1f0*/  MOV R193, R38 ;  /* 0x0000002600c17202 */ /* 0x000fe20000000f00 */
[C---:B------:R-:W-:Y:S01]  /*f200*/  FMUL.FTZ R73, R5.reuse, R73 ;  /* 0x0000004905497220 */ /* 0x040fe20000410000 */
[----:B------:R-:W-:Y:S01]  /*f210*/  MOV R188, R66 ;  /* 0x0000004200bc7202 */ /* 0x000fe20000000f00 */
        /* <DEDUP_REMOVED lines=9> */
[----:B------:R-:W3:Y:S01]  /*f2b0*/  MUFU.EX2 R169, R33 ;  /* 0x0000002100a97308 */ /* 0x000ee20000000800 */
[C---:B------:R-:W-:Y:S02]  /*f2c0*/  FMUL.FTZ R108, R5.reuse, R108 ;  /* 0x0000006c056c7220 */ /* 0x040fe40000410000 */
[----:B------:R-:W-:Y:S01]  /*f2d0*/  FMUL.FTZ R109, R5, R109 ;  /* 0x0000006d056d7220 */ /* 0x000fe20000410000 */
[----:B--2---:R-:W-:Y:S01]  /*f2e0*/  F2FP.PACK_AB R207, R173, R16 ;  /* 0x00000010adcf723e */ /* 0x004fe200000000ff */
[C---:B------:R-:W-:Y:S01]  /*f2f0*/  FMUL.FTZ R42, R4.reuse, R182 ;  /* 0x000000b6042a7220 */ /* 0x040fe20000410000 */
[----:B------:R-:W-:Y:S01]  /*f300*/  MOV R182, R39 ;  /* 0x0000002700b67202 */ /* 0x000fe20000000f00 */
        /* <DEDUP_REMOVED lines=29> */
[----:B------:R-:W-:Y:S02]  /*f4e0*/  FMUL.FTZ R125, R5, R125 ;  /* 0x0000007d057d7220 */ /* 0x000fe40000410000 */
[C---:B------:R-:W-:Y:S01]  /*f4f0*/  FMUL.FTZ R10, R4.reuse, R166 ;  /* 0x000000a6040a7220 */ /* 0x040fe20000410000 */
[----:B---3--:R-:W-:Y:S01]  /*f500*/  F2FP.PACK_AB R166, R169, R172 ;  /* 0x000000aca9a6723e */ /* 0x008fe200000000ff */
[----:B------:R-:W-:Y:S01]  /*f510*/  FMUL.FTZ R11, R4, R167 ;  /* 0x000000a7040b7220 */ /* 0x000fe20000410000 */
[----:B--2---:R-:W-:Y:S01]  /*f520*/  F2FP.PACK_AB R167, R168, R171 ;  /* 0x000000aba8a7723e */ /* 0x004fe200000000ff */
[C---:B------:R-:W-:Y:S01]  /*f530*/  FMUL.FTZ R26, R4.reuse, R174 ;  /* 0x000000ae041a7220 */ /* 0x040fe20000410000 */
[----:B------:R-:W-:Y:S01]  /*f540*/  MUFU.EX2 R177, R177 ;  /* 0x000000b100b17308 */ /* 0x000fe20000000800 */
        /* <DEDUP_REMOVED lines=9> */
[----:B------:R-:W-:Y:S01]  /*f5e0*/  FFMA.FTZ R202, R4, R202, R165 ;  /* 0x000000ca04ca7223 */ /* 0x000fe200000100a5 */
[----:B------:R-:W-:Y:S01]  /*f5f0*/  F2FP.PACK_AB R165, R175, R165 ;  /* 0x000000a5afa5723e */ /* 0x000fe200000000ff */
[C---:B------:R-:W-:Y:S01]  /*f600*/  FMUL.FTZ R4, R201.reuse, R160 ;  /* 0x000000a0c9047220 */ /* 0x040fe20000410000 */
[----:B------:R-:W-:Y:S01]  /*f610*/  MOV R160, R52 ;  /* 0x0000003400a07202 */ /* 0x000fe20000000f00 */
[----:B------:R-:W-:Y:S01]  /*f620*/  FMUL.FTZ R5, R201, R161 ;  /* 0x000000a1c9057220 */ /* 0x000fe20000410000 */
[----:B------:R-:W-:Y:S01]  /*f630*/  LDSM.16.MT88.4 R52, [R244] ;  /* 0x00000000f434783b */ /* 0x000fe20000004200 */
[C---:B------:R-:W-:Y:S01]  /*f640*/  FMUL.FTZ R6, R199.reuse, R162 ;  /* 0x000000a2c7067220 */ /* 0x040fe20000410000 */
[----:B------:R-:W-:Y:S01]  /*f650*/  MUFU.EX2 R161, R194 ;  /* 0x000000c200a17308 */ /* 0x000fe20000000800 */
[----:B------:R-:W-:Y:S02]  /*f660*/  FMUL.FTZ R7, R199, R163 ;  /* 0x000000a3c7077220 */ /* 0x000fe40000410000 */
[--C-:B------:R-:W-:Y:S02]  /*f670*/  FFMA.FTZ R208, R208, c[0x0][0x2d0], -R197.reuse ;  /* 0x0000b400d0d07a23 */ /* 0x100fe400000108c5 */
[--C-:B------:R-:W-:Y:S02]  /*f680*/  FFMA.FTZ R198, R37, c[0x0][0x2d0], -R197.reuse ;  /* 0x0000b40025c67a23 */ /* 0x100fe400000108c5 */
[--C-:B------:R-:W-:Y:S01]  /*f690*/  FFMA.FTZ R230, R230, c[0x0][0x2d0], -R197.reuse ;  /* 0x0000b400e6e67a23 */ /* 0x100fe200000108c5 */
[-C--:B-1----:R-:W-:Y:S02]  /*f6a0*/  HMMA.16816.F32 R4, R204, R20.reuse, R4 ;  /* 0x00000014cc04723c */ /* 0x082fe40000001804 */
[----:B------:R-:W-:Y:S03]  /*f6b0*/  MUFU.EX2 R163, R183 ;  /* 0x000000b700a37308 */ /* 0x000fe60000000800 */
[--C-:B------:R-:W-:Y:S02]  /*f6c0*/  FFMA.FTZ R200, R35, c[0x0][0x2d0], -R197.reuse ;  /* 0x0000b40023c87a23 */ /* 0x100fe400000108c5 */
[----:B------:R-:W-:Y:S01]  /*f6d0*/  FFMA.FTZ R197, R36, c[0x0][0x2d0], -R197 ;  /* 0x0000b40024c57a23 */ /* 0x000fe200000108c5 */
[C---:B------:R-:W-:Y:S01]  /*f6e0*/  HMMA.16816.F32 R8, R164.reuse, R20, R8 ;  /* 0x00000014a408723c */ /* 0x040fe20000001808 */
[----:B------:R-:W1:Y:S03]  /*f6f0*/  LDSM.16.MT88.4 R36, [R245] ;  /* 0x00000000f524783b */ /* 0x000e660000004200 */
[----:B------:R-:W-:Y:S01]  /*f700*/  FMUL.FTZ R19, R199, R159 ;  /* 0x0000009fc7137220 */ /* 0x000fe20000410000 */
[----:B------:R-:W-:Y:S01]  /*f710*/  MUFU.EX2 R162, R182 ;  /* 0x000000b600a27308 */ /* 0x000fe20000000800 */
[C---:B------:R-:W-:Y:S02]  /*f720*/  FMUL.FTZ R33, R201.reuse, R149 ;  /* 0x00000095c9217220 */ /* 0x040fe40000410000 */
[-C--:B------:R-:W-:Y:S04]  /*f730*/  HMMA.16816.F32 R12, R164, R22.reuse, R12 ;  /* 0x00000016a40c723c */ /* 0x080fe8000000180c */
[----:B------:R-:W-:Y:S02]  /*f740*/  FADD.FTZ R174, R16, R32 ;  /* 0x0000002010ae7221 */ /* 0x000fe40000010000 */
[C---:B------:R-:W-:Y:S01]  /*f750*/  FMUL.FTZ R16, R201.reuse, R156 ;  /* 0x0000009cc9107220 */ /* 0x040fe20000410000 */
[----:B------:R-:W-:Y:S01]  /*f760*/  MUFU.EX2 R230, R230 ;  /* 0x000000e600e67308 */ /* 0x000fe20000000800 */
[----:B------:R-:W-:Y:S04]  /*f770*/  FMUL.FTZ R17, R201, R157 ;  /* 0x0000009dc9117220 */ /* 0x000fe80000410000 */
[----:B------:R-:W-:Y:S02]  /*f780*/  FMUL.FTZ R18, R199, R158 ;  /* 0x0000009ec7127220 */ /* 0x000fe40000410000 */
[----:B------:R-:W-:Y:S02]  /*f790*/  FMUL.FTZ R32, R201, R148 ;  /* 0x00000094c9207220 */ /* 0x000fe40000410000 */
[C---:B------:R-:W-:Y:S01]  /*f7a0*/  FMUL.FTZ R34, R199.reuse, R150 ;  /* 0x00000096c7227220 */ /* 0x040fe20000410000 */
[----:B------:R-:W-:Y:S01]  /*f7b0*/  MUFU.EX2 R156, R178 ;  /* 0x000000b2009c7308 */ /* 0x000fe20000000800 */
[----:B------:R-:W-:Y:S01]  /*f7c0*/  FMUL.FTZ R35, R199, R151 ;  /* 0x00000097c7237220 */ /* 0x000fe20000410000 */
[C---:B------:R-:W-:Y:S01]  /*f7d0*/  HMMA.16816.F32 R16, R204.reuse, R22, R16 ;  /* 0x00000016cc10723c */ /* 0x040fe20000001810 */
[----:B------:R-:W-:Y:S03]  /*f7e0*/  LDSM.16.MT88.4 R148, [R244+0x800] ;  /* 0x00080000f494783b */ /* 0x000fe60000004200 */
[C---:B------:R-:W-:Y:S02]  /*f7f0*/  FMUL.FTZ R20, R201.reuse, R152 ;  /* 0x00000098c9147220 */ /* 0x040fe40000410000 */
[----:B------:R-:W-:Y:S02]  /*f800*/  FMUL.FTZ R21, R201, R153 ;  /* 0x00000099c9157220 */ /* 0x000fe40000410000 */
[C---:B------:R-:W-:Y:S01]  /*f810*/  FMUL.FTZ R23, R199.reuse, R155 ;  /* 0x0000009bc7177220 */ /* 0x040fe20000410000 */
[----:B------:R-:W2:Y:S03]  /*f820*/  MUFU.EX2 R152, R195 ;  /* 0x000000c300987308 */ /* 0x000ea60000000800 */
[----:B------:R-:W-:Y:S02]  /*f830*/  FMUL.FTZ R22, R199, R154 ;  /* 0x0000009ac7167220 */ /* 0x000fe40000410000 */
[C---:B------:R-:W-:Y:S02]  /*f840*/  FMUL.FTZ R48, R201.reuse, R140 ;  /* 0x0000008cc9307220 */ /* 0x040fe40000410000 */
[----:B------:R-:W-:Y:S02]  /*f850*/  FMUL.FTZ R49, R201, R141 ;  /* 0x0000008dc9317220 */ /* 0x000fe40000410000 */
[C---:B------:R-:W-:Y:S01]  /*f860*/  FMUL.FTZ R50, R199.reuse, R142 ;  /* 0x0000008ec7327220 */ /* 0x040fe20000410000 */
[-C--:B-1----:R-:W-:Y:S01]  /*f870*/  HMMA.16816.F32 R20, R204, R36.reuse, R20 ;  /* 0x00000024cc14723c */ /* 0x082fe20000001814 */
[----:B------:R-:W-:Y:S02]  /*f880*/  MUFU.EX2 R153, R187 ;  /* 0x000000bb00997308 */ /* 0x000fe40000000800 */
[----:B------:R-:W-:Y:S02]  /*f890*/  FMUL.FTZ R51, R199, R143 ;  /* 0x0000008fc7337220 */ /* 0x000fe40000410000 */
[----:B------:R-:W1:Y:S01]  /*f8a0*/  LDSM.16.MT88.4 R140, [R243] ;  /* 0x00000000f38c783b */ /* 0x000e620000004200 */
[C---:B------:R-:W-:Y:S02]  /*f8b0*/  FMUL.FTZ R64, R201.reuse, R132 ;  /* 0x00000084c9407220 */ /* 0x040fe40000410000 */
[C---:B------:R-:W-:Y:S03]  /*f8c0*/  HMMA.16816.F32 R24, R164.reuse, R36, R24 ;  /* 0x00000024a418723c */ /* 0x040fe60000001818 */
[----:B------:R-:W-:Y:S01]  /*f8d0*/  MUFU.EX2 R158, R193 ;  /* 0x000000c1009e7308 */ /* 0x000fe20000000800 */
[----:B------:R-:W-:Y:S02]  /*f8e0*/  FMUL.FTZ R65, R201, R133 ;  /* 0x00000085c9417220 */ /* 0x000fe40000410000 */
[----:B------:R-:W-:Y:S02]  /*f8f0*/  FMUL.FTZ R66, R199, R134 ;  /* 0x00000086c7427220 */ /* 0x000fe40000410000 */
[-C--:B------:R-:W-:Y:S04]  /*f900*/  HMMA.16816.F32 R28, R164, R38.reuse, R28 ;  /* 0x00000026a41c723c */ /* 0x080fe8000000181c */
[C---:B------:R-:W-:Y:S01]  /*f910*/  FMUL.FTZ R36, R201.reuse, R144 ;  /* 0x00000090c9247220 */ /* 0x040fe20000410000 */
[----:B------:R-:W-:Y:S01]  /*f920*/  MUFU.EX2 R155, R192 ;  /* 0x000000c0009b7308 */ /* 0x000fe20000000800 */
[----:B------:R-:W-:Y:S02]  /*f930*/  FMUL.FTZ R37, R201, R145 ;  /* 0x00000091c9257220 */ /* 0x000fe40000410000 */
[C---:B------:R-:W-:Y:S04]  /*f940*/  HMMA.16816.F32 R32, R204.reuse, R38, R32 ;  /* 0x00000026cc20723c */ /* 0x040fe80000001820 */
[C---:B------:R-:W-:Y:S02]  /*f950*/  FMUL.FTZ R67, R199.reuse, R135 ;  /* 0x00000087c7437220 */ /* 0x040fe40000410000 */
[----:B------:R-:W3:Y:S01]  /*f960*/  LDSM.16.MT88.4 R132, [R246+0x2000] ;  /* 0x00200000f684783b */ /* 0x000ee20000004200 */
[C---:B------:R-:W-:Y:S01]  /*f970*/  FMUL.FTZ R38, R199.reuse, R146 ;  /* 0x00000092c7267220 */ /* 0x040fe20000410000 */
[----:B------:R-:W-:Y:S01]  /*f980*/  MUFU.EX2 R157, R189 ;  /* 0x000000bd009d7308 */ /* 0x000fe20000000800 */
[C---:B------:R-:W-:Y:S03]  /*f990*/  FMUL.FTZ R39, R199.reuse, R147 ;  /* 0x00000093c7277220 */ /* 0x040fe60000410000 */
[C---:B------:R-:W-:Y:S02]  /*f9a0*/  FMUL.FTZ R70, R199.reuse, R70 ;  /* 0x00000046c7467220 */ /* 0x040fe40000410000 */
[----:B------:R-:W-:Y:S01]  /*f9b0*/  LDSM.16.MT88.4 R144, [R245+0x800] ;  /* 0x00080000f590783b */ /* 0x000fe20000004200 */
[C---:B------:R-:W-:Y:S01]  /*f9c0*/  FMUL.FTZ R71, R199.reuse, R71 ;  /* 0x00000047c7477220 */ /* 0x040fe20000410000 */
[-C--:B------:R-:W-:Y:S02]  /*f9d0*/  HMMA.16816.F32 R36, R204, R52.reuse, R36 ;  /* 0x00000034cc24723c */ /* 0x080fe40000001824 */
[----:B------:R-:W-:Y:S01]  /*f9e0*/  MUFU.EX2 R178, R181 ;  /* 0x000000b500b27308 */ /* 0x000fe20000000800 */
[C---:B------:R-:W-:Y:S02]  /*f9f0*/  FMUL.FTZ R82, R199.reuse, R82 ;  /* 0x00000052c7527220 */ /* 0x040fe40000410000 */
[C---:B------:R-:W-:Y:S02]  /*fa00*/  FMUL.FTZ R83, R199.reuse, R83 ;  /* 0x00000053c7537220 */ /* 0x040fe40000410000 */
[C---:B------:R-:W-:Y:S01]  /*fa10*/  FMUL.FTZ R86, R199.reuse, R86 ;  /* 0x00000056c7567220 */ /* 0x040fe20000410000 */
[C---:B------:R-:W-:Y:S04]  /*fa20*/  HMMA.16816.F32 R40, R164.reuse, R52, R40 ;  /* 0x00000034a428723c */ /* 0x040fe80000001828 */
[C---:B------:R-:W-:Y:S01]  /*fa30*/  FMUL.FTZ R87, R199.reuse, R87 ;  /* 0x00000057c7577220 */ /* 0x040fe20000410000 */
[----:B------:R-:W-:Y:S01]  /*fa40*/  MUFU.EX2 R227, R227 ;  /* 0x000000e300e37308 */ /* 0x000fe20000000800 */
[----:B------:R-:W-:Y:S02]  /*fa50*/  FMUL.FTZ R98, R199, R98 ;  /* 0x00000062c7627220 */ /* 0x000fe40000410000 */
[-C--:B------:R-:W-:Y:S04]  /*fa60*/  HMMA.16816.F32 R44, R164, R54.reuse, R44 ;  /* 0x00000036a42c723c */ /* 0x080fe8000000182c */
[C---:B------:R-:W-:Y:S02]  /*fa70*/  FMUL.FTZ R52, R201.reuse, R136 ;  /* 0x00000088c9347220 */ /* 0x040fe40000410000 */
[----:B------:R-:W-:Y:S01]  /*fa80*/  FMUL.FTZ R53, R201, R137 ;  /* 0x00000089c9357220 */ /* 0x000fe20000410000 */
[----:B------:R-:W-:Y:S01]  /*fa90*/  F2FP.PACK_AB R201, R215, R216 ;  /* 0x000000d8d7c9723e */ /* 0x000fe200000000ff */
[C---:B------:R-:W-:Y:S01]  /*faa0*/  HMMA.16816.F32 R48, R204.reuse, R54, R48 ;  /* 0x00000036cc30723c */ /* 0x040fe20000001830 */
[----:B------:R-:W4:Y:S03]  /*fab0*/  MUFU.EX2 R136, R160 ;  /* 0x000000a000887308 */ /* 0x000f260000000800 */
[C---:B------:R-:W-:Y:S02]  /*fac0*/  FMUL.FTZ R99, R199.reuse, R99 ;  /* 0x00000063c7637220 */ /* 0x040fe40000410000 */
[C---:B------:R-:W-:Y:S02]  /*fad0*/  FMUL.FTZ R102, R199.reuse, R102 ;  /* 0x00000066c7667220 */ /* 0x040fe40000410000 */
[C---:B------:R-:W-:Y:S03]  /*fae0*/  FMUL.FTZ R54, R199.reuse, R138 ;  /* 0x0000008ac7367220 */ /* 0x040fe60000410000 */
[----:B------:R-:W-:Y:S01]  /*faf0*/  MUFU.EX2 R138, R219 ;  /* 0x000000db008a7308 */ /* 0x000fe20000000800 */
[C---:B------:R-:W-:Y:S02]  /*fb00*/  FMUL.FTZ R55, R199.reuse, R139 ;  /* 0x0000008bc7377220 */ /* 0x040fe40000410000 */
[C---:B------:R-:W-:Y:S02]  /*fb10*/  FMUL.FTZ R103, R199.reuse, R103 ;  /* 0x00000067c7677220 */ /* 0x040fe40000410000 */
[C---:B------:R-:W-:Y:S02]  /*fb20*/  FMUL.FTZ R114, R199.reuse, R114 ;  /* 0x00000072c7727220 */ /* 0x040fe40000410000 */
[----:B------:R-:W-:Y:S01]  /*fb30*/  FMUL.FTZ R115, R199, R115 ;  /* 0x00000073c7737220 */ /* 0x000fe20000410000 */
[-C--:B-1----:R-:W-:Y:S02]  /*fb40*/  HMMA.16816.F32 R52, R204, R140.reuse, R52 ;  /* 0x0000008ccc34723c */ /* 0x082fe40000001834 */
[----:B------:R1:W-:Y:S01]  /*fb50*/  MUFU.EX2 R137, R203 ;  /* 0x000000cb00897308 */ /* 0x0003e20000000800 */
[----:B------:R-:W-:Y:S02]  /*fb60*/  FADD.FTZ R170, R172, R170 ;  /* 0x000000aaacaa7221 */ /* 0x000fe40000010000 */
[----:B------:R-:W-:Y:S02]  /*fb70*/  FADD.FTZ R174, R173, R174 ;  /* 0x000000aeadae7221 */ /* 0x000fe40000010000 */
[C---:B------:R-:W-:Y:S01]  /*fb80*/  FMUL.FTZ R118, R199.reuse, R118 ;  /* 0x00000076c7767220 */ /* 0x040fe20000410000 */
[C---:B------:R-:W-:Y:S04]  /*fb90*/  HMMA.16816.F32 R56, R164.reuse, R140, R56 ;  /* 0x0000008ca438723c */ /* 0x040fe80000001838 */
[----:B--2---:R-:W-:Y:S01]  /*fba0*/  FADD.FTZ R174, R152, R174 ;  /* 0x000000ae98ae7221 */ /* 0x004fe20000010000 */
[----:B------:R-:W-:Y:S01]  /*fbb0*/  MUFU.EX2 R160, R186 ;  /* 0x000000ba00a07308 */ /* 0x000fe20000000800 */
[C---:B------:R-:W-:Y:S02]  /*fbc0*/  FMUL.FTZ R119, R199.reuse, R119 ;  /* 0x00000077c7777220 */ /* 0x040fe40000410000 */
[-C--:B------:R-:W-:Y:S04]  /*fbd0*/  HMMA.16816.F32 R60, R164, R142.reuse, R60 ;  /* 0x0000008ea43c723c */ /* 0x080fe8000000183c */
[----:B----4-:R-:W-:Y:S02]  /*fbe0*/  FADD.FTZ R154, R136, R222 ;  /* 0x000000de889a7221 */ /* 0x010fe40000010000 */
[----:B------:R-:W-:Y:S01]  /*fbf0*/  FMUL.FTZ R130, R199, R130 ;  /* 0x00000082c7827220 */ /* 0x000fe20000410000 */
[----:B------:R-:W-:Y:S01]  /*fc00*/  MUFU.EX2 R172, R188 ;  /* 0x000000bc00ac7308 */ /* 0x000fe20000000800 */
[C---:B------:R-:W-:Y:S01]  /*fc10*/  HMMA.16816.F32 R64, R204.reuse, R142, R64 ;  /* 0x0000008ecc40723c */ /* 0x040fe20000001840 */
[----:B------:R-:W-:Y:S03]  /*fc20*/  LDSM.16.MT88.4 R140, [R246+0x800] ;  /* 0x00080000f68c783b */ /* 0x000fe60000004200 */
[----:B-1----:R-:W-:Y:S01]  /*fc30*/  F2FP.PACK_AB R203, R213, R214 ;  /* 0x000000d6d5cb723e */ /* 0x002fe200000000ff */
[----:B------:R-:W-:Y:S02]  /*fc40*/  FMUL.FTZ R131, R199, R131 ;  /* 0x00000083c7837220 */ /* 0x000fe40000410000 */
[----:B------:R-:W-:Y:S01]  /*fc50*/  FADD.FTZ R202, R175, R202 ;  /* 0x000000caafca7221 */ /* 0x000fe20000010000 */
[-C--:B---3--:R-:W-:Y:S01]  /*fc60*/  HMMA.16816.F32 R68, R204, R132.reuse, R68 ;  /* 0x00000084cc44723c */ /* 0x088fe20000001844 */
[----:B------:R-:W-:Y:S03]  /*fc70*/  MUFU.EX2 R175, R185 ;  /* 0x000000b900af7308 */ /* 0x000fe60000000800 */
[----:B------:R-:W-:Y:S04]  /*fc80*/  FADD.FTZ R171, R171, R202 ;  /* 0x000000caabab7221 */ /* 0x000fe80000010000 */
[C---:B------:R-:W-:Y:S03]  /*fc90*/  HMMA.16816.F32 R72, R164.reuse, R132, R72 ;  /* 0x00000084a448723c */ /* 0x040fe60000001848 */
[----:B------:R-:W-:Y:S01]  /*fca0*/  MUFU.EX2 R199, R184 ;  /* 0x000000b800c77308 */ /* 0x000fe20000000800 */
[----:B------:R-:W-:Y:S04]  /*fcb0*/  FADD.FTZ R171, R168, R171 ;  /* 0x000000aba8ab7221 */ /* 0x000fe80000010000 */
[-C--:B------:R-:W-:Y:S04]  /*fcc0*/  HMMA.16816.F32 R76, R164, R134.reuse, R76 ;  /* 0x00000086a44c723c */ /* 0x080fe8000000184c */
[----:B------:R-:W-:Y:S01]  /*fcd0*/  FADD.FTZ R171, R163, R171 ;  /* 0x000000aba3ab7221 */ /* 0x000fe20000010000 */
[----:B------:R-:W-:Y:S03]  /*fce0*/  MUFU.EX2 R202, R218 ;  /* 0x000000da00ca7308 */ /* 0x000fe60000000800 */
[C---:B------:R-:W-:Y:S01]  /*fcf0*/  HMMA.16816.F32 R80, R204.reuse, R134, R80 ;  /* 0x00000086cc50723c */ /* 0x040fe20000001850 */
[----:B------:R-:W1:Y:S06]  /*fd00*/  LDSM.16.MT88.4 R132, [R245+0x2000] ;  /* 0x00200000f584783b */ /* 0x000e6c0000004200 */
[----:B------:R-:W-:Y:S10]  /*fd10*/  MUFU.EX2 R218, R210 ;  /* 0x000000d200da7308 */ /* 0x000ff40000000800 */
[----:B------:R-:W-:Y:S10]  /*fd20*/  MUFU.EX2 R168, R217 ;  /* 0x000000d900a87308 */ /* 0x000ff40000000800 */
[----:B------:R-:W-:Y:S10]  /*fd30*/  MUFU.EX2 R217, R211 ;  /* 0x000000d300d97308 */ /* 0x000ff40000000800 */
[----:B------:R-:W2:Y:S01]  /*fd40*/  MUFU.EX2 R139, R220 ;  /* 0x000000dc008b7308 */ /* 0x000ea20000000800 */
[-C--:B-1----:R-:W-:Y:S09]  /*fd50*/  HMMA.16816.F32 R84, R204, R132.reuse, R84 ;  /* 0x00000084cc54723c */ /* 0x082ff20000001854 */
[----:B------:R-:W-:Y:S01]  /*fd60*/  MUFU.EX2 R220, R191 ;  /* 0x000000bf00dc7308 */ /* 0x000fe20000000800 */
[C---:B------:R-:W-:Y:S08]  /*fd70*/  HMMA.16816.F32 R88, R164.reuse, R132, R88 ;  /* 0x00000084a458723c */ /* 0x040ff00000001858 */
[-C--:B------:R-:W-:Y:S01]  /*fd80*/  HMMA.16816.F32 R92, R164, R134.reuse, R92 ;  /* 0x00000086a45c723c */ /* 0x080fe2000000185c */
[----:B------:R-:W1:Y:S03]  /*fd90*/  MUFU.EX2 R219, R190 ;  /* 0x000000be00db7308 */ /* 0x000e660000000800 */
[C---:B--2---:R-:W-:Y:S01]  /*fda0*/  F2FP.PACK_AB R136, R139.reuse, R136 ;  /* 0x000000888b88723e */ /* 0x044fe200000000ff */
[----:B------:R-:W-:Y:S03]  /*fdb0*/  FADD.FTZ R154, R139, R154 ;  /* 0x0000009a8b9a7221 */ /* 0x000fe60000010000 */
[C---:B------:R-:W-:Y:S01]  /*fdc0*/  HMMA.16816.F32 R96, R204.reuse, R134, R96 ;  /* 0x00000086cc60723c */ /* 0x040fe20000001860 */
[----:B------:R-:W2:Y:S02]  /*fdd0*/  LDSM.16.MT88.4 R132, [R244+0x2000] ;  /* 0x00200000f484783b */ /* 0x000ea40000004200 */
[----:B------:R-:W3:Y:S01]  /*fde0*/  MUFU.EX2 R222, R179 ;  /* 0x000000b300de7308 */ /* 0x000ee20000000800 */
[----:B------:R-:W-:Y:S01]  /*fdf0*/  FADD.FTZ R154, R138, R154 ;  /* 0x0000009a8a9a7221 */ /* 0x000fe20000010000 */
[C---:B------:R-:W-:Y:S03]  /*fe00*/  F2FP.PACK_AB R138, R137.reuse, R138 ;  /* 0x0000008a898a723e */ /* 0x040fe600000000ff */
[----:B------:R-:W-:Y:S01]  /*fe10*/  FADD.FTZ R154, R137, R154 ;  /* 0x0000009a899a7221 */ /* 0x000fe20000010000 */
[----:B------:R-:W-:Y:S04]  /*fe20*/  F2FP.PACK_AB R137, R161, R152 ;  /* 0x00000098a189723e */ /* 0x000fe800000000ff */
[----:B------:R-:W-:Y:S01]  /*fe30*/  MUFU.EX2 R173, R180 ;  /* 0x000000b400ad7308 */ /* 0x000fe20000000800 */
[----:B-1----:R-:W-:Y:S09]  /*fe40*/  F2FP.PACK_AB R139, R219, R220 ;  /* 0x000000dcdb8b723e */ /* 0x002ff200000000ff */
[----:B------:R-:W-:Y:S10]  /*fe50*/  MUFU.EX2 R179, R200 ;  /* 0x000000c800b37308 */ /* 0x000ff40000000800 */
[----:B------:R-:W-:Y:S01]  /*fe60*/  MUFU.EX2 R198, R198 ;  /* 0x000000c600c67308 */ /* 0x000fe20000000800 */
[-C--:B--2---:R-:W-:Y:S09]  /*fe70*/  HMMA.16816.F32 R100, R204, R132.reuse, R100 ;  /* 0x00000084cc64723c */ /* 0x084ff20000001864 */
[----:B------:R-:W1:Y:S01]  /*fe80*/  MUFU.EX2 R197, R197 ;  /* 0x000000c500c57308 */ /* 0x000e620000000800 */
[C---:B------:R-:W-:Y:S08]  /*fe90*/  HMMA.16816.F32 R104, R164.reuse, R132, R104 ;  /* 0x00000084a468723c */ /* 0x040ff00000001868 */
[-C--:B------:R-:W-:Y:S08]  /*fea0*/  HMMA.16816.F32 R108, R164, R134.reuse, R108 ;  /* 0x00000086a46c723c */ /* 0x080ff0000000186c */
[C---:B------:R-:W-:Y:S01]  /*feb0*/  HMMA.16816.F32 R112, R204.reuse, R134, R112 ;  /* 0x00000086cc70723c */ /* 0x040fe20000001870 */
[----:B------:R-:W2:Y:S07]  /*fec0*/  LDSM.16.MT88.4 R132, [R243+0x2000] ;  /* 0x00200000f384783b */ /* 0x000eae0000004200 */
[-C--:B--2---:R-:W-:Y:S08]  /*fed0*/  HMMA.16816.F32 R116, R204, R132.reuse, R116 ;  /* 0x00000084cc74723c */ /* 0x084ff00000001874 */
[C---:B------:R-:W-:Y:S07]  /*fee0*/  HMMA.16816.F32 R120, R164.reuse, R132, R120 ;  /* 0x00000084a478723c */ /* 0x040fee0000001878 */
[----:B------:R-:W-:Y:S01]  /*fef0*/  F2FP.PACK_AB R132, R160, R153 ;  /* 0x00000099a084723e */ /* 0x000fe200000000ff */
[-C--:B------:R-:W-:Y:S01]  /*ff00*/  HMMA.16816.F32 R124, R164, R134.reuse, R124 ;  /* 0x00000086a47c723c */ /* 0x080fe2000000187c */
[----:B------:R-:W-:Y:S03]  /*ff10*/  MUFU.EX2 R166, R224 ;  /* 0x000000e000a67308 */ /* 0x000fe60000000800 */
[----:B------:R-:W-:Y:S03]  /*ff20*/  F2FP.PACK_AB R133, R162, R163 ;  /* 0x000000a3a285723e */ /* 0x000fe600000000ff */
[----:B------:R-:W-:Y:S01]  /*ff30*/  FADD.FTZ R165, R169, R170 ;  /* 0x000000aaa9a57221 */ /* 0x000fe20000010000 */
[----:B------:R-:W-:Y:S03]  /*ff40*/  HMMA.16816.F32 R128, R204, R134, R128 ;  /* 0x00000086cc80723c */ /* 0x000fe60000001880 */
[----:B------:R-:W2:Y:S01]  /*ff50*/  MUFU.EX2 R224, R208 ;  /* 0x000000d000e07308 */ /* 0x000ea20000000800 */
[----:B------:R-:W-:Y:S03]  /*ff60*/  FADD.FTZ R165, R153, R165 ;  /* 0x000000a599a57221 */ /* 0x000fe60000010000 */
[----:B------:R-:W-:Y:S01]  /*ff70*/  F2FP.PACK_AB R134, R223, R226 ;  /* 0x000000e2df86723e */ /* 0x000fe200000000ff */
[-C--:B------:R-:W-:Y:S05]  /*ff80*/  HMMA.16816.F32 R4, R136, R140.reuse, R4 ;  /* 0x0000008c8804723c */ /* 0x080fea0000001804 */
[----:B---3--:R-:W-:Y:S01]  /*ff90*/  F2FP.PACK_AB R135, R222, R225 ;  /* 0x000000e1de87723e */ /* 0x008fe200000000ff */
[----:B------:R-:W3:Y:S01]  /*ffa0*/  MUFU.EX2 R167, R221 ;  /* 0x000000dd00a77308 */ /* 0x000ee20000000800 */
[----:B------:R-:W-:Y:S02]  /*ffb0*/  F2FP.PACK_AB R204, R217, R212 ;  /* 0x000000d4d9cc723e */ /* 0x000fe400000000ff */
[----:B-1----:R-:W-:Y:S03]  /*ffc0*/  F2FP.PACK_AB R207, R197, R198 ;  /* 0x000000c6c5cf723e */ /* 0x002fe600000000ff */
[C---:B------:R-:W-:Y:S04]  /*ffd0*/  HMMA.16816.F32 R8, R132.reuse, R140, R8 ;  /* 0x0000008c8408723c */ /* 0x040fe80000001808 */
[----:B------:R1:W4:Y:S01]  /*ffe0*/  MUFU.EX2 R221, R209 ;  /* 0x000000d100dd7308 */ /* 0x0003220000000800 */
[----:B--2---:R-:W-:Y:S03]  /*fff0*/  F2FP.PACK_AB R205, R179, R224 ;  /* 0x000000e0b3cd723e */ /* 0x004fe600000000ff */
[-C--:B------:R-:W-:Y:S08]  /*10000*/  HMMA.16816.F32 R12, R132, R142.reuse, R12 ;  /* 0x0000008e840c723c */ /* 0x080ff0000000180c */
[C---:B------:R-:W-:Y:S01]  /*10010*/  HMMA.16816.F32 R16, R136.reuse, R142, R16 ;  /* 0x0000008e8810723c */ /* 0x040fe20000001810 */
[----:B------:R-:W2:Y:S03]  /*10020*/  LDSM.16.MT88.4 R140, [R243+0x800] ;  /* 0x00080000f38c783b */ /* 0x000ea60000004200 */
[----:B---3--:R-:W-:Y:S04]  /*10030*/  F2FP.PACK_AB R200, R167, R166 ;  /* 0x000000a6a7c8723e */ /* 0x008fe800000000ff */
[-C--:B------:R-:W-:Y:S01]  /*10040*/  HMMA.16816.F32 R20, R136, R144.reuse, R20 ;  /* 0x000000908814723c */ /* 0x080fe20000001814 */
[----:B-1----:R-:W-:Y:S03]  /*10050*/  LDSM.16.MT88.4 R208, [R246+0x3800] ;  /* 0x00380000f6d0783b */ /* 0x002fe60000004200 */
[----:B----4-:R-:W-:Y:S04]  /*10060*/  F2FP.PACK_AB R206, R221, R218 ;  /* 0x000000daddce723e */ /* 0x010fe800000000ff */
        /* <DEDUP_REMOVED lines=14> */
[-C--:B-1----:R-:W-:Y:S08]  /*10150*/  HMMA.16816.F32 R68, R136, R144.reuse, R68 ;  /* 0x000000908844723c */ /* 0x082ff00000001844 */
[C---:B------:R-:W-:Y:S08]  /*10160*/  HMMA.16816.F32 R72, R132.reuse, R144, R72 ;  /* 0x000000908448723c */ /* 0x040ff00000001848 */
[-C--:B------:R-:W-:Y:S08]  /*10170*/  HMMA.16816.F32 R76, R132, R146.reuse, R76 ;  /* 0x00000092844c723c */ /* 0x080ff0000000184c */
[C---:B------:R-:W-:Y:S01]  /*10180*/  HMMA.16816.F32 R80, R136.reuse, R146, R80 ;  /* 0x000000928850723c */ /* 0x040fe20000001850 */
[----:B------:R-:W1:Y:S07]  /*10190*/  LDSM.16.MT88.4 R144, [R243+0x2800] ;  /* 0x00280000f390783b */ /* 0x000e6e0000004200 */
[-C--:B---3--:R-:W-:Y:S08]  /*101a0*/  HMMA.16816.F32 R84, R136, R148.reuse, R84 ;  /* 0x000000948854723c */ /* 0x088ff00000001854 */
        /* <DEDUP_REMOVED lines=25> */
[-C--:B---3--:R-:W-:Y:S01]  /*10340*/  HMMA.16816.F32 R4, R132, R148.reuse, R4 ;  /* 0x000000948404723c */ /* 0x088fe20000001804 */
[----:B------:R-:W1:Y:S04]  /*10350*/  LDSM.16.MT88.4 R144, [R244+0x1000] ;  /* 0x00100000f490783b */ /* 0x000e680000004200 */
[----:B------:R-:W-:Y:S02]  /*10360*/  F2FP.PACK_AB R137, R229, R230 ;  /* 0x000000e6e589723e */ /* 0x000fe400000000ff */
[----:B------:R-:W-:Y:S02]  /*10370*/  F2FP.PACK_AB R139, R227, R228 ;  /* 0x000000e4e38b723e */ /* 0x000fe400000000ff */
[----:B------:R-:W-:Y:S05]  /*10380*/  LDSM.16.MT88.4 R156, [R245+0x3000] ;  /* 0x00300000f59c783b */ /* 0x000fea0000004200 */
        /* <DEDUP_REMOVED lines=45> */
[----:B--2---:R-:W-:Y:S02]  /*10660*/  FADD.FTZ R136, R160, R165 ;  /* 0x000000a5a0887221 */ /* 0x004fe40000010000 */
[-C--:B---3--:R-:W-:Y:S05]  /*10670*/  HMMA.16816.F32 R160, R200, R156.reuse, R4 ;  /* 0x0000009cc8a0723c */ /* 0x088fea0000001804 */
        /* <DEDUP_REMOVED lines=66> */
[C---:B------:R-:W-:Y:S08]  /*10aa0*/  HMMA.16816.F32 R96, R200.reuse, R6, R96 ;  /* 0x00000006c860723c */ /* 0x040ff00000001860 */
[-C--:B---3--:R-:W-:Y:S08]  /*10ab0*/  HMMA.16816.F32 R100, R200, R8.reuse, R100 ;  /* 0x00000008c864723c */ /* 0x088ff00000001864 */
        /* <DEDUP_REMOVED lines=11> */
[C---:B--2---:R-:W-:Y:S01]  /*10b70*/  ISETP.GT.AND P0, PT, R4.reuse, R5, PT ;  /* 0x000000050400720c */ /* 0x044fe20003f04270 */
[----:B------:R-:W-:Y:S01]  /*10b80*/  FADD.FTZ R5, R213, R220 ;  /* 0x000000dcd5057221 */ /* 0x000fe20000010000 */
[----:B------:R-:W-:Y:S04]  /*10b90*/  IADD3 R4, R4, -0x1, RZ ;  /* 0xffffffff04047810 */ /* 0x000fe80007ffe0ff */
[----:B------:R1:W-:Y:S04]  /*10ba0*/  STL [R1+0xe4], R5 ;  /* 0x0000e40501007387 */ /* 0x0003e80000100800 */
[----:B------:R1:W-:Y:S03]  /*10bb0*/  STL [R1+0xe8], R4 ;  /* 0x0000e80401007387 */ /* 0x0003e60000100800 */
[----:B-1----:R-:W-:-:S05]  /*10bc0*/  @P0 BRA `(.L_x_1255) ;  /* 0xffffb8b000000947 */ /* 0x002fca000383ffff */
.L_x_1248:
[----:B------:R-:W-:Y:S05]  /*10bd0*/  BRA.DIV ~URZ, `(.L_x_1256) ;  /* 0x000067a27f007947 */ /* 0x000fea000b800000 */
[----:B------:R-:W2:Y:S04]  /*10be0*/  LDL R4, [R1+0xe0] ;  /* 0x0000e00001047983 */ /* 0x000ea80000100800 */
[----:B--2---:R1:W2:Y:S02]  /*10bf0*/  SHFL.BFLY PT, R10, R4, 0x2, 0x1f ;  /* 0x0c401f00040a7f89 */ /* 0x0042a400000e0000 */
.L_x_1300:
[----:B-1----:R-:W3:Y:S02]  /*10c00*/  LDL.LU R4, [R1+0xe0] ;  /* 0x0000e00001047983 */ /* 0x002ee40000300800 */
[----:B--23--:R-:W-:Y:S01]  /*10c10*/  FADD.FTZ R10, R10, R4 ;  /* 0x000000040a0a7221 */ /* 0x00cfe20000010000 */
[----:B------:R-:W-:Y:S05]  /*10c20*/  BRA.DIV ~URZ, `(.L_x_1257) ;  /* 0x000067b27f007947 */ /* 0x000fea000b800000 */
[----:B------:R-:W2:Y:S04]  /*10c30*/  LDL.LU R6, [R1+0xe4] ;  /* 0x0000e40001067983 */ /* 0x000ea80000300800 */
[----:B------:R-:W1:Y:S04]  /*10c40*/  SHFL.BFLY PT, R5, R203, 0x2, 0x1f ;  /* 0x0c401f00cb057f89 */ /* 0x000e6800000e0000 */
[----:B------:R-:W3:Y:S01]  /*10c50*/  SHFL.BFLY PT, R4, R202, 0x2, 0x1f ;  /* 0x0c401f00ca047f89 */ /* 0x000ee200000e0000 */
[----:B-1----:R-:W-:-:S02]  /*10c60*/  FADD.FTZ R203, R5, R203 ;  /* 0x000000cb05cb7221 */ /* 0x002fc40000010000 */
[----:B---3--:R-:W-:-:S03]  /*10c70*/  FADD.FTZ R202, R4, R202 ;  /* 0x000000ca04ca7221 */ /* 0x008fc60000010000 */
[----:B------:R-:W1:Y:S04]  /*10c80*/  SHFL.BFLY PT, R8, R203, 0x1, 0x1f ;  /* 0x0c201f00cb087f89 */ /* 0x000e6800000e0000 */
[----:B------:R-:W-:Y:S01]  /*10c90*/  SHFL.BFLY PT, R4, R202, 0x1, 0x1f ;  /* 0x0c201f00ca047f89 */ /* 0x000fe200000e0000 */
[----:B-1----:R-:W-:-:S03]  /*10ca0*/  FADD.FTZ R8, R203, R8 ;  /* 0x00000008cb087221 */ /* 0x002fc60000010000 */
[----:B--2---:R-:W1:Y:S02]  /*10cb0*/  SHFL.BFLY PT, R9, R6, 0x2, 0x1f ;  /* 0x0c401f0006097f89 */ /* 0x004e6400000e0000 */
[----:B-1----:R-:W-:Y:S02]  /*10cc0*/  FADD.FTZ R9, R9, R6 ;  /* 0x0000000609097221 */ /* 0x002fe40000010000 */
[----:B------:R-:W1:Y:S04]  /*10cd0*/  SHFL.BFLY PT, R6, R10, 0x1, 0x1f ;  /* 0x0c201f000a067f89 */ /* 0x000e6800000e0000 */
[----:B------:R-:W2:Y:S01]  /*10ce0*/  SHFL.BFLY PT, R5, R9, 0x1, 0x1f ;  /* 0x0c201f0009057f89 */ /* 0x000ea200000e0000 */
[----:B-1----:R-:W-:Y:S02]  /*10cf0*/  FADD.FTZ R10, R10, R6 ;  /* 0x000000060a0a7221 */ /* 0x002fe40000010000 */
[----:B--2---:R-:W-:-:S05]  /*10d00*/  FADD.FTZ R9, R9, R5 ;  /* 0x0000000509097221 */ /* 0x004fca0000010000 */
.L_x_1301:
[----:B------:R-:W-:Y:S01]  /*10d10*/  FSETP.NE.FTZ.AND P2, PT, R9, RZ, PT ;  /* 0x000000ff0900720b */ /* 0x000fe20003f55000 */
[----:B------:R-:W-:Y:S01]  /*10d20*/  FADD.FTZ R4, R4, R202 ;  /* 0x000000ca04047221 */ /* 0x000fe20000010000 */
[----:B------:R-:W-:-:S02]  /*10d30*/  FSETP.NE.FTZ.AND P3, PT, R10, RZ, PT ;  /* 0x000000ff0a00720b */ /* 0x000fc40003f75000 */
[----:B------:R-:W-:Y:S02]  /*10d40*/  MOV R5, RZ ;  /* 0x000000ff00057202 */ /* 0x000fe40000000f00 */
[----:B------:R-:W-:Y:S02]  /*10d50*/  MOV R6, RZ ;  /* 0x000000ff00067202 */ /* 0x000fe40000000f00 */
[----:B------:R-:W-:Y:S02]  /*10d60*/  FSETP.NE.FTZ.AND P1, PT, R8, RZ, PT ;  /* 0x000000ff0800720b */ /* 0x000fe40003f35000 */
[----:B------:R-:W-:Y:S02]  /*10d70*/  FSETP.NE.FTZ.AND P0, PT, R4, RZ, PT ;  /* 0x000000ff0400720b */ /* 0x000fe40003f15000 */
[----:B------:R-:W-:Y:S01]  /*10d80*/  MOV R12, 0xff800000 ;  /* 0xff800000000c7802 */ /* 0x000fe20000000f00 */
[----:B------:R-:W1:Y:S01]  /*10d90*/  @P2 MUFU.RCP R5, R9 ;  /* 0x0000000900052308 */ /* 0x000e620000001000 */
[----:B------:R-:W-:-:S02]  /*10da0*/  @P2 MOV R13, 0x3f317218 ;  /* 0x3f317218000d2802 */ /* 0x000fc40000000f00 */
[----:B------:R-:W-:Y:S02]  /*10db0*/  @P3 MOV R14, 0x3f317218 ;  /* 0x3f317218000e3802 */ /* 0x000fe40000000f00 */
[----:B------:R-:W-:Y:S01]  /*10dc0*/  MOV R11, 0xff800000 ;  /* 0xff800000000b7802 */ /* 0x000fe20000000f00 */
[----:B------:R-:W-:Y:S02]  /*10dd0*/  @P2 FMUL.FTZ R13, R13, c[0x0][0x2d0] ;  /* 0x0000b4000d0d2a20 */ /* 0x000fe40000410000 */
[----:B------:R-:W2:Y:S01]  /*10de0*/  @P3 MUFU.RCP R6, R10 ;  /* 0x0000000a00063308 */ /* 0x000ea20000001000 */
[----:B------:R-:W-:Y:S02]  /*10df0*/  @P3 FMUL.FTZ R14, R14, c[0x0][0x2d0] ;  /* 0x0000b4000e0e3a20 */ /* 0x000fe40000410000 */
[----:B-1----:R-:W-:-:S05]  /*10e00*/  FMUL.FTZ R162, R5, R162 ;  /* 0x000000a205a27220 */ /* 0x002fca0000410000 */
[----:B------:R1:W3:Y:S01]  /*10e10*/  @P3 MUFU.LG2 R7, R10 ;  /* 0x0000000a00073308 */ /* 0x0002e20000000c00 */
[C---:B------:R-:W-:Y:S02]  /*10e20*/  FMUL.FTZ R163, R5.reuse, R163 ;  /* 0x000000a305a37220 */ /* 0x040fe40000410000 */
[C---:B------:R-:W-:Y:S02]  /*10e30*/  FMUL.FTZ R158, R5.reuse, R158 ;  /* 0x0000009e059e7220 */ /* 0x040fe40000410000 */
[C---:B------:R-:W-:Y:S02]  /*10e40*/  FMUL.FTZ R159, R5.reuse, R159 ;  /* 0x0000009f059f7220 */ /* 0x040fe40000410000 */
[C---:B------:R-:W-:Y:S01]  /*10e50*/  FMUL.FTZ R154, R5.reuse, R154 ;  /* 0x0000009a059a7220 */ /* 0x040fe20000410000 */
[----:B------:R-:W4:Y:S01]  /*10e60*/  @P2 MUFU.LG2 R9, R9 ;  /* 0x0000000900092308 */ /* 0x000f220000000c00 */
[C---:B------:R-:W-:Y:S02]  /*10e70*/  FMUL.FTZ R155, R5.reuse, R155 ;  /* 0x0000009b059b7220 */ /* 0x040fe40000410000 */
[----:B------:R-:W-:-:S02]  /*10e80*/  FMUL.FTZ R150, R5, R150 ;  /* 0x0000009605967220 */ /* 0x000fc40000410000 */
[C---:B------:R-:W-:Y:S02]  /*10e90*/  FMUL.FTZ R151, R5.reuse, R151 ;  /* 0x0000009705977220 */ /* 0x040fe40000410000 */
[C---:B------:R-:W-:Y:S01]  /*10ea0*/  FMUL.FTZ R146, R5.reuse, R146 ;  /* 0x0000009205927220 */ /* 0x040fe20000410000 */
[----:B-1----:R-:W-:Y:S01]  /*10eb0*/  MOV R10, 0xff800000 ;  /* 0xff800000000a7802 */ /* 0x002fe20000000f00 */
        /* <DEDUP_REMOVED lines=56> */
[----:B------:R-:W-:Y:S01]  /*11240*/  MOV R6, RZ ;  /* 0x000000ff00067202 */ /* 0x000fe20000000f00 */
[----:B------:R-:W-:Y:S01]  /*11250*/  @P1 FMUL.FTZ R15, R5, c[0x0][0x2d0] ;  /* 0x0000b400050f1a20 */ /* 0x000fe20000410000 */
[----:B------:R-:W-:Y:S01]  /*11260*/  MOV R5, RZ ;  /* 0x000000ff00057202 */ /* 0x000fe20000000f00 */
[----:B---3--:R-:W-:Y:S02]  /*11270*/  @P3 FMUL.FTZ R7, R7, 0.69314718246459960938 ;  /* 0x3f31721807073820 */ /* 0x008fe40000410000 */
[----:B----4-:R-:W-:Y:S01]  /*11280*/  @P2 FMUL.FTZ R9, R9, 0.69314718246459960938 ;  /* 0x3f31721809092820 */ /* 0x010fe20000410000 */
[----:B------:R-:W1:Y:S01]  /*11290*/  @P1 MUFU.RCP R6, R8 ;  /* 0x0000000800061308 */ /* 0x000e620000001000 */
[----:B------:R-:W-:Y:S01]  /*112a0*/  @P3 FFMA.FTZ R10, R14, R3, R7 ;  /* 0x000000030e0a3223 */ /* 0x000fe20000010007 */
[----:B------:R-:W-:Y:S01]  /*112b0*/  @P0 MOV R3, 0x3f317218 ;  /* 0x3f31721800030802 */ /* 0x000fe20000000f00 */
[----:B------:R-:W-:Y:S01]  /*112c0*/  @P2 FFMA.FTZ R11, R13, R2, R9 ;  /* 0x000000020d0b2223 */ /* 0x000fe20000010009 */
[----:B------:R-:W-:-:S03]  /*112d0*/  MOV R2, 0x1 ;  /* 0x0000000100027802 */ /* 0x000fc60000000f00 */
[----:B------:R-:W-:Y:S01]  /*112e0*/  @P0 FMUL.FTZ R3, R3, c[0x0][0x2d0] ;  /* 0x0000b40003030a20 */ /* 0x000fe20000410000 */
[----:B------:R-:W2:Y:S08]  /*112f0*/  @P1 MUFU.LG2 R8, R8 ;  /* 0x0000000800081308 */ /* 0x000eb00000000c00 */
[----:B------:R-:W-:Y:S01]  /*11300*/  @P0 MUFU.RCP R5, R4 ;  /* 0x0000000400050308 */ /* 0x000fe20000001000 */
[----:B-1----:R-:W-:-:S02]  /*11310*/  FMUL.FTZ R164, R6, R164 ;  /* 0x000000a406a47220 */ /* 0x002fc40000410000 */
[C---:B------:R-:W-:Y:S02]  /*11320*/  FMUL.FTZ R165, R6.reuse, R165 ;  /* 0x000000a506a57220 */ /* 0x040fe40000410000 */
[C---:B------:R-:W-:Y:S02]  /*11330*/  FMUL.FTZ R168, R6.reuse, R168 ;  /* 0x000000a806a87220 */ /* 0x040fe40000410000 */
[----:B------:R-:W-:Y:S01]  /*11340*/  FMUL.FTZ R169, R6, R169 ;  /* 0x000000a906a97220 */ /* 0x000fe20000410000 */
[----:B------:R-:W1:Y:S01]  /*11350*/  @P0 MUFU.LG2 R4, R4 ;  /* 0x0000000400040308 */ /* 0x000e620000000c00 */
[----:B--2---:R-:W-:Y:S02]  /*11360*/  @P1 FMUL.FTZ R8, R8, 0.69314718246459960938 ;  /* 0x3f31721808081820 */ /* 0x004fe40000410000 */
[C---:B------:R-:W-:Y:S02]  /*11370*/  FMUL.FTZ R172, R6.reuse, R172 ;  /* 0x000000ac06ac7220 */ /* 0x040fe40000410000 */
[----:B------:R-:W-:Y:S01]  /*11380*/  @P1 FFMA.FTZ R12, R15, R0, R8 ;  /* 0x000000000f0c1223 */ /* 0x000fe20000010008 */
[----:B------:R-:W-:Y:S01]  /*11390*/  MOV R0, 0xff800000 ;  /* 0xff80000000007802 */ /* 0x000fe20000000f00 */
[----:B------:R-:W-:-:S02]  /*113a0*/  FMUL.FTZ R173, R6, R173 ;  /* 0x000000ad06ad7220 */ /* 0x000fc40000410000 */
[C---:B------:R-:W-:Y:S02]  /*113b0*/  FMUL.FTZ R176, R6.reuse, R176 ;  /* 0x000000b006b07220 */ /* 0x040fe40000410000 */
[C---:B------:R-:W-:Y:S02]  /*113c0*/  FMUL.FTZ R177, R6.reuse, R177 ;  /* 0x000000b106b17220 */ /* 0x040fe40000410000 */
[C---:B------:R-:W-:Y:S02]  /*113d0*/  FMUL.FTZ R180, R6.reuse, R180 ;  /* 0x000000b406b47220 */ /* 0x040fe40000410000 */
[----:B------:R-:W-:Y:S02]  /*113e0*/  FMUL.FTZ R181, R6, R181 ;  /* 0x000000b506b57220 */ /* 0x000fe40000410000 */
[----:B-1----:R-:W-:Y:S02]  /*113f0*/  @P0 FMUL.FTZ R4, R4, 0.69314718246459960938 ;  /* 0x3f31721804040820 */ /* 0x002fe40000410000 */
        /* <DEDUP_REMOVED lines=53> */
[----:B------:R-:W-:Y:S02]  /*11750*/  FMUL.FTZ R127, R5, R127 ;  /* 0x0000007f057f7220 */ /* 0x000fe40000410000 */
[----:B------:R-:W-:-:S02]  /*11760*/  @P0 FFMA.FTZ R0, R3, R196, R4 ;  /* 0x000000c403000223 */ /* 0x000fc40000010004 */
.L_x_1203:
[----:B-1----:R1:W5:Y:S01]  /*11770*/  LDL R9, [R1+0x1c] ;  /* 0x00001c0001097983 */ /* 0x0023620000100800 */
[----:B------:R-:W-:Y:S03]  /*11780*/  BSSY B0, `(.L_x_1258) ;  /* 0x0000012000007945 */ /* 0x000fe60003800000 */
[----:B------:R-:W2:Y:S02]  /*11790*/  S2R R8, SR_TID.X ;  /* 0x0000000000087919 */ /* 0x000ea40000002100 */
[----:B--2---:R-:W-:-:S13]  /*117a0*/  LOP3.LUT P0, RZ, R8, 0x7f, RZ, 0xc0, !PT ;  /* 0x0000007f08ff7812 */ /* 0x004fda000780c0ff */
[----:B------:R-:W-:Y:S05]  /*117b0*/  @P0 BRA `(.L_x_1259) ;  /* 0x000000e000000947 */ /* 0x000fea0003800000 */
[----:B-1----:R-:W1:Y:S01]  /*117c0*/  S2R R3, SR_LANEID ;  /* 0x0000000000037919 */ /* 0x002e620000000000 */
[----:B------:R-:W-:Y:S01]  /*117d0*/  VOTEU.ANY UR4, UPT, PT ;  /* 0x0000000000047886 */ /* 0x000fe200038e0100 */
[----:B------:R-:W-:Y:S01]  /*117e0*/  IMAD.MOV.U32 R6, RZ, RZ, c[0x0][0x580] ;  /* 0x00016000ff067624 */ /* 0x000fe200078e00ff */
[----:B------:R-:W1:Y:S01]  /*117f0*/  FLO.U32 R5, UR4 ;  /* 0x0000000400057d00 */ /* 0x000e6200080e0000 */
[----:B------:R-:W-:-:S07]  /*11800*/  IMAD.MOV.U32 R7, RZ, RZ, c[0x0][0x584] ;  /* 0x00016100ff077624 */ /* 0x000fce00078e00ff */
[----:B------:R-:W2:Y:S01]  /*11810*/  POPC R4, UR4 ;  /* 0x0000000400047d09 */ /* 0x000ea20008000000 */
[----:B-1----:R-:W-:-:S13]  /*11820*/  ISETP.EQ.U32.AND P0, PT, R5, R3, PT ;  /* 0x000000030500720c */ /* 0x002fda0003f02070 */
[----:B--2---:R-:W2:Y:S04]  /*11830*/  @P0 ATOMG.E.ADD.STRONG.GPU PT, R4, [R6.64], R4 ;  /* 0x00000004060409a8 */ /* 0x004ea800081ee1c8 */
[----:B------:R-:W1:Y:S02]  /*11840*/  S2R R3, SR_LTMASK ;  /* 0x0000000000037919 */ /* 0x000e640000003900 */
[----:B-1----:R-:W-:-:S06]  /*11850*/  LOP3.LUT R3, R3, UR4, RZ, 0xc0, !PT ;  /* 0x0000000403037c12 */ /* 0x002fcc000f8ec0ff */
[----:B------:R-:W1:Y:S01]  /*11860*/  POPC R3, R3 ;  /* 0x0000000300037309 */ /* 0x000e620000000000 */
[----:B--2---:R-:W1:Y:S02]  /*11870*/  SHFL.IDX PT, R4, R4, R5, 0x1f ;  /* 0x00001f0504047589 */ /* 0x004e6400000e0000 */
[----:B-1---5:R-:W-:-:S05]  /*11880*/  IADD3 R9, R4, c[0x0][0xc], R3 ;  /* 0x0000030004097a10 */ /* 0x022fca0007ffe003 */
[----:B------:R1:W-:Y:S02]  /*11890*/  STL [R1+0x1c], R9 ;  /* 0x00001c0901007387 */ /* 0x0003e40000100800 */
.L_x_1259:
[----:B-1----:R-:W-:Y:S05]  /*118a0*/  BSYNC B0 ;  /* 0x0000000000007941 */ /* 0x002fea0003800000 */
.L_x_1258:
[----:B------:R-:W-:Y:S01]  /*118b0*/  PRMT R2, R2, 0x9910, RZ ;  /* 0x0000991002027816 */ /* 0x000fe200000000ff */
[----:B------:R-:W-:Y:S03]  /*118c0*/  BSSY B1, `(.L_x_1260) ;  /* 0x00001d7000017945 */ /* 0x000fe60003800000 */
[----:B------:R-:W-:Y:S01]  /*118d0*/  ISETP.NE.AND P0, PT, R2, RZ, PT ;  /* 0x000000ff0200720c */ /* 0x000fe20003f05270 */
[----:B-----5:R-:W-:-:S12]  /*118e0*/  IMAD.MOV.U32 R2, RZ, RZ, R9 ;  /* 0x000000ffff027224 */ /* 0x020fd800078e0009 */
[----:B------:R-:W-:Y:S05]  /*118f0*/  @!P0 BRA `(.L_x_1261) ;  /* 0x00001a7000008947 */ /* 0x000fea0003800000 */
[----:B------:R-:W-:Y:S01]  /*11900*/  WARPSYNC 0xffffffff ;  /* 0xffffffff00007948 */ /* 0x000fe20003800000 */
[----:B------:R-:W-:Y:S06]  /*11910*/  BAR.SYNC.DEFER_BLOCKING 0x1, 0x80 ;  /* 0x0042000000007b1d */ /* 0x000fec0000010000 */
[----:B------:R-:W-:Y:S05]  /*11920*/  BRA.CONV ~URZ, `(.L_x_1262) ;  /* 0x000000837f007947 */ /* 0x000fea000b800000 */
[----:B------:R-:W-:Y:S01]  /*11930*/  SHF.R.S32.HI R3, RZ, 0x1f, R8 ;  /* 0x0000001fff037819 */ /* 0x000fe20000011408 */
[----:B------:R-:W-:Y:S01]  /*11940*/  IMAD.MOV.U32 R6, RZ, RZ, RZ ;  /* 0x000000ffff067224 */ /* 0x000fe200078e00ff */
[----:B------:R-:W-:Y:S01]  /*11950*/  MOV R4, 0x119b0 ;  /* 0x000119b000047802 */ /* 0x000fe20000000f00 */
[----:B------:R-:W-:Y:S01]  /*11960*/  IMAD.MOV.U32 R5, RZ, RZ, 0x1f ;  /* 0x0000001fff057424 */ /* 0x000fe200078e00ff */
[----:B------:R-:W-:-:S04]  /*11970*/  LEA.HI R3, R3, R8, RZ, 0x7 ;  /* 0x0000000803037211 */ /* 0x000fc800078f38ff */
[----:B------:R-:W-:-:S05]  /*11980*/  SHF.R.S32.HI R3, RZ, 0x7, R3 ;  /* 0x00000007ff037819 */ /* 0x000fca0000011403 */
[----:B------:R-:W-:Y:S02]  /*11990*/  IMAD.MOV.U32 R7, RZ, RZ, R3 ;  /* 0x000000ffff077224 */ /* 0x000fe400078e0003 */
[----:B------:R-:W-:Y:S05]  /*119a0*/  CALL.REL.NOINC `($__internal_19_$__cuda_sm70_shflsync_idx_p) ;  /* 0x00005d4000007944 */ /* 0x000fea0003c00000 */
.L_x_1262:
[----:B------:R-:W2:Y:S04]  /*119b0*/  LDL.LU R6, [R1+0xb0] ;  /* 0x0000b00001067983 */ /* 0x000ea80000300800 */
[----:B------:R-:W3:Y:S04]  /*119c0*/  LDL R8, [R1+0x10] ;  /* 0x0000100001087983 */ /* 0x000ee80000100800 */
[----:B------:R-:W4:Y:S04]  /*119d0*/  LDL.LU R13, [R1+0xc4] ;  /* 0x0000c400010d7983 */ /* 0x000f280000300800 */
[----:B------:R-:W3:Y:S04]  /*119e0*/  LDL.LU R18, [R1+0xc0] ;  /* 0x0000c00001127983 */ /* 0x000ee80000300800 */
[----:B------:R-:W3:Y:S01]  /*119f0*/  LDL.LU R21, [R1+0xac] ;  /* 0x0000ac0001157983 */ /* 0x000ee20000300800 */
[----:B------:R-:W-:-:S03]  /*11a00*/  MOV R3, 0x1 ;  /* 0x0000000100037802 */ /* 0x000fc60000000f00 */
[----:B------:R-:W3:Y:S01]  /*11a10*/  LDL R20, [R1+0x14] ;  /* 0x0000140001147983 */ /* 0x000ee20000100800 */
[----:B------:R-:W-:-:S03]  /*11a20*/  ISETP.NE.AND P0, PT, R3, c[0x0][0x4e8], PT ;  /* 0x00013a0003007a0c */ /* 0x000fc60003f05270 */
[----:B------:R-:W1:Y:S04]  /*11a30*/  S2R R25, SR_TID.X ;  /* 0x0000000000197919 */ /* 0x000e680000002100 */
[----:B------:R2:W5:Y:S04]  /*11a40*/  LDL R55, [R1+0x54] ;  /* 0x0000540001377983 */ /* 0x0005680000100800 */
[----:B------:R2:W5:Y:S04]  /*11a50*/  LDL R54, [R1+0xc] ;  /* 0x00000c0001367983 */ /* 0x0005680000100800 */
[----:B------:R2:W5:Y:S04]  /*11a60*/  LDL R53, [R1+0x50] ;  /* 0x0000500001357983 */ /* 0x0005680000100800 */
[----:B------:R2:W5:Y:S04]  /*11a70*/  LDL R52, [R1+0x90] ;  /* 0x0000900001347983 */ /* 0x0005680000100800 */
[----:B------:R2:W5:Y:S01]  /*11a80*/  LDL R51, [R1+0x4c] ;  /* 0x00004c0001337983 */ /* 0x0005620000100800 */
[----:B-1----:R-:W-:-:S03]  /*11a90*/  SHF.R.S32.HI R24, RZ, 0x1f, R25 ;  /* 0x0000001fff187819 */ /* 0x002fc60000011419 */
[----:B------:R1:W5:Y:S01]  /*11aa0*/  LDL R50, [R1+0x8c] ;  /* 0x00008c0001327983 */ /* 0x0003620000100800 */
[----:B------:R-:W-:-:S03]  /*11ab0*/  LEA.HI R24, R24, R25, RZ, 0x5 ;  /* 0x0000001918187211 */ /* 0x000fc600078f28ff */
[----:B------:R1:W5:Y:S01]  /*11ac0*/  LDL R49, [R1+0x48] ;  /* 0x0000480001317983 */ /* 0x0003620000100800 */
[----:B------:R-:W-:-:S03]  /*11ad0*/  LOP3.LUT R24, R24, 0xffffffe0, RZ, 0xc0, !PT ;  /* 0xffffffe018187812 */ /* 0x000fc600078ec0ff */
[----:B------:R1:W5:Y:S01]  /*11ae0*/  LDL R48, [R1+0x88] ;  /* 0x0000880001307983 */ /* 0x0003620000100800 */
[----:B------:R-:W-:-:S03]  /*11af0*/  IADD3 R24, -R24, R25, RZ ;  /* 0x0000001918187210 */ /* 0x000fc60007ffe1ff */
[----:B------:R1:W5:Y:S01]  /*11b00*/  LDL R47, [R1+0x44] ;  /* 0x00004400012f7983 */ /* 0x0003620000100800 */
[----:B------:R-:W-:-:S03]  /*11b10*/  LOP3.LUT P1, RZ, R24, 0x3, RZ, 0xc0, !PT ;  /* 0x0000000318ff7812 */ /* 0x000fc6000782c0ff */
        /* <DEDUP_REMOVED lines=23> */
[----:B------:R-:W-:-:S02]  /*11c90*/  ULDC UR5, c[0x0][0x4e8] ;  /* 0x00013a0000057ab9 */ /* 0x000fc40000000800 */
[----:B------:R-:W-:Y:S02]  /*11ca0*/  ULDC UR4, c[0x0][0x388] ;  /* 0x0000e20000047ab9 */ /* 0x000fe40000000800 */
[----:B------:R-:W-:Y:S01]  /*11cb0*/  UIMAD UR4, UR5, UR4, URZ ;  /* 0x00000004050472a4 */ /* 0x000fe2000f8e023f */
[----:B------:R-:W-:Y:S01]  /*11cc0*/  BSSY B0, `(.L_x_1263) ;  /* 0x000009b000007945 */ /* 0x000fe20003800000 */
[----:B--2---:R-:W-:Y:S01]  /*11cd0*/  SHF.R.S32.HI R16, RZ, 0x1f, R6 ;  /* 0x0000001fff107819 */ /* 0x004fe20000011406 */
[----:B------:R-:W-:-:S04]  /*11ce0*/  IMAD.WIDE.U32 R4, R6, c[0x0][0x4d0], RZ ;  /* 0x0001340006047a25 */ /* 0x000fc800078e00ff */
[C---:B------:R-:W-:Y:S02]  /*11cf0*/  IMAD R14, R16.reuse, c[0x0][0x4d0], RZ ;  /* 0x00013400100e7a24 */ /* 0x040fe400078e02ff */
[----:B------:R-:W-:Y:S02]  /*11d00*/  IMAD R16, R16, c[0x0][0x438], RZ ;  /* 0x00010e0010107a24 */ /* 0x000fe400078e02ff */
[C---:B------:R-:W-:Y:S02]  /*11d10*/  IMAD R14, R6.reuse, c[0x0][0x4d4], R14 ;  /* 0x00013500060e7a24 */ /* 0x040fe400078e020e */
[C---:B------:R-:W-:Y:S02]  /*11d20*/  IMAD R16, R6.reuse, c[0x0][0x43c], R16 ;  /* 0x00010f0006107a24 */ /* 0x040fe400078e0210 */
[----:B------:R-:W-:Y:S01]  /*11d30*/  IMAD.WIDE.U32 R6, R6, c[0x0][0x438], RZ ;  /* 0x00010e0006067a25 */ /* 0x000fe200078e00ff */
[----:B------:R-:W-:Y:S02]  /*11d40*/  IADD3 R15, R5, R14, RZ ;  /* 0x0000000e050f7210 */ /* 0x000fe40007ffe0ff */
[----:B----4-:R-:W-:Y:S01]  /*11d50*/  SHF.R.S32.HI R5, RZ, 0x1f, R13 ;  /* 0x0000001fff057819 */ /* 0x010fe2000001140d */
[----:B------:R-:W-:Y:S01]  /*11d60*/  IMAD.IADD R17, R7, 0x1, R16 ;  /* 0x0000000107117824 */ /* 0x000fe200078e0210 */
[----:B------:R-:W-:Y:S01]  /*11d70*/  MOV R14, R4 ;  /* 0x00000004000e7202 */ /* 0x000fe20000000f00 */
[----:B---3--:R-:W-:Y:S01]  /*11d80*/  IMAD.IADD R4, R8, 0x1, R21 ;  /* 0x0000000108047824 */ /* 0x008fe200078e0215 */
[----:B------:R-:W-:Y:S01]  /*11d90*/  MOV R16, R6 ;  /* 0x0000000600107202 */ /* 0x000fe20000000f00 */
[----:B------:R-:W-:-:S02]  /*11da0*/  IMAD R6, R5, c[0x0][0x4d8], RZ ;  /* 0x0001360005067a24 */ /* 0x000fc400078e02ff */
[----:B------:R-:W-:Y:S01]  /*11db0*/  IMAD R5, R5, c[0x0][0x440], RZ ;  /* 0x0001100005057a24 */ /* 0x000fe200078e02ff */
[----:B------:R-:W-:Y:S01]  /*11dc0*/  MOV R7, R4 ;  /* 0x0000000400077202 */ /* 0x000fe20000000f00 */
[----:B------:R-:W-:-:S04]  /*11dd0*/  @P0 IMAD.HI.U32 R8, R4, c[0x0][0x4ec], RZ ;  /* 0x00013b0004080a27 */ /* 0x000fc800078e00ff */
[----:B------:R-:W-:Y:S01]  /*11de0*/  IMAD.MOV.U32 R9, RZ, RZ, R4 ;  /* 0x000000ffff097224 */ /* 0x000fe200078e0004 */
[----:B------:R-:W-:Y:S01]  /*11df0*/  @P0 SHF.R.U32.HI R9, RZ, c[0x0][0x4f0], R8 ;  /* 0x00013c00ff090a19 */ /* 0x000fe20000011608 */
[C---:B------:R-:W-:Y:S02]  /*11e00*/  IMAD R5, R13.reuse, c[0x0][0x444], R5 ;  /* 0x000111000d057a24 */ /* 0x040fe400078e0205 */
[----:B------:R-:W-:-:S04]  /*11e10*/  IMAD.WIDE.U32 R16, R13, c[0x0][0x440], R16 ;  /* 0x000110000d107a25 */ /* 0x000fc800078e0010 */
[----:B------:R-:W-:Y:S02]  /*11e20*/  IMAD R6, R13, c[0x0][0x4dc], R6 ;  /* 0x000137000d067a24 */ /* 0x000fe400078e0206 */
[----:B------:R-:W-:Y:S01]  /*11e30*/  @P0 IMAD.HI.U32 R3, R4, c[0x0][0x4ec], RZ ;  /* 0x00013b0004030a27 */ /* 0x000fe200078e00ff */
[----:B------:R-:W-:-:S03]  /*11e40*/  IADD3 R17, R17, R5, RZ ;  /* 0x0000000511117210 */ /* 0x000fc60007ffe0ff */
[----:B------:R-:W-:Y:S01]  /*11e50*/  IMAD.WIDE.U32 R14, R13, c[0x0][0x4d8], R14 ;  /* 0x000136000d0e7a25 */ /* 0x000fe200078e000e */
[----:B------:R-:W-:Y:S02]  /*11e60*/  SHF.R.S32.HI R13, RZ, 0x1f, R18 ;  /* 0x0000001fff0d7819 */ /* 0x000fe40000011412 */
[----:B------:R-:W-:Y:S01]  /*11e70*/  @P0 SHF.R.U32.HI R7, RZ, c[0x0][0x4f0], R3 ;  /* 0x00013c00ff070a19 */ /* 0x000fe20000011603 */
[----:B------:R-:W-:Y:S02]  /*11e80*/  IMAD.IADD R15, R15, 0x1, R6 ;  /* 0x000000010f0f7824 */ /* 0x000fe400078e0206 */
[----:B------:R-:W-:Y:S02]  /*11e90*/  IMAD.MOV R5, RZ, RZ, -R9 ;  /* 0x000000ffff057224 */ /* 0x000fe400078e0a09 */
[C---:B------:R-:W-:Y:S02]  /*11ea0*/  IMAD R3, R13.reuse, c[0x0][0x4e0], RZ ;  /* 0x000138000d037a24 */ /* 0x040fe400078e02ff */
[----:B------:R-:W-:-:S02]  /*11eb0*/  IMAD R13, R13, c[0x0][0x448], RZ ;  /* 0x000112000d0d7a24 */ /* 0x000fc400078e02ff */
[----:B------:R-:W-:Y:S02]  /*11ec0*/  IMAD R5, R5, c[0x0][0x4e8], R4 ;  /* 0x00013a0005057a24 */ /* 0x000fe400078e0204 */
[----:B------:R-:W-:Y:S01]  /*11ed0*/  IMAD.WIDE.U32 R14, R18, c[0x0][0x4e0], R14 ;  /* 0x00013800120e7a25 */ /* 0x000fe200078e000e */
[----:B------:R-:W-:-:S03]  /*11ee0*/  SHF.R.S32.HI R8, RZ, 0x1f, R9 ;  /* 0x0000001fff087819 */ /* 0x000fc60000011409 */
[C---:B------:R-:W-:Y:S02]  /*11ef0*/  IMAD R3, R18.reuse, c[0x0][0x4e4], R3 ;  /* 0x0001390012037a24 */ /* 0x040fe400078e0203 */
[C---:B------:R-:W-:Y:S01]  /*11f00*/  IMAD R13, R18.reuse, c[0x0][0x44c], R13 ;  /* 0x00011300120d7a24 */ /* 0x040fe200078e020d */
[----:B------:R-:W-:Y:S01]  /*11f10*/  IADD3 R14, P0, R9, R14, RZ ;  /* 0x0000000e090e7210 */ /* 0x000fe20007f1e0ff */
[----:B------:R-:W-:Y:S01]  /*11f20*/  IMAD.WIDE.U32 R18, R18, c[0x0][0x448], R16 ;  /* 0x0001120012127a25 */ /* 0x000fe200078e0010 */
[----:B------:R-:W-:Y:S02]  /*11f30*/  SHF.R.S32.HI R16, RZ, 0x1f, R5 ;  /* 0x0000001fff107819 */ /* 0x000fe40000011405 */
[----:B------:R-:W-:-:S03]  /*11f40*/  IADD3.X R15, R8, R15, R3, P0, !PT ;  /* 0x0000000f080f7210 */ /* 0x000fc600007fe403 */
[----:B------:R-:W-:Y:S01]  /*11f50*/  IMAD R16, R16, c[0x0][0x4c8], RZ ;  /* 0x0001320010107a24 */ /* 0x000fe200078e02ff */
[----:B------:R-:W-:Y:S01]  /*11f60*/  SHF.R.S32.HI R6, RZ, 0x1f, R7 ;  /* 0x0000001fff067819 */ /* 0x000fe20000011407 */
[----:B------:R-:W-:-:S04]  /*11f70*/  IMAD.WIDE.U32 R8, R5, c[0x0][0x4c8], R14 ;  /* 0x0001320005087a25 */ /* 0x000fc800078e000e */
[----:B------:R-:W-:Y:S01]  /*11f80*/  IMAD R16, R5, c[0x0][0x4cc], R16 ;  /* 0x0001330005107a24 */ /* 0x000fe200078e0210 */
[----:B------:R-:W-:Y:S01]  /*11f90*/  IADD3 R19, R19, R13, RZ ;  /* 0x0000000d13137210 */ /* 0x000fe20007ffe0ff */
[----:B------:R-:W-:Y:S01]  /*11fa0*/  IMAD.MOV R3, RZ, RZ, -R7 ;  /* 0x000000ffff037224 */ /* 0x000fe200078e0a07 */
[----:B------:R-:W-:Y:S01]  /*11fb0*/  LEA R14, P0, R8, c[0x0][0x4a8], 0x2 ;  /* 0x00012a00080e7a11 */ /* 0x000fe200078010ff */
[----:B------:R-:W-:Y:S02]  /*11fc0*/  IMAD.IADD R16, R9, 0x1, R16 ;  /* 0x0000000109107824 */ /* 0x000fe400078e0210 */
[----:B------:R-:W-:Y:S02]  /*11fd0*/  IMAD R6, R6, c[0x0][0x430], RZ ;  /* 0x00010c0006067a24 */ /* 0x000fe400078e02ff */
[----:B------:R-:W-:Y:S01]  /*11fe0*/  IMAD R4, R3, c[0x0][0x4e8], R4 ;  /* 0x00013a0003047a24 */ /* 0x000fe200078e0204 */
[----:B------:R-:W-:Y:S01]  /*11ff0*/  LEA.HI.X R3, R8, c[0x0][0x4ac], R16, 0x2, P0 ;  /* 0x00012b0008037a11 */ /* 0x000fe200000f1410 */
[----:B------:R-:W-:-:S02]  /*12000*/  IMAD R6, R7, c[0x0][0x434], R6 ;  /* 0x00010d0007067a24 */ /* 0x000fc400078e0206 */
[----:B------:R-:W-:-:S04]  /*12010*/  IMAD.WIDE.U32 R18, R7, c[0x0][0x430], R18 ;  /* 0x00010c0007127a25 */ /* 0x000fc800078e0012 */
[----:B------:R-:W-:Y:S01]  /*12020*/  IMAD.IADD R5, R20, 0x1, R21 ;  /* 0x0000000114057824 */ /* 0x000fe200078e0215 */
[----:B------:R-:W-:Y:S01]  /*12030*/  IADD3 R23, R19, R6, RZ ;  /* 0x0000000613177210 */ /* 0x000fe20007ffe0ff */
[----:B------:R-:W-:Y:S01]  /*12040*/  SHFL.IDX PT, R20, R14, RZ, 0x1c1f ;  /* 0x001c1fff0e147589 */ /* 0x000fe200000e0000 */
[----:B------:R-:W-:-:S03]  /*12050*/  MOV R22, R18 ;  /* 0x0000001200167202 */ /* 0x000fc60000000f00 */
[----:B------:R-:W2:Y:S04]  /*12060*/  SHFL.IDX PT, R21, R3, RZ, 0x1c1f ;  /* 0x001c1fff03157589 */ /* 0x000ea800000e0000 */
[----:B------:R-:W-:Y:S04]  /*12070*/  SHFL.IDX PT, R18, R14, 0x1, 0x1c1f ;  /* 0x003c1f000e127f89 */ /* 0x000fe800000e0000 */
[----:B------:R-:W3:Y:S01]  /*12080*/  SHFL.IDX PT, R19, R3, 0x1, 0x1c1f ;  /* 0x003c1f0003137f89 */ /* 0x000ee200000e0000 */
[C---:B------:R-:W-:Y:S02]  /*12090*/  IADD3 R8, R5.reuse, 0x8, RZ ;  /* 0x0000000805087810 */ /* 0x040fe40007ffe0ff */
[----:B------:R-:W-:Y:S01]  /*120a0*/  ISETP.GE.OR P4, PT, R5, UR4, P1 ;  /* 0x0000000405007c0c */ /* 0x000fe20008f86670 */
[----:B------:R-:W-:Y:S01]  /*120b0*/  SHFL.IDX PT, R16, R14, 0x2, 0x1c1f ;  /* 0x005c1f000e107f89 */ /* 0x000fe200000e0000 */
[----:B------:R-:W-:-:S03]  /*120c0*/  ISETP.GE.OR P3, PT, R8, UR4, P1 ;  /* 0x0000000408007c0c */ /* 0x000fc60008f66670 */
[----:B------:R-:W4:Y:S01]  /*120d0*/  SHFL.IDX PT, R17, R3, 0x2, 0x1c1f ;  /* 0x005c1f0003117f89 */ /* 0x000f2200000e0000 */
[----:B------:R-:W-:-:S03]  /*120e0*/  SHF.R.S32.HI R6, RZ, 0x1f, R4 ;  /* 0x0000001fff067819 */ /* 0x000fc60000011404 */
[----:B------:R-:W-:Y:S04]  /*120f0*/  SHFL.IDX PT, R14, R14, 0x3, 0x1c1f ;  /* 0x007c1f000e0e7f89 */ /* 0x000fe800000e0000 */
[----:B------:R1:W4:Y:S01]  /*12100*/  SHFL.IDX PT, R15, R3, 0x3, 0x1c1f ;  /* 0x007c1f00030f7f89 */ /* 0x00032200000e0000 */
[----:B------:R-:W-:Y:S01]  /*12110*/  IADD3 R7, R5, 0x40, RZ ;  /* 0x0000004005077810 */ /* 0x000fe20007ffe0ff */
[----:B------:R-:W-:Y:S02]  /*12120*/  IMAD.WIDE.U32 R22, R4, c[0x0][0x428], R22 ;  /* 0x00010a0004167a25 */ /* 0x000fe400078e0016 */
[----:B--2---:R2:W-:Y:S01]  /*12130*/  @!P4 ST.E [R20.64], R10 ;  /* 0x0000000a1400c985 */ /* 0x0045e2000c101908 */
[----:B------:R-:W-:-:S03]  /*12140*/  ISETP.GE.OR P2, PT, R7, UR4, P1 ;  /* 0x0000000407007c0c */ /* 0x000fc60008f46670 */
[----:B---3--:R2:W-:Y:S01]  /*12150*/  @!P3 ST.E [R18.64], R11 ;  /* 0x0000000b1200b985 */ /* 0x0085e2000c101908 */
[C---:B------:R-:W-:Y:S01]  /*12160*/  ISETP.GE.AND P3, PT, R5.reuse, UR4, PT ;  /* 0x0000000405007c0c */ /* 0x040fe2000bf66270 */
[----:B-1----:R-:W-:Y:S01]  /*12170*/  IMAD R3, R6, c[0x0][0x428], RZ ;  /* 0x00010a0006037a24 */ /* 0x002fe200078e02ff */
[----:B------:R-:W-:-:S03]  /*12180*/  IADD3 R6, R5, 0x48, RZ ;  /* 0x0000004805067810 */ /* 0x000fc60007ffe0ff */
[----:B------:R-:W-:Y:S01]  /*12190*/  IMAD R3, R4, c[0x0][0x42c], R3 ;  /* 0x00010b0004037a24 */ /* 0x000fe200078e0203 */
[----:B------:R-:W-:Y:S02]  /*121a0*/  ISETP.GE.OR P1, PT, R6, UR4, P1 ;  /* 0x0000000406007c0c */ /* 0x000fe40008f26670 */
[C---:B------:R-:W-:Y:S01]  /*121b0*/  LEA R4, P0, R22.reuse, c[0x0][0x400], 0x2 ;  /* 0x0001000016047a11 */ /* 0x040fe200078010ff */
[----:B------:R-:W-:Y:S01]  /*121c0*/  IMAD.IADD R3, R23, 0x1, R3 ;  /* 0x0000000117037824 */ /* 0x000fe200078e0203 */
[----:B----4-:R2:W-:Y:S04]  /*121d0*/  @!P2 ST.E [R16.64], R12 ;  /* 0x0000000c1000a985 */ /* 0x0105e8000c101908 */
[----:B------:R-:W-:Y:S01]  /*121e0*/  LEA.HI.X R3, R22, c[0x0][0x404], R3, 0x2, P0 ;  /* 0x0001010016037a11 */ /* 0x000fe200000f1403 */
[----:B------:R2:W1:Y:S01]  /*121f0*/  SHFL.IDX PT, R9, R4, RZ, 0x1c1f ;  /* 0x001c1fff04097589 */ /* 0x00046200000e0000 */
[----:B------:R-:W-:-:S02]  /*12200*/  ISETP.GE.AND P2, PT, R8, UR4, PT ;  /* 0x0000000408007c0c */ /* 0x000fc4000bf46270 */
[----:B------:R-:W-:Y:S01]  /*12210*/  ISETP.GE.AND P0, PT, R6, UR4, PT ;  /* 0x0000000406007c0c */ /* 0x000fe2000bf06270 */
[----:B------:R2:W-:Y:S01]  /*12220*/  @!P1 ST.E [R14.64], R0 ;  /* 0x000000000e009985 */ /* 0x0005e2000c101908 */
[----:B------:R-:W-:-:S03]  /*12230*/  ISETP.GE.AND P1, PT, R7, UR4, PT ;  /* 0x0000000407007c0c */ /* 0x000fc6000bf26270 */
[----:B------:R2:W3:Y:S01]  /*12240*/  SHFL.IDX PT, R10, R3, RZ, 0x1c1f ;  /* 0x001c1fff030a7589 */ /* 0x0004e200000e0000 */
[----:B------:R-:W-:Y:S05]  /*12250*/  @P3 BRA `(.L_x_1264) ;  /* 0x0000041000003947 */ /* 0x000fea0003800000 */
[----:B-----5:R-:W-:Y:S02]  /*12260*/  ISETP.GE.AND P5, PT, R54, c[0x0][0x3c8], PT ;  /* 0x0000f20036007a0c */ /* 0x020fe40003fa6270 */
[----:B------:R-:W-:Y:S02]  /*12270*/  ISETP.GE.AND P4, PT, R52, c[0x0][0x3c8], PT ;  /* 0x0000f20034007a0c */ /* 0x000fe40003f86270 */
[----:B------:R-:W-:-:S09]  /*12280*/  ISETP.GE.AND P6, PT, R28, c[0x0][0x3c8], PT ;  /* 0x0000f2001c007a0c */ /* 0x000fd20003fc6270 */
[----:B-1----:R-:W-:-:S04]  /*12290*/  @!P5 LEA R6, P3, R54, R9, 0x2 ;  /* 0x000000093606d211 */ /* 0x002fc800078610ff */
[----:B---3--:R-:W-:Y:S02]  /*122a0*/  @!P5 LEA.HI.X R7, R54, R10, R55, 0x2, P3 ;  /* 0x0000000a3607d211 */ /* 0x008fe400018f1437 */
[----:B------:R-:W-:-:S03]  /*122b0*/  ISETP.GE.AND P3, PT, R50, c[0x0][0x3c8], PT ;  /* 0x0000f20032007a0c */ /* 0x000fc60003f66270 */
[----:B------:R1:W-:Y:S02]  /*122c0*/  @!P5 ST.E.64 [R6.64], R160 ;  /* 0x000000a00600d985 */ /* 0x0003e4000c101b08 */
[----:B-1----:R-:W-:-:S04]  /*122d0*/  @!P4 LEA R6, P5, R52, R9, 0x2 ;  /* 0x000000093406c211 */ /* 0x002fc800078a10ff */
[----:B------:R-:W-:Y:S02]  /*122e0*/  @!P4 LEA.HI.X R7, R52, R10, R53, 0x2, P5 ;  /* 0x0000000a3407c211 */ /* 0x000fe400028f1435 */
        /* <DEDUP_REMOVED lines=41> */
[----:B------:R1:W-:Y:S01]  /*12580*/  @!P3 ST.E.64 [R6.64], R96 ;  /* 0x000000600600b985 */ /* 0x0003e2000c101b08 */
[----:B--2---:R-:W-:-:S04]  /*12590*/  @!P5 LEA R14, P3, R30, R9, 0x2 ;  /* 0x000000091e0ed211 */ /* 0x004fc800078610ff */
[----:B------:R-:W-:Y:S02]  /*125a0*/  @!P5 LEA.HI.X R15, R30, R10, R31, 0x2, P3 ;  /* 0x0000000a1e0fd211 */ /* 0x000fe400018f141f */
[----:B------:R-:W-:Y:S02]  /*125b0*/  ISETP.GE.AND P5, PT, R26, c[0x0][0x3c8], PT ;  /* 0x0000f2001a007a0c */ /* 0x000fe40003fa6270 */
[----:B------:R-:W-:-:S04]  /*125c0*/  @!P6 LEA R12, P3, R28, R9, 0x2 ;  /* 0x000000091c0ce211 */ /* 0x000fc800078610ff */
[----:B------:R-:W-:-:S07]  /*125d0*/  @!P6 LEA.HI.X R13, R28, R10, R29, 0x2, P3 ;  /* 0x0000000a1c0de211 */ /* 0x000fce00018f141d */
[----:B-1----:R-:W-:-:S04]  /*125e0*/  @!P5 LEA R6, P3, R26, R9, 0x2 ;  /* 0x000000091a06d211 */ /* 0x002fc800078610ff */
[----:B------:R-:W-:Y:S02]  /*125f0*/  @!P5 LEA.HI.X R7, R26, R10, R27, 0x2, P3 ;  /* 0x0000000a1a07d211 */ /* 0x000fe400018f141b */
[----:B------:R-:W-:-:S04]  /*12600*/  @!P4 LEA R8, P3, R24, R9, 0x2 ;  /* 0x000000091808c211 */ /* 0x000fc800078610ff */
[----:B------:R-:W-:Y:S02]  /*12610*/  @!P4 LEA.HI.X R9, R24, R10, R25, 0x2, P3 ;  /* 0x0000000a1809c211 */ /* 0x000fe400018f1419 */
[----:B------:R-:W-:-:S13]  /*12620*/  ISETP.GE.AND P3, PT, R30, c[0x0][0x3c8], PT ;  /* 0x0000f2001e007a0c */ /* 0x000fda0003f66270 */
[----:B------:R1:W-:Y:S04]  /*12630*/  @!P3 ST.E.64 [R14.64], R100 ;  /* 0x000000640e00b985 */ /* 0x0003e8000c101b08 */
[----:B------:R1:W-:Y:S04]  /*12640*/  @!P6 ST.E.64 [R12.64], R112 ;  /* 0x000000700c00e985 */ /* 0x0003e8000c101b08 */
[----:B------:R1:W-:Y:S04]  /*12650*/  @!P5 ST.E.64 [R6.64], R116 ;  /* 0x000000740600d985 */ /* 0x0003e8000c101b08 */
[----:B------:R1:W-:Y:S02]  /*12660*/  @!P4 ST.E.64 [R8.64], R128 ;  /* 0x000000800800c985 */ /* 0x0003e4000c101b08 */
.L_x_1264:
[----:B------:R-:W-:Y:S05]  /*12670*/  BSYNC B0 ;  /* 0x0000000000007941 */ /* 0x000fea0003800000 */
.L_x_1263:
[----:B------:R4:W2:Y:S01]  /*12680*/  SHFL.IDX PT, R5, R3, 0x1, 0x1c1f ;  /* 0x003c1f0003057f89 */ /* 0x0008a200000e0000 */
[----:B------:R-:W-:Y:S03]  /*12690*/  BSSY B0, `(.L_x_1265) ;  /* 0x0000043000007945 */ /* 0x000fe60003800000 */
[----:B--2---:R4:W2:Y:S01]  /*126a0*/  SHFL.IDX PT, R0, R4, 0x1, 0x1c1f ;  /* 0x003c1f0004007f89 */ /* 0x0048a200000e0000 */
[----:B------:R-:W-:Y:S05]  /*126b0*/  @P2 BRA `(.L_x_1266) ;  /* 0x0000040000002947 */ /* 0x000fea0003800000 */
[----:B-----5:R-:W-:Y:S02]  /*126c0*/  ISETP.GE.AND P5, PT, R54, c[0x0][0x3c8], PT ;  /* 0x0000f20036007a0c */ /* 0x020fe40003fa6270 */
[----:B------:R-:W-:-:S02]  /*126d0*/  ISETP.GE.AND P2, PT, R52, c[0x0][0x3c8], PT ;  /* 0x0000f20034007a0c */ /* 0x000fc40003f46270 */
[----:B------:R-:W-:-:S09]  /*126e0*/  ISETP.GE.AND P3, PT, R50, c[0x0][0x3c8], PT ;  /* 0x0000f20032007a0c */ /* 0x000fd20003f66270 */
[----:B-12---:R-:W-:-:S04]  /*126f0*/  @!P5 LEA R8, P4, R54, R0, 0x2 ;  /* 0x000000003608d211 */ /* 0x006fc800078810ff */
[----:B------:R-:W-:Y:S02]  /*12700*/  @!P5 LEA.HI.X R9, R54, R5, R55, 0x2, P4 ;  /* 0x000000053609d211 */ /* 0x000fe400020f1437 */
[----:B------:R-:W-:-:S03]  /*12710*/  @!P2 LEA R6, P4, R52, R0, 0x2 ;  /* 0x000000003406a211 */ /* 0x000fc600078810ff */
[----:B------:R1:W-:Y:S01]  /*12720*/  @!P5 ST.E.64 [R8.64], R162 ;  /* 0x000000a20800d985 */ /* 0x0003e2000c101b08 */
[----:B------:R-:W-:Y:S02]  /*12730*/  ISETP.GE.AND P5, PT, R48, c[0x0][0x3c8], PT ;  /* 0x0000f20030007a0c */ /* 0x000fe40003fa6270 */
[----:B------:R-:W-:-:S05]  /*12740*/  @!P2 LEA.HI.X R7, R52, R5, R53, 0x2, P4 ;  /* 0x000000053407a211 */ /* 0x000fca00020f1435 */
[----:B------:R2:W-:Y:S01]  /*12750*/  @!P2 ST.E.64 [R6.64], R158 ;  /* 0x0000009e0600a985 */ /* 0x0005e2000c101b08 */
[----:B------:R-:W-:Y:S02]  /*12760*/  ISETP.GE.AND P2, PT, R46, c[0x0][0x3c8], PT ;  /* 0x0000f2002e007a0c */ /* 0x000fe40003f46270 */
[----:B-1----:R-:W-:-:S04]  /*12770*/  @!P3 LEA R8, P4, R50, R0, 0x2 ;  /* 0x000000003208b211 */ /* 0x002fc800078810ff */
[----:B------:R-:W-:Y:S02]  /*12780*/  @!P3 LEA.HI.X R9, R50, R5, R51, 0x2, P4 ;  /* 0x000000053209b211 */ /* 0x000fe400020f1433 */
[----:B--2---:R-:W-:-:S03]  /*12790*/  @!P5 LEA R6, P4, R48, R0, 0x2 ;  /* 0x000000003006d211 */ /* 0x004fc600078810ff */
        /* <DEDUP_REMOVED lines=35> */
[----:B------:R-:W-:Y:S01]  /*129d0*/  @!P3 ST.E.64 [R6.64], R98 ;  /* 0x000000620600b985 */ /* 0x000fe2000c101b08 */
[----:B------:R-:W-:Y:S02]  /*129e0*/  ISETP.GE.AND P3, PT, R26, c[0x0][0x3c8], PT ;  /* 0x0000f2001a007a0c */ /* 0x000fe40003f66270 */
[----:B-1----:R-:W-:-:S04]  /*129f0*/  @!P5 LEA R8, P2, R30, R0, 0x2 ;  /* 0x000000001e08d211 */ /* 0x002fc800078410ff */
[----:B------:R-:W-:Y:S02]  /*12a00*/  @!P5 LEA.HI.X R9, R30, R5, R31, 0x2, P2 ;  /* 0x000000051e09d211 */ /* 0x000fe400010f141f */
[----:B------:R-:W-:-:S03]  /*12a10*/  ISETP.GE.AND P2, PT, R24, c[0x0][0x3c8], PT ;  /* 0x0000f20018007a0c */ /* 0x000fc60003f46270 */
[----:B------:R1:W-:Y:S02]  /*12a20*/  @!P5 ST.E.64 [R8.64], R102 ;  /* 0x000000660800d985 */ /* 0x0003e4000c101b08 */
[----:B-1----:R-:W-:-:S04]  /*12a30*/  @!P4 LEA R8, P5, R28, R0, 0x2 ;  /* 0x000000001c08c211 */ /* 0x002fc800078a10ff */
[----:B------:R-:W-:Y:S02]  /*12a40*/  @!P4 LEA.HI.X R9, R28, R5, R29, 0x2, P5 ;  /* 0x000000051c09c211 */ /* 0x000fe400028f141d */
[----:B------:R-:W-:-:S03]  /*12a50*/  @!P3 LEA R6, P5, R26, R0, 0x2 ;  /* 0x000000001a06b211 */ /* 0x000fc600078a10ff */
[----:B------:R1:W-:Y:S01]  /*12a60*/  @!P4 ST.E.64 [R8.64], R114 ;  /* 0x000000720800c985 */ /* 0x0003e2000c101b08 */
[----:B------:R-:W-:Y:S02]  /*12a70*/  @!P3 LEA.HI.X R7, R26, R5, R27, 0x2, P5 ;  /* 0x000000051a07b211 */ /* 0x000fe400028f141b */
[----:B---3--:R-:W-:-:S03]  /*12a80*/  @!P2 LEA R10, P5, R24, R0, 0x2 ;  /* 0x00000000180aa211 */ /* 0x008fc600078a10ff */
[----:B------:R1:W-:Y:S01]  /*12a90*/  @!P3 ST.E.64 [R6.64], R118 ;  /* 0x000000760600b985 */ /* 0x0003e2000c101b08 */
[----:B------:R-:W-:-:S05]  /*12aa0*/  @!P2 LEA.HI.X R11, R24, R5, R25, 0x2, P5 ;  /* 0x00000005180ba211 */ /* 0x000fca00028f1419 */
[----:B------:R1:W-:Y:S04]  /*12ab0*/  @!P2 ST.E.64 [R10.64], R130 ;  /* 0x000000820a00a985 */ /* 0x0003e8000c101b08 */
.L_x_1266:
[----:B------:R-:W-:Y:S05]  /*12ac0*/  BSYNC B0 ;  /* 0x0000000000007941 */ /* 0x000fea0003800000 */
.L_x_1265:
[----:B------:R4:W3:Y:S01]  /*12ad0*/  SHFL.IDX PT, R5, R3, 0x2, 0x1c1f ;  /* 0x005c1f0003057f89 */ /* 0x0008e200000e0000 */
[----:B------:R-:W-:Y:S03]  /*12ae0*/  BSSY B0, `(.L_x_1267) ;  /* 0x0000043000007945 */ /* 0x000fe60003800000 */
[----:B--2---:R4:W2:Y:S01]  /*12af0*/  SHFL.IDX PT, R0, R4, 0x2, 0x1c1f ;  /* 0x005c1f0004007f89 */ /* 0x0048a200000e0000 */
[----:B------:R-:W-:Y:S05]  /*12b00*/  @P1 BRA `(.L_x_1268) ;  /* 0x0000040000001947 */ /* 0x000fea0003800000 */
[----:B-----5:R-:W-:Y:S02]  /*12b10*/  ISETP.GE.AND P3, PT, R54, c[0x0][0x3c8], PT ;  /* 0x0000f20036007a0c */ /* 0x020fe40003f66270 */
[----:B------:R-:W-:Y:S02]  /*12b20*/  ISETP.GE.AND P5, PT, R52, c[0x0][0x3c8], PT ;  /* 0x0000f20034007a0c */ /* 0x000fe40003fa6270 */
[----:B------:R-:W-:Y:S02]  /*12b30*/  ISETP.GE.AND P2, PT, R50, c[0x0][0x3c8], PT ;  /* 0x0000f20032007a0c */ /* 0x000fe40003f46270 */
[----:B------:R-:W-:-:S07]  /*12b40*/  ISETP.GE.AND P1, PT, R48, c[0x0][0x3c8], PT ;  /* 0x0000f20030007a0c */ /* 0x000fce0003f26270 */
[----:B-12---:R-:W-:-:S04]  /*12b50*/  @!P3 LEA R8, P4, R54, R0, 0x2 ;  /* 0x000000003608b211 */ /* 0x006fc800078810ff */
[----:B---3--:R-:W-:Y:S02]  /*12b60*/  @!P3 LEA.HI.X R9, R54, R5, R55, 0x2, P4 ;  /* 0x000000053609b211 */ /* 0x008fe400020f1437 */
        /* <DEDUP_REMOVED lines=39> */
[----:B--2---:R-:W-:Y:S02]  /*12de0*/  @!P1 LEA R6, P5, R32, R0, 0x2 ;  /* 0x0000000020069211 */ /* 0x004fe400078a10ff */
[----:B------:R-:W-:Y:S01]  /*12df0*/  ISETP.GE.AND P3, PT, R28, c[0x0][0x3c8], PT ;  /* 0x0000f2001c007a0c */ /* 0x000fe20003f66270 */
[----:B------:R1:W-:Y:S01]  /*12e00*/  @!P2 ST.E.64 [R8.64], R88 ;  /* 0x000000580800a985 */ /* 0x0003e2000c101b08 */
[----:B------:R-:W-:Y:S02]  /*12e10*/  @!P1 LEA.HI.X R7, R32, R5, R33, 0x2, P5 ;  /* 0x0000000520079211 */ /* 0x000fe400028f1421 */
[----:B------:R-:W-:-:S03]  /*12e20*/  ISETP.GE.AND P2, PT, R26, c[0x0][0x3c8], PT ;  /* 0x0000f2001a007a0c */ /* 0x000fc60003f46270 */
[----:B------:R2:W-:Y:S01]  /*12e30*/  @!P1 ST.E.64 [R6.64], R92 ;  /* 0x0000005c06009985 */ /* 0x0005e2000c101b08 */
[----:B------:R-:W-:Y:S02]  /*12e40*/  ISETP.GE.AND P1, PT, R24, c[0x0][0x3c8], PT ;  /* 0x0000f20018007a0c */ /* 0x000fe40003f26270 */
[----:B-1----:R-:W-:-:S04]  /*12e50*/  @!P4 LEA R8, P5, R30, R0, 0x2 ;  /* 0x000000001e08c211 */ /* 0x002fc800078a10ff */
[----:B------:R-:W-:Y:S02]  /*12e60*/  @!P4 LEA.HI.X R9, R30, R5, R31, 0x2, P5 ;  /* 0x000000051e09c211 */ /* 0x000fe400028f141f */
[----:B------:R-:W-:-:S03]  /*12e70*/  @!P3 LEA R10, P5, R28, R0, 0x2 ;  /* 0x000000001c0ab211 */ /* 0x000fc600078a10ff */
[----:B------:R1:W-:Y:S01]  /*12e80*/  @!P4 ST.E.64 [R8.64], R104 ;  /* 0x000000680800c985 */ /* 0x0003e2000c101b08 */
        /* <DEDUP_REMOVED lines=8> */
.L_x_1268:
[----:B------:R-:W-:Y:S05]  /*12f10*/  BSYNC B0 ;  /* 0x0000000000007941 */ /* 0x000fea0003800000 */
.L_x_1267:
[----:B----4-:R-:W4:Y:S04]  /*12f20*/  SHFL.IDX PT, R3, R3, 0x3, 0x1c1f ;  /* 0x007c1f0003037f89 */ /* 0x010f2800000e0000 */
[----:B------:R-:W3:Y:S01]  /*12f30*/  SHFL.IDX PT, R4, R4, 0x3, 0x1c1f ;  /* 0x007c1f0004047f89 */ /* 0x000ee200000e0000 */
[----:B------:R-:W-:Y:S05]  /*12f40*/  @P0 BRA `(.L_x_1269) ;  /* 0x000006e000000947 */ /* 0x000fea0003800000 */
[----:B-----5:R-:W-:Y:S02]  /*12f50*/  ISETP.GE.AND P1, PT, R54, c[0x0][0x3c8], PT ;  /* 0x0000f20036007a0c */ /* 0x020fe40003f26270 */
[----:B------:R-:W-:Y:S02]  /*12f60*/  ISETP.GE.AND P2, PT, R52, c[0x0][0x3c8], PT ;  /* 0x0000f20034007a0c */ /* 0x000fe40003f46270 */
[----:B------:R-:W-:-:S09]  /*12f70*/  ISETP.GE.AND P3, PT, R50, c[0x0][0x3c8], PT ;  /* 0x0000f20032007a0c */ /* 0x000fd20003f66270 */
[-C--:B-1-3--:R-:W-:Y:S02]  /*12f80*/  @!P1 LEA R8, P0, R54, R4.reuse, 0x2 ;  /* 0x0000000436089211 */ /* 0x08afe400078010ff */
[----:B------:R-:W-:Y:S02]  /*12f90*/  @!P2 LEA R6, P5, R52, R4, 0x2 ;  /* 0x000000043406a211 */ /* 0x000fe400078a10ff */
[-C--:B----4-:R-:W-:Y:S02]  /*12fa0*/  @!P1 LEA.HI.X R9, R54, R3.reuse, R55, 0x2, P0 ;  /* 0x0000000336099211 */ /* 0x090fe400000f1437 */
[----:B------:R-:W-:Y:S02]  /*12fb0*/  ISETP.GE.AND P0, PT, R48, c[0x0][0x3c8], PT ;  /* 0x0000f20030007a0c */ /* 0x000fe40003f06270 */
[----:B------:R-:W-:Y:S01]  /*12fc0*/  @!P2 LEA.HI.X R7, R52, R3, R53, 0x2, P5 ;  /* 0x000000033407a211 */ /* 0x000fe200028f1435 */
[----:B------:R1:W-:Y:S01]  /*12fd0*/  @!P1 ST.E.64 [R8.64], R166 ;  /* 0x000000a608009985 */ /* 0x0003e2000c101b08 */
[----:B------:R-:W-:-:S03]  /*12fe0*/  ISETP.GE.AND P1, PT, R46, c[0x0][0x3c8], PT ;  /* 0x0000f2002e007a0c */ /* 0x000fc60003f26270 */
[----:B------:R3:W-:Y:S01]  /*12ff0*/  @!P2 ST.E.64 [R6.64], R170 ;  /* 0x000000aa0600a985 */ /* 0x0007e2000c101b08 */
[----:B------:R-:W-:Y:S02]  /*13000*/  ISETP.GE.AND P2, PT, R44, c[0x0][0x3c8], PT ;  /* 0x0000f2002c007a0c */ /* 0x000fe40003f46270 */
[----:B-1----:R-:W-:-:S04]  /*13010*/  @!P3 LEA R8, P4, R50, R4, 0x2 ;  /* 0x000000043208b211 */ /* 0x002fc800078810ff */
[-C--:B------:R-:W-:Y:S02]  /*13020*/  @!P3 LEA.HI.X R9, R50, R3.reuse, R51, 0x2, P4 ;  /* 0x000000033209b211 */ /* 0x080fe400020f1433 */
[----:B---3--:R-:W-:Y:S02]  /*13030*/  @!P0 LEA R6, P5, R48, R4, 0x2 ;  /* 0x0000000430068211 */ /* 0x008fe400078a10ff */
[----:B------:R-:W-:Y:S01]  /*13040*/  ISETP.GE.AND P4, PT, R42, c[0x0][0x3c8], PT ;  /* 0x0000f2002a007a0c */ /* 0x000fe20003f86270 */
[----:B------:R1:W-:Y:S01]  /*13050*/  @!P3 ST.E.64 [R8.64], R174 ;  /* 0x000000ae0800b985 */ /* 0x0003e2000c101b08 */
[----:B------:R-:W-:-:S05]  /*13060*/  @!P0 LEA.HI.X R7, R48, R3, R49, 0x2, P5 ;  /* 0x0000000330078211 */ /* 0x000fca00028f1431 */
[----:B------:R3:W-:Y:S01]  /*13070*/  @!P0 ST.E.64 [R6.64], R178 ;  /* 0x000000b206008985 */ /* 0x0007e2000c101b08 */
[----:B-1----:R-:W-:-:S04]  /*13080*/  @!P1 LEA R8, P3, R46, R4, 0x2 ;  /* 0x000000042e089211 */ /* 0x002fc800078610ff */
[-C--:B------:R-:W-:Y:S02]  /*13090*/  @!P1 LEA.HI.X R9, R46, R3.reuse, R47, 0x2, P3 ;  /* 0x000000032e099211 */ /* 0x080fe400018f142f */
[----:B------:R-:W-:Y:S02]  /*130a0*/  ISETP.GE.AND P3, PT, R40, c[0x0][0x3c8], PT ;  /* 0x0000f20028007a0c */ /* 0x000fe40003f66270 */
[----:B---3--:R-:W-:Y:S01]  /*130b0*/  @!P2 LEA R6, P0, R44, R4, 0x2 ;  /* 0x000000042c06a211 */ /* 0x008fe200078010ff */
[----:B------:R1:W-:Y:S01]  /*130c0*/  @!P1 ST.E.64 [R8.64], R182 ;  /* 0x000000b608009985 */ /* 0x0003e2000c101b08 */
[----:B------:R-:W-:Y:S02]  /*130d0*/  ISETP.GE.AND P1, PT, R38, c[0x0][0x3c8], PT ;  /* 0x0000f20026007a0c */ /* 0x000fe40003f26270 */
[----:B------:R-:W-:Y:S02]  /*130e0*/  @!P2 LEA.HI.X R7, R44, R3, R45, 0x2, P0 ;  /* 0x000000032c07a211 */ /* 0x000fe400000f142d */
[----:B------:R-:W-:-:S03]  /*130f0*/  ISETP.GE.AND P0, PT, R36, c[0x0][0x3c8], PT ;  /* 0x0000f20024007a0c */ /* 0x000fc60003f06270 */
[----:B------:R3:W-:Y:S01]  /*13100*/  @!P2 ST.E.64 [R6.64], R186 ;  /* 0x000000ba0600a985 */ /* 0x0007e2000c101b08 */
[----:B-1----:R-:W-:-:S04]  /*13110*/  @!P4 LEA R8, P5, R42, R4, 0x2 ;  /* 0x000000042a08c211 */ /* 0x002fc800078a10ff */
[-C--:B------:R-:W-:Y:S02]  /*13120*/  @!P4 LEA.HI.X R9, R42, R3.reuse, R43, 0x2, P5 ;  /* 0x000000032a09c211 */ /* 0x080fe400028f142b */
[-C--:B------:R-:W-:Y:S02]  /*13130*/  @!P1 LEA R10, P5, R38, R4.reuse, 0x2 ;  /* 0x00000004260a9211 */ /* 0x080fe400078a10ff */
[----:B---3--:R-:W-:Y:S01]  /*13140*/  @!P3 LEA R6, P2, R40, R4, 0x2 ;  /* 0x000000042806b211 */ /* 0x008fe200078410ff */
[----:B------:R1:W-:Y:S01]  /*13150*/  @!P4 ST.E.64 [R8.64], R190 ;  /* 0x000000be0800c985 */ /* 0x0003e2000c101b08 */
[----:B------:R-:W-:Y:S02]  /*13160*/  ISETP.GE.AND P4, PT, R34, c[0x0][0x3c8], PT ;  /* 0x0000f20022007a0c */ /* 0x000fe40003f86270 */
[-C--:B------:R-:W-:Y:S02]  /*13170*/  @!P3 LEA.HI.X R7, R40, R3.reuse, R41, 0x2, P2 ;  /* 0x000000032807b211 */ /* 0x080fe400010f1429 */
[----:B------:R-:W-:-:S03]  /*13180*/  @!P1 LEA.HI.X R11, R38, R3, R39, 0x2, P5 ;  /* 0x00000003260b9211 */ /* 0x000fc600028f1427 */
[----:B------:R3:W-:Y:S01]  /*13190*/  @!P3 ST.E.64 [R6.64], R194 ;  /* 0x000000c20600b985 */ /* 0x0007e2000c101b08 */
[----:B------:R-:W-:-:S03]  /*131a0*/  ISETP.GE.AND P3, PT, R32, c[0x0][0x3c8], PT ;  /* 0x0000f20020007a0c */ /* 0x000fc60003f66270 */
[----:B------:R-:W-:Y:S01]  /*131b0*/  @!P1 ST.E.64 [R10.64], R74 ;  /* 0x0000004a0a009985 */ /* 0x000fe2000c101b08 */
[----:B------:R-:W-:Y:S02]  /*131c0*/  ISETP.GE.AND P1, PT, R28, c[0x0][0x3c8], PT ;  /* 0x0000f2001c007a0c */ /* 0x000fe40003f26270 */
[----:B-1----:R-:W-:-:S04]  /*131d0*/  @!P0 LEA R8, P2, R36, R4, 0x2 ;  /* 0x0000000424088211 */ /* 0x002fc800078410ff */
[-C--:B------:R-:W-:Y:S02]  /*131e0*/  @!P0 LEA.HI.X R9, R36, R3.reuse, R37, 0x2, P2 ;  /* 0x0000000324098211 */ /* 0x080fe400010f1425 */
[----:B------:R-:W-:Y:S02]  /*131f0*/  ISETP.GE.AND P2, PT, R30, c[0x0][0x3c8], PT ;  /* 0x0000f2001e007a0c */ /* 0x000fe40003f46270 */
[----:B---3--:R-:W-:Y:S01]  /*13200*/  @!P4 LEA R6, P5, R34, R4, 0x2 ;  /* 0x000000042206c211 */ /* 0x008fe200078a10ff */
[----:B------:R1:W-:Y:S01]  /*13210*/  @!P0 ST.E.64 [R8.64], R78 ;  /* 0x0000004e08008985 */ /* 0x0003e2000c101b08 */
[----:B------:R-:W-:Y:S02]  /*13220*/  ISETP.GE.AND P0, PT, R26, c[0x0][0x3c8], PT ;  /* 0x0000f2001a007a0c */ /* 0x000fe40003f06270 */
[----:B------:R-:W-:-:S05]  /*13230*/  @!P4 LEA.HI.X R7, R34, R3, R35, 0x2, P5 ;  /* 0x000000032207c211 */ /* 0x000fca00028f1423 */
[----:B------:R3:W-:Y:S02]  /*13240*/  @!P4 ST.E.64 [R6.64], R90 ;  /* 0x0000005a0600c985 */ /* 0x0007e4000c101b08 */
[----:B------:R-:W-:-:S04]  /*13250*/  @!P2 LEA R12, P4, R30, R4, 0x2 ;  /* 0x000000041e0ca211 */ /* 0x000fc800078810ff */
[----:B------:R-:W-:Y:S02]  /*13260*/  @!P2 LEA.HI.X R13, R30, R3, R31, 0x2, P4 ;  /* 0x000000031e0da211 */ /* 0x000fe400020f141f */
[----:B-1----:R-:W-:-:S04]  /*13270*/  @!P3 LEA R8, P5, R32, R4, 0x2 ;  /* 0x000000042008b211 */ /* 0x002fc800078a10ff */
[-C--:B------:R-:W-:Y:S02]  /*13280*/  @!P3 LEA.HI.X R9, R32, R3.reuse, R33, 0x2, P5 ;  /* 0x000000032009b211 */ /* 0x080fe400028f1421 */
[-C--:B------:R-:W-:Y:S02]  /*13290*/  @!P1 LEA R10, P5, R28, R4.reuse, 0x2 ;  /* 0x000000041c0a9211 */ /* 0x080fe400078a10ff */
[----:B---3--:R-:W-:Y:S01]  /*132a0*/  @!P0 LEA R6, P4, R26, R4, 0x2 ;  /* 0x000000041a068211 */ /* 0x008fe200078810ff */
[----:B------:R1:W-:Y:S01]  /*132b0*/  @!P3 ST.E.64 [R8.64], R94 ;  /* 0x0000005e0800b985 */ /* 0x0003e2000c101b08 */
[-C--:B------:R-:W-:Y:S02]  /*132c0*/  @!P1 LEA.HI.X R11, R28, R3.reuse, R29, 0x2, P5 ;  /* 0x000000031c0b9211 */ /* 0x080fe400028f141d */
[----:B------:R-:W-:Y:S01]  /*132d0*/  @!P0 LEA.HI.X R7, R26, R3, R27, 0x2, P4 ;  /* 0x000000031a078211 */ /* 0x000fe200020f141b */
[----:B------:R1:W-:Y:S04]  /*132e0*/  @!P2 ST.E.64 [R12.64], R106 ;  /* 0x0000006a0c00a985 */ /* 0x0003e8000c101b08 */
[----:B------:R1:W-:Y:S04]  /*132f0*/  @!P1 ST.E.64 [R10.64], R110 ;  /* 0x0000006e0a009985 */ /* 0x0003e8000c101b08 */
[----:B------:R1:W-:Y:S01]  /*13300*/  @!P0 ST.E.64 [R6.64], R122 ;  /* 0x0000007a06008985 */ /* 0x0003e2000c101b08 */
[----:B------:R-:W-:-:S13]  /*13310*/  ISETP.GE.AND P0, PT, R24, c[0x0][0x3c8], PT ;  /* 0x0000f20018007a0c */ /* 0x000fda0003f06270 */
[----:B------:R-:W-:Y:S05]  /*13320*/  @P0 BRA `(.L_x_1269) ;  /* 0x0000030000000947 */ /* 0x000fea0003800000 */
[----:B------:R-:W-:-:S04]  /*13330*/  LEA R4, P0, R24, R4, 0x2 ;  /* 0x0000000418047211 */ /* 0x000fc800078010ff */
[----:B------:R-:W-:-:S05]  /*13340*/  LEA.HI.X R5, R24, R3, R25, 0x2, P0 ;  /* 0x0000000318057211 */ /* 0x000fca00000f1419 */
[----:B------:R3:W-:Y:S01]  /*13350*/  ST.E.64 [R4.64], R126 ;  /* 0x0000007e04007985 */ /* 0x0007e2000c101b08 */
[----:B------:R-:W-:Y:S05]  /*13360*/  BRA `(.L_x_1269) ;  /* 0x000002c000007947 */ /* 0x000fea0003800000 */
.L_x_1261:
[----:B------:R-:W1:Y:S02]  /*13370*/  S2R R5, SR_TID.X ;  /* 0x0000000000057919 */ /* 0x000e640000002100 */
[----:B-1----:R-:W-:-:S13]  /*13380*/  ISETP.GT.AND P0, PT, R5, 0x7f, PT ;  /* 0x0000007f0500780c */ /* 0x002fda0003f04270 */
        /* <DEDUP_REMOVED lines=10> */
[----:B------:R-:W-:Y:S02]  /*13430*/  ISETP.NE.AND P0, PT, R4, 0x1, PT ;  /* 0x000000010400780c */ /* 0x000fe40003f05270 */
[----:B------:R-:W-:-:S02]  /*13440*/  MOV R6, R3 ;  /* 0x0000000300067202 */ /* 0x000fc40000000f00 */
[----:B--2---:R-:W-:Y:S01]  /*13450*/  SHF.R.S32.HI R4, RZ, 0x1f, R5 ;  /* 0x0000001fff047819 */ /* 0x004fe20000011405 */
[----:B------:R-:W-:Y:S01]  /*13460*/  IMAD.WIDE.U32 R8, R5, c[0x0][0x4d0], RZ ;  /* 0x0001340005087a25 */ /* 0x000fe200078e00ff */
[----:B---3--:R-:W-:-:S03]  /*13470*/  SHF.R.S32.HI R0, RZ, 0x1f, R10 ;  /* 0x0000001fff007819 */ /* 0x008fc6000001140a */
[----:B------:R-:W-:-:S04]  /*13480*/  IMAD R4, R4, c[0x0][0x4d0], RZ ;  /* 0x0001340004047a24 */ /* 0x000fc800078e02ff */
[----:B------:R-:W-:Y:S02]  /*13490*/  IMAD R4, R5, c[0x0][0x4d4], R4 ;  /* 0x0001350005047a24 */ /* 0x000fe400078e0204 */
[----:B------:R-:W-:-:S03]  /*134a0*/  @P0 IMAD.HI.U32 R5, R3, c[0x0][0x4ec], RZ ;  /* 0x00013b0003050a27 */ /* 0x000fc600078e00ff */
[----:B------:R-:W-:Y:S01]  /*134b0*/  IADD3 R9, R9, R4, RZ ;  /* 0x0000000409097210 */ /* 0x000fe20007ffe0ff */
[----:B------:R-:W-:Y:S01]  /*134c0*/  IMAD R0, R0, c[0x0][0x4d8], RZ ;  /* 0x0001360000007a24 */ /* 0x000fe200078e02ff */
[----:B------:R-:W-:Y:S02]  /*134d0*/  @P0 SHF.R.U32.HI R6, RZ, c[0x0][0x4f0], R5 ;  /* 0x00013c00ff060a19 */ /* 0x000fe40000011605 */
[----:B----4-:R-:W-:Y:S01]  /*134e0*/  SHF.R.S32.HI R4, RZ, 0x1f, R7 ;  /* 0x0000001fff047819 */ /* 0x010fe20000011407 */
[----:B------:R-:W-:Y:S01]  /*134f0*/  IMAD R0, R10, c[0x0][0x4dc], R0 ;  /* 0x000137000a007a24 */ /* 0x000fe200078e0200 */
[----:B------:R-:W-:Y:S01]  /*13500*/  IADD3 R5, -R6, RZ, RZ ;  /* 0x000000ff06057210 */ /* 0x000fe20007ffe1ff */
[----:B------:R-:W-:-:S04]  /*13510*/  IMAD.WIDE.U32 R8, R10, c[0x0][0x4d8], R8 ;  /* 0x000136000a087a25 */ /* 0x000fc800078e0008 */
[----:B------:R-:W-:Y:S01]  /*13520*/  IMAD R4, R4, c[0x0][0x4e0], RZ ;  /* 0x0001380004047a24 */ /* 0x000fe200078e02ff */
[----:B------:R-:W-:Y:S01]  /*13530*/  IADD3 R9, R9, R0, RZ ;  /* 0x0000000009097210 */ /* 0x000fe20007ffe0ff */
[----:B------:R-:W-:Y:S01]  /*13540*/  IMAD R5, R5, c[0x0][0x4e8], R3 ;  /* 0x00013a0005057a24 */ /* 0x000fe200078e0203 */
[----:B------:R-:W-:Y:S01]  /*13550*/  SHF.R.S32.HI R0, RZ, 0x1f, R6 ;  /* 0x0000001fff007819 */ /* 0x000fe20000011406 */
[C---:B------:R-:W-:Y:S02]  /*13560*/  IMAD R4, R7.reuse, c[0x0][0x4e4], R4 ;  /* 0x0001390007047a24 */ /* 0x040fe400078e0204 */
[----:B------:R-:W-:Y:S01]  /*13570*/  IMAD.WIDE.U32 R8, R7, c[0x0][0x4e0], R8 ;  /* 0x0001380007087a25 */ /* 0x000fe200078e0008 */
[----:B------:R-:W-:-:S04]  /*13580*/  SHF.R.S32.HI R3, RZ, 0x1f, R5 ;  /* 0x0000001fff037819 */ /* 0x000fc80000011405 */
[----:B------:R-:W-:Y:S01]  /*13590*/  IADD3 R6, P0, R6, R8, RZ ;  /* 0x0000000806067210 */ /* 0x000fe20007f1e0ff */
[----:B------:R-:W-:-:S03]  /*135a0*/  IMAD R3, R3, c[0x0][0x4c8], RZ ;  /* 0x0001320003037a24 */ /* 0x000fc600078e02ff */
[----:B------:R-:W-:Y:S01]  /*135b0*/  IADD3.X R7, R0, R9, R4, P0, !PT ;  /* 0x0000000900077210 */ /* 0x000fe200007fe404 */
[----:B------:R-:W-:Y:S01]  /*135c0*/  IMAD R3, R5, c[0x0][0x4cc], R3 ;  /* 0x0001330005037a24 */ /* 0x000fe200078e0203 */
[----:B------:R-:W-:-:S03]  /*135d0*/  MOV R0, 0xff800000 ;  /* 0xff80000000007802 */ /* 0x000fc60000000f00 */
[----:B------:R-:W-:-:S05]  /*135e0*/  IMAD.WIDE.U32 R6, R5, c[0x0][0x4c8], R6 ;  /* 0x0001320005067a25 */ /* 0x000fca00078e0006 */
[----:B------:R-:W-:Y:S02]  /*135f0*/  IADD3 R3, R7, R3, RZ ;  /* 0x0000000307037210 */ /* 0x000fe40007ffe0ff */
[----:B------:R-:W-:-:S04]  /*13600*/  LEA R4, P0, R6, c[0x0][0x4a8], 0x2 ;  /* 0x00012a0006047a11 */ /* 0x000fc800078010ff */
[----:B------:R-:W-:-:S05]  /*13610*/  LEA.HI.X R5, R6, c[0x0][0x4ac], R3, 0x2, P0 ;  /* 0x00012b0006057a11 */ /* 0x000fca00000f1403 */
[----:B------:R1:W-:Y:S04]  /*13620*/  STG.E [R4.64], R0 ;  /* 0x0000000004007986 */ /* 0x0003e8000c101908 */
.L_x_1269:
[----:B------:R-:W-:Y:S05]  /*13630*/  BSYNC B1 ;  /* 0x0000000000017941 */ /* 0x000fea0003800000 */
.L_x_1260:
[----:B------:R-:W-:-:S13]  /*13640*/  ISETP.NE.AND P0, PT, RZ, UR6, PT ;  /* 0x00000006ff007c0c */ /* 0x000fda000bf05270 */
[----:B------:R-:W-:Y:S01]  /*13650*/  @P0 WARPSYNC 0xffffffff ;  /* 0xffffffff00000948 */ /* 0x000fe20003800000 */
[----:B------:R-:W-:Y:S06]  /*13660*/  @P0 BAR.SYNC.DEFER_BLOCKING 0x5, 0x80 ;  /* 0x0142000000000b1d */ /* 0x000fec0000010000 */
[----:B-12---:R-:W1:Y:S04]  /*13670*/  @P0 LDS R0, [0x10100] ;  /* 0x01010000ff000984 */ /* 0x006e680000000800 */
[----:B-1----:R1:W-:Y:S04]  /*13680*/  @P0 STL [R1+0x1c], R0 ;  /* 0x00001c0001000387 */ /* 0x0023e80000100800 */
[----:B------:R-:W-:Y:S06]  /*13690*/  @P0 BAR.ARV 0x4, 0x80 ;  /* 0x0102000000000b1d */ /* 0x000fec0000002000 */
[----:B------:R-:W-:Y:S05]  /*136a0*/  @P0 BRA `(.L_x_1270) ;  /* 0x0000009000000947 */ /* 0x000fea0003800000 */
[----:B------:R-:W-:Y:S05]  /*136b0*/  BRA.DIV ~URZ, `(.L_x_1271) ;  /* 0x00003f727f007947 */ /* 0x000fea000b800000 */
[----:B---3--:R2:W3:Y:S02]  /*136c0*/  SHFL.IDX PT, R5, R2, RZ, 0x1f ;  /* 0x00001fff02057589 */ /* 0x0084e400000e0000 */
.L_x_1302:
[----:B-1----:R-:W1:Y:S01]  /*136d0*/  S2R R0, SR_TID.X ;  /* 0x0000000000007919 */ /* 0x002e620000002100 */
[----:B------:R-:W-:Y:S03]  /*136e0*/  WARPSYNC 0xffffffff ;  /* 0xffffffff00007948 */ /* 0x000fe60003800000 */
[----:B------:R-:W-:Y:S06]  /*136f0*/  BAR.SYNC.DEFER_BLOCKING 0x4, 0x80 ;  /* 0x0102000000007b1d */ /* 0x000fec0000010000 */
[----:B---3--:R3:W-:Y:S01]  /*13700*/  STL [R1+0x1c], R5 ;  /* 0x00001c0501007387 */ /* 0x0087e20000100800 */
[----:B-1----:R-:W-:-:S13]  /*13710*/  LOP3.LUT P0, RZ, R0, 0x7f, RZ, 0xc0, !PT ;  /* 0x0000007f00ff7812 */ /* 0x002fda000780c0ff */
[----:B------:R3:W-:Y:S04]  /*13720*/  @!P0 STS [0x10100], R2 ;  /* 0x01010002ff008388 */ /* 0x0007e80000000800 */
[----:B------:R-:W-:Y:S06]  /*13730*/  BAR.ARV 0x5, 0x80 ;  /* 0x0142000000007b1d */ /* 0x000fec0000002000 */
.L_x_1270:
[----:B-12---:R-:W2:Y:S02]  /*13740*/  LDL R0, [R1+0x1c] ;  /* 0x00001c0001007983 */ /* 0x006ea40000100800 */
[----:B--2---:R-:W-:-:S13]  /*13750*/  ISETP.GE.AND P0, PT, R0, c[0x0][0x538], PT ;  /* 0x00014e0000007a0c */ /* 0x004fda0003f06270 */
[----:B---345:R-:W-:Y:S01]  /*13760*/  @P0 CALL.REL.NOINC `(.L_x_1272) ;  /* 0x0000001000000944 */ /* 0x038fe20003c00000 */
[----:B------:R-:W-:Y:S05]  /*13770*/  BRA `(.L_x_1273) ;  /* 0xfffed33000007947 */ /* 0x000fea000383ffff */
.L_x_1272:
[----:B------:R-:W-:Y:S05]  /*13780*/  EXIT ;  /* 0x000000000000794d */ /* 0x000fea0003800000 */
.L_x_1204:
[----:B------:R-:W-:Y:S01]  /*13790*/  IMAD.MOV.U32 R7, RZ, RZ, R11 ;  /* 0x000000ffff077224 */ /* 0x000fe200078e000b */
[----:B------:R-:W-:Y:S01]  /*137a0*/  MOV R6, RZ ;  /* 0x000000ff00067202 */ /* 0x000fe20000000f00 */
[----:B------:R-:W-:Y:S01]  /*137b0*/  IMAD.MOV.U32 R5, RZ, RZ, 0x181f ;  /* 0x0000181fff057424 */ /* 0x000fe200078e00ff */
[----:B------:R-:W-:Y:S02]  /*137c0*/  MOV R4, 0x137e0 ;  /* 0x000137e000047802 */ /* 0x000fe40000000f00 */
[----:B-----5:R-:W-:Y:S05]  /*137d0*/  CALL.REL.NOINC `($__internal_19_$__cuda_sm70_shflsync_idx_p) ;  /* 0x00003f1000007944 */ /* 0x020fea0003c00000 */
[----:B------:R-:W-:Y:S01]  /*137e0*/  MOV R13, R5 ;  /* 0x00000005000d7202 */ /* 0x000fe20000000f00 */
[----:B------:R-:W-:Y:S05]  /*137f0*/  BRA `(.L_x_1274) ;  /* 0xfffee16000007947 */ /* 0x000fea000383ffff */
.L_x_1205:
[----:B------:R-:W-:Y:S01]  /*13800*/  IMAD.MOV.U32 R7, RZ, RZ, R12 ;  /* 0x000000ffff077224 */ /* 0x000fe200078e000c */
[----:B------:R-:W-:Y:S01]  /*13810*/  MOV R6, RZ ;  /* 0x000000ff00067202 */ /* 0x000fe20000000f00 */
[----:B------:R-:W-:Y:S01]  /*13820*/  IMAD.MOV.U32 R5, RZ, RZ, 0x181f ;  /* 0x0000181fff057424 */ /* 0x000fe200078e00ff */
[----:B------:R-:W-:Y:S02]  /*13830*/  MOV R4, 0x13850 ;  /* 0x0001385000047802 */ /* 0x000fe40000000f00 */
[----:B-12--5:R-:W-:Y:S05]  /*13840*/  CALL.REL.NOINC `($__internal_19_$__cuda_sm70_shflsync_idx_p) ;  /* 0x00003ea000007944 */ /* 0x026fea0003c00000 */
[----:B------:R-:W-:Y:S01]  /*13850*/  MOV R4, R5 ;  /* 0x0000000500047202 */ /* 0x000fe20000000f00 */
[----:B------:R-:W-:Y:S05]  /*13860*/  BRA `(.L_x_1275) ;  /* 0xfffee11000007947 */ /* 0x000fea000383ffff */
.L_x_1208:
[----:B-1----:R-:W-:Y:S01]  /*13870*/  IMAD.MOV.U32 R7, RZ, RZ, R11 ;  /* 0x000000ffff077224 */ /* 0x002fe200078e000b */
[----:B------:R-:W-:Y:S01]  /*13880*/  MOV R6, 0x1 ;  /* 0x0000000100067802 */ /* 0x000fe20000000f00 */
[----:B------:R-:W-:Y:S01]  /*13890*/  IMAD.MOV.U32 R5, RZ, RZ, 0x181f ;  /* 0x0000181fff057424 */ /* 0x000fe200078e00ff */
[----:B----4-:R-:W-:-:S02]  /*138a0*/  MOV R4, 0x138c0 ;  /* 0x000138c000047802 */ /* 0x010fc40000000f00 */
[----:B--2--5:R-:W-:Y:S05]  /*138b0*/  CALL.REL.NOINC `($__internal_19_$__cuda_sm70_shflsync_idx_p) ;  /* 0x00003e3000007944 */ /* 0x024fea0003c00000 */
[----:B------:R-:W-:Y:S01]  /*138c0*/  IMAD.MOV.U32 R13, RZ, RZ, R5 ;  /* 0x000000ffff0d7224 */ /* 0x000fe200078e0005 */
[----:B------:R-:W-:Y:S01]  /*138d0*/  MOV R6, 0x1 ;  /* 0x0000000100067802 */ /* 0x000fe20000000f00 */
[----:B------:R-:W-:Y:S01]  /*138e0*/  IMAD.MOV.U32 R7, RZ, RZ, R12 ;  /* 0x000000ffff077224 */ /* 0x000fe200078e000c */
[----:B------:R-:W-:-:S02]  /*138f0*/  MOV R5, 0x181f ;  /* 0x0000181f00057802 */ /* 0x000fc40000000f00 */
[----:B------:R-:W-:Y:S02]  /*13900*/  MOV R4, 0x13920 ;  /* 0x0001392000047802 */ /* 0x000fe40000000f00 */
[----:B------:R-:W-:Y:S05]  /*13910*/  CALL.REL.NOINC `($__internal_19_$__cuda_sm70_shflsync_idx_p) ;  /* 0x00003dd000007944 */ /* 0x000fea0003c00000 */
[----:B------:R-:W-:Y:S01]  /*13920*/  MOV R4, R5 ;  /* 0x0000000500047202 */ /* 0x000fe20000000f00 */
[----:B------:R-:W-:Y:S05]  /*13930*/  BRA `(.L_x_1276) ;  /* 0xfffee20000007947 */ /* 0x000fea000383ffff */
.L_x_1211:
[----:B-1----:R-:W-:Y:S01]  /*13940*/  IMAD.MOV.U32 R7, RZ, RZ, R11 ;  /* 0x000000ffff077224 */ /* 0x002fe200078e000b */
[----:B------:R-:W-:Y:S01]  /*13950*/  MOV R6, 0x2 ;  /* 0x0000000200067802 */ /* 0x000fe20000000f00 */
[----:B------:R-:W-:Y:S01]  /*13960*/  IMAD.MOV.U32 R5, RZ, RZ, 0x181f ;  /* 0x0000181fff057424 */ /* 0x000fe200078e00ff */
[----:B------:R-:W-:Y:S02]  /*13970*/  MOV R4, 0x13990 ;  /* 0x0001399000047802 */ /* 0x000fe40000000f00 */
[----:B--23-5:R-:W-:Y:S05]  /*13980*/  CALL.REL.NOINC `($__internal_19_$__cuda_sm70_shflsync_idx_p) ;  /* 0x00003d6000007944 */ /* 0x02cfea0003c00000 */
[----:B------:R-:W-:Y:S01]  /*13990*/  MOV R13, R5 ;  /* 0x00000005000d7202 */ /* 0x000fe20000000f00 */
[----:B------:R-:W-:Y:S05]  /*139a0*/  BRA `(.L_x_1277) ;  /* 0xfffee2d000007947 */ /* 0x000fea000383ffff */
.L_x_1212:
[----:B-1----:R-:W-:Y:S01]  /*139b0*/  IMAD.MOV.U32 R7, RZ, RZ, R12 ;  /* 0x000000ffff077224 */ /* 0x002fe200078e000c */
[----:B------:R-:W-:Y:S01]  /*139c0*/  MOV R6, 0x2 ;  /* 0x0000000200067802 */ /* 0x000fe20000000f00 */
[----:B------:R-:W-:Y:S01]  /*139d0*/  IMAD.MOV.U32 R5, RZ, RZ, 0x181f ;  /* 0x0000181fff057424 */ /* 0x000fe200078e00ff */
[----:B------:R-:W-:Y:S02]  /*139e0*/  MOV R4, 0x13a00 ;  /* 0x00013a0000047802 */ /* 0x000fe40000000f00 */
[----:B--2345:R-:W-:Y:S05]  /*139f0*/  CALL.REL.NOINC `($__internal_19_$__cuda_sm70_shflsync_idx_p) ;  /* 0x00003cf000007944 */ /* 0x03cfea0003c00000 */
[----:B------:R-:W-:Y:S01]  /*13a00*/  MOV R4, R5 ;  /* 0x0000000500047202 */ /* 0x000fe20000000f00 */
[----:B------:R-:W-:Y:S05]  /*13a10*/  BRA `(.L_x_1278) ;  /* 0xfffee28000007947 */ /* 0x000fea000383ffff */
.L_x_1215:
[----:B--2---:R-:W-:Y:S01]  /*13a20*/  IMAD.MOV.U32 R7, RZ, RZ, R11 ;  /* 0x000000ffff077224 */ /* 0x004fe200078e000b */
[----:B------:R-:W-:Y:S01]  /*13a30*/  MOV R6, 0x3 ;  /* 0x0000000300067802 */ /* 0x000fe20000000f00 */
[----:B------:R-:W-:Y:S01]  /*13a40*/  IMAD.MOV.U32 R5, RZ, RZ, 0x181f ;  /* 0x0000181fff057424 */ /* 0x000fe200078e00ff */
[----:B------:R-:W-:-:S02]  /*13a50*/  MOV R4, 0x13a70 ;  /* 0x00013a7000047802 */ /* 0x000fc40000000f00 */
[----:B-1-345:R-:W-:Y:S05]  /*13a60*/  CALL.REL.NOINC `($__internal_19_$__cuda_sm70_shflsync_idx_p) ;  /* 0x00003c8000007944 */ /* 0x03afea0003c00000 */
        /* <DEDUP_REMOVED lines=8> */
.L_x_1218:
[----:B-1----:R-:W-:Y:S01]  /*13af0*/  IMAD.MOV.U32 R7, RZ, RZ, R11 ;  /* 0x000000ffff077224 */ /* 0x002fe200078e000b */
[----:B------:R-:W-:Y:S01]  /*13b00*/  MOV R6, 0x4 ;  /* 0x0000000400067802 */ /* 0x000fe20000000f00 */
[----:B------:R-:W-:Y:S01]  /*13b10*/  IMAD.MOV.U32 R5, RZ, RZ, 0x181f ;  /* 0x0000181fff057424 */ /* 0x000fe200078e00ff */
[----:B--2---:R-:W-:Y:S02]  /*13b20*/  MOV R4, 0x13b40 ;  /* 0x00013b4000047802 */ /* 0x004fe40000000f00 */
[----:B---345:R-:W-:Y:S05]  /*13b30*/  CALL.REL.NOINC `($__internal_19_$__cuda_sm70_shflsync_idx_p) ;  /* 0x00003bb000007944 */ /* 0x038fea0003c00000 */
[----:B------:R-:W-:Y:S01]  /*13b40*/  MOV R13, R5 ;  /* 0x00000005000d7202 */ /* 0x000fe20000000f00 */
[----:B------:R-:W-:Y:S05]  /*13b50*/  BRA `(.L_x_1280) ;  /* 0xfffee3d000007947 */ /* 0x000fea000383ffff */
.L_x_1219:
[----:B------:R-:W-:Y:S01]  /*13b60*/  IMAD.MOV.U32 R7, RZ, RZ, R12 ;  /* 0x000000ffff077224 */ /* 0x000fe200078e000c */
[----:B------:R-:W-:Y:S01]  /*13b70*/  MOV R6, 0x4 ;  /* 0x0000000400067802 */ /* 0x000fe20000000f00 */
[----:B------:R-:W-:Y:S01]  /*13b80*/  IMAD.MOV.U32 R5, RZ, RZ, 0x181f ;  /* 0x0000181fff057424 */ /* 0x000fe200078e00ff */
[----:B--2---:R-:W-:Y:S02]  /*13b90*/  MOV R4, 0x13bb0 ;  /* 0x00013bb000047802 */ /* 0x004fe40000000f00 */
[----:B-1-345:R-:W-:Y:S05]  /*13ba0*/  CALL.REL.NOINC `($__internal_19_$__cuda_sm70_shflsync_idx_p) ;  /* 0x00003b4000007944 */ /* 0x03afea0003c00000 */
[----:B------:R-:W-:Y:S01]  /*13bb0*/  MOV R4, R5 ;  /* 0x0000000500047202 */ /* 0x000fe20000000f00 */
[----:B------:R-:W-:Y:S05]  /*13bc0*/  BRA `(.L_x_1281) ;  /* 0xfffee38000007947 */ /* 0x000fea000383ffff */
.L_x_1222:
[----:B-1----:R-:W-:Y:S01]  /*13bd0*/  IMAD.MOV.U32 R7, RZ, RZ, R11 ;  /* 0x000000ffff077224 */ /* 0x002fe200078e000b */
[----:B------:R-:W-:Y:S01]  /*13be0*/  MOV R6, 0x5 ;  /* 0x0000000500067802 */ /* 0x000fe20000000f00 */
[----:B------:R-:W-:Y:S01]  /*13bf0*/  IMAD.MOV.U32 R5, RZ, RZ, 0x181f ;  /* 0x0000181fff057424 */ /* 0x000fe200078e00ff */
[----:B------:R-:W-:-:S02]  /*13c00*/  MOV R4, 0x13c20 ;  /* 0x00013c2000047802 */ /* 0x000fc40000000f00 */
[----:B--2345:R-:W-:Y:S05]  /*13c10*/  CALL.REL.NOINC `($__internal_19_$__cuda_sm70_shflsync_idx_p) ;  /* 0x00003ad000007944 */ /* 0x03cfea0003c00000 */
        /* <DEDUP_REMOVED lines=8> */
.L_x_1225:
[----:B-1----:R-:W-:Y:S01]  /*13ca0*/  IMAD.MOV.U32 R7, RZ, RZ, R11 ;  /* 0x000000ffff077224 */ /* 0x002fe200078e000b */
[----:B------:R-:W-:Y:S01]  /*13cb0*/  MOV R6, 0x6 ;  /* 0x0000000600067802 */ /* 0x000fe20000000f00 */
[----:B------:R-:W-:Y:S01]  /*13cc0*/  IMAD.MOV.U32 R5, RZ, RZ, 0x181f ;  /* 0x0000181fff057424 */ /* 0x000fe200078e00ff */
[----:B------:R-:W-:Y:S02]  /*13cd0*/  MOV R4, 0x13cf0 ;  /* 0x00013cf000047802 */ /* 0x000fe40000000f00 */
[----:B--2345:R-:W-:Y:S05]  /*13ce0*/  CALL.REL.NOINC `($__internal_19_$__cuda_sm70_shflsync_idx_p) ;  /* 0x00003a0000007944 */ /* 0x03cfea0003c00000 */
[----:B------:R-:W-:Y:S01]  /*13cf0*/  MOV R13, R5 ;  /* 0x00000005000d7202 */ /* 0x000fe20000000f00 */
[----:B------:R-:W-:Y:S05]  /*13d00*/  BRA `(.L_x_1283) ;  /* 0xfffee4d000007947 */ /* 0x000fea000383ffff */
.L_x_1226:
[----:B-1----:R-:W-:Y:S01]  /*13d10*/  IMAD.MOV.U32 R7, RZ, RZ, R12 ;  /* 0x000000ffff077224 */ /* 0x002fe200078e000c */
[----:B------:R-:W-:Y:S01]  /*13d20*/  MOV R6, 0x6 ;  /* 0x0000000600067802 */ /* 0x000fe20000000f00 */
[----:B------:R-:W-:Y:S01]  /*13d30*/  IMAD.MOV.U32 R5, RZ, RZ, 0x181f ;  /* 0x0000181fff057424 */ /* 0x000fe200078e00ff */
[----:B------:R-:W-:Y:S02]  /*13d40*/  MOV R4, 0x13d60 ;  /* 0x00013d6000047802 */ /* 0x000fe40000000f00 */
[----:B--2345:R-:W-:Y:S05]  /*13d50*/  CALL.REL.NOINC `($__internal_19_$__cuda_sm70_shflsync_idx_p) ;  /* 0x0000399000007944 */ /* 0x03cfea0003c00000 */
[----:B------:R-:W-:Y:S01]  /*13d60*/  MOV R4, R5 ;  /* 0x0000000500047202 */ /* 0x000fe20000000f00 */
[----:B------:R-:W-:Y:S05]  /*13d70*/  BRA `(.L_x_1284) ;  /* 0xfffee48000007947 */ /* 0x000fea000383ffff */
.L_x_1229:
        /* <DEDUP_REMOVED lines=13> */
.L_x_1232:
[----:B------:R-:W-:Y:S01]  /*13e50*/  IMAD.MOV.U32 R7, RZ, RZ, R12 ;  /* 0x000000ffff077224 */ /* 0x000fe200078e000c */
[----:B------:R-:W-:Y:S01]  /*13e60*/  MOV R6, RZ ;  /* 0x000000ff00067202 */ /* 0x000fe20000000f00 */
[----:B------:R-:W-:Y:S01]  /*13e70*/  IMAD.MOV.U32 R5, RZ, RZ, 0x181f ;  /* 0x0000181fff057424 */ /* 0x000fe200078e00ff */
[----:B------:R-:W-:Y:S02]  /*13e80*/  MOV R4, 0x13ea0 ;  /* 0x00013ea000047802 */ /* 0x000fe40000000f00 */
[----:B-1----:R-:W-:Y:S05]  /*13e90*/  CALL.REL.NOINC `($__internal_19_$__cuda_sm70_shflsync_idx_p) ;  /* 0x0000385000007944 */ /* 0x002fea0003c00000 */
[----:B------:R-:W-:Y:S01]  /*13ea0*/  MOV R14, R5 ;  /* 0x00000005000e7202 */ /* 0x000fe20000000f00 */
[----:B------:R-:W-:Y:S05]  /*13eb0*/  BRA `(.L_x_1286) ;  /* 0xffff06c000007947 */ /* 0x000fea000383ffff */
.L_x_1233:
[----:B------:R-:W-:Y:S01]  /*13ec0*/  IMAD.MOV.U32 R7, RZ, RZ, R13 ;  /* 0x000000ffff077224 */ /* 0x000fe200078e000d */
[----:B------:R-:W-:Y:S01]  /*13ed0*/  MOV R6, RZ ;  /* 0x000000ff00067202 */ /* 0x000fe20000000f00 */
[----:B------:R-:W-:Y:S01]  /*13ee0*/  IMAD.MOV.U32 R5, RZ, RZ, 0x181f ;  /* 0x0000181fff057424 */ /* 0x000fe200078e00ff */
[----:B------:R-:W-:Y:S02]  /*13ef0*/  MOV R4, 0x13f10 ;  /* 0x00013f1000047802 */ /* 0x000fe40000000f00 */
[----:B-123--:R-:W-:Y:S05]  /*13f00*/  CALL.REL.NOINC `($__internal_19_$__cuda_sm70_shflsync_idx_p) ;  /* 0x000037e000007944 */ /* 0x00efea0003c00000 */
[----:B------:R-:W2:Y:S04]  /*13f10*/  LDL R6, [R1+0x18] ;  /* 0x0000180001067983 */ /* 0x000ea80000100800 */
[----:B------:R-:W3:Y:S04]  /*13f20*/  LDL R4, [R1+0x4] ;  /* 0x0000040001047983 */ /* 0x000ee80000100800 */
[----:B------:R-:W4:Y:S01]  /*13f30*/  LDL R8, [R1+0x8] ;  /* 0x0000080001087983 */ /* 0x000f220000100800 */
[----:B--2---:R-:W-:-:S02]  /*13f40*/  ISETP.GE.AND P2, PT, R6, c[0x0][0x1d4], PT ;  /* 0x0000750006007a0c */ /* 0x004fc40003f46270 */
[C---:B------:R-:W-:Y:S02]  /*13f50*/  IADD3 R6, P5, R5.reuse, R138, RZ ;  /* 0x0000008a05067210 */ /* 0x040fe40007fbe0ff */
[----:B---3--:R-:W-:Y:S02]  /*13f60*/  ISETP.GE.AND P0, PT, R4, c[0x0][0x1d4], PT ;  /* 0x0000750004007a0c */ /* 0x008fe40003f06270 */
[----:B------:R-:W-:Y:S01]  /*13f70*/  IADD3 R4, P6, R5, R136, RZ ;  /* 0x0000008805047210 */ /* 0x000fe20007fde0ff */
[C---:B------:R-:W-:Y:S01]  /*13f80*/  IMAD.X R7, R14.reuse, 0x1, R137, P5 ;  /* 0x000000010e077824 */ /* 0x040fe200028e0689 */
[----:B------:R-:W-:Y:S02]  /*13f90*/  SEL R21, RZ, 0x10, P2 ;  /* 0x00000010ff157807 */ /* 0x000fe40001000000 */
[----:B------:R-:W-:Y:S01]  /*13fa0*/  SEL R15, RZ, 0x10, P0 ;  /* 0x00000010ff0f7807 */ /* 0x000fe20000000000 */
[----:B------:R-:W-:-:S05]  /*13fb0*/  IMAD.X R5, R14, 0x1, R67, P6 ;  /* 0x000000010e057824 */ /* 0x000fca00030e0643 */
[----:B------:R-:W-:Y:S01]  /*13fc0*/  @!PT LDS RZ, [RZ] ;  /* 0x00000000fffff984 */ /* 0x000fe20000000800 */
[----:B------:R-:W-:Y:S01]  /*13fd0*/  @!PT LDS RZ, [RZ] ;  /* 0x00000000fffff984 */ /* 0x000fe20000000800 */
[----:B------:R-:W-:Y:S01]  /*13fe0*/  @!PT LDS RZ, [RZ] ;  /* 0x00000000fffff984 */ /* 0x000fe20000000800 */
[----:B----4-:R1:W-:Y:S04]  /*13ff0*/  LDGSTS.E.BYPASS.LTC128B.128 [R8+0x4100], [R4.64], !P2 ;  /* 0x0410000004087fae */ /* 0x0103e8000d101d48 */
[----:B------:R2:W-:Y:S01]  /*14000*/  LDGSTS.E.BYPASS.LTC128B.128 [R8+0x6100], [R6.64], !P0 ;  /* 0x0610000006087fae */ /* 0x0005e2000c101d48 */
[----:B-1----:R-:W-:Y:S01]  /*14010*/  IMAD.MOV.U32 R5, RZ, RZ, 0x181f ;  /* 0x0000181fff057424 */ /* 0x002fe200078e00ff */
[----:B------:R-:W-:Y:S01]  /*14020*/  MOV R4, 0x14060 ;  /* 0x0001406000047802 */ /* 0x000fe20000000f00 */
[----:B--2---:R-:W-:Y:S02]  /*14030*/  IMAD.MOV.U32 R7, RZ, RZ, R12 ;  /* 0x000000ffff077224 */ /* 0x004fe400078e000c */
[----:B------:R-:W-:Y:S02]  /*14040*/  IMAD.MOV.U32 R6, RZ, RZ, 0x1 ;  /* 0x00000001ff067424 */ /* 0x000fe400078e00ff */
[----:B------:R-:W-:Y:S05]  /*14050*/  CALL.REL.NOINC `($__internal_19_$__cuda_sm70_shflsync_idx_p) ;  /* 0x0000369000007944 */ /* 0x000fea0003c00000 */
[----:B------:R-:W-:Y:S01]  /*14060*/  IMAD.MOV.U32 R14, RZ, RZ, R5 ;  /* 0x000000ffff0e7224 */ /* 0x000fe200078e0005 */
[----:B------:R-:W-:Y:S01]  /*14070*/  MOV R6, 0x1 ;  /* 0x0000000100067802 */ /* 0x000fe20000000f00 */
[----:B------:R-:W-:Y:S01]  /*14080*/  IMAD.MOV.U32 R7, RZ, RZ, R13 ;  /* 0x000000ffff077224 */ /* 0x000fe200078e000d */
[----:B------:R-:W-:-:S02]  /*14090*/  MOV R5, 0x181f ;  /* 0x0000181f00057802 */ /* 0x000fc40000000f00 */
[----:B------:R-:W-:Y:S02]  /*140a0*/  MOV R4, 0x140c0 ;  /* 0x000140c000047802 */ /* 0x000fe40000000f00 */
[----:B------:R-:W-:Y:S05]  /*140b0*/  CALL.REL.NOINC `($__internal_19_$__cuda_sm70_shflsync_idx_p) ;  /* 0x0000363000007944 */ /* 0x000fea0003c00000 */
[----:B------:R-:W2:Y:S01]  /*140c0*/  LDL R8, [R1+0x8] ;  /* 0x0000080001087983 */ /* 0x000ea20000100800 */
[----:B------:R-:W-:Y:S02]  /*140d0*/  IADD3 R6, -R21, 0x10, RZ ;  /* 0x0000001015067810 */ /* 0x000fe40007ffe1ff */
[----:B------:R-:W-:Y:S02]  /*140e0*/  IADD3 R4, -R15, 0x10, RZ ;  /* 0x000000100f047810 */ /* 0x000fe40007ffe1ff */
[----:B------:R-:W-:Y:S02]  /*140f0*/  LOP3.LUT R6, R6, 0xf, RZ, 0xc0, !PT ;  /* 0x0000000f06067812 */ /* 0x000fe400078ec0ff */
[----:B------:R-:W-:Y:S02]  /*14100*/  ISETP.NE.U32.AND P6, PT, R21, RZ, PT ;  /* 0x000000ff1500720c */ /* 0x000fe40003fc5070 */
[----:B------:R-:W-:Y:S02]  /*14110*/  IADD3 R6, P2, P0, R6, R5, R136 ;  /* 0x0000000506067210 */ /* 0x000fe4000785e088 */
[----:B------:R-:W-:-:S02]  /*14120*/  LOP3.LUT R4, R4, 0xf, RZ, 0xc0, !PT ;  /* 0x0000000f04047812 */ /* 0x000fc400078ec0ff */
[----:B------:R-:W-:Y:S02]  /*14130*/  ISETP.NE.U32.AND P5, PT, R15, RZ, PT ;  /* 0x000000ff0f00720c */ /* 0x000fe40003fa5070 */
[----:B------:R-:W-:Y:S02]  /*14140*/  IADD3.X R7, RZ, R14, R67, P2, P0 ;  /* 0x0000000eff077210 */ /* 0x000fe400017e0443 */
[----:B------:R-:W-:-:S04]  /*14150*/  IADD3 R4, P2, P0, R4, R5, R138 ;  /* 0x0000000504047210 */ /* 0x000fc8000785e08a */
[----:B------:R-:W-:Y:S01]  /*14160*/  IADD3.X R5, RZ, R14, R137, P2, P0 ;  /* 0x0000000eff057210 */ /* 0x000fe200017e0489 */
[----:B------:R-:W-:Y:S01]  /*14170*/  @!PT LDS RZ, [RZ] ;  /* 0x00000000fffff984 */ /* 0x000fe20000000800 */
[----:B------:R-:W-:Y:S01]  /*14180*/  @!PT LDS RZ, [RZ] ;  /* 0x00000000fffff984 */ /* 0x000fe20000000800 */
[----:B------:R-:W-:Y:S01]  /*14190*/  @!PT LDS RZ, [RZ] ;  /* 0x00000000fffff984 */ /* 0x000fe20000000800 */
[----:B--2---:R1:W-:Y:S04]  /*141a0*/  LDGSTS.E.BYPASS.LTC128B.128.ZFILL [R8+0x4900], [R6.64], P6 ;  /* 0x0490000006087fae */ /* 0x0043e8000b141d48 */
[----:B------:R2:W-:Y:S01]  /*141b0*/  LDGSTS.E.BYPASS.LTC128B.128.ZFILL [R8+0x6900], [R4.64], P5 ;  /* 0x0690000004087fae */ /* 0x0005e2000a941d48 */
[----:B-1----:R-:W-:Y:S02]  /*141c0*/  IMAD.MOV.U32 R7, RZ, RZ, R12 ;  /* 0x000000ffff077224 */ /* 0x002fe400078e000c */
[----:B------:R-:W-:Y:S02]  /*141d0*/  IMAD.MOV.U32 R6, RZ, RZ, 0x2 ;  /* 0x00000002ff067424 */ /* 0x000fe400078e00ff */
[----:B--2---:R-:W-:Y:S01]  /*141e0*/  IMAD.MOV.U32 R5, RZ, RZ, 0x181f ;  /* 0x0000181fff057424 */ /* 0x004fe200078e00ff */
[----:B------:R-:W-:-:S02]  /*141f0*/  MOV R4, 0x14210 ;  /* 0x0001421000047802 */ /* 0x000fc40000000f00 */
        /* <DEDUP_REMOVED lines=36> */
.L_x_1234:
[----:B------:R-:W-:Y:S01]  /*14440*/  IMAD.MOV.U32 R6, RZ, RZ, RZ ;  /* 0x000000ffff067224 */ /* 0x000fe200078e00ff */
[----:B------:R-:W-:Y:S02]  /*14450*/  MOV R5, 0x1c1f ;  /* 0x00001c1f00057802 */ /* 0x000fe40000000f00 */
[----:B------:R-:W-:Y:S02]  /*14460*/  MOV R4, 0x14480 ;  /* 0x0001448000047802 */ /* 0x000fe40000000f00 */
[----:B------:R-:W-:Y:S05]  /*14470*/  CALL.REL.NOINC `($__internal_19_$__cuda_sm70_shflsync_idx_p) ;  /* 0x0000327000007944 */ /* 0x000fea0003c00000 */
[----:B------:R-:W-:Y:S01]  /*14480*/  MOV R4, R5 ;  /* 0x0000000500047202 */ /* 0x000fe20000000f00 */
[----:B------:R-:W-:Y:S05]  /*14490*/  BRA `(.L_x_1288) ;  /* 0xffff050000007947 */ /* 0x000fea000383ffff */
.L_x_1235:
[----:B------:R-:W-:Y:S01]  /*144a0*/  IMAD.MOV.U32 R6, RZ, RZ, 0x1 ;  /* 0x00000001ff067424 */ /* 0x000fe200078e00ff */
[----:B------:R-:W-:Y:S02]  /*144b0*/  MOV R5, 0x1c1f ;  /* 0x00001c1f00057802 */ /* 0x000fe40000000f00 */
[----:B------:R-:W-:Y:S02]  /*144c0*/  MOV R4, 0x144e0 ;  /* 0x000144e000047802 */ /* 0x000fe40000000f00 */
[----:B-1----:R-:W-:Y:S05]  /*144d0*/  CALL.REL.NOINC `($__internal_19_$__cuda_sm70_shflsync_idx_p) ;  /* 0x0000321000007944 */ /* 0x002fea0003c00000 */
[----:B------:R-:W-:Y:S01]  /*144e0*/  IMAD.IADD R0, R2, 0x1, R5 ;  /* 0x0000000102007824 */ /* 0x000fe200078e0205 */
[----:B------:R-:W-:Y:S01]  /*144f0*/  MOV R4, 0x14740 ;  /* 0x0001474000047802 */ /* 0x000fe20000000f00 */
[----:B------:R-:W-:-:S02]  /*14500*/  IMAD.MOV.U32 R6, RZ, RZ, 0x2 ;  /* 0x00000002ff067424 */ /* 0x000fc400078e00ff */
[----:B------:R-:W-:Y:S01]  /*14510*/  IMAD.MOV.U32 R5, RZ, RZ, 0x1c1f ;  /* 0x00001c1fff057424 */ /* 0x000fe200078e00ff */
        /* <DEDUP_REMOVED lines=33> */
[----:B------:R-:W-:Y:S05]  /*14730*/  CALL.REL.NOINC `($__internal_19_$__cuda_sm70_shflsync_idx_p) ;  /* 0x00002fb000007944 */ /* 0x000fea0003c00000 */
[----:B------:R-:W-:Y:S01]  /*14740*/  IMAD.IADD R0, R2, 0x1, R5 ;  /* 0x0000000102007824 */ /* 0x000fe200078e0205 */
[----:B------:R-:W-:Y:S01]  /*14750*/  MOV R4, 0x149a0 ;  /* 0x000149a000047802 */ /* 0x000fe20000000f00 */
[----:B------:R-:W-:Y:S02]  /*14760*/  IMAD.MOV.U32 R6, RZ, RZ, 0x3 ;  /* 0x00000003ff067424 */ /* 0x000fe400078e00ff */
[----:B------:R-:W-:Y:S01]  /*14770*/  IMAD.MOV.U32 R5, RZ, RZ, 0x1c1f ;  /* 0x00001c1fff057424 */ /* 0x000fe200078e00ff */
[----:B------:R-:W-:-:S04]  /*14780*/  IMNMX R0, R3, R0, PT ;  /* 0x0000000003007217 */ /* 0x000fc80003800200 */
[C---:B------:R-:W-:Y:S02]  /*14790*/  ISETP.GT.AND P5, PT, R0.reuse, 0x1, PT ;  /* 0x000000010000780c */ /* 0x040fe40003fa4270 */
[C---:B------:R-:W-:Y:S02]  /*147a0*/  ISETP.GT.AND P6, PT, R0.reuse, RZ, PT ;  /* 0x000000ff0000720c */ /* 0x040fe40003fc4270 */
[C---:B------:R-:W-:Y:S02]  /*147b0*/  ISETP.GT.AND P2, PT, R0.reuse, 0x8, PT ;  /* 0x000000080000780c */ /* 0x040fe40003f44270 */
[----:B------:R-:W-:Y:S02]  /*147c0*/  ISETP.GT.AND P0, PT, R0, 0x9, PT ;  /* 0x000000090000780c */ /* 0x000fe40003f04270 */
[----:B------:R-:W-:Y:S02]  /*147d0*/  FSEL R108, R108, -INF , P5 ;  /* 0xff8000006c6c7808 */ /* 0x000fe40002800000 */
[----:B------:R-:W-:-:S02]  /*147e0*/  FSEL R15, R107, -INF , P6 ;  /* 0xff8000006b0f7808 */ /* 0x000fc40003000000 */
[----:B------:R-:W-:Y:S02]  /*147f0*/  ISETP.GT.AND P5, PT, R0, 0x11, PT ;  /* 0x000000110000780c */ /* 0x000fe40003fa4270 */
[----:B------:R-:W-:Y:S02]  /*14800*/  FSEL R14, R113, -INF , P2 ;  /* 0xff800000710e7808 */ /* 0x000fe40001000000 */
[----:B------:R-:W-:Y:S02]  /*14810*/  FSEL R13, R114, -INF , P0 ;  /* 0xff800000720d7808 */ /* 0x000fe40000000000 */
[C---:B------:R-:W-:Y:S02]  /*14820*/  ISETP.GT.AND P6, PT, R0.reuse, 0x10, PT ;  /* 0x000000100000780c */ /* 0x040fe40003fc4270 */
[C---:B------:R-:W-:Y:S02]  /*14830*/  ISETP.GT.AND P2, PT, R0.reuse, 0x18, PT ;  /* 0x000000180000780c */ /* 0x040fe40003f44270 */
[----:B------:R-:W-:-:S02]  /*14840*/  ISETP.GT.AND P0, PT, R0, 0x19, PT ;  /* 0x000000190000780c */ /* 0x000fc40003f04270 */
[----:B------:R-:W-:Y:S02]  /*14850*/  FSEL R84, R84, -INF , P5 ;  /* 0xff80000054547808 */ /* 0x000fe40002800000 */
[----:B------:R-:W-:Y:S02]  /*14860*/  FSEL R12, R100, -INF , P6 ;  /* 0xff800000640c7808 */ /* 0x000fe40003000000 */
[----:B------:R-:W-:Y:S02]  /*14870*/  ISETP.GT.AND P5, PT, R0, 0x21, PT ;  /* 0x000000210000780c */ /* 0x000fe40003fa4270 */
[----:B------:R-:W-:Y:S02]  /*14880*/  FSEL R72, R72, -INF , P2 ;  /* 0xff80000048487808 */ /* 0x000fe40001000000 */
[----:B------:R-:W-:Y:S02]  /*14890*/  FSEL R73, R73, -INF , P0 ;  /* 0xff80000049497808 */ /* 0x000fe40000000000 */
[----:B------:R-:W-:-:S02]  /*148a0*/  ISETP.GT.AND P6, PT, R0, 0x20, PT ;  /* 0x000000200000780c */ /* 0x000fc40003fc4270 */
[C---:B------:R-:W-:Y:S02]  /*148b0*/  ISETP.GT.AND P2, PT, R0.reuse, 0x28, PT ;  /* 0x000000280000780c */ /* 0x040fe40003f44270 */
[----:B------:R-:W-:Y:S02]  /*148c0*/  ISETP.GT.AND P0, PT, R0, 0x29, PT ;  /* 0x000000290000780c */ /* 0x000fe40003f04270 */
[----:B------:R-:W-:Y:S02]  /*148d0*/  FSEL R38, R58, -INF , P5 ;  /* 0xff8000003a267808 */ /* 0x000fe40002800000 */
[----:B------:R-:W-:Y:S02]  /*148e0*/  FSEL R39, R54, -INF , P6 ;  /* 0xff80000036277808 */ /* 0x000fe40003000000 */
[----:B------:R-:W-:Y:S02]  /*148f0*/  ISETP.GT.AND P5, PT, R0, 0x31, PT ;  /* 0x000000310000780c */ /* 0x000fe40003fa4270 */
[----:B------:R-:W-:-:S02]  /*14900*/  FSEL R37, R37, -INF , P2 ;  /* 0xff80000025257808 */ /* 0x000fc40001000000 */
[----:B------:R-:W-:Y:S02]  /*14910*/  FSEL R36, R26, -INF , P0 ;  /* 0xff8000001a247808 */ /* 0x000fe40000000000 */
        /* <DEDUP_REMOVED lines=9> */
[----:B------:R-:W-:Y:S01]  /*149b0*/  FMNMX.FTZ R0, R43, R42, !PT ;  /* 0x0000002a2b007209 */ /* 0x000fe20007810000 */
[----:B------:R-:W-:Y:S01]  /*149c0*/  IMAD.MOV.U32 R5, RZ, RZ, 0x2 ;  /* 0x00000002ff057424 */ /* 0x000fe200078e00ff */
[----:B------:R-:W-:Y:S02]  /*149d0*/  FMNMX.FTZ R4, R15, R108, !PT ;  /* 0x0000006c0f047209 */ /* 0x000fe40007810000 */
[----:B------:R-:W-:Y:S02]  /*149e0*/  IMNMX R3, R3, R2, PT ;  /* 0x0000000203037217 */ /* 0x000fe40003800200 */
[----:B------:R-:W-:Y:S02]  /*149f0*/  FMNMX.FTZ R2, R41, R31, !PT ;  /* 0x0000001f29027209 */ /* 0x000fe40007810000 */
[----:B------:R-:W-:-:S02]  /*14a00*/  ISETP.GT.AND P6, PT, R3, RZ, PT ;  /* 0x000000ff0300720c */ /* 0x000fc40003fc4270 */
[C---:B------:R-:W-:Y:S02]  /*14a10*/  ISETP.GT.AND P5, PT, R3.reuse, 0x1, PT ;  /* 0x000000010300780c */ /* 0x040fe40003fa4270 */
[C---:B------:R-:W-:Y:S02]  /*14a20*/  ISETP.GT.AND P2, PT, R3.reuse, 0x8, PT ;  /* 0x000000080300780c */ /* 0x040fe40003f44270 */
[----:B------:R-:W-:Y:S02]  /*14a30*/  ISETP.GT.AND P0, PT, R3, 0x9, PT ;  /* 0x000000090300780c */ /* 0x000fe40003f04270 */
[----:B------:R-:W-:Y:S02]  /*14a40*/  FSEL R47, R109, -INF , P6 ;  /* 0xff8000006d2f7808 */ /* 0x000fe40003000000 */
[----:B------:R-:W-:Y:S02]  /*14a50*/  FSEL R46, R110, -INF , P5 ;  /* 0xff8000006e2e7808 */ /* 0x000fe40002800000 */
[----:B------:R-:W-:-:S02]  /*14a60*/  FSEL R115, R115, -INF , P2 ;  /* 0xff80000073737808 */ /* 0x000fc40001000000 */
[----:B------:R-:W-:Y:S02]  /*14a70*/  FSEL R25, R116, -INF , P0 ;  /* 0xff80000074197808 */ /* 0x000fe40000000000 */
[C---:B------:R-:W-:Y:S02]  /*14a80*/  ISETP.GT.AND P6, PT, R3.reuse, 0x10, PT ;  /* 0x000000100300780c */ /* 0x040fe40003fc4270 */
[C---:B------:R-:W-:Y:S02]  /*14a90*/  ISETP.GT.AND P5, PT, R3.reuse, 0x11, PT ;  /* 0x000000110300780c */ /* 0x040fe40003fa4270 */
[C---:B------:R-:W-:Y:S02]  /*14aa0*/  ISETP.GT.AND P2, PT, R3.reuse, 0x18, PT ;  /* 0x000000180300780c */ /* 0x040fe40003f44270 */
[----:B------:R-:W-:Y:S02]  /*14ab0*/  ISETP.GT.AND P0, PT, R3, 0x19, PT ;  /* 0x000000190300780c */ /* 0x000fe40003f04270 */
[----:B------:R-:W-:-:S02]  /*14ac0*/  FSEL R85, R85, -INF , P6 ;  /* 0xff80000055557808 */ /* 0x000fc40003000000 */
[----:B------:R-:W-:Y:S02]  /*14ad0*/  FSEL R40, R101, -INF , P5 ;  /* 0xff80000065287808 */ /* 0x000fe40002800000 */
[----:B------:R-:W-:Y:S02]  /*14ae0*/  FSEL R48, R48, -INF , P2 ;  /* 0xff80000030307808 */ /* 0x000fe40001000000 */
[----:B------:R-:W-:Y:S02]  /*14af0*/  FSEL R49, R49, -INF , P0 ;  /* 0xff80000031317808 */ /* 0x000fe40000000000 */
[C---:B------:R-:W-:Y:S02]  /*14b00*/  ISETP.GT.AND P6, PT, R3.reuse, 0x20, PT ;  /* 0x000000200300780c */ /* 0x040fe40003fc4270 */
[C---:B------:R-:W-:Y:S02]  /*14b10*/  ISETP.GT.AND P5, PT, R3.reuse, 0x21, PT ;  /* 0x000000210300780c */ /* 0x040fe40003fa4270 */
[----:B------:R-:W-:-:S02]  /*14b20*/  ISETP.GT.AND P2, PT, R3, 0x28, PT ;  /* 0x000000280300780c */ /* 0x000fc40003f44270 */
[----:B------:R-:W-:Y:S02]  /*14b30*/  ISETP.GT.AND P0, PT, R3, 0x29, PT ;  /* 0x000000290300780c */ /* 0x000fe40003f04270 */
[----:B------:R-:W-:Y:S02]  /*14b40*/  FSEL R107, R55, -INF , P6 ;  /* 0xff800000376b7808 */ /* 0x000fe40003000000 */
[----:B------:R-:W-:Y:S02]  /*14b50*/  FSEL R106, R50, -INF , P5 ;  /* 0xff800000326a7808 */ /* 0x000fe40002800000 */
[----:B------:R-:W-:Y:S02]  /*14b60*/  FSEL R105, R20, -INF , P2 ;  /* 0xff80000014697808 */ /* 0x000fe40001000000 */
[----:B------:R-:W-:Y:S02]  /*14b70*/  FSEL R104, R27, -INF , P0 ;  /* 0xff8000001b687808 */ /* 0x000fe40000000000 */
[----:B------:R-:W-:-:S02]  /*14b80*/  ISETP.GT.AND P6, PT, R3, 0x30, PT ;  /* 0x000000300300780c */ /* 0x000fc40003fc4270 */
[C---:B------:R-:W-:Y:S02]  /*14b90*/  ISETP.GT.AND P5, PT, R3.reuse, 0x31, PT ;  /* 0x000000310300780c */ /* 0x040fe40003fa4270 */
[C---:B------:R-:W-:Y:S02]  /*14ba0*/  ISETP.GT.AND P2, PT, R3.reuse, 0x38, PT ;  /* 0x000000380300780c */ /* 0x040fe40003f44270 */
[----:B------:R-:W-:Y:S02]  /*14bb0*/  ISETP.GT.AND P0, PT, R3, 0x39, PT ;  /* 0x000000390300780c */ /* 0x000fe40003f04270 */
        /* <DEDUP_REMOVED lines=39> */
[----:B------:R-:W-:Y:S02]  /*14e30*/  FSEL R103, R11, -INF , P6 ;  /* 0xff8000000b677808 */ /* 0x000fe40003000000 */
[----:B------:R-:W-:Y:S02]  /*14e40*/  FMNMX.FTZ R2, R79, R2, !PT ;  /* 0x000000024f027209 */ /* 0x000fe40007810000 */
[----:B------:R-:W-:Y:S02]  /*14e50*/  FMNMX.FTZ R0, R36, R0, !PT ;  /* 0x0000000024007209 */ /* 0x000fe40007810000 */
[----:B------:R-:W-:Y:S02]  /*14e60*/  FMNMX.FTZ R196, R104, R196, !PT ;  /* 0x000000c468c47209 */ /* 0x000fe40007810000 */
[----:B------:R-:W-:Y:S02]  /*14e70*/  FMNMX.FTZ R3, R18, R3, !PT ;  /* 0x0000000312037209 */ /* 0x000fe40007810000 */
[----:B------:R-:W-:-:S02]  /*14e80*/  FSEL R102, R10, -INF , P5 ;  /* 0xff8000000a667808 */ /* 0x000fc40002800000 */
[----:B------:R-:W-:Y:S02]  /*14e90*/  FMNMX.FTZ R2, R78, R2, !PT ;  /* 0x000000024e027209 */ /* 0x000fe40007810000 */
[----:B------:R-:W-:Y:S02]  /*14ea0*/  FMNMX.FTZ R0, R35, R0, !PT ;  /* 0x0000000023007209 */ /* 0x000fe40007810000 */
[----:B------:R-:W-:Y:S02]  /*14eb0*/  FMNMX.FTZ R196, R103, R196, !PT ;  /* 0x000000c467c47209 */ /* 0x000fe40007810000 */
[----:B------:R-:W-:Y:S02]  /*14ec0*/  FMNMX.FTZ R3, R17, R3, !PT ;  /* 0x0000000311037209 */ /* 0x000fe40007810000 */
[----:B------:R-:W-:Y:S02]  /*14ed0*/  FSEL R101, R45, -INF , P2 ;  /* 0xff8000002d657808 */ /* 0x000fe40001000000 */
[----:B------:R-:W-:-:S02]  /*14ee0*/  FMNMX.FTZ R2, R77, R2, !PT ;  /* 0x000000024d027209 */ /* 0x000fc40007810000 */
[----:B------:R-:W-:Y:S02]  /*14ef0*/  FMNMX.FTZ R0, R34, R0, !PT ;  /* 0x0000000022007209 */ /* 0x000fe40007810000 */
[----:B------:R-:W-:Y:S02]  /*14f00*/  FMNMX.FTZ R196, R102, R196, !PT ;  /* 0x000000c466c47209 */ /* 0x000fe40007810000 */
[----:B------:R-:W-:Y:S02]  /*14f10*/  FMNMX.FTZ R3, R16, R3, !PT ;  /* 0x0000000310037209 */ /* 0x000fe40007810000 */
[----:B------:R-:W-:Y:S02]  /*14f20*/  FSEL R100, R44, -INF , P0 ;  /* 0xff8000002c647808 */ /* 0x000fe40000000000 */
[----:B------:R-:W-:Y:S01]  /*14f30*/  FMNMX.FTZ R2, R76, R2, !PT ;  /* 0x000000024c027209 */ /* 0x000fe20007810000 */
[----:B------:R-:W-:Y:S01]  /*14f40*/  IMAD.MOV.U32 R4, RZ, RZ, R3 ;  /* 0x000000ffff047224 */ /* 0x000fe200078e0003 */
[----:B------:R-:W-:-:S02]  /*14f50*/  FMNMX.FTZ R0, R33, R0, !PT ;  /* 0x0000000021007209 */ /* 0x000fc40007810000 */
[----:B------:R-:W-:Y:S02]  /*14f60*/  FMNMX.FTZ R196, R101, R196, !PT ;  /* 0x000000c465c47209 */ /* 0x000fe40007810000 */
[----:B------:R-:W-:Y:S02]  /*14f70*/  FMNMX.FTZ R2, R67, R2, !PT ;  /* 0x0000000243027209 */ /* 0x000fe40007810000 */
[----:B------:R-:W-:Y:S02]  /*14f80*/  FMNMX.FTZ R0, R32, R0, !PT ;  /* 0x0000000020007209 */ /* 0x000fe40007810000 */
[----:B------:R-:W-:Y:S02]  /*14f90*/  FMNMX.FTZ R196, R100, R196, !PT ;  /* 0x000000c464c47209 */ /* 0x000fe40007810000 */
[----:B------:R-:W-:Y:S02]  /*14fa0*/  MOV R6, 0x14fc0 ;  /* 0x00014fc000067802 */ /* 0x000fe40000000f00 */
[----:B------:R-:W-:Y:S05]  /*14fb0*/  CALL.REL.NOINC `($__internal_18_$__cuda_sm70_shflsync_bfly_p) ;  /* 0x000026d000007944 */ /* 0x000fea0003c00000 */
[----:B------:R-:W-:Y:S01]  /*14fc0*/  FMNMX.FTZ R3, R3, R5, !PT ;  /* 0x0000000503037209 */ /* 0x000fe20007810000 */
[----:B------:R-:W-:Y:S01]  /*14fd0*/  IMAD.MOV.U32 R5, RZ, RZ, 0x1 ;  /* 0x00000001ff057424 */ /* 0x000fe200078e00ff */
[----:B------:R-:W-:-:S03]  /*14fe0*/  MOV R6, 0x15010 ;  /* 0x0001501000067802 */ /* 0x000fc60000000f00 */
[----:B------:R-:W-:Y:S02]  /*14ff0*/  IMAD.MOV.U32 R4, RZ, RZ, R3 ;  /* 0x000000ffff047224 */ /* 0x000fe400078e0003 */
[----:B------:R-:W-:Y:S05]  /*15000*/  CALL.REL.NOINC `($__internal_18_$__cuda_sm70_shflsync_bfly_p) ;  /* 0x0000268000007944 */ /* 0x000fea0003c00000 */
[----:B------:R-:W-:Y:S01]  /*15010*/  FMNMX.FTZ R3, R3, R5, !PT ;  /* 0x0000000503037209 */ /* 0x000fe20007810000 */
[----:B------:R-:W-:Y:S01]  /*15020*/  IMAD.MOV.U32 R4, RZ, RZ, R2 ;  /* 0x000000ffff047224 */ /* 0x000fe200078e0002 */
[----:B------:R-:W-:Y:S01]  /*15030*/  MOV R6, 0x15060 ;  /* 0x0001506000067802 */ /* 0x000fe20000000f00 */
[----:B------:R-:W-:Y:S02]  /*15040*/  IMAD.MOV.U32 R5, RZ, RZ, 0x2 ;  /* 0x00000002ff057424 */ /* 0x000fe400078e00ff */
        /* <DEDUP_REMOVED lines=26> */
[----:B------:R-:W-:Y:S05]  /*151f0*/  BRA `(.L_x_1289) ;  /* 0xffff051000007947 */ /* 0x000fea000383ffff */
.L_x_1239:
[----:B------:R-:W-:Y:S01]  /*15200*/  MOV R6, RZ ;  /* 0x000000ff00067202 */ /* 0x000fe20000000f00 */
[----:B------:R-:W-:Y:S01]  /*15210*/  IMAD.MOV.U32 R7, RZ, RZ, R11 ;  /* 0x000000ffff077224 */ /* 0x000fe200078e000b */
[----:B------:R-:W-:Y:S01]  /*15220*/  MOV R4, 0x15250 ;  /* 0x0001525000047802 */ /* 0x000fe20000000f00 */
[----:B------:R-:W-:Y:S02]  /*15230*/  IMAD.MOV.U32 R5, RZ, RZ, 0x181f ;  /* 0x0000181fff057424 */ /* 0x000fe400078e00ff */
[----:B------:R-:W-:Y:S05]  /*15240*/  CALL.REL.NOINC `($__internal_19_$__cuda_sm70_shflsync_idx_p) ;  /* 0x000024a000007944 */ /* 0x000fea0003c00000 */
[----:B------:R-:W-:Y:S01]  /*15250*/  MOV R13, R5 ;  /* 0x00000005000d7202 */ /* 0x000fe20000000f00 */
[----:B------:R-:W-:-:S05]  /*15260*/  BRA `(.L_x_1290) ;  /* 0xffff21b000007947 */ /* 0x000fca000383ffff */
.L_x_1240:
[----:B------:R-:W-:Y:S01]  /*15270*/  MOV R6, RZ ;  /* 0x000000ff00067202 */ /* 0x000fe20000000f00 */
[----:B------:R-:W-:Y:S01]  /*15280*/  IMAD.MOV.U32 R7, RZ, RZ, R12 ;  /* 0x000000ffff077224 */ /* 0x000fe200078e000c */
[----:B------:R-:W-:Y:S01]  /*15290*/  MOV R4, 0x152c0 ;  /* 0x000152c000047802 */ /* 0x000fe20000000f00 */
[----:B------:R-:W-:Y:S02]  /*152a0*/  IMAD.MOV.U32 R5, RZ, RZ, 0x181f ;  /* 0x0000181fff057424 */ /* 0x000fe400078e00ff */
[----:B-12---:R-:W-:Y:S05]  /*152b0*/  CALL.REL.NOINC `($__internal_19_$__cuda_sm70_shflsync_idx_p) ;  /* 0x0000243000007944 */ /* 0x006fea0003c00000 */
[----:B------:R-:W2:Y:S04]  /*152c0*/  LDL R6, [R1+0x18] ;  /* 0x0000180001067983 */ /* 0x000ea80000100800 */
[----:B------:R-:W3:Y:S04]  /*152d0*/  LDL R4, [R1+0x4] ;  /* 0x0000040001047983 */ /* 0x000ee80000100800 */
[----:B------:R-:W4:Y:S01]  /*152e0*/  LDL R8, [R1+0x8] ;  /* 0x0000080001087983 */ /* 0x000f220000100800 */
[----:B--2---:R-:W-:Y:S02]  /*152f0*/  ISETP.GE.AND P5, PT, R6, c[0x0][0x1d4], PT ;  /* 0x0000750006007a0c */ /* 0x004fe40003fa6270 */
[----:B------:R-:W-:Y:S02]  /*15300*/  IADD3 R6, P2, R5, R0, RZ ;  /* 0x0000000005067210 */ /* 0x000fe40007f5e0ff */
[----:B---3--:R-:W-:Y:S02]  /*15310*/  ISETP.GE.AND P0, PT, R4, c[0x0][0x1d4], PT ;  /* 0x0000750004007a0c */ /* 0x008fe40003f06270 */
[----:B------:R-:W-:Y:S01]  /*15320*/  SEL R15, RZ, 0x10, P5 ;  /* 0x00000010ff0f7807 */ /* 0x000fe20002800000 */
[----:B------:R-:W-:Y:S01]  /*15330*/  IMAD.X R7, R13, 0x1, R2, P2 ;  /* 0x000000010d077824 */ /* 0x000fe200010e0602 */
[----:B------:R-:W-:Y:S02]  /*15340*/  IADD3 R4, P2, R5, R3, RZ ;  /* 0x0000000305047210 */ /* 0x000fe40007f5e0ff */
[----:B------:R-:W-:Y:S03]  /*15350*/  SEL R14, RZ, 0x10, P0 ;  /* 0x00000010ff0e7807 */ /* 0x000fe60000000000 */
[----:B------:R-:W-:Y:S01]  /*15360*/  @!PT LDS RZ, [RZ] ;  /* 0x00000000fffff984 */ /* 0x000fe20000000800 */
[----:B------:R-:W-:Y:S01]  /*15370*/  @!PT LDS RZ, [RZ] ;  /* 0x00000000fffff984 */ /* 0x000fe20000000800 */
[----:B------:R-:W-:Y:S01]  /*15380*/  @!PT LDS RZ, [RZ] ;  /* 0x00000000fffff984 */ /* 0x000fe20000000800 */
[----:B----4-:R1:W-:Y:S01]  /*15390*/  LDGSTS.E.BYPASS.LTC128B.128 [R8+0x100], [R6.64], !P5 ;  /* 0x0010000006087fae */ /* 0x0103e2000e901d48 */
[----:B------:R-:W-:Y:S05]  /*153a0*/  IMAD.X R5, R13, 0x1, R10, P2 ;  /* 0x000000010d057824 */ /* 0x000fea00010e060a */
[----:B------:R2:W-:Y:S01]  /*153b0*/  LDGSTS.E.BYPASS.LTC128B.128 [R8+0x2100], [R4.64], !P0 ;  /* 0x0210000004087fae */ /* 0x0005e2000c101d48 */
[----:B-1----:R-:W-:Y:S02]  /*153c0*/  IMAD.MOV.U32 R7, RZ, RZ, R11 ;  /* 0x000000ffff077224 */ /* 0x002fe400078e000b */
[----:B------:R-:W-:Y:S01]  /*153d0*/  IMAD.MOV.U32 R6, RZ, RZ, 0x1 ;  /* 0x00000001ff067424 */ /* 0x000fe200078e00ff */
[----:B--2---:R-:W-:Y:S01]  /*153e0*/  MOV R4, 0x15410 ;  /* 0x0001541000047802 */ /* 0x004fe20000000f00 */
[----:B------:R-:W-:Y:S02]  /*153f0*/  IMAD.MOV.U32 R5, RZ, RZ, 0x181f ;  /* 0x0000181fff057424 */ /* 0x000fe400078e00ff */
[----:B------:R-:W-:Y:S05]  /*15400*/  CALL.REL.NOINC `($__internal_19_$__cuda_sm70_shflsync_idx_p) ;  /* 0x000022e000007944 */ /* 0x000fea0003c00000 */
[----:B------:R-:W-:Y:S01]  /*15410*/  MOV R6, 0x1 ;  /* 0x0000000100067802 */ /* 0x000fe20000000f00 */
[----:B------:R-:W-:Y:S01]  /*15420*/  IMAD.MOV.U32 R13, RZ, RZ, R5 ;  /* 0x000000ffff0d7224 */ /* 0x000fe200078e0005 */
[----:B------:R-:W-:Y:S01]  /*15430*/  MOV R5, 0x181f ;  /* 0x0000181f00057802 */ /* 0x000fe20000000f00 */
[----:B------:R-:W-:Y:S01]  /*15440*/  IMAD.MOV.U32 R7, RZ, RZ, R12 ;  /* 0x000000ffff077224 */ /* 0x000fe200078e000c */
[----:B------:R-:W-:Y:S02]  /*15450*/  MOV R4, 0x15470 ;  /* 0x0001547000047802 */ /* 0x000fe40000000f00 */
[----:B------:R-:W-:Y:S05]  /*15460*/  CALL.REL.NOINC `($__internal_19_$__cuda_sm70_shflsync_idx_p) ;  /* 0x0000228000007944 */ /* 0x000fea0003c00000 */
[C---:B------:R-:W-:Y:S01]  /*15470*/  IADD3 R4, -R15.reuse, 0x10, RZ ;  /* 0x000000100f047810 */ /* 0x040fe20007ffe1ff */
[----:B------:R-:W2:Y:S01]  /*15480*/  LDL R8, [R1+0x8] ;  /* 0x0000080001087983 */ /* 0x000ea20000100800 */
[----:B------:R-:W-:Y:S02]  /*15490*/  ISETP.NE.U32.AND P5, PT, R15, RZ, PT ;  /* 0x000000ff0f00720c */ /* 0x000fe40003fa5070 */
[----:B------:R-:W-:Y:S04]  /*154a0*/  LOP3.LUT R4, R4, 0xf, RZ, 0xc0, !PT ;  /* 0x0000000f04047812 */ /* 0x000fe800078ec0ff */
[----:B------:R-:W-:Y:S02]  /*154b0*/  IADD3 R6, P2, P0, R4, R5, R0 ;  /* 0x0000000504067210 */ /* 0x000fe4000785e000 */
        /* <DEDUP_REMOVED lines=11> */
[----:B------:R2:W-:Y:S01]  /*15570*/  LDGSTS.E.BYPASS.LTC128B.128.ZFILL [R8+0x2900], [R4.64], P5 ;  /* 0x0290000004087fae */ /* 0x0005e2000a941d48 */
        /* <DEDUP_REMOVED lines=39> */
[----:B------:R-:W-:-:S05]  /*157f0*/  BRA `(.L_x_1291) ;  /* 0xffff1e5000007947 */ /* 0x000fca000383ffff */
.L_x_1243:
[----:B------:R-:W-:Y:S01]  /*15800*/  MOV R6, RZ ;  /* 0x000000ff00067202 */ /* 0x000fe20000000f00 */
[----:B------:R-:W-:Y:S01]  /*15810*/  IMAD.MOV.U32 R7, RZ, RZ, R48 ;  /* 0x000000ffff077224 */ /* 0x000fe200078e0030 */
[----:B------:R-:W-:Y:S01]  /*15820*/  MOV R4, 0x15850 ;  /* 0x0001585000047802 */ /* 0x000fe20000000f00 */
[----:B------:R-:W-:Y:S02]  /*15830*/  IMAD.MOV.U32 R5, RZ, RZ, 0x181f ;  /* 0x0000181fff057424 */ /* 0x000fe400078e00ff */
[----:B------:R-:W-:Y:S05]  /*15840*/  CALL.REL.NOINC `($__internal_19_$__cuda_sm70_shflsync_idx_p) ;  /* 0x00001ea000007944 */ /* 0x000fea0003c00000 */
[----:B------:R-:W-:Y:S01]  /*15850*/  MOV R55, R5 ;  /* 0x0000000500377202 */ /* 0x000fe20000000f00 */
[----:B------:R-:W-:-:S05]  /*15860*/  BRA `(.L_x_1292) ;  /* 0xffff350000007947 */ /* 0x000fca000383ffff */
.L_x_1244:
        /* <DEDUP_REMOVED lines=89> */
.L_x_1245:
[----:B------:R-:W-:Y:S01]  /*15e00*/  MOV R5, 0x1c1f ;  /* 0x00001c1f00057802 */ /* 0x000fe20000000f00 */
[----:B------:R-:W-:Y:S01]  /*15e10*/  IMAD.MOV.U32 R6, RZ, RZ, RZ ;  /* 0x000000ffff067224 */ /* 0x000fe200078e00ff */
[----:B------:R-:W-:Y:S02]  /*15e20*/  MOV R4, 0x15e40 ;  /* 0x00015e4000047802 */ /* 0x000fe40000000f00 */
[----:B------:R-:W-:Y:S05]  /*15e30*/  CALL.REL.NOINC `($__internal_19_$__cuda_sm70_shflsync_idx_p) ;  /* 0x000018b000007944 */ /* 0x000fea0003c00000 */
[----:B------:R-:W-:-:S05]  /*15e40*/  BRA `(.L_x_1294) ;  /* 0xffff336000007947 */ /* 0x000fca000383ffff */
.L_x_1246:
[----:B------:R-:W-:Y:S01]  /*15e50*/  MOV R5, 0x1c1f ;  /* 0x00001c1f00057802 */ /* 0x000fe20000000f00 */
[----:B------:R-:W-:Y:S01]  /*15e60*/  IMAD.MOV.U32 R6, RZ, RZ, 0x1 ;  /* 0x00000001ff067424 */ /* 0x000fe200078e00ff */
[----:B------:R-:W-:Y:S02]  /*15e70*/  MOV R4, 0x15e90 ;  /* 0x00015e9000047802 */ /* 0x000fe40000000f00 */
[----:B-1----:R-:W-:Y:S05]  /*15e80*/  CALL.REL.NOINC `($__internal_19_$__cuda_sm70_shflsync_idx_p) ;  /* 0x0000186000007944 */ /* 0x002fea0003c00000 */
[----:B------:R-:W-:Y:S01]  /*15e90*/  MOV R4, 0x160e0 ;  /* 0x000160e000047802 */ /* 0x000fe20000000f00 */
[----:B------:R-:W-:Y:S02]  /*15ea0*/  IMAD.IADD R5, R62, 0x1, R5 ;  /* 0x000000013e057824 */ /* 0x000fe400078e0205 */
[----:B------:R-:W-:Y:S03]  /*15eb0*/  IMAD.MOV.U32 R6, RZ, RZ, 0x2 ;  /* 0x00000002ff067424 */ /* 0x000fe600078e00ff */
[C---:B------:R-:W-:Y:S02]  /*15ec0*/  ISETP.GT.AND P6, PT, R5.reuse, RZ, PT ;  /* 0x000000ff0500720c */ /* 0x040fe40003fc4270 */
[C---:B------:R-:W-:Y:S02]  /*15ed0*/  ISETP.GT.AND P5, PT, R5.reuse, 0x1, PT ;  /* 0x000000010500780c */ /* 0x040fe40003fa4270 */
[C---:B------:R-:W-:Y:S02]  /*15ee0*/  ISETP.GT.AND P2, PT, R5.reuse, 0x8, PT ;  /* 0x000000080500780c */ /* 0x040fe40003f44270 */
        /* <DEDUP_REMOVED lines=24> */
[----:B------:R-:W-:Y:S01]  /*16070*/  ISETP.GT.AND P0, PT, R5, 0x39, PT ;  /* 0x000000390500780c */ /* 0x000fe20003f04270 */
[----:B------:R-:W-:Y:S01]  /*16080*/  IMAD.MOV.U32 R5, RZ, RZ, 0x1c1f ;  /* 0x00001c1fff057424 */ /* 0x000fe200078e00ff */
[----:B------:R-:W-:Y:S02]  /*16090*/  FSEL R216, R224, -INF , P6 ;  /* 0xff800000e0d87808 */ /* 0x000fe40003000000 */
[----:B------:R-:W-:Y:S02]  /*160a0*/  FSEL R215, R223, -INF , P5 ;  /* 0xff800000dfd77808 */ /* 0x000fe40002800000 */
[----:B------:R-:W-:Y:S02]  /*160b0*/  FSEL R214, R214, -INF , P2 ;  /* 0xff800000d6d67808 */ /* 0x000fe40001000000 */
[----:B------:R-:W-:Y:S02]  /*160c0*/  FSEL R21, R63, -INF , P0 ;  /* 0xff8000003f157808 */ /* 0x000fe40000000000 */
[----:B------:R-:W-:Y:S05]  /*160d0*/  CALL.REL.NOINC `($__internal_19_$__cuda_sm70_shflsync_idx_p) ;  /* 0x0000161000007944 */ /* 0x000fea0003c00000 */
        /* <DEDUP_REMOVED lines=37> */
[----:B------:R-:W-:Y:S01]  /*16330*/  FMNMX.FTZ R3, R50, R199, !PT ;  /* 0x000000c732037209 */ /* 0x000fe20007810000 */
[----:B------:R-:W-:Y:S01]  /*16340*/  IMAD.IADD R5, R62, 0x1, R5 ;  /* 0x000000013e057824 */ /* 0x000fe200078e0205 */
[----:B------:R-:W-:Y:S02]  /*16350*/  FMNMX.FTZ R2, R32, R200, !PT ;  /* 0x000000c820027209 */ /* 0x000fe40007810000 */
[----:B------:R-:W-:Y:S02]  /*16360*/  FMNMX.FTZ R0, R16, R197, !PT ;  /* 0x000000c510007209 */ /* 0x000fe40007810000 */
[C---:B------:R-:W-:Y:S02]  /*16370*/  ISETP.GT.AND P5, PT, R5.reuse, 0x1, PT ;  /* 0x000000010500780c */ /* 0x040fe40003fa4270 */
[C---:B------:R-:W-:Y:S02]  /*16380*/  ISETP.GT.AND P6, PT, R5.reuse, RZ, PT ;  /* 0x000000ff0500720c */ /* 0x040fe40003fc4270 */
[----:B------:R-:W-:Y:S02]  /*16390*/  FSEL R206, R206, -INF , P5 ;  /* 0xff800000cece7808 */ /* 0x000fe40002800000 */
[----:B------:R-:W-:Y:S02]  /*163a0*/  ISETP.GT.AND P5, PT, R5, 0x11, PT ;  /* 0x000000110500780c */ /* 0x000fe40003fa4270 */
[----:B------:R-:W-:Y:S02]  /*163b0*/  FSEL R12, R205, -INF , P6 ;  /* 0xff800000cd0c7808 */ /* 0x000fe40003000000 */
[----:B------:R-:W-:Y:S02]  /*163c0*/  FSEL R27, R27, -INF , P5 ;  /* 0xff8000001b1b7808 */ /* 0x000fe40002800000 */
[C---:B------:R-:W-:Y:S02]  /*163d0*/  ISETP.GT.AND P5, PT, R5.reuse, 0x21, PT ;  /* 0x000000210500780c */ /* 0x040fe40003fa4270 */
[----:B------:R-:W-:Y:S02]  /*163e0*/  ISETP.GT.AND P2, PT, R5, 0x8, PT ;  /* 0x000000080500780c */ /* 0x000fe40003f44270 */
[----:B------:R-:W-:Y:S02]  /*163f0*/  FSEL R43, R43, -INF , P5 ;  /* 0xff8000002b2b7808 */ /* 0x000fe40002800000 */
[C---:B------:R-:W-:Y:S02]  /*16400*/  ISETP.GT.AND P5, PT, R5.reuse, 0x31, PT ;  /* 0x000000310500780c */ /* 0x040fe40003fa4270 */
[----:B------:R-:W-:Y:S02]  /*16410*/  FMNMX.FTZ R4, R12, R198, !PT ;  /* 0x000000c60c047209 */ /* 0x000fe40007810000 */
[----:B------:R-:W-:Y:S02]  /*16420*/  ISETP.GT.AND P0, PT, R5, 0x9, PT ;  /* 0x000000090500780c */ /* 0x000fe40003f04270 */
[----:B------:R-:W-:Y:S02]  /*16430*/  FSEL R14, R14, -INF , P2 ;  /* 0xff8000000e0e7808 */ /* 0x000fe40001000000 */
[----:B------:R-:W-:Y:S02]  /*16440*/  FMNMX.FTZ R3, R51, R3, !PT ;  /* 0x0000000333037209 */ /* 0x000fe40007810000 */
[----:B------:R-:W-:Y:S02]  /*16450*/  FMNMX.FTZ R2, R33, R2, !PT ;  /* 0x0000000221027209 */ /* 0x000fe40007810000 */
[----:B------:R-:W-:Y:S02]  /*16460*/  FMNMX.FTZ R0, R17, R0, !PT ;  /* 0x0000000011007209 */ /* 0x000fe40007810000 */
[----:B------:R-:W-:Y:S02]  /*16470*/  FSEL R11, R46, -INF , P5 ;  /* 0xff8000002e0b7808 */ /* 0x000fe40002800000 */
[----:B------:R-:W-:Y:S02]  /*16480*/  FMNMX.FTZ R46, R206, R4, !PT ;  /* 0x00000004ce2e7209 */ /* 0x000fe40007810000 */
[----:B------:R-:W-:Y:S02]  /*16490*/  ISETP.GT.AND P6, PT, R5, 0x10, PT ;  /* 0x000000100500780c */ /* 0x000fe40003fc4270 */
[----:B------:R-:W-:Y:S02]  /*164a0*/  FSEL R15, R15, -INF , P0 ;  /* 0xff8000000f0f7808 */ /* 0x000fe40000000000 */
[----:B------:R-:W-:Y:S02]  /*164b0*/  FMNMX.FTZ R3, R52, R3, !PT ;  /* 0x0000000334037209 */ /* 0x000fe40007810000 */
[----:B------:R-:W-:Y:S02]  /*164c0*/  FMNMX.FTZ R2, R36, R2, !PT ;  /* 0x0000000224027209 */ /* 0x000fe40007810000 */
[----:B------:R-:W-:Y:S02]  /*164d0*/  FMNMX.FTZ R0, R18, R0, !PT ;  /* 0x0000000012007209 */ /* 0x000fe40007810000 */
[----:B------:R-:W-:Y:S02]  /*164e0*/  FMNMX.FTZ R46, R14, R46, !PT ;  /* 0x0000002e0e2e7209 */ /* 0x000fe40007810000 */
[----:B------:R-:W-:Y:S02]  /*164f0*/  FSEL R26, R26, -INF , P6 ;  /* 0xff8000001a1a7808 */ /* 0x000fe40003000000 */
[----:B------:R-:W-:Y:S02]  /*16500*/  FMNMX.FTZ R3, R54, R3, !PT ;  /* 0x0000000336037209 */ /* 0x000fe40007810000 */
[----:B------:R-:W-:Y:S02]  /*16510*/  FMNMX.FTZ R2, R48, R2, !PT ;  /* 0x0000000230027209 */ /* 0x000fe40007810000 */
[----:B------:R-:W-:Y:S02]  /*16520*/  FMNMX.FTZ R0, R20, R0, !PT ;  /* 0x0000000014007209 */ /* 0x000fe40007810000 */
[----:B------:R-:W-:Y:S02]  /*16530*/  FMNMX.FTZ R46, R15, R46, !PT ;  /* 0x0000002e0f2e7209 */ /* 0x000fe40007810000 */
[----:B------:R-:W-:Y:S02]  /*16540*/  ISETP.GT.AND P2, PT, R5, 0x18, PT ;  /* 0x000000180500780c */ /* 0x000fe40003f44270 */
[----:B------:R-:W-:Y:S02]  /*16550*/  FMNMX.FTZ R4, R58, R3, !PT ;  /* 0x000000033a047209 */ /* 0x000fe40007810000 */
[----:B------:R-:W-:Y:S02]  /*16560*/  FMNMX.FTZ R2, R47, R2, !PT ;  /* 0x000000022f027209 */ /* 0x000fe40007810000 */
[----:B------:R-:W-:Y:S02]  /*16570*/  FMNMX.FTZ R0, R24, R0, !PT ;  /* 0x0000000018007209 */ /* 0x000fe40007810000 */
[----:B------:R-:W-:Y:S02]  /*16580*/  FMNMX.FTZ R46, R26, R46, !PT ;  /* 0x0000002e1a2e7209 */ /* 0x000fe40007810000 */
[----:B------:R-:W-:Y:S02]  /*16590*/  ISETP.GT.AND P0, PT, R5, 0x19, PT ;  /* 0x000000190500780c */ /* 0x000fe40003f04270 */
[----:B------:R-:W-:Y:S02]  /*165a0*/  FSEL R30, R30, -INF , P2 ;  /* 0xff8000001e1e7808 */ /* 0x000fe40001000000 */
        /* <DEDUP_REMOVED lines=15> */
[C---:B------:R-:W-:Y:S02]  /*166a0*/  ISETP.GT.AND P2, PT, R5.reuse, 0x28, PT ;  /* 0x000000280500780c */ /* 0x040fe40003f44270 */
        /* <DEDUP_REMOVED lines=26> */
[----:B------:R-:W-:Y:S01]  /*16850*/  ISETP.GT.AND P0, PT, R5, 0x39, PT ;  /* 0x000000390500780c */ /* 0x000fe20003f04270 */
[----:B------:R-:W-:Y:S01]  /*16860*/  IMAD.MOV.U32 R5, RZ, RZ, 0x2 ;  /* 0x00000002ff057424 */ /* 0x000fe200078e00ff */
        /* <DEDUP_REMOVED lines=18> */
[----:B------:R-:W-:Y:S02]  /*16990*/  MOV R6, 0x169b0 ;  /* 0x000169b000067802 */ /* 0x000fe40000000f00 */
        /* <DEDUP_REMOVED lines=28> */
[----:B------:R-:W-:Y:S01]  /*16b60*/  MOV R196, R5 ;  /* 0x0000000500c47202 */ /* 0x000fe20000000f00 */
[----:B------:R-:W-:-:S05]  /*16b70*/  BRA `(.L_x_1295) ;  /* 0xffff33a000007947 */ /* 0x000fca000383ffff */
.L_x_1249:
[----:B-1----:R-:W-:Y:S01]  /*16b80*/  MOV R6, RZ ;  /* 0x000000ff00067202 */ /* 0x002fe20000000f00 */
[----:B------:R-:W-:Y:S01]  /*16b90*/  IMAD.MOV.U32 R7, RZ, RZ, R52 ;  /* 0x000000ffff077224 */ /* 0x000fe200078e0034 */
[----:B------:R-:W-:Y:S01]  /*16ba0*/  MOV R4, 0x16bd0 ;  /* 0x00016bd000047802 */ /* 0x000fe20000000f00 */
[----:B------:R-:W-:Y:S02]  /*16bb0*/  IMAD.MOV.U32 R5, RZ, RZ, 0x181f ;  /* 0x0000181fff057424 */ /* 0x000fe400078e00ff */
[----:B------:R-:W-:Y:S05]  /*16bc0*/  CALL.REL.NOINC `($__internal_19_$__cuda_sm70_shflsync_idx_p) ;  /* 0x00000b2000007944 */ /* 0x000fea0003c00000 */
[----:B------:R-:W-:Y:S01]  /*16bd0*/  MOV R28, R5 ;  /* 0x00000005001c7202 */ /* 0x000fe20000000f00 */
[----:B------:R-:W-:-:S05]  /*16be0*/  BRA `(.L_x_1296) ;  /* 0xffff5b2000007947 */ /* 0x000fca000383ffff */
.L_x_1252:
[----:B------:R-:W-:Y:S01]  /*16bf0*/  MOV R6, RZ ;  /* 0x000000ff00067202 */ /* 0x000fe20000000f00 */
[----:B------:R-:W-:Y:S01]  /*16c00*/  IMAD.MOV.U32 R7, RZ, RZ, R2 ;  /* 0x000000ffff077224 */ /* 0x000fe200078e0002 */
[----:B------:R-:W-:Y:S01]  /*16c10*/  MOV R4, 0x16c40 ;  /* 0x00016c4000047802 */ /* 0x000fe20000000f00 */
[----:B------:R-:W-:Y:S02]  /*16c20*/  IMAD.MOV.U32 R5, RZ, RZ, 0x181f ;  /* 0x0000181fff057424 */ /* 0x000fe400078e00ff */
[----:B-1--4-:R-:W-:Y:S05]  /*16c30*/  CALL.REL.NOINC `($__internal_19_$__cuda_sm70_shflsync_idx_p) ;  /* 0x00000ab000007944 */ /* 0x012fea0003c00000 */
[----:B------:R-:W-:Y:S01]  /*16c40*/  MOV R55, R5 ;  /* 0x0000000500377202 */ /* 0x000fe20000000f00 */
[----:B------:R-:W-:-:S05]  /*16c50*/  BRA `(.L_x_1297) ;  /* 0xffff734000007947 */ /* 0x000fca000383ffff */
.L_x_1253:
[----:B------:R-:W-:Y:S01]  /*16c60*/  MOV R6, RZ ;  /* 0x000000ff00067202 */ /* 0x000fe20000000f00 */
[----:B------:R-:W-:Y:S01]  /*16c70*/  IMAD.MOV.U32 R7, RZ, RZ, R3 ;  /* 0x000000ffff077224 */ /* 0x000fe200078e0003 */
[----:B------:R-:W-:Y:S01]  /*16c80*/  MOV R4, 0x16cb0 ;  /* 0x00016cb000047802 */ /* 0x000fe20000000f00 */
[----:B------:R-:W-:Y:S02]  /*16c90*/  IMAD.MOV.U32 R5, RZ, RZ, 0x181f ;  /* 0x0000181fff057424 */ /* 0x000fe400078e00ff */
[----:B-1234-:R-:W-:Y:S05]  /*16ca0*/  CALL.REL.NOINC `($__internal_19_$__cuda_sm70_shflsync_idx_p) ;  /* 0x00000a4000007944 */ /* 0x01efea0003c00000 */
[C---:B------:R-:W-:Y:S01]  /*16cb0*/  IADD3 R4, -R0.reuse, 0x10, RZ ;  /* 0x0000001000047810 */ /* 0x040fe20007ffe1ff */
[----:B------:R-:W2:Y:S01]  /*16cc0*/  LDL R8, [R1+0x8] ;  /* 0x0000080001087983 */ /* 0x000ea20000100800 */
[----:B------:R-:W-:Y:S02]  /*16cd0*/  ISETP.NE.U32.AND P2, PT, R0, RZ, PT ;  /* 0x000000ff0000720c */ /* 0x000fe40003f45070 */
[----:B------:R-:W-:Y:S04]  /*16ce0*/  LOP3.LUT R4, R4, 0xf, RZ, 0xc0, !PT ;  /* 0x0000000f04047812 */ /* 0x000fe800078ec0ff */
[----:B------:R-:W-:Y:S04]  /*16cf0*/  IADD3 R6, P5, P4, R4, R5, R51 ;  /* 0x0000000504067210 */ /* 0x000fe80007cbe033 */
[----:B------:R-:W-:Y:S02]  /*16d00*/  IADD3.X R7, RZ, R55, R52, P5, P4 ;  /* 0x00000037ff077210 */ /* 0x000fe40002fe8434 */
[----:B------:R-:W-:Y:S05]  /*16d10*/  IADD3 R4, P4, R5, R53, RZ ;  /* 0x0000003505047210 */ /* 0x000fea0007f9e0ff */
[----:B------:R-:W-:Y:S01]  /*16d20*/  IMAD.X R5, R55, 0x1, R54, P4 ;  /* 0x0000000137057824 */ /* 0x000fe200020e0636 */
[----:B------:R-:W-:Y:S01]  /*16d30*/  @!PT LDS RZ, [RZ] ;  /* 0x00000000fffff984 */ /* 0x000fe20000000800 */
[----:B------:R-:W-:Y:S01]  /*16d40*/  @!PT LDS RZ, [RZ] ;  /* 0x00000000fffff984 */ /* 0x000fe20000000800 */
[----:B------:R-:W-:Y:S01]  /*16d50*/  @!PT LDS RZ, [RZ] ;  /* 0x00000000fffff984 */ /* 0x000fe20000000800 */
[----:B--2---:R1:W-:Y:S04]  /*16d60*/  LDGSTS.E.BYPASS.LTC128B.128.ZFILL [R8+0x4100], [R6.64], P2 ;  /* 0x0410000006087fae */ /* 0x0043e80009141d48 */
        /* <DEDUP_REMOVED lines=61> */
.L_x_1254:
[----:B------:R-:W-:Y:S02]  /*17140*/  MOV R5, 0x2 ;  /* 0x0000000200057802 */ /* 0x000fe40000000f00 */
        /* <DEDUP_REMOVED lines=35> */
.L_x_1256:
[----:B------:R1:W5:Y:S01]  /*17380*/  LDL R4, [R1+0xe0] ;  /* 0x0000e00001047983 */ /* 0x0003620000100800 */
[----:B------:R-:W-:-:S02]  /*17390*/  MOV R5, 0x2 ;  /* 0x0000000200057802 */ /* 0x000fc40000000f00 */
[----:B------:R-:W-:Y:S02]  /*173a0*/  MOV R6, 0x173c0 ;  /* 0x000173c000067802 */ /* 0x000fe40000000f00 */
[----:B-1---5:R-:W-:Y:S05]  /*173b0*/  CALL.REL.NOINC `($__internal_18_$__cuda_sm70_shflsync_bfly_p) ;  /* 0x000002d000007944 */ /* 0x022fea0003c00000 */
[----:B------:R-:W-:Y:S01]  /*173c0*/  MOV R10, R5 ;  /* 0x00000005000a7202 */ /* 0x000fe20000000f00 */
[----:B------:R-:W-:Y:S05]  /*173d0*/  BRA `(.L_x_1300) ;  /* 0xffff982000007947 */ /* 0x000fea000383ffff */
.L_x_1257:
[----:B------:R-:W-:Y:S01]  /*173e0*/  IMAD.MOV.U32 R4, RZ, RZ, R10 ;  /* 0x000000ffff047224 */ /* 0x000fe200078e000a */
[----:B------:R-:W-:Y:S02]  /*173f0*/  MOV R5, 0x1 ;  /* 0x0000000100057802 */ /* 0x000fe40000000f00 */
[----:B------:R-:W-:Y:S02]  /*17400*/  MOV R6, 0x17420 ;  /* 0x0001742000067802 */ /* 0x000fe40000000f00 */
[----:B------:R-:W-:Y:S05]  /*17410*/  CALL.REL.NOINC `($__internal_18_$__cuda_sm70_shflsync_bfly_p) ;  /* 0x0000027000007944 */ /* 0x000fea0003c00000 */
[----:B------:R1:W5:Y:S01]  /*17420*/  LDL R4, [R1+0xe4] ;  /* 0x0000e40001047983 */ /* 0x0003620000100800 */
[----:B------:R-:W-:Y:S01]  /*17430*/  FADD.FTZ R10, R10, R5 ;  /* 0x000000050a0a7221 */ /* 0x000fe20000010000 */
[----:B------:R-:W-:Y:S02]  /*17440*/  MOV R5, 0x2 ;  /* 0x0000000200057802 */ /* 0x000fe40000000f00 */
[----:B------:R-:W-:Y:S02]  /*17450*/  MOV R6, 0x17470 ;  /* 0x0001747000067802 */ /* 0x000fe40000000f00 */
[----:B-1---5:R-:W-:Y:S05]  /*17460*/  CALL.REL.NOINC `($__internal_18_$__cuda_sm70_shflsync_bfly_p) ;  /* 0x0000022000007944 */ /* 0x022fea0003c00000 */
[----:B------:R-:W2:Y:S01]  /*17470*/  LDL.LU R4, [R1+0xe4] ;  /* 0x0000e40001047983 */ /* 0x000ea20000300800 */
[----:B------:R-:W-:Y:S01]  /*17480*/  MOV R6, 0x174d0 ;  /* 0x000174d000067802 */ /* 0x000fe20000000f00 */
[----:B--2---:R-:W-:Y:S01]  /*17490*/  FADD.FTZ R9, R4, R5 ;  /* 0x0000000504097221 */ /* 0x004fe20000010000 */
[----:B------:R-:W-:-:S04]  /*174a0*/  MOV R5, 0x1 ;  /* 0x0000000100057802 */ /* 0x000fc80000000f00 */
[----:B------:R-:W-:Y:S02]  /*174b0*/  MOV R4, R9 ;  /* 0x0000000900047202 */ /* 0x000fe40000000f00 */
[----:B------:R-:W-:Y:S05]  /*174c0*/  CALL.REL.NOINC `($__internal_18_$__cuda_sm70_shflsync_bfly_p) ;  /* 0x000001c000007944 */ /* 0x000fea0003c00000 */
[----:B------:R-:W-:Y:S01]  /*174d0*/  FADD.FTZ R9, R9, R5 ;  /* 0x0000000509097221 */ /* 0x000fe20000010000 */
[----:B------:R-:W-:Y:S02]  /*174e0*/  MOV R4, R203 ;  /* 0x000000cb00047202 */ /* 0x000fe40000000f00 */
[----:B------:R-:W-:Y:S02]  /*174f0*/  MOV R5, 0x2 ;  /* 0x0000000200057802 */ /* 0x000fe40000000f00 */
[----:B------:R-:W-:Y:S02]  /*17500*/  MOV R6, 0x17520 ;  /* 0x0001752000067802 */ /* 0x000fe40000000f00 */
[----:B------:R-:W-:Y:S05]  /*17510*/  CALL.REL.NOINC `($__internal_18_$__cuda_sm70_shflsync_bfly_p) ;  /* 0x0000017000007944 */ /* 0x000fea0003c00000 */
[----:B------:R-:W-:Y:S01]  /*17520*/  FADD.FTZ R8, R203, R5 ;  /* 0x00000005cb087221 */ /* 0x000fe20000010000 */
[----:B------:R-:W-:Y:S02]  /*17530*/  MOV R5, 0x1 ;  /* 0x0000000100057802 */ /* 0x000fe40000000f00 */
[----:B------:R-:W-:Y:S02]  /*17540*/  MOV R6, 0x17570 ;  /* 0x0001757000067802 */ /* 0x000fe40000000f00 */
[----:B------:R-:W-:-:S02]  /*17550*/  MOV R4, R8 ;  /* 0x0000000800047202 */ /* 0x000fc40000000f00 */
[----:B------:R-:W-:Y:S05]  /*17560*/  CALL.REL.NOINC `($__internal_18_$__cuda_sm70_shflsync_bfly_p) ;  /* 0x0000012000007944 */ /* 0x000fea0003c00000 */
[----:B------:R-:W-:Y:S01]  /*17570*/  FADD.FTZ R8, R8, R5 ;  /* 0x0000000508087221 */ /* 0x000fe20000010000 */
[----:B------:R-:W-:-:S02]  /*17580*/  MOV R4, R202 ;  /* 0x000000ca00047202 */ /* 0x000fc40000000f00 */
[----:B------:R-:W-:Y:S02]  /*17590*/  MOV R5, 0x2 ;  /* 0x0000000200057802 */ /* 0x000fe40000000f00 */
[----:B------:R-:W-:Y:S02]  /*175a0*/  MOV R6, 0x175c0 ;  /* 0x000175c000067802 */ /* 0x000fe40000000f00 */
[----:B------:R-:W-:Y:S05]  /*175b0*/  CALL.REL.NOINC `($__internal_18_$__cuda_sm70_shflsync_bfly_p) ;  /* 0x000000d000007944 */ /* 0x000fea0003c00000 */
[----:B------:R-:W-:Y:S01]  /*175c0*/  FADD.FTZ R202, R202, R5 ;  /* 0x00000005caca7221 */ /* 0x000fe20000010000 */
[----:B------:R-:W-:Y:S02]  /*175d0*/  MOV R5, 0x1 ;  /* 0x0000000100057802 */ /* 0x000fe40000000f00 */
[----:B------:R-:W-:Y:S02]  /*175e0*/  MOV R6, 0x17610 ;  /* 0x0001761000067802 */ /* 0x000fe40000000f00 */
[----:B------:R-:W-:Y:S02]  /*175f0*/  MOV R4, R202 ;  /* 0x000000ca00047202 */ /* 0x000fe40000000f00 */
[----:B------:R-:W-:Y:S05]  /*17600*/  CALL.REL.NOINC `($__internal_18_$__cuda_sm70_shflsync_bfly_p) ;  /* 0x0000008000007944 */ /* 0x000fea0003c00000 */
[----:B------:R-:W-:Y:S01]  /*17610*/  MOV R4, R5 ;  /* 0x0000000500047202 */ /* 0x000fe20000000f00 */
[----:B------:R-:W-:Y:S05]  /*17620*/  BRA `(.L_x_1301) ;  /* 0xffff96e000007947 */ /* 0x000fea000383ffff */
.L_x_1271:
[----:B------:R-:W-:Y:S01]  /*17630*/  IMAD.MOV.U32 R7, RZ, RZ, R2 ;  /* 0x000000ffff077224 */ /* 0x000fe200078e0002 */
[----:B------:R-:W-:Y:S01]  /*17640*/  MOV R6, RZ ;  /* 0x000000ff00067202 */ /* 0x000fe20000000f00 */
[----:B---3--:R-:W-:Y:S01]  /*17650*/  IMAD.MOV.U32 R5, RZ, RZ, 0x1f ;  /* 0x0000001fff057424 */ /* 0x008fe200078e00ff */
[----:B------:R-:W-:-:S02]  /*17660*/  MOV R4, 0x17680 ;  /* 0x0001768000047802 */ /* 0x000fc40000000f00 */
[----:B-1--45:R-:W-:Y:S05]  /*17670*/  CALL.REL.NOINC `($__internal_19_$__cuda_sm70_shflsync_idx_p) ;  /* 0x0000007000007944 */ /* 0x032fea0003c00000 */
[----:B------:R-:W-:Y:S05]  /*17680*/  BRA `(.L_x_1302) ;  /* 0xffffc04000007947 */ /* 0x000fea000383ffff */
        .weak           $__internal_18_$__cuda_sm70_shflsync_bfly_p
        .type           $__internal_18_$__cuda_sm70_shflsync_bfly_p,@function
        .size           $__internal_18_$__cuda_sm70_shflsync_bfly_p,($__internal_19_$__cuda_sm70_shflsync_idx_p - $__internal_18_$__cuda_sm70_shflsync_bfly_p)
$__internal_18_$__cuda_sm70_shflsync_bfly_p:
[----:B------:R-:W-:Y:S02]  /*17690*/  MOV R59, 0xffffffff ;  /* 0xffffffff003b7802 */ /* 0x000fe40000000f00 */
[----:B------:R-:W-:-:S02]  /*176a0*/  MOV R7, 0x1f ;  /* 0x0000001f00077802 */ /* 0x000fc40000000f00 */
[----:B------:R-:W-:Y:S04]  /*176b0*/  WARPSYNC R59 ;  /* 0x0000003b00007348 */ /* 0x000fe80003800000 */
[----:B------:R1:W2:Y:S02]  /*176c0*/  SHFL.BFLY PT, R5, R4, R5, R7 ;  /* 0x0c00000504057389 */ /* 0x0002a400000e0007 */
[----:B-1----:R-:W-:-:S04]  /*176d0*/  MOV R7, 0x0 ;  /* 0x0000000000077802 */ /* 0x002fc80000000f00 */
[----:B--2---:R-:W-:Y:S05]  /*176e0*/  RET.REL.NODEC R6 `(_ZN7cutlass13device_kernelIN5flash19enable_sm80_to_sm89INS1_16FlashAttnFwdSm80INS1_25CollectiveMainloopFwdSm80ILi4ELi1ELb0EN4cute5tupleIJNS5_1CILi128EEENS7_ILi64EEES8_EEELi128ENS_6half_tEfNS_4arch4Sm80ELb1ELb0ELb1ELb0ELb1ELb0ELb1ELb1EEENS1_21CollectiveEpilogueFwdINS6_IJS8_S8_S9_EEENS6_IJNS7_ILi1EEESH_SH_EEESB_SD_Li128ELb0ELb1ELb1ELb0EEENS1_30DynamicPersistentTileSchedulerILi128ELi128ELb1ELb1ELb0EEEEEEEEEvNT_6ParamsE) ;  /* 0xfffe891006007950 */ /* 0x004fea0003c3ffff */
        .weak           $__internal_19_$__cuda_sm70_shflsync_idx_p
        .type           $__internal_19_$__cuda_sm70_shflsync_idx_p,@function
        .size           $__internal_19_$__cuda_sm70_shflsync_idx_p,(.L_x_1811 - $__internal_19_$__cuda_sm70_shflsync_idx_p)
$__internal_19_$__cuda_sm70_shflsync_idx_p:
[----:B------:R-:W-:Y:S02]  /*176f0*/  MOV R8, 0xffffffff ;  /* 0xffffffff00087802 */ /* 0x000fe40000000f00 */
[----:B------:R-:W-:Y:S02]  /*17700*/  MOV R9, 0x0 ;  /* 0x0000000000097802 */ /* 0x000fe40000000f00 */
[----:B------:R-:W-:Y:S04]  /*17710*/  WARPSYNC R8 ;  /* 0x0000000800007348 */ /* 0x000fe80003800000 */
[----:B------:R1:W2:Y:S02]  /*17720*/  SHFL.IDX PT, R5, R7, R6, R5 ;  /* 0x0000000607057389 */ /* 0x0002a400000e0005 */
[----:B-1----:R-:W-:-:S04]  /*17730*/  MOV R8, R4 ;  /* 0x0000000400087202 */ /* 0x002fc80000000f00 */
[----:B--2---:R-:W-:Y:S05]  /*17740*/  RET.REL.NODEC R8 `(_ZN7cutlass13device_kernelIN5flash19enable_sm80_to_sm89INS1_16FlashAttnFwdSm80INS1_25CollectiveMainloopFwdSm80ILi4ELi1ELb0EN4cute5tupleIJNS5_1CILi128EEENS7_ILi64EEES8_EEELi128ENS_6half_tEfNS_4arch4Sm80ELb1ELb0ELb1ELb0ELb1ELb0ELb1ELb1EEENS1_21CollectiveEpilogueFwdINS6_IJS8_S8_S9_EEENS6_IJNS7_ILi1EEESH_SH_EEESB_SD_Li128ELb0ELb1ELb1ELb0EEENS1_30DynamicPersistentTileSchedulerILi128ELi128ELb1ELb1ELb0EEEEEEEEEvNT_6ParamsE) ;  /* 0xfffe88b008007950 */ /* 0x004fea0003c3ffff */
.L_x_1303:
        /* <DEDUP_REMOVED lines=11> */
.L_x_1811:


//--------------------- .text._ZN7cutlass13device_kernelIN5flash19enable_sm80_to_sm89INS1_16FlashAttnFwdSm80INS1_25CollectiveMainloopFwdSm80ILi8ELi1ELb1EN4cute5tupleIJNS5_1CILi128EEENS7_ILi112EEES8_EEELi128ENS_6half_tEfNS_4arch4Sm80ELb1ELb0ELb1ELb1ELb1ELb0ELb1ELb1EEENS1_21CollectiveEpilogueFwdINS6_IJS8_S8_S9_EEENS6_IJNS7_ILi1EEESH_SH_EEESB_SD_Li256ELb1ELb1ELb1ELb0EEENS1_36VarlenDynamicPersistentTileSchedulerILi128ELi112ELi256ELi256ELb1ELb1ELb0ELb1ELb1ELb1EEEEEEEEEvNT_6ParamsE --------------------------
	.section	.text._ZN7cutlass13device_kernelIN5flash19enable_sm80_to_sm89INS1_16FlashAttnFwdSm80INS1_25CollectiveMainloopFwdSm80ILi8ELi1ELb1EN4cute5tupleIJNS5_1CILi128EEENS7_ILi112EEES8_EEELi128ENS_6half_tEfNS_4arch4Sm80ELb1ELb0ELb1ELb1ELb1ELb0ELb1ELb1EEENS1_21CollectiveEpilogueFwdINS6_IJS8_S8_S9_EEENS6_IJNS7_ILi1EEESH_SH_EEESB_SD_Li256ELb1ELb1ELb1ELb0EEENS1_36VarlenDynamicPersistentTileSchedulerILi128ELi112ELi256ELi256ELb1ELb1ELb0ELb1ELb1ELb1EEEEEEEEEvNT_6ParamsE,"ax",@progbits
	.sectioninfo	@"SHI_REGISTERS=255"
	.align	128
.text._ZN7cutlass13device_kernelIN5flash19enable_sm80_to_sm89INS1_16FlashAttnFwdSm80INS1_25CollectiveMainloopFwdSm80ILi8ELi1ELb1EN4cute5tupleIJNS5_1CILi128EEENS7_ILi112EEES8_EEELi128ENS_6half_tEfNS_4arch4Sm80ELb1ELb0ELb1ELb1ELb1ELb0ELb1ELb1EEENS1_21CollectiveEpilogueFwdINS6_IJS8_S8_S9_EEENS6_IJNS7_ILi1EEESH_SH_EEESB_SD_Li256ELb1ELb1ELb1ELb0EEENS1_36VarlenDynamicPersistentTileSchedulerILi128ELi112ELi256ELi256ELb1ELb1ELb0ELb1ELb1ELb1EEEEEEEEEvNT_6ParamsE:
        .type           _ZN7cutlass13device_kernelIN5flash19enable_sm80_to_sm89INS1_16FlashAttnFwdSm80INS1_25CollectiveMainloopFwdSm80ILi8ELi1ELb1EN4cute5tupleIJNS5_1CILi128EEENS7_ILi112EEES8_EEELi128ENS_6half_tEfNS_4arch4Sm80ELb1ELb0ELb1ELb1ELb1ELb0ELb1ELb1EEENS1_21CollectiveEpilogueFwdINS6_IJS8_S8_S9_EEENS6_IJNS7_ILi1EEESH_SH_EEESB_SD_Li256ELb1ELb1ELb1ELb0EEENS1_36VarlenDynamicPersistentTileSchedulerILi128ELi112ELi256ELi256ELb1ELb1ELb0ELb1ELb1ELb1EEEEEEEEEvNT_6ParamsE,@function
        .size           _ZN7cutlass13device_kernelIN5flash19enable_sm80_to_sm89INS1_16FlashAttnFwdSm80INS1_25CollectiveMainloopFwdSm80ILi8ELi1ELb1EN4cute5tupleIJNS5_1CILi128EEENS7_ILi112EEES8_EEELi128ENS_6half_tEfNS_4arch4Sm80ELb1ELb0ELb1ELb1ELb1ELb0ELb1ELb1EEENS1_21CollectiveEpilogueFwdINS6_IJS8_S8_S9_EEENS6_IJNS7_ILi1EEESH_SH_EEESB_SD_Li256ELb1ELb1ELb1ELb0EEENS1_36VarlenDynamicPersistentTileSchedulerILi128ELi112ELi256ELi256ELb1ELb1ELb0ELb1ELb1ELb1EEEEEEEEEvNT_6ParamsE,(.L_x_1814 - _ZN7cutlass13device_kernelIN5flash19enable_sm80_to_sm89INS1_16FlashAttnFwdSm80INS1_25CollectiveMainloopFwdSm80ILi8ELi1ELb1EN4cute5tupleIJNS5_1CILi128EEENS7_ILi112EEES8_EEELi128ENS_6half_tEfNS_4arch4Sm80ELb1ELb0ELb1ELb1ELb1ELb0ELb1ELb1EEENS1_21CollectiveEpilogueFwdINS6_IJS8_S8_S9_EEENS6_IJNS7_ILi1EEESH_SH_EEESB_SD_Li256ELb1ELb1ELb1ELb0EEENS1_36VarlenDynamicPersistentTileSchedulerILi128ELi112ELi256ELi256ELb1ELb1ELb0ELb1ELb1ELb1EEEEEEEEEvNT_6ParamsE)
        .other          _ZN7cutlass13device_kernelIN5flash19enable_sm80_to_sm89INS1_16FlashAttnFwdSm80INS1_25CollectiveMainloopFwdSm80ILi8ELi1ELb1EN4cute5tupleIJNS5_1CILi128EEENS7_ILi112EEES8_EEELi128ENS_6half_tEfNS_4arch4Sm80ELb1ELb0ELb1ELb1ELb1ELb0ELb1ELb1EEENS1_21CollectiveEpilogueFwdINS6_IJS8_S8_S9_EEENS6_IJNS7_ILi1EEESH_SH_EEESB_SD_Li256ELb1ELb1ELb1ELb0EEENS1_36VarlenDynamicPersistentTileSchedulerILi128ELi112ELi256ELi256ELb1ELb1ELb0ELb1ELb1ELb1EEEEEEEEEvNT_6ParamsE,@"STO_CUDA_ENTRY STV_DEFAULT"
_ZN7cutlass13device_kernelIN5flash19enable_sm80_to_sm89INS1_16FlashAttnFwdSm80INS1_25CollectiveMainloopFwdSm80ILi8ELi1ELb1EN4cute5tupleIJNS5_1CILi128EEENS7_ILi112EEES8_EEELi128ENS_6half_tEfNS_4arch4Sm80ELb1ELb0ELb1ELb1ELb1ELb0ELb1ELb1EEENS1_21CollectiveEpilogueFwdINS6_IJS8_S8_S9_EEENS6_IJNS7_ILi1EEESH_SH_EEESB_SD_Li256ELb1ELb1ELb1ELb0EEENS1_36VarlenDynamicPersistentTileSchedulerILi128ELi112ELi256ELi256ELb1ELb1ELb0ELb1ELb1ELb1EEEEEEEEEvNT_6ParamsE:
        /* <DEDUP_REMOVED lines=54> */
.L_x_1309:
        /* <DEDUP_REMOVED lines=16> */
.L_x_1440:
        /* <DEDUP_REMOVED lines=16> */
.L_x_1441:
[----:B--2---:R-:W-:-:S05]  /*0560*/  IMAD R0, R0, c[0x0][0x538], RZ ;  /* 0x00014e0000007a24 */ /* 0x004fca00078e02ff */
[----:B------:R-:W-:-:S04]  /*0570*/  IADD3 R6, R0, R6, RZ ;  /* 0x0000000600067210 */ /* 0x000fc80007ffe0ff */
[----:B------:R-:W-:-:S13]  /*0580*/  ISETP.GT.AND P0, PT, R6, UR4, PT ;  /* 0x0000000406007c0c */ /* 0x000fda000bf04270 */
[----:B-1----:R-:W-:Y:S05]  /*0590*/  @!P0 BRA `(.L_x_1309) ;  /* 0xfffffdc000008947 */ /* 0x002fea000383ffff */
.L_x_1305:
[----:B------:R-:W-:-:S05]  /*05a0*/  IADD3 R10, -R0, R6, RZ ;  /* 0x00000006000a7210 */ /* 0x000fca0007ffe1ff */
[----:B------:R-:W-:-:S05]  /*05b0*/  IMAD R0, R4, c[0x0][0x538], R10 ;  /* 0x00014e0004007a24 */ /* 0x000fca00078e020a */
[----:B------:R-:W-:Y:S01]  /*05c0*/  ISETP.GT.AND P0, PT, R0, UR4, PT ;  /* 0x0000000400007c0c */ /* 0x000fe2000bf04270 */
[----:B------:R-:W-:-:S12]  /*05d0*/  BRA.DIV ~URZ, `(.L_x_1310) ;  /* 0x00013fb27f007947 */ /* 0x000fd8000b800000 */
[----:B------:R-:W-:-:S04]  /*05e0*/  VOTE.ANY R6, PT, !P0 ;  /* 0x0000000000067806 */ /* 0x000fc800040e0100 */
.L_x_1442:
[----:B------:R-:W1:Y:S02]  /*05f0*/  POPC R0, R6 ;  /* 0x0000000600007309 */ /* 0x000e640000000000 */
[----:B-1----:R-:W-:-:S05]  /*0600*/  IADD3 R2, R0, R7, RZ ;  /* 0x0000000700027210 */ /* 0x002fca0007ffe0ff */
[----:B------:R1:W-:Y:S01]  /*0610*/  STL [R1+0x54], R2 ;  /* 0x0000540201007387 */ /* 0x0003e20000100800 */
[----:B------:R-:W-:Y:S05]  /*0620*/  BRA.DIV ~URZ, `(.L_x_1311) ;  /* 0x00013fb27f007947 */ /* 0x000fea000b800000 */
[----:B------:R2:W3:Y:S01]  /*0630*/  SHFL.IDX PT, R12, R9, R0, 0x1f ;  /* 0x00001f00090c7589 */ /* 0x0004e200000e0000 */
[----:B------:R-:W-:-:S03]  /*0640*/  MOV R5, RZ ;  /* 0x000000ff00057202 */ /* 0x000fc60000000f00 */
[----:B------:R2:W4:Y:S04]  /*0650*/  SHFL.IDX PT, R9, R8, R0, 0x1f ;  /* 0x00001f0008097589 */ /* 0x00052800000e0000 */
.L_x_1443:
[----:B------:R-:W-:Y:S01]  /*0660*/  ISETP.NE.AND P0, PT, R6, RZ, PT ;  /* 0x000000ff0600720c */ /* 0x000fe20003f05270 */
[----:B------:R-:W-:-:S12]  /*0670*/  BSSY B0, `(.L_x_1312) ;  /* 0x0000005000007945 */ /* 0x000fd80003800000 */
[----:B------:R-:W-:Y:S05]  /*0680*/  @!P0 BRA `(.L_x_1313) ;  /* 0x0000003000008947 */ /* 0x000fea0003800000 */
[----:B--2---:R-:W-:Y:S01]  /*0690*/  IADD3 R0, R0, -0x1, RZ ;  /* 0xffffffff00007810 */ /* 0x004fe20007ffe0ff */
[----:B------:R-:W-:Y:S05]  /*06a0*/  BRA.DIV ~URZ, `(.L_x_1314) ;  /* 0x000140127f007947 */ /* 0x000fea000b800000 */
[----:B------:R2:W1:Y:S02]  /*06b0*/  SHFL.IDX PT, R5, R4, R0, 0x1f ;  /* 0x00001f0004057589 */ /* 0x00046400000e0000 */
.L_x_1313:
[----:B------:R-:W-:Y:S05]  /*06c0*/  BSYNC B0 ;  /* 0x0000000000007941 */ /* 0x000fea0003800000 */
.L_x_1312:
        /* <DEDUP_REMOVED lines=69> */
.L_x_1316:
        /* <DEDUP_REMOVED lines=70> */
.L_x_1317:
[----:B------:R-:W-:Y:S05]  /*0f80*/  BSYNC B0 ;  /* 0x0000000000007941 */ /* 0x000fea0003800000 */
.L_x_1315:
[----:B------:R-:W-:-:S04]  /*0f90*/  LOP3.LUT R0, RZ, R0, RZ, 0x33, !PT ;  /* 0x00000000ff007212 */ /* 0x000fc800078e33ff */
[----:B------:R-:W-:-:S05]  /*0fa0*/  IADD3 R0, R0, R12, RZ ;  /* 0x0000000c00007210 */ /* 0x000fca0007ffe0ff */
[----:B------:R2:W-:Y:S01]  /*0fb0*/  STL [R1+0x4c], R0 ;  /* 0x00004c0001007387 */ /* 0x0005e20000100800 */
[----:B------:R-:W-:Y:S05]  /*0fc0*/  BRA `(.L_x_1318) ;  /* 0x0000006000007947 */ /* 0x000fea0003800000 */
.L_x_1306:
[----:B------:R-:W-:Y:S01]  /*0fd0*/  MOV R0, UR4 ;  /* 0x0000000400007c02 */ /* 0x000fe20008000f00 */
[----:B------:R-:W-:Y:S04]  /*0fe0*/  STL [R1+0x4c], RZ ;  /* 0x00004cff01007387 */ /* 0x000fe80000100800 */
[----:B------:R-:W-:Y:S04]  /*0ff0*/  STL [R1+0x50], RZ ;  /* 0x000050ff01007387 */ /* 0x000fe80000100800 */
[----:B------:R1:W-:Y:S02]  /*1000*/  STL [R1+0x48], R0 ;  /* 0x0000480001007387 */ /* 0x0003e40000100800 */
[----:B-1----:R-:W-:-:S05]  /*1010*/  MOV R0, c[0x0][0x53c] ;  /* 0x00014f0000007a02 */ /* 0x002fca0000000f00 */
[----:B------:R1:W-:Y:S02]  /*1020*/  STL [R1+0x54], R0 ;  /* 0x0000540001007387 */ /* 0x0003e40000100800 */
.L_x_1318:
        /* <DEDUP_REMOVED lines=8> */
.L_x_1304:
[----:B-12---:R-:W2:Y:S02]  /*10b0*/  LDL R0, [R1+0x54] ;  /* 0x0000540001007983 */ /* 0x006ea40000100800 */
[----:B--2---:R-:W-:-:S13]  /*10c0*/  ISETP.GE.AND P0, PT, R0, c[0x0][0x53c], PT ;  /* 0x00014f0000007a0c */ /* 0x004fda0003f06270 */
[----:B------:R-:W-:Y:S05]  /*10d0*/  @P0 EXIT ;  /* 0x000000000000094d */ /* 0x000fea0003800000 */
[----:B------:R-:W1:Y:S01]  /*10e0*/  S2R R16, SR_TID.X ;  /* 0x0000000000107919 */ /* 0x000e620000002100 */
[----:B------:R-:W-:Y:S02]  /*10f0*/  ULDC UR5, c[0x0][0x2ac] ;  /* 0x0000ab0000057ab9 */ /* 0x000fe40000000800 */
[----:B------:R-:W-:Y:S02]  /*1100*/  ULDC UR4, c[0x0][0x1d0] ;  /* 0x0000740000047ab9 */ /* 0x000fe40000000800 */
[----:B------:R-:W-:Y:S01]  /*1110*/  UIMAD UR5, UR5, UR4, URZ ;  /* 0x00000004050572a4 */ /* 0x000fe2000f8e023f */
[----:B-1-3--:R-:W-:-:S04]  /*1120*/  SHF.R.S32.HI R7, RZ, 0x1f, R16 ;  /* 0x0000001fff077819 */ /* 0x00afc80000011410 */
        /* <DEDUP_REMOVED lines=30> */
[----:B------:R-:W-:Y:S02]  /*1310*/  LOP3.LUT R3, R10, 0xffffffe0, RZ, 0xc0, !PT ;  /* 0xffffffe00a037812 */ /* 0x000fe400078ec0ff */
[----:B------:R-:W-:Y:S01]  /*1320*/  LOP3.LUT R0, R6, 0x1c0, RZ, 0xc0, !PT ;  /* 0x000001c006007812 */ /* 0x000fe200078ec0ff */
[----:B------:R-:W-:Y:S01]  /*1330*/  IMAD.IADD R6, R2, 0x1, -R4 ;  /* 0x0000000102067824 */ /* 0x000fe200078e0a04 */
        /* <DEDUP_REMOVED lines=22> */
[C---:B------:R-:W-:Y:S01]  /*14a0*/  R2P PR, R8.reuse, 0x6 ;  /* 0x0000000608007804 */ /* 0x040fe20000000000 */
[----:B------:R-:W-:Y:S01]  /*14b0*/  IMAD.SHL.U32 R5, R8, 0x40, RZ ;  /* 0x0000004008057824 */ /* 0x000fe200078e00ff */
[C---:B------:R-:W-:Y:S01]  /*14c0*/  LOP3.LUT P4, RZ, R6.reuse, 0x2, RZ, 0xc0, !PT ;  /* 0x0000000206ff7812 */ /* 0x040fe2000788c0ff */
[----:B------:R-:W-:Y:S01]  /*14d0*/  IMAD.IADD R8, R3, 0x1, -R4 ;  /* 0x0000000103087824 */ /* 0x000fe200078e0a04 */
[----:B------:R-:W-:Y:S01]  /*14e0*/  LOP3.LUT P3, RZ, R6, 0x4, RZ, 0xc0, !PT ;  /* 0x0000000406ff7812 */ /* 0x000fe2000786c0ff */
[----:B------:R-:W-:Y:S01]  /*14f0*/  IMAD.SHL.U32 R6, R13, 0x8, RZ ;  /* 0x000000080d067824 */ /* 0x000fe200078e00ff */
[----:B------:R-:W-:Y:S01]  /*1500*/  LOP3.LUT R2, R2, 0x1c0, RZ, 0xc0, !PT ;  /* 0x000001c002027812 */ /* 0x000fe200078ec0ff */
[----:B------:R-:W-:Y:S01]  /*1510*/  IMAD R8, R8, 0x8, R17 ;  /* 0x0000000808087824 */ /* 0x000fe200078e0211 */
[----:B------:R-:W-:Y:S01]  /*1520*/  LOP3.LUT R4, R5, 0x1c0, RZ, 0xc0, !PT ;  /* 0x000001c005047812 */ /* 0x000fe200078ec0ff */
[----:B------:R1:W-:Y:S01]  /*1530*/  STL [R1+0x110], R17 ;  /* 0x0001101101007387 */ /* 0x0003e20000100800 */
[----:B------:R-:W-:Y:S01]  /*1540*/  LOP3.LUT R11, R11, 0x7ffffe00, R7, 0xf8, !PT ;  /* 0x7ffffe000b0b7812 */ /* 0x000fe200078ef807 */
[----:B------:R-:W-:Y:S01]  /*1550*/  IMAD R7, R9, 0x200, R3 ;  /* 0x0000020009077824 */ /* 0x000fe200078e0203 */
[----:B------:R-:W-:Y:S01]  /*1560*/  LOP3.LUT R6, R2, 0x8, R6, 0xf8, !PT ;  /* 0x0000000802067812 */ /* 0x000fe200078ef806 */
[----:B------:R-:W-:Y:S01]  /*1570*/  IMAD R0, R13, 0x200, R10 ;  /* 0x000002000d007824 */ /* 0x000fe200078e020a */
[----:B------:R-:W-:Y:S01]  /*1580*/  SHF.R.U32.HI R3, RZ, 0x3, R2 ;  /* 0x00000003ff037819 */ /* 0x000fe20000011602 */
[----:B------:R-:W-:Y:S01]  /*1590*/  IMAD.MOV.U32 R10, RZ, RZ, 0x40 ;  /* 0x00000040ff0a7424 */ /* 0x000fe200078e00ff */
[----:B------:R-:W-:Y:S01]  /*15a0*/  LEA.HI R2, R4, R4, RZ, 0x1d ;  /* 0x0000000404027211 */ /* 0x000fe200078fe8ff */
[----:B------:R-:W-:Y:S01]  /*15b0*/  IMAD.SHL.U32 R215, R11, 0x2, RZ ;  /* 0x000000020bd77824 */ /* 0x000fe200078e00ff */
[----:B------:R-:W-:-:S02]  /*15c0*/  IADD3 R222, -R20, 0x70, RZ ;  /* 0x0000007014de7810 */ /* 0x000fc40007ffe1ff */
[----:B------:R-:W-:Y:S01]  /*15d0*/  SEL R5, R16, 0xfffffff0, !P4 ;  /* 0xfffffff010057807 */ /* 0x000fe20006000000 */
[----:B------:R-:W-:Y:S01]  /*15e0*/  IMAD.U32 R7, R7, 0x2, R2 ;  /* 0x0000000207077824 */ /* 0x000fe200078e0002 */
[----:B------:R-:W-:Y:S01]  /*15f0*/  LOP3.LUT R2, R12, 0x7ffffffc, RZ, 0xc0, !PT ;  /* 0x7ffffffc0c027812 */ /* 0x000fe200078ec0ff */
[----:B------:R-:W-:Y:S01]  /*1600*/  IMAD R12, R19, 0x20, R20 ;  /* 0x00000020130c7824 */ /* 0x000fe200078e0214 */
[----:B------:R-:W-:Y:S02]  /*1610*/  SEL R4, R15, 0xffffffe0, !P3 ;  /* 0xffffffe00f047807 */ /* 0x000fe40005800000 */
[----:B------:R-:W-:Y:S01]  /*1620*/  IADD3 R248, R238, 0x40, RZ ;  /* 0x00000040eef87810 */ /* 0x000fe20007ffe0ff */
[----:B------:R-:W-:Y:S01]  /*1630*/  IMAD.IADD R2, R18, 0x1, -R2 ;  /* 0x0000000112027824 */ /* 0x000fe200078e0a02 */
[----:B------:R2:W-:Y:S01]  /*1640*/  STL [R1+0x4], R12 ;  /* 0x0000040c01007387 */ /* 0x0005e20000100800 */
[----:B------:R-:W-:Y:S01]  /*1650*/  LOP3.LUT R3, R6, R3, RZ, 0x3c, !PT ;  /* 0x0000000306037212 */ /* 0x000fe200078e3cff */
[----:B------:R-:W-:Y:S01]  /*1660*/  IMAD.SHL.U32 R6, R14, 0x40, RZ ;  /* 0x000000400e067824 */ /* 0x000fe200078e00ff */
[----:B------:R-:W-:Y:S01]  /*1670*/  LEA R188, R0, 0x8100, 0x1 ;  /* 0x0000810000bc7811 */ /* 0x000fe200078e08ff */
[----:B------:R-:W-:Y:S01]  /*1680*/  IMAD.SHL.U32 R26, R2, 0x2, RZ ;  /* 0x00000002021a7824 */ /* 0x000fe200078e00ff */
[----:B------:R3:W-:Y:S01]  /*1690*/  STL [R1+0x58], R8 ;  /* 0x0000580801007387 */ /* 0x0007e20000100800 */
[----:B------:R-:W-:Y:S01]  /*16a0*/  IMAD.IADD R4, R5, 0x1, R4 ;  /* 0x0000000105047824 */ /* 0x000fe200078e0204 */
[----:B------:R-:W-:-:S02]  /*16b0*/  SHF.R.S32.HI R5, RZ, 0x1f, R248 ;  /* 0x0000001fff057819 */ /* 0x000fc400000114f8 */
[C---:B------:R-:W-:Y:S01]  /*16c0*/  IADD3 R25, R26.reuse, 0x8, RZ ;  /* 0x000000081a197810 */ /* 0x040fe20007ffe0ff */
[----:B------:R-:W-:Y:S01]  /*16d0*/  STL [R1+0x44], R26 ;  /* 0x0000441a01007387 */ /* 0x000fe20000100800 */
[C---:B------:R-:W-:Y:S02]  /*16e0*/  IADD3 R24, R26.reuse, 0x10, RZ ;  /* 0x000000101a187810 */ /* 0x040fe40007ffe0ff */
[C---:B------:R-:W-:Y:S01]  /*16f0*/  IADD3 R23, R26.reuse, 0x18, RZ ;  /* 0x000000181a177810 */ /* 0x040fe20007ffe0ff */
[----:B------:R-:W-:Y:S01]  /*1700*/  STL [R1+0xac], R25 ;  /* 0x0000ac1901007387 */ /* 0x000fe20000100800 */
[C---:B------:R-:W-:Y:S02]  /*1710*/  IADD3 R22, R26.reuse, 0x20, RZ ;  /* 0x000000201a167810 */ /* 0x040fe40007ffe0ff */
[C---:B------:R-:W-:Y:S01]  /*1720*/  IADD3 R21, R26.reuse, 0x28, RZ ;  /* 0x000000281a157810 */ /* 0x040fe20007ffe0ff */
[----:B------:R-:W-:Y:S01]  /*1730*/  STL [R1+0xa8], R24 ;  /* 0x0000a81801007387 */ /* 0x000fe20000100800 */
[----:B------:R-:W-:-:S02]  /*1740*/  IADD3 R20, R26, 0x30, RZ ;  /* 0x000000301a147810 */ /* 0x000fc40007ffe0ff */
[C---:B------:R-:W-:Y:S01]  /*1750*/  IADD3 R19, R26.reuse, 0x38, RZ ;  /* 0x000000381a137810 */ /* 0x040fe20007ffe0ff */
[----:B------:R-:W-:Y:S01]  /*1760*/  STL [R1+0xa4], R23 ;  /* 0x0000a41701007387 */ /* 0x000fe20000100800 */
[C---:B------:R-:W-:Y:S02]  /*1770*/  IADD3 R18, R26.reuse, 0x40, RZ ;  /* 0x000000401a127810 */ /* 0x040fe40007ffe0ff */
[C---:B-1----:R-:W-:Y:S01]  /*1780*/  IADD3 R17, R26.reuse, 0x48, RZ ;  /* 0x000000481a117810 */ /* 0x042fe20007ffe0ff */
[----:B------:R-:W-:Y:S01]  /*1790*/  STL [R1+0xa0], R22 ;  /* 0x0000a01601007387 */ /* 0x000fe20000100800 */
[C---:B------:R-:W-:Y:S02]  /*17a0*/  IADD3 R16, R26.reuse, 0x50, RZ ;  /* 0x000000501a107810 */ /* 0x040fe40007ffe0ff */
[C---:B------:R-:W-:Y:S01]  /*17b0*/  IADD3 R14, R26.reuse, 0x58, RZ ;  /* 0x000000581a0e7810 */ /* 0x040fe20007ffe0ff */
[----:B------:R-:W-:Y:S01]  /*17c0*/  STL [R1+0x9c], R21 ;  /* 0x00009c1501007387 */ /* 0x000fe20000100800 */
[----:B------:R-:W-:-:S02]  /*17d0*/  IADD3 R13, R26, 0x60, RZ ;  /* 0x000000601a0d7810 */ /* 0x000fc40007ffe0ff */
[C---:B------:R-:W-:Y:S01]  /*17e0*/  SEL R5, R10.reuse, 0xffffffc0, !P2 ;  /* 0xffffffc00a057807 */ /* 0x040fe20005000000 */
[----:B------:R1:W-:Y:S01]  /*17f0*/  STL [R1+0x98], R20 ;  /* 0x0000981401007387 */ /* 0x0003e20000100800 */
[----:B------:R-:W-:Y:S02]  /*1800*/  SEL R0, R10, 0xffffffc0, !P3 ;  /* 0xffffffc00a007807 */ /* 0x000fe40005800000 */
[C---:B--2---:R-:W-:Y:S01]  /*1810*/  IADD3 R12, R26.reuse, 0x68, RZ ;  /* 0x000000681a0c7810 */ /* 0x044fe20007ffe0ff */
[----:B------:R-:W-:Y:S01]  /*1820*/  STL [R1+0x94], R19 ;  /* 0x0000941301007387 */ /* 0x000fe20000100800 */
[----:B------:R-:W-:Y:S02]  /*1830*/  IADD3 R11, R26, 0x70, RZ ;  /* 0x000000701a0b7810 */ /* 0x000fe40007ffe0ff */
[----:B------:R-:W-:Y:S01]  /*1840*/  LEA R10, R7, 0x80, 0x1 ;  /* 0x00000080070a7811 */ /* 0x000fe200078e08ff */
[----:B------:R-:W-:Y:S01]  /*1850*/  STL [R1+0x90], R18 ;  /* 0x0000901201007387 */ /* 0x000fe20000100800 */
[----:B------:R-:W-:-:S02]  /*1860*/  SHF.R.S32.HI R7, RZ, 0x1f, R25 ;  /* 0x0000001fff077819 */ /* 0x000fc40000011419 */
[----:B------:R-:W-:Y:S01]  /*1870*/  LOP3.LUT R3, R3, 0x7ffffe00, R6, 0xf8, !PT ;  /* 0x7ffffe0003037812 */ /* 0x000fe200078ef806 */
[----:B------:R2:W-:Y:S01]  /*1880*/  STL [R1+0x8c], R17 ;  /* 0x00008c1101007387 */ /* 0x0005e20000100800 */
[----:B------:R-:W-:Y:S02]  /*1890*/  SHF.R.S32.HI R6, RZ, 0x1f, R238 ;  /* 0x0000001fff067819 */ /* 0x000fe400000114ee */
[C---:B------:R-:W-:Y:S01]  /*18a0*/  SEL R6, R15.reuse, 0xffffffe0, !P1 ;  /* 0xffffffe00f067807 */ /* 0x040fe20004800000 */
[----:B------:R-:W-:Y:S01]  /*18b0*/  STL [R1+0x88], R16 ;  /* 0x0000881001007387 */ /* 0x000fe20000100800 */
[----:B------:R-:W-:Y:S02]  /*18c0*/  SEL R2, R15, 0xffffffe0, !P4 ;  /* 0xffffffe00f027807 */ /* 0x000fe40006000000 */
[----:B---3--:R-:W-:Y:S01]  /*18d0*/  IADD3 R8, R26, 0x78, RZ ;  /* 0x000000781a087810 */ /* 0x008fe20007ffe0ff */
[----:B------:R-:W-:Y:S01]  /*18e0*/  STL [R1+0x84], R14 ;  /* 0x0000840e01007387 */ /* 0x000fe20000100800 */
[----:B------:R-:W-:-:S02]  /*18f0*/  SHF.R.S32.HI R15, RZ, 0x1f, R24 ;  /* 0x0000001fff0f7819 */ /* 0x000fc40000011418 */
[----:B------:R-:W-:Y:S01]  /*1900*/  LEA R191, R3, 0x100, 0x1 ;  /* 0x0000010003bf7811 */ /* 0x000fe200078e08ff */
[----:B------:R-:W-:Y:S01]  /*1910*/  STL [R1+0x80], R13 ;  /* 0x0000800d01007387 */ /* 0x000fe20000100800 */
[----:B-1----:R-:W-:Y:S02]  /*1920*/  SHF.R.S32.HI R20, RZ, 0x1f, R20 ;  /* 0x0000001fff147819 */ /* 0x002fe40000011414 */
[--C-:B------:R-:W-:Y:S01]  /*1930*/  IADD3 R194, R0, R191, R2.reuse ;  /* 0x000000bf00c27210 */ /* 0x100fe20007ffe002 */
[----:B------:R-:W-:Y:S01]  /*1940*/  STL [R1+0x7c], R12 ;  /* 0x00007c0c01007387 */ /* 0x000fe20000100800 */
[----:B------:R-:W-:Y:S02]  /*1950*/  IMAD R210, R9, 0x800, R191 ;  /* 0x0000080009d27824 */ /* 0x000fe400078e02bf */
[----:B------:R-:W-:Y:S01]  /*1960*/  IMAD.IADD R193, R191, 0x1, R2 ;  /* 0x00000001bfc17824 */ /* 0x000fe200078e0202 */
[----:B------:R-:W-:Y:S01]  /*1970*/  STL [R1+0x78], R11 ;  /* 0x0000780b01007387 */ /* 0x000fe20000100800 */
[----:B------:R-:W-:-:S02]  /*1980*/  IMAD.IADD R211, R2, 0x1, R210 ;  /* 0x0000000102d37824 */ /* 0x000fc400078e02d2 */
[----:B------:R-:W-:Y:S01]  /*1990*/  IMAD R196, R4, 0x2, R191 ;  /* 0x0000000204c47824 */ /* 0x000fe200078e02bf */
[----:B------:R1:W-:Y:S01]  /*19a0*/  STL [R1+0x108], R7 ;  /* 0x0001080701007387 */ /* 0x0003e20000100800 */
[----:B--2---:R-:W-:Y:S01]  /*19b0*/  SHF.R.S32.HI R17, RZ, 0x1f, R17 ;  /* 0x0000001fff117819 */ /* 0x004fe20000011411 */
[----:B------:R-:W-:Y:S02]  /*19c0*/  IMAD.IADD R192, R191, 0x1, R0 ;  /* 0x00000001bfc07824 */ /* 0x000fe400078e0200 */
[----:B------:R-:W-:Y:S01]  /*19d0*/  STL [R1+0x74], R8 ;  /* 0x0000740801007387 */ /* 0x000fe20000100800 */
[C---:B------:R-:W-:Y:S02]  /*19e0*/  IMAD.IADD R213, R0.reuse, 0x1, R210 ;  /* 0x0000000100d57824 */ /* 0x040fe400078e02d2 */
[----:B------:R-:W-:Y:S01]  /*19f0*/  IMAD.IADD R212, R0, 0x1, R211 ;  /* 0x0000000100d47824 */ /* 0x000fe200078e02d3 */
[----:B------:R2:W-:Y:S04]  /*1a00*/  STL [R1+0x104], R15 ;  /* 0x0001040f01007387 */ /* 0x0005e80000100800 */
[----:B------:R-:W-:Y:S01]  /*1a10*/  STL [R1+0xb0], R10 ;  /* 0x0000b00a01007387 */ /* 0x000fe20000100800 */
        /* <DEDUP_REMOVED lines=39> */
.L_x_1439:
[----:B------:R-:W2:Y:S01]  /*1c90*/  LDL R0, [R1+0x54] ;  /* 0x0000540001007983 */ /* 0x000ea20000100800 */
[----:B-1----:R-:W-:Y:S01]  /*1ca0*/  IMAD.MOV.U32 R8, RZ, RZ, 0x4 ;  /* 0x00000004ff087424 */ /* 0x002fe200078e00ff */
[----:B------:R-:W-:-:S02]  /*1cb0*/  ISETP.NE.U32.AND P4, PT, RZ, c[0x0][0x370], PT ;  /* 0x0000dc00ff007a0c */ /* 0x000fc40003f85070 */
[----:B------:R-:W-:Y:S01]  /*1cc0*/  ISETP.NE.U32.AND P3, PT, RZ, c[0x0][0x360], PT ;  /* 0x0000d800ff007a0c */ /* 0x000fe20003f65070 */
[----:B--2---:R-:W-:-:S05]  /*1cd0*/  IMAD.WIDE R2, R0, R8, c[0x0][0x588] ;  /* 0x0001620000027625 */ /* 0x004fca00078e0208 */
[----:B------:R-:W2:Y:S01]  /*1ce0*/  LDG.E R14, [R2.64] ;  /* 0x00000006020e7981 */ /* 0x000ea2000c1e1900 */
[----:B------:R-:W-:Y:S01]  /*1cf0*/  ISETP.NE.AND.EX P4, PT, RZ, c[0x0][0x374], PT, P4 ;  /* 0x0000dd00ff007a0c */ /* 0x000fe20003f85340 */
[----:B------:R-:W-:Y:S01]  /*1d00*/  IMAD.MOV.U32 R13, RZ, RZ, RZ ;  /* 0x000000ffff0d7224 */ /* 0x000fe200078e00ff */
[----:B------:R-:W-:Y:S01]  /*1d10*/  ISETP.NE.AND.EX P3, PT, RZ, c[0x0][0x364], PT, P3 ;  /* 0x0000d900ff007a0c */ /* 0x000fe20003f65330 */
[----:B------:R-:W-:Y:S01]  /*1d20*/  IMAD.MOV.U32 R11, RZ, RZ, RZ ;  /* 0x000000ffff0b7224 */ /* 0x000fe200078e00ff */
[----:B------:R-:W-:-:S04]  /*1d30*/  ISETP.NE.U32.AND P0, PT, RZ, c[0x0][0x348], PT ;  /* 0x0000d200ff007a0c */ /* 0x000fc80003f05070 */
[----:B------:R-:W-:Y:S01]  /*1d40*/  ISETP.NE.AND.EX P0, PT, RZ, c[0x0][0x34c], PT, P0 ;  /* 0x0000d300ff007a0c */ /* 0x000fe20003f05300 */
[C---:B--2---:R-:W-:Y:S01]  /*1d50*/  IMAD.SHL.U32 R19, R14.reuse, 0x4, RZ ;  /* 0x000000040e137824 */ /* 0x044fe200078e00ff */
[----:B------:R-:W-:Y:S01]  /*1d60*/  SHF.R.S32.HI R16, RZ, 0x1f, R14 ;  /* 0x0000001fff107819 */ /* 0x000fe2000001140e */
[----:B------:R1:W-:Y:S02]  /*1d70*/  STL [R1+0x5c], R14 ;  /* 0x00005c0e01007387 */ /* 0x0003e40000100800 */
[C---:B------:R-:W-:Y:S02]  /*1d80*/  @P4 LEA R6, P2, R14.reuse, c[0x0][0x370], 0x2 ;  /* 0x0000dc000e064a11 */ /* 0x040fe400078410ff */
[C-C-:B------:R-:W-:Y:S01]  /*1d90*/  SHF.L.U64.HI R18, R14.reuse, 0x2, R16.reuse ;  /* 0x000000020e127819 */ /* 0x140fe20000010210 */
[----:B------:R1:W-:Y:S01]  /*1da0*/  STL [R1+0x70], R16 ;  /* 0x0000701001007387 */ /* 0x0003e20000100800 */
[----:B------:R-:W-:Y:S02]  /*1db0*/  @P3 IADD3 R4, P1, R19, c[0x0][0x360], RZ ;  /* 0x0000d80013043a10 */ /* 0x000fe40007f3e0ff */
[----:B------:R-:W-:Y:S01]  /*1dc0*/  @P4 LEA.HI.X R7, R14, c[0x0][0x374], R16, 0x2, P2 ;  /* 0x0000dd000e074a11 */ /* 0x000fe200010f1410 */
[----:B------:R1:W-:Y:S01]  /*1dd0*/  STL [R1+0x60], R19 ;  /* 0x0000601301007387 */ /* 0x0003e20000100800 */
[----:B------:R-:W-:-:S02]  /*1de0*/  @P3 IADD3.X R5, R18, c[0x0][0x364], RZ, P1, !PT ;  /* 0x0000d90012053a10 */ /* 0x000fc40000ffe4ff */
[----:B------:R-:W-:Y:S01]  /*1df0*/  IADD3 R2, P2, R19, c[0x0][0x348], RZ ;  /* 0x0000d20013027a10 */ /* 0x000fe20007f5e0ff */
[----:B------:R-:W2:Y:S03]  /*1e00*/  @P4 LDG.E R13, [R6.64] ;  /* 0x00000006060d4981 */ /* 0x000ea6000c1e1900 */
[----:B------:R-:W-:Y:S01]  /*1e10*/  IADD3.X R3, R18, c[0x0][0x34c], RZ, P2, !PT ;  /* 0x0000d30012037a10 */ /* 0x000fe200017fe4ff */
[----:B------:R-:W3:Y:S04]  /*1e20*/  @P3 LDG.E R0, [R4.64] ;  /* 0x0000000604003981 */ /* 0x000ee8000c1e1900 */
[----:B------:R1:W5:Y:S04]  /*1e30*/  @P0 LDG.E R11, [R2.64] ;  /* 0x00000006020b0981 */ /* 0x000368000c1e1900 */
[----:B------:R1:W-:Y:S01]  /*1e40*/  STL [R1+0x64], R18 ;  /* 0x0000641201007387 */ /* 0x0003e20000100800 */
[----:B------:R-:W-:Y:S03]  /*1e50*/  YIELD ;  /* 0x0000000000007946 */ /* 0x000fe60003800000 */
[----:B--2---:R1:W-:Y:S04]  /*1e60*/  STL [R1+0xc], R13 ;  /* 0x00000c0d01007387 */ /* 0x0043e80000100800 */
[----:B---3--:R1:W-:Y:S01]  /*1e70*/  @P3 STL [R1+0x38], R0 ;  /* 0x0000380001003387 */ /* 0x0083e20000100800 */
[----:B------:R-:W-:Y:S05]  /*1e80*/  @P3 BRA `(.L_x_1319) ;  /* 0x0000007000003947 */ /* 0x000fea0003800000 */
[----:B-1----:R-:W-:-:S05]  /*1e90*/  MOV R0, c[0x0][0x168] ;  /* 0x00005a0000007a02 */ /* 0x002fca0000000f00 */
[----:B------:R1:W-:Y:S01]  /*1ea0*/  STL [R1+0x38], R0 ;  /* 0x0000380001007387 */ /* 0x0003e20000100800 */
[----:B------:R-:W-:Y:S05]  /*1eb0*/  @!P0 BRA `(.L_x_1319) ;  /* 0x0000004000008947 */ /* 0x000fea0003800000 */
[----:B-1----:R1:W2:Y:S04]  /*1ec0*/  LDG.E R0, [R2.64] ;  /* 0x0000000602007981 */ /* 0x0022a8000c1e1900 */
[----:B-1----:R-:W2:Y:S02]  /*1ed0*/  LDG.E R2, [R2.64+0x4] ;  /* 0x0000040602027981 */ /* 0x002ea4000c1e1900 */
[----:B--2---:R-:W-:-:S05]  /*1ee0*/  IADD3 R0, -R0, R2, RZ ;  /* 0x0000000200007210 */ /* 0x004fca0007ffe1ff */
[----:B------:R1:W-:Y:S02]  /*1ef0*/  STL [R1+0x38], R0 ;  /* 0x0000380001007387 */ /* 0x0003e40000100800 */
.L_x_1319:
[----:B------:R-:W-:-:S04]  /*1f00*/  ISETP.NE.U32.AND P1, PT, RZ, c[0x0][0x368], PT ;  /* 0x0000da00ff007a0c */ /* 0x000fc80003f25070 */
[----:B------:R-:W-:-:S13]  /*1f10*/  ISETP.NE.AND.EX P1, PT, RZ, c[0x0][0x36c], PT, P1 ;  /* 0x0000db00ff007a0c */ /* 0x000fda0003f25310 */
[----:B------:R-:W-:Y:S05]  /*1f20*/  @!P1 BRA `(.L_x_1320) ;  /* 0x0000004000009947 */ /* 0x000fea0003800000 */
[----:B-1----:R-:W-:-:S04]  /*1f30*/  IADD3 R2, P1, R19, c[0x0][0x368], RZ ;  /* 0x0000da0013027a10 */ /* 0x002fc80007f3e0ff */
[----:B------:R-:W-:-:S05]  /*1f40*/  IADD3.X R3, R18, c[0x0][0x36c], RZ, P1, !PT ;  /* 0x0000db0012037a10 */ /* 0x000fca0000ffe4ff */
[----:B------:R1:W5:Y:S01]  /*1f50*/  LDG.E R0, [R2.64] ;  /* 0x0000000602007981 */ /* 0x000362000c1e1900 */
[----:B------:R-:W-:Y:S05]  /*1f60*/  BRA `(.L_x_1321) ;  /* 0x0000008000007947 */ /* 0x000fea0003800000 */
.L_x_1320:
[----:B------:R-:W-:Y:S01]  /*1f70*/  ISETP.NE.U32.AND P1, PT, RZ, c[0x0][0x350], PT ;  /* 0x0000d400ff007a0c */ /* 0x000fe20003f25070 */
[----:B-1----:R-:W-:-:S03]  /*1f80*/  IMAD.U32 R0, RZ, RZ, UR5 ;  /* 0x00000005ff007e24 */ /* 0x002fc6000f8e00ff */
[----:B------:R-:W-:-:S13]  /*1f90*/  ISETP.NE.AND.EX P1, PT, RZ, c[0x0][0x354], PT, P1 ;  /* 0x0000d500ff007a0c */ /* 0x000fda0003f25310 */
[----:B------:R-:W-:Y:S05]  /*1fa0*/  @!P1 BRA `(.L_x_1321) ;  /* 0x0000004000009947 */ /* 0x000fea0003800000 */
[----:B------:R-:W-:-:S05]  /*1fb0*/  IMAD.WIDE R2, R14, R8, c[0x0][0x350] ;  /* 0x0000d4000e027625 */ /* 0x000fca00078e0208 */
[----:B------:R-:W2:Y:S04]  /*1fc0*/  LDG.E R4, [R2.64] ;  /* 0x0000000602047981 */ /* 0x000ea8000c1e1900 */
[----:B------:R-:W2:Y:S02]  /*1fd0*/  LDG.E R0, [R2.64+0x4] ;  /* 0x0000040602007981 */ /* 0x000ea4000c1e1900 */
[----:B--2---:R-:W-:Y:S02]  /*1fe0*/  IADD3 R0, -R4, R0, RZ ;  /* 0x0000000004007210 */ /* 0x004fe40007ffe1ff */
.L_x_1321:
[----:B-1----:R-:W2:Y:S04]  /*1ff0*/  LDL R2, [R1+0x38] ;  /* 0x0000380001027983 */ /* 0x002ea80000100800 */
[----:B------:R-:W3:Y:S04]  /*2000*/  LDL.LU R3, [R1+0x4c] ;  /* 0x00004c0001037983 */ /* 0x000ee80000300800 */
[----:B------:R-:W4:Y:S01]  /*2010*/  LDL R17, [R1+0x50] ;  /* 0x0000500001117983 */ /* 0x000f220000100800 */
[----:B-----5:R-:W-:Y:S01]  /*2020*/  IMAD.IADD R44, R0, 0x1, -R13 ;  /* 0x00000001002c7824 */ /* 0x020fe200078e0a0d */
[----:B------:R-:W-:Y:S01]  /*2030*/  BSSY B0, `(.L_x_1322) ;  /* 0x000003f000007945 */ /* 0x000fe20003800000 */
[----:B------:R-:W-:-:S03]  /*2040*/  IMAD.MOV.U32 R4, RZ, RZ, RZ ;  /* 0x000000ffff047224 */ /* 0x000fc600078e00ff */
[C---:B------:R-:W-:Y:S01]  /*2050*/  IADD3 R5, R44.reuse, 0x6f, RZ ;  /* 0x0000006f2c057810 */ /* 0x040fe20007ffe0ff */
[----:B--2---:R-:W-:Y:S02]  /*2060*/  IMAD.MOV.U32 R15, RZ, RZ, R2 ;  /* 0x000000ffff0f7224 */ /* 0x004fe400078e0002 */
[----:B------:R-:W-:Y:S02]  /*2070*/  IMAD.MOV.U32 R2, RZ, RZ, c[0x0][0x2c4] ;  /* 0x0000b100ff027624 */ /* 0x000fe400078e00ff */
[----:B---3--:R-:W-:Y:S01]  /*2080*/  IMAD.SHL.U32 R12, R3, 0x80, RZ ;  /* 0x00000080030c7824 */ /* 0x008fe200078e00ff */
[----:B------:R-:W-:Y:S02]  /*2090*/  IADD3 R3, R44, 0x70, -R15 ;  /* 0x000000702c037810 */ /* 0x000fe40007ffe80f */
[----:B------:R-:W-:Y:S02]  /*20a0*/  ISETP.NE.AND P3, PT, R2, 0x1, PT ;  /* 0x000000010200780c */ /* 0x000fe40003f65270 */
[----:B------:R-:W-:Y:S01]  /*20b0*/  IADD3 R2, R12, 0x7f, RZ ;  /* 0x0000007f0c027810 */ /* 0x000fe20007ffe0ff */
[----:B------:R1:W-:Y:S04]  /*20c0*/  STL [R1+0x40], R12 ;  /* 0x0000400c01007387 */ /* 0x0003e80000100800 */
[----:B------:R1:W-:Y:S06]  /*20d0*/  STL [R1+0x3c], R44 ;  /* 0x00003c2c01007387 */ /* 0x0003ec0000100800 */
[----:B------:R-:W-:-:S05]  /*20e0*/  @P3 IMAD.HI.U32 R0, R2, c[0x0][0x2c8], RZ ;  /* 0x0000b20002003a27 */ /* 0x000fca00078e00ff */
[----:B------:R-:W-:Y:S01]  /*20f0*/  @P3 SHF.R.U32.HI R2, RZ, c[0x0][0x2cc], R0 ;  /* 0x0000b300ff023a19 */ /* 0x000fe20000011600 */
[----:B------:R-:W-:-:S04]  /*2100*/  IMAD.HI R0, R5, -0x6db6db6d, R4 ;  /* 0x9249249305007827 */ /* 0x000fc800078e0204 */
[----:B------:R-:W-:Y:S01]  /*2110*/  IMAD.IADD R3, R3, 0x1, R2 ;  /* 0x0000000103037824 */ /* 0x000fe200078e0202 */
[----:B------:R-:W-:Y:S01]  /*2120*/  SHF.R.U32.HI R4, RZ, 0x1f, R0 ;  /* 0x0000001fff047819 */ /* 0x000fe20000011600 */
[----:B------:R-:W-:-:S03]  /*2130*/  IMAD.MOV.U32 R2, RZ, RZ, RZ ;  /* 0x000000ffff027224 */ /* 0x000fc600078e00ff */
[----:B------:R-:W-:Y:S01]  /*2140*/  LEA.HI.SX32 R4, R0, R4, 0x1a ;  /* 0x0000000400047211 */ /* 0x000fe200078fd2ff */
[----:B------:R-:W-:Y:S01]  /*2150*/  IMAD.HI R2, R3, -0x6db6db6d, R2 ;  /* 0x9249249303027827 */ /* 0x000fe200078e0202 */
[----:B----4-:R-:W-:-:S04]  /*2160*/  LOP3.LUT R0, R17, 0xff000000, RZ, 0xc0, !PT ;  /* 0xff00000011007812 */ /* 0x010fc800078ec0ff */
[----:B------:R-:W-:Y:S02]  /*2170*/  SHF.R.U32.HI R3, RZ, 0x1f, R2 ;  /* 0x0000001fff037819 */ /* 0x000fe40000011602 */
[----:B------:R-:W-:Y:S02]  /*2180*/  SHF.R.U32.HI R0, RZ, 0x8, R0 ;  /* 0x00000008ff007819 */ /* 0x000fe40000011600 */
[----:B------:R-:W-:Y:S02]  /*2190*/  LEA.HI.SX32 R2, R2, R3, 0x1a ;  /* 0x0000000302027211 */ /* 0x000fe400078fd2ff */
[----:B------:R-:W-:Y:S02]  /*21a0*/  LOP3.LUT R3, R17, 0xff0000, RZ, 0xc0, !PT ;  /* 0x00ff000011037812 */ /* 0x000fe400078ec0ff */
[----:B------:R-:W-:Y:S01]  /*21b0*/  IMNMX R7, R4, R2, PT ;  /* 0x0000000204077217 */ /* 0x000fe20003800200 */
[----:B------:R-:W-:Y:S01]  /*21c0*/  IMAD.MOV.U32 R2, RZ, RZ, RZ ;  /* 0x000000ffff027224 */ /* 0x000fe200078e00ff */
[----:B------:R-:W-:-:S02]  /*21d0*/  LEA.HI R0, R3, R0, RZ, 0x10 ;  /* 0x0000000003007211 */ /* 0x000fc400078f80ff */
[----:B------:R-:W-:Y:S02]  /*21e0*/  ISETP.GE.AND P1, PT, R7, 0x1, PT ;  /* 0x000000010700780c */ /* 0x000fe40003f26270 */
[----:B------:R-:W-:Y:S02]  /*21f0*/  LOP3.LUT R20, R0, 0xff, RZ, 0xc0, !PT ;  /* 0x000000ff00147812 */ /* 0x000fe400078ec0ff */
[----:B------:R-:W-:-:S03]  /*2200*/  SHF.R.U32.HI R6, RZ, 0x10, R0 ;  /* 0x00000010ff067819 */ /* 0x000fc60000011600 */
[----:B------:R1:W-:Y:S04]  /*2210*/  STL [R1+0x6c], R20 ;  /* 0x00006c1401007387 */ /* 0x0003e80000100800 */
[----:B------:R1:W-:Y:S02]  /*2220*/  STL [R1+0x68], R6 ;  /* 0x0000680601007387 */ /* 0x0003e40000100800 */
[----:B------:R-:W-:Y:S05]  /*2230*/  @!P1 BRA `(.L_x_1323) ;  /* 0x000001e000009947 */ /* 0x000fea0003800000 */
[----:B------:R-:W-:-:S04]  /*2240*/  ISETP.NE.AND P1, PT, R6, RZ, PT ;  /* 0x000000ff0600720c */ /* 0x000fc80003f25270 */
[----:B------:R-:W-:-:S04]  /*2250*/  SEL R0, R6, c[0x0][0x338], P1 ;  /* 0x0000ce0006007a07 */ /* 0x000fc80000800000 */
[----:B------:R-:W-:Y:S02]  /*2260*/  IABS R3, R0 ;  /* 0x0000000000037213 */ /* 0x000fe40000000000 */
[----:B-1----:R-:W-:Y:S02]  /*2270*/  IADD3 R6, R0, -0x1, R7 ;  /* 0xffffffff00067810 */ /* 0x002fe40007ffe007 */
[----:B------:R-:W1:Y:S02]  /*2280*/  I2F.RP R2, R3 ;  /* 0x0000000300027306 */ /* 0x000e640000209400 */
[----:B------:R-:W-:-:S06]  /*2290*/  IABS R10, R6 ;  /* 0x00000006000a7213 */ /* 0x000fcc0000000000 */
        /* <DEDUP_REMOVED lines=24> */
.L_x_1323:
[----:B------:R-:W-:Y:S05]  /*2420*/  BSYNC B0 ;  /* 0x0000000000007941 */ /* 0x000fea0003800000 */
.L_x_1322:
[----:B------:R-:W-:Y:S01]  /*2430*/  IMAD R3, R20, R2, RZ ;  /* 0x0000000214037224 */ /* 0x000fe200078e02ff */
[----:B------:R-:W-:Y:S01]  /*2440*/  PRMT R0, RZ, 0x7610, R0 ;  /* 0x00007610ff007816 */ /* 0x000fe20000000000 */
[----:B------:R-:W-:Y:S01]  /*2450*/  CS2R R22, SRZ ;  /* 0x0000000000167805 */ /* 0x000fe2000001ff00 */
[----:B------:R-:W-:Y:S01]  /*2460*/  CS2R R26, SRZ ;  /* 0x00000000001a7805 */ /* 0x000fe2000001ff00 */
[----:B------:R-:W-:Y:S01]  /*2470*/  IMAD.IADD R2, R3, 0x1, R2 ;  /* 0x0000000103027824 */ /* 0x000fe200078e0202 */
[----:B------:R2:W-:Y:S01]  /*2480*/  STL [R1], R3 ;  /* 0x0000000301007387 */ /* 0x0005e20000100800 */
        /* <DEDUP_REMOVED lines=36> */
[----:B------:R-:W-:-:S04]  /*26d0*/  @P2 IADD3 R2, P1, R19, c[0x0][0x340], RZ ;  /* 0x0000d00013022a10 */ /* 0x000fc80007f3e0ff */
[----:B------:R-:W-:-:S05]  /*26e0*/  @P2 IADD3.X R3, R18, c[0x0][0x344], RZ, P1, !PT ;  /* 0x0000d10012032a10 */ /* 0x000fca0000ffe4ff */
[----:B------:R2:W5:Y:S01]  /*26f0*/  @P2 LDG.E R0, [R2.64] ;  /* 0x0000000602002981 */ /* 0x000562000c1e1900 */
[----:B------:R-:W-:Y:S01]  /*2700*/  IMAD.WIDE.U32 R4, R11, c[0x0][0x178], RZ ;  /* 0x00005e000b047a25 */ /* 0x000fe200078e00ff */
[----:B------:R-:W-:Y:S01]  /*2710*/  WARPSYNC 0xffffffff ;  /* 0xffffffff00007948 */ /* 0x000fe20003800000 */
[----:B------:R-:W-:Y:S02]  /*2720*/  LOP3.LUT R17, R17, 0xffff, RZ, 0xc0, !PT ;  /* 0x0000ffff11117812 */ /* 0x000fe400078ec0ff */
[----:B------:R-:W-:Y:S02]  /*2730*/  SEL R7, R14, RZ, !P0 ;  /* 0x000000ff0e077207 */ /* 0x000fe40004000000 */
[----:B------:R-:W-:Y:S02]  /*2740*/  SEL R8, R16, RZ, !P0 ;  /* 0x000000ff10087207 */ /* 0x000fe40004000000 */
[----:B------:R-:W-:Y:S02]  /*2750*/  IADD3 R138, R218, -0x1, RZ ;  /* 0xffffffffda8a7810 */ /* 0x000fe40007ffe0ff */
[----:B--2---:R-:W-:-:S05]  /*2760*/  SHF.R.S32.HI R2, RZ, 0x1f, R11 ;  /* 0x0000001fff027819 */ /* 0x004fca000001140b */
[----:B------:R-:W-:-:S04]  /*2770*/  IMAD R2, R2, c[0x0][0x178], RZ ;  /* 0x00005e0002027a24 */ /* 0x000fc800078e02ff */
[----:B------:R-:W-:-:S04]  /*2780*/  IMAD R2, R11, c[0x0][0x17c], R2 ;  /* 0x00005f000b027a24 */ /* 0x000fc800078e0202 */
[----:B-1----:R-:W-:Y:S02]  /*2790*/  IMAD.IADD R6, R5, 0x1, R2 ;  /* 0x0000000105067824 */ /* 0x002fe400078e0202 */
[----:B------:R-:W-:-:S03]  /*27a0*/  @!P2 IMAD.MOV.U32 R0, RZ, RZ, R14 ;  /* 0x000000ffff00a224 */ /* 0x000fc600078e000e */
[----:B------:R-:W2:Y:S01]  /*27b0*/  LDL R18, [R1+0x4] ;  /* 0x0000040001127983 */ /* 0x000ea20000100800 */
[----:B------:R-:W-:Y:S01]  /*27c0*/  IMAD.MOV.U32 R137, RZ, RZ, 0x70 ;  /* 0x00000070ff897424 */ /* 0x000fe200078e00ff */
[----:B-----5:R-:W-:Y:S01]  /*27d0*/  SHF.R.S32.HI R3, RZ, 0x1f, R0 ;  /* 0x0000001fff037819 */ /* 0x020fe20000011400 */
[----:B------:R-:W-:Y:S02]  /*27e0*/  IMAD.MOV.U32 R2, RZ, RZ, c[0x0][0x2b8] ;  /* 0x0000ae00ff027624 */ /* 0x000fe400078e00ff */
[----:B------:R-:W-:Y:S02]  /*27f0*/  IMAD R137, R218, R137, -0x70 ;  /* 0xffffff90da897424 */ /* 0x000fe400078e0289 */
[----:B------:R-:W-:Y:S01]  /*2800*/  IMAD.WIDE.U32 R10, R0, c[0x0][0x2b0], RZ ;  /* 0x0000ac00000a7a25 */ /* 0x000fe200078e00ff */
[----:B------:R-:W-:-:S03]  /*2810*/  ISETP.NE.AND P2, PT, R2, 0x1, PT ;  /* 0x000000010200780c */ /* 0x000fc60003f45270 */
[----:B------:R-:W-:Y:S01]  /*2820*/  IMAD.MOV.U32 R219, RZ, RZ, RZ ;  /* 0x000000ffffdb7224 */ /* 0x000fe200078e00ff */
[----:B------:R1:W-:Y:S04]  /*2830*/  STL.64 [R1+0x20], R10 ;  /* 0x0000200a01007387 */ /* 0x0003e80000100a00 */
[----:B------:R-:W-:Y:S01]  /*2840*/  BAR.SYNC.DEFER_BLOCKING 0x0 ;  /* 0x0000000000007b1d */ /* 0x000fe20000010000 */
[----:B------:R-:W-:Y:S02]  /*2850*/  IMAD R15, R15, c[0x0][0x2c4], RZ ;  /* 0x0000b1000f0f7a24 */ /* 0x000fe400078e02ff */
[----:B--2---:R-:W-:-:S04]  /*2860*/  IMAD.IADD R2, R18, 0x1, R137 ;  /* 0x0000000112027824 */ /* 0x004fc800078e0289 */
[C---:B------:R-:W-:Y:S01]  /*2870*/  IMAD.IADD R14, R2.reuse, 0x1, R13 ;  /* 0x00000001020e7824 */ /* 0x040fe200078e020d */
[----:B------:R-:W-:Y:S01]  /*2880*/  ISETP.GE.AND P1, PT, R2, R44, PT ;  /* 0x0000002c0200720c */ /* 0x000fe20003f26270 */
[----:B------:R-:W-:Y:S02]  /*2890*/  IMAD R2, R3, c[0x0][0x2b0], RZ ;  /* 0x0000ac0003027a24 */ /* 0x000fe400078e02ff */
[----:B------:R-:W-:Y:S01]  /*28a0*/  @P2 IMAD.HI.U32 R3, R14, c[0x0][0x2bc], RZ ;  /* 0x0000af000e032a27 */ /* 0x000fe200078e00ff */
[----:B------:R-:W-:-:S03]  /*28b0*/  ISETP.GT.OR P1, PT, R18, 0x6f, P1 ;  /* 0x0000006f1200780c */ /* 0x000fc60000f24670 */
[----:B------:R-:W-:Y:S01]  /*28c0*/  IMAD.MOV.U32 R13, RZ, RZ, R14 ;  /* 0x000000ffff0d7224 */ /* 0x000fe200078e000e */
[----:B------:R-:W-:Y:S01]  /*28d0*/  @P2 SHF.R.U32.HI R13, RZ, c[0x0][0x2c0], R3 ;  /* 0x0000b000ff0d2a19 */ /* 0x000fe20000011603 */
[----:B------:R-:W-:-:S04]  /*28e0*/  IMAD R2, R0, c[0x0][0x2b4], R2 ;  /* 0x0000ad0000027a24 */ /* 0x000fc800078e0202 */
[----:B------:R-:W-:-:S04]  /*28f0*/  IMAD.IADD R5, R11, 0x1, R2 ;  /* 0x000000010b057824 */ /* 0x000fc800078e0202 */
[C---:B------:R-:W-:Y:S01]  /*2900*/  @!P1 IADD3 R0, P0, R13.reuse, R10, RZ ;  /* 0x0000000a0d009210 */ /* 0x040fe20007f1e0ff */
[----:B------:R2:W-:Y:S03]  /*2910*/  STL [R1+0x30], R5 ;  /* 0x0000300501007387 */ /* 0x0005e60000100800 */
[----:B------:R-:W-:Y:S02]  /*2920*/  @!P1 LEA.HI.X.SX32 R3, R13, R5, 0x1, P0 ;  /* 0x000000050d039211 */ /* 0x000fe400000f0eff */
[----:B------:R-:W-:-:S04]  /*2930*/  @!P1 LEA R2, P0, R0, c[0x0][0x2a0], 0x2 ;  /* 0x0000a80000029a11 */ /* 0x000fc800078010ff */
[----:B------:R-:W-:-:S05]  /*2940*/  @!P1 LEA.HI.X R3, R0, c[0x0][0x2a4], R3, 0x2, P0 ;  /* 0x0000a90000039a11 */ /* 0x000fca00000f1403 */
[----:B------:R3:W4:Y:S01]  /*2950*/  @!P1 LDG.E R219, [R2.64] ;  /* 0x0000000602db9981 */ /* 0x000722000c1e1900 */
[----:B------:R-:W-:Y:S01]  /*2960*/  SHF.R.S32.HI R21, RZ, 0x1f, R238 ;  /* 0x0000001fff157819 */ /* 0x000fe200000114ee */
[C---:B------:R-:W-:Y:S01]  /*2970*/  IMAD.WIDE.U32 R24, R17.reuse, c[0x0][0x1e8], RZ ;  /* 0x00007a0011187a25 */ /* 0x040fe200078e00ff */
[----:B------:R-:W-:Y:S01]  /*2980*/  SHF.R.S32.HI R20, RZ, 0x1f, R248 ;  /* 0x0000001fff147819 */ /* 0x000fe200000114f8 */
[----:B-1----:R-:W1:Y:S01]  /*2990*/  S2R R10, SR_TID.X ;  /* 0x00000000000a7919 */ /* 0x002e620000002100 */
[----:B------:R-:W-:Y:S01]  /*29a0*/  ISETP.GE.AND P5, PT, R238, c[0x0][0x198], PT ;  /* 0x00006600ee007a0c */ /* 0x000fe20003fa6270 */
[----:B------:R-:W-:Y:S01]  /*29b0*/  IMAD R22, R17, c[0x0][0x1ec], R25 ;  /* 0x00007b0011167a24 */ /* 0x000fe200078e0219 */
[----:B------:R-:W-:Y:S01]  /*29c0*/  IADD3 R195, R188, 0x20, RZ ;  /* 0x00000020bcc37810 */ /* 0x000fe20007ffe0ff */
[----:B------:R-:W-:Y:S01]  /*29d0*/  IMAD R136, R138, -0x70, R44 ;  /* 0xffffff908a887824 */ /* 0x000fe200078e022c */
[----:B------:R-:W-:Y:S01]  /*29e0*/  STL.64 [R1+0x18], R24 ;  /* 0x0000181801007387 */ /* 0x000fe20000100a00 */
[----:B------:R-:W-:Y:S01]  /*29f0*/  SHF.L.U64.HI R220, R238, 0x1, R21 ;  /* 0x00000001eedc7819 */ /* 0x000fe20000010215 */
[----:B--2---:R-:W-:Y:S01]  /*2a00*/  IMAD.IADD R5, R18, 0x1, R12 ;  /* 0x0000000112057824 */ /* 0x004fe200078e020c */
[----:B------:R-:W-:Y:S01]  /*2a10*/  SHF.L.U64.HI R221, R248, 0x1, R20 ;  /* 0x00000001f8dd7819 */ /* 0x000fe20000010214 */
[----:B------:R-:W-:Y:S01]  /*2a20*/  STL [R1+0x10], R22 ;  /* 0x0000101601007387 */ /* 0x000fe20000100800 */
[----:B------:R-:W-:Y:S01]  /*2a30*/  BSSY B0, `(.L_x_1325) ;  /* 0x00000f6000007945 */ /* 0x000fe20003800000 */
[----:B------:R-:W-:-:S02]  /*2a40*/  IMAD.MOV.U32 R0, RZ, RZ, R5 ;  /* 0x000000ffff007224 */ /* 0x000fc400078e0005 */
[----:B------:R-:W2:Y:S01]  /*2a50*/  S2R R23, SR_TID.X ;  /* 0x0000000000177919 */ /* 0x000ea20000002100 */
[----:B---3--:R-:W-:Y:S02]  /*2a60*/  IMAD.MOV.U32 R2, RZ, RZ, R4 ;  /* 0x000000ffff027224 */ /* 0x008fe400078e0004 */
[----:B------:R-:W-:Y:S01]  /*2a70*/  IMAD.MOV.U32 R3, RZ, RZ, R6 ;  /* 0x000000ffff037224 */ /* 0x000fe200078e0006 */
[----:B-1----:R-:W-:Y:S01]  /*2a80*/  SHF.R.S32.HI R19, RZ, 0x1f, R10 ;  /* 0x0000001fff137819 */ /* 0x002fe2000001140a */
[----:B------:R-:W-:-:S03]  /*2a90*/  @P3 IMAD.HI.U32 R4, R5, c[0x0][0x2c8], RZ ;  /* 0x0000b20005043a27 */ /* 0x000fc600078e00ff */
[----:B------:R-:W-:Y:S01]  /*2aa0*/  LEA.HI R19, R19, R10, RZ, 0x3 ;  /* 0x0000000a13137211 */ /* 0x000fe200078f18ff */
[C---:B------:R-:W-:Y:S01]  /*2ab0*/  IMAD.WIDE.U32 R2, R17.reuse, c[0x0][0x1b8], R2 ;  /* 0x00006e0011027a25 */ /* 0x040fe200078e0002 */
[----:B------:R-:W-:Y:S02]  /*2ac0*/  @P3 SHF.R.U32.HI R0, RZ, c[0x0][0x2cc], R4 ;  /* 0x0000b300ff003a19 */ /* 0x000fe40000011604 */
[----:B------:R-:W-:Y:S01]  /*2ad0*/  SHF.R.S32.HI R19, RZ, 0x3, R19 ;  /* 0x00000003ff137819 */ /* 0x000fe20000011413 */
[----:B------:R-:W-:Y:S02]  /*2ae0*/  IMAD R3, R17, c[0x0][0x1bc], R3 ;  /* 0x00006f0011037a24 */ /* 0x000fe400078e0203 */
[----:B------:R-:W-:Y:S02]  /*2af0*/  IMAD R6, R8, c[0x0][0x1c0], RZ ;  /* 0x0000700008067a24 */ /* 0x000fe400078e02ff */
[----:B------:R-:W-:-:S04]  /*2b00*/  IMAD.WIDE.U32 R2, R7, c[0x0][0x1c0], R2 ;  /* 0x0000700007027a25 */ /* 0x000fc800078e0002 */
[----:B------:R-:W-:Y:S01]  /*2b10*/  IMAD R6, R7, c[0x0][0x1c4], R6 ;  /* 0x0000710007067a24 */ /* 0x000fe200078e0206 */
[--C-:B------:R-:W-:Y:S01]  /*2b20*/  SHF.R.S32.HI R7, RZ, 0x1f, R0.reuse ;  /* 0x0000001fff077819 */ /* 0x100fe20000011400 */
[----:B------:R-:W-:Y:S02]  /*2b30*/  IMAD.MOV R4, RZ, RZ, -R0 ;  /* 0x000000ffff047224 */ /* 0x000fe400078e0a00 */
[----:B------:R-:W-:Y:S02]  /*2b40*/  IMAD.IADD R3, R3, 0x1, R6 ;  /* 0x0000000103037824 */ /* 0x000fe400078e0206 */
[----:B------:R-:W-:Y:S02]  /*2b50*/  IMAD R4, R4, c[0x0][0x2c4], R5 ;  /* 0x0000b10004047a24 */ /* 0x000fe400078e0205 */
[----:B------:R-:W-:Y:S02]  /*2b60*/  IMAD R5, R7, c[0x0][0x1b0], RZ ;  /* 0x00006c0007057a24 */ /* 0x000fe400078e02ff */
[----:B------:R-:W-:-:S04]  /*2b70*/  IMAD.WIDE.U32 R2, R0, c[0x0][0x1b0], R2 ;  /* 0x00006c0000027a25 */ /* 0x000fc800078e0002 */
[----:B------:R-:W-:Y:S01]  /*2b80*/  IMAD R6, R0, c[0x0][0x1b4], R5 ;  /* 0x00006d0000067a24 */ /* 0x000fe200078e0205 */
[----:B------:R-:W-:Y:S01]  /*2b90*/  SHF.R.S32.HI R5, RZ, 0x1f, R4 ;  /* 0x0000001fff057819 */ /* 0x000fe20000011404 */
[----:B------:R-:W-:Y:S02]  /*2ba0*/  IMAD.IADD R10, R19, 0x1, R12 ;  /* 0x00000001130a7824 */ /* 0x000fe400078e020c */
[----:B------:R-:W-:Y:S02]  /*2bb0*/  IMAD.IADD R3, R3, 0x1, R6 ;  /* 0x0000000103037824 */ /* 0x000fe400078e0206 */
[----:B------:R-:W-:Y:S01]  /*2bc0*/  IMAD R0, R5, c[0x0][0x1a8], RZ ;  /* 0x00006a0005007a24 */ /* 0x000fe200078e02ff */
[----:B------:R-:W-:Y:S01]  /*2bd0*/  ISETP.GE.AND P1, PT, R10, R15, PT ;  /* 0x0000000f0a00720c */ /* 0x000fe20003f26270 */
[----:B------:R-:W-:Y:S01]  /*2be0*/  IMAD.WIDE.U32 R2, R4, c[0x0][0x1a8], R2 ;  /* 0x00006a0004027a25 */ /* 0x000fe200078e0002 */
[----:B------:R-:W-:-:S03]  /*2bf0*/  IADD3 R7, R10, 0x20, RZ ;  /* 0x000000200a077810 */ /* 0x000fc60007ffe0ff */
[----:B------:R-:W-:Y:S01]  /*2c00*/  IMAD R0, R4, c[0x0][0x1ac], R0 ;  /* 0x00006b0004007a24 */ /* 0x000fe200078e0200 */
[----:B------:R-:W-:Y:S01]  /*2c10*/  LEA R8, P0, R2, c[0x0][0x160], 0x1 ;  /* 0x0000580002087a11 */ /* 0x000fe200078008ff */
[----:B------:R-:W-:Y:S02]  /*2c20*/  IMAD.MOV R6, RZ, RZ, -R13 ;  /* 0x000000ffff067224 */ /* 0x000fe400078e0a0d */
[----:B------:R-:W-:Y:S02]  /*2c30*/  IMAD.IADD R0, R3, 0x1, R0 ;  /* 0x0000000103007824 */ /* 0x000fe400078e0200 */
[----:B------:R-:W-:Y:S01]  /*2c40*/  SHFL.IDX PT, R11, R8, 0x1, 0x181f ;  /* 0x00381f00080b7f89 */ /* 0x000fe200000e0000 */
[----:B------:R-:W-:Y:S02]  /*2c50*/  IMAD R223, R6, c[0x0][0x2b8], R14 ;  /* 0x0000ae0006df7a24 */ /* 0x000fe400078e020e */
[----:B------:R-:W-:Y:S02]  /*2c60*/  LEA.HI.X R9, R2, c[0x0][0x164], R0, 0x1, P0 ;  /* 0x0000590002097a11 */ /* 0x000fe400000f0c00 */
[----:B------:R-:W1:Y:S01]  /*2c70*/  SHFL.IDX PT, R0, R8, RZ, 0x181f ;  /* 0x00181fff08007589 */ /* 0x000e6200000e0000 */
[----:B------:R-:W-:-:S03]  /*2c80*/  SHF.R.S32.HI R14, RZ, 0x1f, R223 ;  /* 0x0000001fff0e7819 */ /* 0x000fc600000114df */
[----:B------:R-:W3:Y:S04]  /*2c90*/  SHFL.IDX PT, R3, R9, RZ, 0x181f ;  /* 0x00181fff09037589 */ /* 0x000ee800000e0000 */
[----:B------:R-:W2:Y:S04]  /*2ca0*/  SHFL.IDX PT, R12, R9, 0x1, 0x181f ;  /* 0x00381f00090c7f89 */ /* 0x000ea800000e0000 */
[----:B------:R-:W-:Y:S04]  /*2cb0*/  SHFL.IDX PT, R13, R9, 0x2, 0x181f ;  /* 0x00581f00090d7f89 */ /* 0x000fe800000e0000 */
[----:B------:R-:W-:Y:S01]  /*2cc0*/  SHFL.IDX PT, R9, R9, 0x3, 0x181f ;  /* 0x00781f0009097f89 */ /* 0x000fe200000e0000 */
[----:B-1----:R-:W-:-:S02]  /*2cd0*/  @!P1 LEA R4, P4, R238, R0, 0x1 ;  /* 0x00000000ee049211 */ /* 0x002fc400078808ff */
[----:B------:R-:W-:Y:S02]  /*2ce0*/  @!P1 LEA R2, P0, R248, R0, 0x1 ;  /* 0x00000000f8029211 */ /* 0x000fe400078008ff */
[-C--:B---3--:R-:W-:Y:S01]  /*2cf0*/  @!P1 LEA.HI.X R5, R238, R3.reuse, R21, 0x1, P4 ;  /* 0x00000003ee059211 */ /* 0x088fe200020f0c15 */
[----:B------:R-:W1:Y:S01]  /*2d00*/  SHFL.IDX PT, R0, R8, 0x2, 0x181f ;  /* 0x00581f0008007f89 */ /* 0x000e6200000e0000 */
[C---:B------:R-:W-:Y:S02]  /*2d10*/  ISETP.GE.AND P4, PT, R248.reuse, c[0x0][0x198], PT ;  /* 0x00006600f8007a0c */ /* 0x040fe40003f86270 */
[----:B------:R-:W-:Y:S01]  /*2d20*/  @!P1 LEA.HI.X R3, R248, R3, R20, 0x1, P0 ;  /* 0x00000003f8039211 */ /* 0x000fe200000f0c14 */
[----:B------:R3:W-:Y:S01]  /*2d30*/  @!P1 LDGSTS.E.BYPASS.LTC128B.128 [R215+0x100], [R4.64], !P5 ;  /* 0x0010000004d79fae */ /* 0x0007e2000e901d46 */
[----:B------:R-:W-:-:S09]  /*2d40*/  ISETP.GE.AND P0, PT, R7, R15, PT ;  /* 0x0000000f0700720c */ /* 0x000fd20003f06270 */
[----:B------:R1:W-:Y:S04]  /*2d50*/  @!P1 LDGSTS.E.BYPASS.LTC128B.128 [R215+0x4100], [R2.64], !P4 ;  /* 0x0410000002d79fae */ /* 0x0003e8000e101d46 */
[----:B------:R-:W-:-:S04]  /*2d60*/  @!P0 LEA R6, P1, R238, R11, 0x1 ;  /* 0x0000000bee068211 */ /* 0x000fc800078208ff */
[----:B--2---:R-:W-:-:S05]  /*2d70*/  @!P0 LEA.HI.X R7, R238, R12, R21, 0x1, P1 ;  /* 0x0000000cee078211 */ /* 0x004fca00008f0c15 */
[----:B------:R2:W-:Y:S01]  /*2d80*/  @!P0 LDGSTS.E.BYPASS.LTC128B.128 [R215+0x1100], [R6.64], !P5 ;  /* 0x0110000006d78fae */ /* 0x0005e2000e901d46 */
[----:B---3--:R-:W-:-:S04]  /*2d90*/  IMAD R4, R14, c[0x0][0x1e0], RZ ;  /* 0x000078000e047a24 */ /* 0x008fc800078e02ff */
[C---:B------:R-:W-:Y:S01]  /*2da0*/  IMAD R5, R223.reuse, c[0x0][0x1e4], R4 ;  /* 0x00007900df057a24 */ /* 0x040fe200078e0204 */
[----:B------:R-:W-:Y:S02]  /*2db0*/  @!P0 LEA R4, P1, R248, R11, 0x1 ;  /* 0x0000000bf8048211 */ /* 0x000fe400078208ff */
[C---:B------:R-:W-:Y:S02]  /*2dc0*/  IADD3 R11, R10.reuse, 0x40, RZ ;  /* 0x000000400a0b7810 */ /* 0x040fe40007ffe0ff */
[----:B------:R-:W-:Y:S01]  /*2dd0*/  IADD3 R10, R10, 0x60, RZ ;  /* 0x000000600a0a7810 */ /* 0x000fe20007ffe0ff */
[----:B-1----:R-:W-:Y:S01]  /*2de0*/  IMAD.WIDE.U32 R2, R223, c[0x0][0x1e0], RZ ;  /* 0x00007800df027a25 */ /* 0x002fe200078e00ff */
[----:B------:R-:W-:-:S03]  /*2df0*/  ISETP.GE.AND P6, PT, R11, R15, PT ;  /* 0x0000000f0b00720c */ /* 0x000fc60003fc6270 */
[----:B------:R-:W-:Y:S01]  /*2e00*/  IMAD.IADD R3, R3, 0x1, R5 ;  /* 0x0000000103037824 */ /* 0x000fe200078e0205 */
[C---:B------:R-:W-:Y:S02]  /*2e10*/  @!P0 LEA.HI.X R5, R248.reuse, R12, R20, 0x1, P1 ;  /* 0x0000000cf8058211 */ /* 0x040fe400008f0c14 */
[----:B------:R1:W3:Y:S04]  /*2e20*/  SHFL.IDX PT, R12, R8, 0x3, 0x181f ;  /* 0x00781f00080c7f89 */ /* 0x0002e800000e0000 */
[----:B------:R1:W-:Y:S03]  /*2e30*/  @!P0 LDGSTS.E.BYPASS.LTC128B.128 [R215+0x5100], [R4.64], !P4 ;  /* 0x0510000004d78fae */ /* 0x0003e6000e101d46 */
[----:B--2---:R-:W-:-:S04]  /*2e40*/  @!P6 LEA R6, P1, R248, R0, 0x1 ;  /* 0x00000000f806e211 */ /* 0x004fc800078208ff */
[----:B------:R-:W-:Y:S02]  /*2e50*/  @!P6 LEA.HI.X R7, R248, R13, R20, 0x1, P1 ;  /* 0x0000000df807e211 */ /* 0x000fe400008f0c14 */
[----:B------:R-:W-:Y:S02]  /*2e60*/  ISETP.GE.AND P1, PT, R10, R15, PT ;  /* 0x0000000f0a00720c */ /* 0x000fe40003f26270 */
[----:B-1----:R-:W-:Y:S02]  /*2e70*/  @!P6 LEA R4, P0, R238, R0, 0x1 ;  /* 0x00000000ee04e211 */ /* 0x002fe400078008ff */
[----:B----4-:R-:W-:Y:S01]  /*2e80*/  SHF.R.S32.HI R16, RZ, 0x1f, R219 ;  /* 0x0000001fff107819 */ /* 0x010fe200000114db */
[----:B------:R-:W-:-:S04]  /*2e90*/  IMAD.WIDE.U32 R2, R219, c[0x0][0x1f0], R2 ;  /* 0x00007c00db027a25 */ /* 0x000fc800078e0002 */
[----:B------:R-:W-:-:S04]  /*2ea0*/  IMAD R5, R16, c[0x0][0x1f0], RZ ;  /* 0x00007c0010057a24 */ /* 0x000fc800078e02ff */
[----:B------:R-:W-:Y:S01]  /*2eb0*/  IMAD R0, R219, c[0x0][0x1f4], R5 ;  /* 0x00007d00db007a24 */ /* 0x000fe200078e0205 */
[----:B------:R-:W-:Y:S02]  /*2ec0*/  @!P6 LEA.HI.X R5, R238, R13, R21, 0x1, P0 ;  /* 0x0000000dee05e211 */ /* 0x000fe400000f0c15 */
[----:B------:R-:W-:Y:S01]  /*2ed0*/  IADD3 R2, P0, R2, R24, RZ ;  /* 0x0000001802027210 */ /* 0x000fe20007f1e0ff */
[C---:B------:R-:W-:Y:S02]  /*2ee0*/  IMAD.WIDE.U32 R24, R17.reuse, c[0x0][0x210], RZ ;  /* 0x0000840011187a25 */ /* 0x040fe400078e00ff */
[----:B------:R3:W-:Y:S01]  /*2ef0*/  @!P6 LDGSTS.E.BYPASS.LTC128B.128 [R215+0x2100], [R4.64], !P5 ;  /* 0x0210000004d7efae */ /* 0x0007e2000e901d46 */
[----:B------:R-:W-:Y:S01]  /*2f00*/  IADD3.X R3, R22, R3, R0, P0, !PT ;  /* 0x0000000316037210 */ /* 0x000fe200007fe400 */
[----:B------:R-:W-:Y:S01]  /*2f10*/  IMAD R22, R17, c[0x0][0x214], R25 ;  /* 0x0000850011167a24 */ /* 0x000fe200078e0219 */
[C---:B------:R-:W-:Y:S01]  /*2f20*/  LEA R0, P0, R2.reuse, c[0x0][0x1c8], 0x1 ;  /* 0x0000720002007a11 */ /* 0x040fe200078008ff */
[----:B------:R1:W-:Y:S03]  /*2f30*/  @!P6 LDGSTS.E.BYPASS.LTC128B.128 [R215+0x6100], [R6.64], !P4 ;  /* 0x0610000006d7efae */ /* 0x0003e6000e101d46 */
[----:B------:R-:W-:Y:S01]  /*2f40*/  LEA.HI.X R15, R2, c[0x0][0x1cc], R3, 0x1, P0 ;  /* 0x00007300020f7a11 */ /* 0x000fe200000f0c03 */
[----:B------:R-:W2:Y:S01]  /*2f50*/  SHFL.IDX PT, R10, R0, RZ, 0x181f ;  /* 0x00181fff000a7589 */ /* 0x000ea200000e0000 */
[----:B------:R-:W-:-:S03]  /*2f60*/  IMNMX R2, R136, 0x70, PT ;  /* 0x0000007088027817 */ /* 0x000fc60003800200 */
[----:B------:R-:W4:Y:S02]  /*2f70*/  SHFL.IDX PT, R11, R15, RZ, 0x181f ;  /* 0x00181fff0f0b7589 */ /* 0x000f2400000e0000 */
[----:B------:R-:W-:Y:S02]  /*2f80*/  IMAD.IADD R8, R2, 0x1, -R19 ;  /* 0x0000000102087824 */ /* 0x000fe400078e0a13 */
[----:B------:R-:W-:Y:S03]  /*2f90*/  SHFL.IDX PT, R13, R15, 0x2, 0x181f ;  /* 0x00581f000f0d7f89 */ /* 0x000fe600000e0000 */
[----:B------:R-:W-:Y:S01]  /*2fa0*/  ISETP.GE.AND P6, PT, R8, 0x1, PT ;  /* 0x000000010800780c */ /* 0x000fe20003fc6270 */
[----:B------:R-:W-:Y:S04]  /*2fb0*/  STL.64 [R1+0x28], R24 ;  /* 0x0000281801007387 */ /* 0x000fe80000100a00 */
[----:B------:R-:W-:Y:S01]  /*2fc0*/  STL [R1+0x34], R22 ;  /* 0x0000341601007387 */ /* 0x000fe20000100800 */
[----:B---3--:R-:W-:-:S04]  /*2fd0*/  @!P1 LEA R4, P0, R238, R12, 0x1 ;  /* 0x0000000cee049211 */ /* 0x008fc800078008ff */
[-C--:B------:R-:W-:Y:S02]  /*2fe0*/  @!P1 LEA.HI.X R5, R238, R9.reuse, R21, 0x1, P0 ;  /* 0x00000009ee059211 */ /* 0x080fe400000f0c15 */
[C---:B------:R-:W-:Y:S02]  /*2ff0*/  @!P1 LEA R2, P0, R248.reuse, R12, 0x1 ;  /* 0x0000000cf8029211 */ /* 0x040fe400078008ff */
[----:B------:R-:W-:Y:S02]  /*3000*/  SHFL.IDX PT, R12, R15, 0x1, 0x181f ;  /* 0x00381f000f0c7f89 */ /* 0x000fe400000e0000 */
[----:B------:R-:W-:Y:S02]  /*3010*/  @!P1 LEA.HI.X R3, R248, R9, R20, 0x1, P0 ;  /* 0x00000009f8039211 */ /* 0x000fe400000f0c14 */
[----:B------:R-:W1:Y:S04]  /*3020*/  SHFL.IDX PT, R9, R0, 0x1, 0x181f ;  /* 0x00381f0000097f89 */ /* 0x000e6800000e0000 */
[----:B------:R2:W-:Y:S01]  /*3030*/  @!P1 LDGSTS.E.BYPASS.LTC128B.128 [R215+0x3100], [R4.64], !P5 ;  /* 0x0310000004d79fae */ /* 0x0005e2000e901d46 */
[----:B------:R-:W-:-:S03]  /*3040*/  @P6 ISETP.GE.AND P5, PT, R238, c[0x0][0x1d4], PT ;  /* 0x00007500ee006a0c */ /* 0x000fc60003fa6270 */
[----:B------:R3:W-:Y:S01]  /*3050*/  @!P1 LDGSTS.E.BYPASS.LTC128B.128 [R215+0x7100], [R2.64], !P4 ;  /* 0x0710000002d79fae */ /* 0x0007e2000e101d46 */
[----:B------:R-:W-:Y:S02]  /*3060*/  @P6 ISETP.GE.AND P1, PT, R248, c[0x0][0x1d4], PT ;  /* 0x00007500f8006a0c */ /* 0x000fe40003f26270 */
[----:B------:R-:W-:Y:S01]  /*3070*/  ISETP.GE.AND P4, PT, R8, 0x21, PT ;  /* 0x000000210800780c */ /* 0x000fe20003f86270 */
[----:B------:R-:W0:Y:S01]  /*3080*/  LDGDEPBAR ;  /* 0x00000000000079af */ /* 0x000e220000000000 */
[----:B--2---:R-:W-:-:S04]  /*3090*/  @P6 LEA R4, P0, R238, R10, 0x1 ;  /* 0x0000000aee046211 */ /* 0x004fc800078008ff */
[-C--:B----4-:R-:W-:Y:S02]  /*30a0*/  @P6 LEA.HI.X R5, R238, R11.reuse, R21, 0x1, P0 ;  /* 0x0000000bee056211 */ /* 0x090fe400000f0c15 */
[C---:B---3--:R-:W-:Y:S02]  /*30b0*/  @P6 LEA R2, P0, R248.reuse, R10, 0x1 ;  /* 0x0000000af8026211 */ /* 0x048fe400078008ff */
[----:B------:R-:W2:Y:S02]  /*30c0*/  SHFL.IDX PT, R10, R0, 0x2, 0x181f ;  /* 0x00581f00000a7f89 */ /* 0x000ea400000e0000 */
[----:B------:R-:W-:Y:S02]  /*30d0*/  @P6 LEA.HI.X R3, R248, R11, R20, 0x1, P0 ;  /* 0x0000000bf8036211 */ /* 0x000fe400000f0c14 */
[----:B------:R3:W-:Y:S01]  /*30e0*/  @P6 LDGSTS.E.BYPASS.LTC128B.128 [R215+0x8100], [R4.64], !P5 ;  /* 0x0810000004d76fae */ /* 0x0007e2000e901d46 */
[C---:B------:R-:W-:Y:S02]  /*30f0*/  @P4 ISETP.GE.AND P0, PT, R238.reuse, c[0x0][0x1d4], PT ;  /* 0x00007500ee004a0c */ /* 0x040fe40003f06270 */
[----:B-1----:R-:W-:Y:S01]  /*3100*/  @P4 LEA R6, P5, R238, R9, 0x1 ;  /* 0x00000009ee064211 */ /* 0x002fe200078a08ff */
[----:B------:R1:W-:Y:S01]  /*3110*/  @P6 LDGSTS.E.BYPASS.LTC128B.128 [R215+0xb900], [R2.64], !P1 ;  /* 0x0b90000002d76fae */ /* 0x0003e2000c901d46 */
[----:B------:R-:W-:-:S02]  /*3120*/  ISETP.GE.AND P6, PT, R8, 0x41, PT ;  /* 0x000000410800780c */ /* 0x000fc40003fc6270 */
[----:B------:R-:W-:Y:S01]  /*3130*/  @P4 ISETP.GE.AND P1, PT, R248, c[0x0][0x1d4], PT ;  /* 0x00007500f8004a0c */ /* 0x000fe20003f26270 */
[----:B------:R4:W1:Y:S01]  /*3140*/  SHFL.IDX PT, R11, R0, 0x3, 0x181f ;  /* 0x00781f00000b7f89 */ /* 0x00086200000e0000 */
[----:B------:R-:W-:-:S05]  /*3150*/  @P4 LEA.HI.X R7, R238, R12, R21, 0x1, P5 ;  /* 0x0000000cee074211 */ /* 0x000fca00028f0c15 */
[----:B------:R2:W-:Y:S04]  /*3160*/  @P4 LDGSTS.E.BYPASS.LTC128B.128 [R215+0x9100], [R6.64], !P0 ;  /* 0x0910000006d74fae */ /* 0x0005e8000c101d46 */
[----:B------:R-:W-:Y:S01]  /*3170*/  @P6 ISETP.GE.AND P0, PT, R238, c[0x0][0x1d4], PT ;  /* 0x00007500ee006a0c */ /* 0x000fe20003f06270 */
[----:B---3--:R-:W-:Y:S02]  /*3180*/  IMAD R4, R14, c[0x0][0x208], RZ ;  /* 0x000082000e047a24 */ /* 0x008fe400078e02ff */
[----:B------:R-:W-:Y:S02]  /*3190*/  IMAD.SHL.U32 R14, R238, 0x2, RZ ;  /* 0x00000002ee0e7824 */ /* 0x000fe400078e00ff */
[C---:B------:R-:W-:Y:S01]  /*31a0*/  IMAD R5, R223.reuse, c[0x0][0x20c], R4 ;  /* 0x00008300df057a24 */ /* 0x040fe200078e0204 */
[C---:B------:R-:W-:Y:S01]  /*31b0*/  @P4 LEA R4, P5, R248.reuse, R9, 0x1 ;  /* 0x00000009f8044211 */ /* 0x040fe200078a08ff */
[----:B-1----:R-:W-:Y:S01]  /*31c0*/  IMAD.WIDE.U32 R2, R223, c[0x0][0x208], RZ ;  /* 0x00008200df027a25 */ /* 0x002fe200078e00ff */
[----:B------:R-:W1:Y:S03]  /*31d0*/  SHFL.IDX PT, R9, R15, 0x3, 0x181f ;  /* 0x00781f000f097f89 */ /* 0x000e6600000e0000 */
[----:B------:R-:W-:Y:S01]  /*31e0*/  IMAD.IADD R3, R3, 0x1, R5 ;  /* 0x0000000103037824 */ /* 0x000fe200078e0205 */
[----:B------:R-:W-:Y:S01]  /*31f0*/  @P4 LEA.HI.X R5, R248, R12, R20, 0x1, P5 ;  /* 0x0000000cf8054211 */ /* 0x000fe200028f0c14 */
[----:B----4-:R-:W-:Y:S01]  /*3200*/  IMAD R0, R16, c[0x0][0x218], RZ ;  /* 0x0000860010007a24 */ /* 0x010fe200078e02ff */
[----:B------:R-:W-:Y:S01]  /*3210*/  ISETP.GE.AND P5, PT, R8, 0x61, PT ;  /* 0x000000610800780c */ /* 0x000fe20003fa6270 */
[----:B------:R-:W-:-:S02]  /*3220*/  IMAD.WIDE.U32 R2, R219, c[0x0][0x218], R2 ;  /* 0x00008600db027a25 */ /* 0x000fc400078e0002 */
[----:B------:R3:W-:Y:S01]  /*3230*/  @P4 LDGSTS.E.BYPASS.LTC128B.128 [R215+0xc900], [R4.64], !P1 ;  /* 0x0c90000004d74fae */ /* 0x0007e2000c901d46 */
[-C--:B--2---:R-:W-:Y:S01]  /*3240*/  @P6 LEA R6, P4, R248, R10.reuse, 0x1 ;  /* 0x0000000af8066211 */ /* 0x084fe200078808ff */
[----:B------:R-:W-:Y:S01]  /*3250*/  IMAD R7, R219, c[0x0][0x21c], R0 ;  /* 0x00008700db077a24 */ /* 0x000fe200078e0200 */
[----:B---3--:R-:W-:-:S04]  /*3260*/  @P6 LEA R4, P1, R238, R10, 0x1 ;  /* 0x0000000aee046211 */ /* 0x008fc800078208ff */
[----:B------:R-:W-:Y:S02]  /*3270*/  @P6 LEA.HI.X R5, R238, R13, R21, 0x1, P1 ;  /* 0x0000000dee056211 */ /* 0x000fe400008f0c15 */
[----:B------:R-:W-:-:S03]  /*3280*/  IADD3 R0, P1, R2, R24, RZ ;  /* 0x0000001802007210 */ /* 0x000fc60007f3e0ff */
[----:B------:R2:W-:Y:S01]  /*3290*/  @P6 LDGSTS.E.BYPASS.LTC128B.128 [R215+0xa100], [R4.64], !P0 ;  /* 0x0a10000004d76fae */ /* 0x0005e2000c101d46 */
[----:B------:R-:W-:Y:S02]  /*32a0*/  IADD3.X R3, R22, R3, R7, P1, !PT ;  /* 0x0000000316037210 */ /* 0x000fe40000ffe407 */
[C---:B------:R-:W-:Y:S01]  /*32b0*/  @P6 LEA.HI.X R7, R248.reuse, R13, R20, 0x1, P4 ;  /* 0x0000000df8076211 */ /* 0x040fe200020f0c14 */
[----:B------:R-:W-:Y:S01]  /*32c0*/  IMAD.SHL.U32 R13, R248, 0x2, RZ ;  /* 0x00000002f80d7824 */ /* 0x000fe200078e00ff */
[----:B------:R-:W-:Y:S02]  /*32d0*/  LEA R12, P4, R0, c[0x0][0x1f8], 0x1 ;  /* 0x00007e00000c7a11 */ /* 0x000fe400078808ff */
[----:B------:R-:W-:Y:S02]  /*32e0*/  @P6 ISETP.GE.AND P1, PT, R248, c[0x0][0x1d4], PT ;  /* 0x00007500f8006a0c */ /* 0x000fe40003f26270 */
[----:B------:R-:W-:Y:S01]  /*32f0*/  LEA.HI.X R10, R0, c[0x0][0x1fc], R3, 0x1, P4 ;  /* 0x00007f00000a7a11 */ /* 0x000fe200020f0c03 */
[----:B------:R-:W3:Y:S01]  /*3300*/  SHFL.IDX PT, R8, R12, RZ, 0x181f ;  /* 0x00181fff0c087589 */ /* 0x000ee200000e0000 */
[----:B------:R-:W-:Y:S01]  /*3310*/  @P5 ISETP.GE.AND P4, PT, R238, c[0x0][0x1d4], PT ;  /* 0x00007500ee005a0c */ /* 0x000fe20003f86270 */
[----:B------:R-:W-:Y:S01]  /*3320*/  IMAD.IADD R0, R136, 0x1, -R19 ;  /* 0x0000000188007824 */ /* 0x000fe200078e0a13 */
[----:B------:R-:W-:-:S04]  /*3330*/  SHF.R.S32.HI R22, RZ, 0x1f, R23 ;  /* 0x0000001fff167819 */ /* 0x000fc80000011417 */
[----:B------:R-:W-:-:S03]  /*3340*/  LEA.HI R22, R22, R23, RZ, 0x3 ;  /* 0x0000001716167211 */ /* 0x000fc600078f18ff */
[----:B------:R4:W-:Y:S01]  /*3350*/  @P6 LDGSTS.E.BYPASS.LTC128B.128 [R215+0xd900], [R6.64], !P1 ;  /* 0x0d90000006d76fae */ /* 0x0009e2000c901d46 */
[----:B------:R-:W-:-:S05]  /*3360*/  LOP3.LUT R22, R22, 0xfffffff8, RZ, 0xc0, !PT ;  /* 0xfffffff816167812 */ /* 0x000fca00078ec0ff */
[----:B------:R-:W-:Y:S01]  /*3370*/  IMAD.IADD R22, R23, 0x1, -R22 ;  /* 0x0000000117167824 */ /* 0x000fe200078e0a16 */
[----:B--2---:R-:W-:-:S04]  /*3380*/  @P5 LEA R4, P0, R238, R11, 0x1 ;  /* 0x0000000bee045211 */ /* 0x004fc800078008ff */
[----:B-1----:R-:W-:Y:S02]  /*3390*/  @P5 LEA.HI.X R5, R238, R9, R21, 0x1, P0 ;  /* 0x00000009ee055211 */ /* 0x002fe400000f0c15 */
[----:B------:R-:W-:Y:S02]  /*33a0*/  @P5 LEA R2, P0, R248, R11, 0x1 ;  /* 0x0000000bf8025211 */ /* 0x000fe400078008ff */
[----:B------:R-:W-:Y:S01]  /*33b0*/  LOP3.LUT P1, RZ, R22, 0x2, RZ, 0xc0, !PT ;  /* 0x0000000216ff7812 */ /* 0x000fe2000782c0ff */
[----:B------:R1:W-:Y:S01]  /*33c0*/  @P5 LDGSTS.E.BYPASS.LTC128B.128 [R215+0xb100], [R4.64], !P4 ;  /* 0x0b10000004d75fae */ /* 0x0003e2000e101d46 */
[C---:B------:R-:W-:Y:S02]  /*33d0*/  @P5 LEA.HI.X R3, R248.reuse, R9, R20, 0x1, P0 ;  /* 0x00000009f8035211 */ /* 0x040fe400000f0c14 */
[----:B------:R-:W-:Y:S01]  /*33e0*/  @P5 ISETP.GE.AND P0, PT, R248, c[0x0][0x1d4], PT ;  /* 0x00007500f8005a0c */ /* 0x000fe20003f06270 */
[----:B------:R-:W2:Y:S01]  /*33f0*/  SHFL.IDX PT, R9, R10, RZ, 0x181f ;  /* 0x00181fff0a097589 */ /* 0x000ea200000e0000 */
[----:B------:R-:W-:-:S03]  /*3400*/  ISETP.GE.AND P4, PT, R238, c[0x0][0x1d4], PT ;  /* 0x00007500ee007a0c */ /* 0x000fc60003f86270 */
[----:B------:R-:W-:Y:S01]  /*3410*/  SHFL.IDX PT, R11, R10, 0x2, 0x181f ;  /* 0x00581f000a0b7f89 */ /* 0x000fe200000e0000 */
[----:B------:R-:W-:-:S03]  /*3420*/  ISETP.LT.OR P6, PT, R0, 0x1, P4 ;  /* 0x000000010000780c */ /* 0x000fc600027c1670 */
[----:B----4-:R-:W4:Y:S01]  /*3430*/  SHFL.IDX PT, R6, R12, 0x1, 0x181f ;  /* 0x00381f000c067f89 */ /* 0x010f2200000e0000 */
[----:B------:R-:W-:-:S03]  /*3440*/  @P1 IADD3 R195, R188, -0x20, RZ ;  /* 0xffffffe0bcc31810 */ /* 0x000fc60007ffe0ff */
[----:B------:R3:W-:Y:S01]  /*3450*/  @P5 LDGSTS.E.BYPASS.LTC128B.128 [R215+0xe900], [R2.64], !P0 ;  /* 0x0e90000002d75fae */ /* 0x0007e2000c101d46 */
[----:B------:R-:W-:Y:S02]  /*3460*/  ISETP.GE.AND P0, PT, R248, c[0x0][0x1d4], PT ;  /* 0x00007500f8007a0c */ /* 0x000fe40003f06270 */
[C---:B------:R-:W-:Y:S01]  /*3470*/  IADD3 R209, R195.reuse, 0x3000, RZ ;  /* 0x00003000c3d17810 */ /* 0x040fe20007ffe0ff */
[----:B------:R-:W0:Y:S01]  /*3480*/  LDGDEPBAR ;  /* 0x00000000000079af */ /* 0x000e220000000000 */
[----:B------:R-:W-:Y:S02]  /*3490*/  ISETP.LT.OR P5, PT, R0, 0x1, P0 ;  /* 0x000000010000780c */ /* 0x000fe400007a1670 */
[C---:B------:R-:W-:Y:S01]  /*34a0*/  IADD3 R208, R195.reuse, 0x2800, RZ ;  /* 0x00002800c3d07810 */ /* 0x040fe20007ffe0ff */
[----:B------:R-:W1:Y:S01]  /*34b0*/  SHFL.IDX PT, R7, R10, 0x1, 0x181f ;  /* 0x00381f000a077f89 */ /* 0x000e6200000e0000 */
[C---:B------:R-:W-:Y:S02]  /*34c0*/  IADD3 R207, R195.reuse, 0x2000, RZ ;  /* 0x00002000c3cf7810 */ /* 0x040fe40007ffe0ff */
[----:B------:R-:W-:-:S02]  /*34d0*/  IADD3 R206, R195, 0x1800, RZ ;  /* 0x00001800c3ce7810 */ /* 0x000fc40007ffe0ff */
[C---:B------:R-:W-:Y:S02]  /*34e0*/  IADD3 R205, R195.reuse, 0x1000, RZ ;  /* 0x00001000c3cd7810 */ /* 0x040fe40007ffe0ff */
[----:B------:R-:W-:Y:S02]  /*34f0*/  IADD3 R204, R195, 0x800, RZ ;  /* 0x00000800c3cc7810 */ /* 0x000fe40007ffe0ff */
[----:B---3--:R-:W-:Y:S01]  /*3500*/  IADD3 R2, P1, R8, R14, RZ ;  /* 0x0000000e08027210 */ /* 0x008fe20007f3e0ff */
[----:B------:R-:W-:-:S04]  /*3510*/  DEPBAR.LE SB0, 0x1 ;  /* 0x000080400000791a */ /* 0x000fc80000000000 */
[----:B------:R-:W-:Y:S01]  /*3520*/  BAR.SYNC.DEFER_BLOCKING 0x0 ;  /* 0x0000000000007b1d */ /* 0x000fe20000010000 */
[----:B--2---:R-:W-:Y:S01]  /*3530*/  IMAD.X R3, R9, 0x1, R220, P1 ;  /* 0x0000000109037824 */ /* 0x004fe200008e06dc */
[----:B-1----:R-:W-:-:S04]  /*3540*/  IADD3 R4, P1, R8, R13, RZ ;  /* 0x0000000d08047210 */ /* 0x002fc80007f3e0ff */
[----:B------:R-:W1:Y:S01]  /*3550*/  SHFL.IDX PT, R8, R12, 0x2, 0x181f ;  /* 0x00581f000c087f89 */ /* 0x000e6200000e0000 */
[----:B------:R-:W-:-:S03]  /*3560*/  IMAD.X R5, R9, 0x1, R221, P1 ;  /* 0x0000000109057824 */ /* 0x000fc600008e06dd */
        /* <DEDUP_REMOVED lines=43> */
[----:B----4-:R-:W-:-:S03]  /*3820*/  IADD3 R2, P1, R8, R13, RZ ;  /* 0x0000000d08027210 */ /* 0x010fc60007f3e0ff */
[----:B------:R-:W1:Y:S02]  /*3830*/  S2R R13, SR_TID.X ;  /* 0x00000000000d7919 */ /* 0x000e640000002100 */
[----:B------:R-:W-:Y:S01]  /*3840*/  IMAD.X R3, R11, 0x1, R221, P1 ;  /* 0x000000010b037824 */ /* 0x000fe200008e06dd */
[----:B------:R-:W-:-:S04]  /*3850*/  ISETP.GT.AND P1, PT, R18, 0x6f, PT ;  /* 0x0000006f1200780c */ /* 0x000fc80003f24270 */
[----:B------:R2:W-:Y:S01]  /*3860*/  LDGSTS.E.BYPASS.LTC128B.128 [R215+0x5900], [R2.64], !P5 ;  /* 0x0590000002d77fae */ /* 0x0005e2000e901d46 */
[----:B-1----:R-:W-:-:S13]  /*3870*/  ISETP.GT.AND P5, PT, R13, 0x7f, PT ;  /* 0x0000007f0d00780c */ /* 0x002fda0003fa4270 */
[----:B------:R-:W-:Y:S05]  /*3880*/  @P5 BRA `(.L_x_1326) ;  /* 0x0000010000005947 */ /* 0x000fea0003800000 */
[----:B--23--:R-:W-:Y:S05]  /*3890*/  BRA.DIV ~URZ, `(.L_x_1327) ;  /* 0x00010e927f007947 */ /* 0x00cfea000b800000 */
[----:B------:R1:W2:Y:S04]  /*38a0*/  SHFL.IDX PT, R6, R10, 0x3, 0x181f ;  /* 0x00781f000a067f89 */ /* 0x0002a800000e0000 */
[----:B------:R1:W3:Y:S02]  /*38b0*/  SHFL.IDX PT, R2, R12, 0x3, 0x181f ;  /* 0x00781f000c027f89 */ /* 0x0002e400000e0000 */
.L_x_1444:
[----:B------:R-:W-:Y:S01]  /*38c0*/  IMAD.SHL.U32 R4, R238, 0x2, RZ ;  /* 0x00000002ee047824 */ /* 0x000fe200078e00ff */
[----:B------:R-:W-:Y:S01]  /*38d0*/  ISETP.LT.OR P4, PT, R0, 0x61, P4 ;  /* 0x000000610000780c */ /* 0x000fe20002781670 */
        /* <DEDUP_REMOVED lines=11> */
.L_x_1326:
[----:B--23--:R-:W-:Y:S05]  /*3990*/  BSYNC B0 ;  /* 0x0000000000007941 */ /* 0x00cfea0003800000 */
.L_x_1325:
[----:B------:R-:W2:Y:S04]  /*39a0*/  S2R R2, SR_TID.X ;  /* 0x0000000000027919 */ /* 0x000ea80000002100 */
[----:B------:R-:W0:Y:S01]  /*39b0*/  LDGDEPBAR ;  /* 0x00000000000079af */ /* 0x000e220000000000 */
[----:B------:R-:W-:Y:S01]  /*39c0*/  WARPSYNC 0xffffffff ;  /* 0xffffffff00007948 */ /* 0x000fe20003800000 */
[C---:B------:R-:W-:Y:S08]  /*39d0*/  HMMA.16816.F32 R4, R128.reuse, R54, RZ ;  /* 0x000000368004723c */ /* 0x040ff000000018ff */
[C---:B------:R-:W-:Y:S08]  /*39e0*/  HMMA.16816.F32 R16, R128.reuse, R48, RZ ;  /* 0x000000308010723c */ /* 0x040ff000000018ff */
[----:B------:R-:W-:Y:S01]  /*39f0*/  HMMA.16816.F32 R40, R128, R36, RZ ;  /* 0x000000248028723c */ /* 0x000fe200000018ff */
[----:B--2---:R-:W-:-:S04]  /*3a00*/  SHF.R.S32.HI R0, RZ, 0x1f, R2 ;  /* 0x0000001fff007819 */ /* 0x004fc80000011402 */
[----:B------:R-:W-:-:S03]  /*3a10*/  LEA.HI R0, R0, R2, RZ, 0x3 ;  /* 0x0000000200007211 */ /* 0x000fc600078f18ff */
[----:B------:R-:W-:Y:S01]  /*3a20*/  HMMA.16816.F32 R24, R128, R20, RZ ;  /* 0x000000148018723c */ /* 0x000fe200000018ff */
[----:B------:R-:W-:-:S04]  /*3a30*/  LOP3.LUT R0, R0, 0xfffffff8, RZ, 0xc0, !PT ;  /* 0xfffffff800007812 */ /* 0x000fc800078ec0ff */
[----:B------:R-:W-:-:S03]  /*3a40*/  IADD3 R0, -R0, R2, RZ ;  /* 0x0000000200007210 */ /* 0x000fc60007ffe1ff */
[----:B------:R-:W-:Y:S01]  /*3a50*/  HMMA.16816.F32 R36, R128, R38, RZ ;  /* 0x000000268024723c */ /* 0x000fe200000018ff */
[----:B------:R-:W2:Y:S01]  /*3a60*/  LDL R2, [R1] ;  /* 0x0000000001027983 */ /* 0x000ea20000100800 */
[----:B------:R-:W-:Y:S02]  /*3a70*/  LOP3.LUT P0, RZ, R0, 0x4, RZ, 0xc0, !PT ;  /* 0x0000000400ff7812 */ /* 0x000fe4000780c0ff */
[----:B------:R-:W-:-:S04]  /*3a80*/  MOV R0, 0x40 ;  /* 0x0000004000007802 */ /* 0x000fc80000000f00 */
[----:B------:R-:W-:Y:S01]  /*3a90*/  SEL R0, R0, 0xffffffc0, !P0 ;  /* 0xffffffc000007807 */ /* 0x000fe20004000000 */
[----:B------:R-:W-:Y:S03]  /*3aa0*/  HMMA.16816.F32 R80, R132, R58, R4 ;  /* 0x0000003a8450723c */ /* 0x000fe60000001804 */
[----:B------:R-:W-:-:S05]  /*3ab0*/  IADD3 R190, R188, R0, RZ ;  /* 0x00000000bcbe7210 */ /* 0x000fca0007ffe0ff */
[C---:B------:R-:W-:Y:S01]  /*3ac0*/  HMMA.16816.F32 R20, R128.reuse, R22, RZ ;  /* 0x000000168014723c */ /* 0x040fe200000018ff */
[----:B------:R-:W3:Y:S04]  /*3ad0*/  LDSM.16.M88.4 R4, [R190] ;  /* 0x00000000be04783b */ /* 0x000ee80000000200 */
[----:B------:R-:W-:Y:S03]  /*3ae0*/  LDSM.16.M88.4 R44, [R190+0x1800] ;  /* 0x00180000be2c783b */ /* 0x000fe60000000200 */
[C---:B-1----:R-:W-:Y:S08]  /*3af0*/  HMMA.16816.F32 R12, R128.reuse, R50, RZ ;  /* 0x00000032800c723c */ /* 0x042ff000000018ff */
[----:B------:R-:W-:Y:S08]  /*3b00*/  HMMA.16816.F32 R8, R128, R52, RZ ;  /* 0x000000348008723c */ /* 0x000ff000000018ff */
[----:B------:R-:W-:Y:S08]  /*3b10*/  HMMA.16816.F32 R100, R132, R60, R16 ;  /* 0x0000003c8464723c */ /* 0x000ff00000001810 */
[C---:B------:R-:W-:Y:S08]  /*3b20*/  HMMA.16816.F32 R16, R128.reuse, R78, RZ ;  /* 0x0000004e8010723c */ /* 0x040ff000000018ff */
[----:B------:R-:W-:Y:S08]  /*3b30*/  HMMA.16816.F32 R32, R128, R28, RZ ;  /* 0x0000001c8020723c */ /* 0x000ff000000018ff */
[C---:B------:R-:W-:Y:S01]  /*3b40*/  HMMA.16816.F32 R112, R132.reuse, R64, R24 ;  /* 0x000000408470723c */ /* 0x040fe20000001818 */
[----:B------:R-:W1:Y:S07]  /*3b50*/  LDSM.16.M88.4 R24, [R190+0x1000] ;  /* 0x00100000be18783b */ /* 0x000e6e0000000200 */
[----:B------:R-:W-:Y:S01]  /*3b60*/  HMMA.16816.F32 R84, R132, R74, R36 ;  /* 0x0000004a8454723c */ /* 0x000fe20000001824 */
[----:B------:R-:W-:-:S07]  /*3b70*/  IADD3 R189, R195, R0, RZ ;  /* 0x00000000c3bd7210 */ /* 0x000fce0007ffe0ff */
[----:B------:R-:W-:Y:S08]  /*3b80*/  HMMA.16816.F32 R28, R128, R30, RZ ;  /* 0x0000001e801c723c */ /* 0x000ff000000018ff */
[----:B------:R-:W-:Y:S01]  /*3b90*/  HMMA.16816.F32 R104, R132, R66, R20 ;  /* 0x000000428468723c */ /* 0x000fe20000001814 */
[----:B------:R-:W-:Y:S07]  /*3ba0*/  LDSM.16.M88.4 R64, [R189+0x800] ;  /* 0x00080000bd40783b */ /* 0x000fee0000000200 */
[----:B------:R-:W-:Y:S01]  /*3bb0*/  HMMA.16816.F32 R20, R128, R76, RZ ;  /* 0x0000004c8014723c */ /* 0x000fe200000018ff */
[----:B------:R-:W-:Y:S07]  /*3bc0*/  LDSM.16.M88.4 R76, [R190+0x2000] ;  /* 0x00200000be4c783b */ /* 0x000fee0000000200 */
[C---:B------:R-:W-:Y:S01]  /*3bd0*/  HMMA.16816.F32 R88, R132.reuse, R72, R40 ;  /* 0x000000488458723c */ /* 0x040fe20000001828 */
[----:B------:R-:W-:Y:S07]  /*3be0*/  LDSM.16.M88.4 R72, [R190+0x2800] ;  /* 0x00280000be48783b */ /* 0x000fee0000000200 */
[C---:B------:R-:W-:Y:S08]  /*3bf0*/  HMMA.16816.F32 R96, R132.reuse, R62, R12 ;  /* 0x0000003e8460723c */ /* 0x040ff0000000180c */
[----:B------:R-:W-:Y:S01]  /*3c00*/  HMMA.16816.F32 R92, R132, R56, R8 ;  /* 0x00000038845c723c */ /* 0x000fe20000001808 */
[----:B------:R-:W-:Y:S07]  /*3c10*/  LDSM.16.M88.4 R56, [R190+0x3000] ;  /* 0x00300000be38783b */ /* 0x000fee0000000200 */
[C---:B------:R-:W-:Y:S08]  /*3c20*/  HMMA.16816.F32 R12, R128.reuse, R116, RZ ;  /* 0x00000074800c723c */ /* 0x040ff000000018ff */
[----:B------:R-:W-:Y:S08]  /*3c30*/  HMMA.16816.F32 R8, R128, R118, RZ ;  /* 0x000000768008723c */ /* 0x000ff000000018ff */
[C---:B------:R-:W-:Y:S01]  /*3c40*/  HMMA.16816.F32 R48, R132.reuse, R122, R16 ;  /* 0x0000007a8430723c */ /* 0x040fe20000001810 */
[----:B------:R-:W4:Y:S07]  /*3c50*/  LDSM.16.M88.4 R16, [R189] ;  /* 0x00000000bd10783b */ /* 0x000f2e0000000200 */
[----:B------:R-:W-:Y:S08]  /*3c60*/  HMMA.16816.F32 R52, R132, R68, R32 ;  /* 0x000000448434723c */ /* 0x000ff00000001820 */
[----:B---3--:R-:W-:Y:S01]  /*3c70*/  HMMA.16816.F32 R32, R164, R6, R84 ;  /* 0x00000006a420723c */ /* 0x008fe20000001854 */
[----:B------:R-:W3:Y:S07]  /*3c80*/  LDSM.16.M88.4 R84, [R189+0x1000] ;  /* 0x00100000bd54783b */ /* 0x000eee0000000200 */
[C---:B------:R-:W-:Y:S01]  /*3c90*/  HMMA.16816.F32 R108, R132.reuse, R70, R28 ;  /* 0x00000046846c723c */ /* 0x040fe2000000181c */
[----:B------:R-:W5:Y:S07]  /*3ca0*/  LDSM.16.M88.4 R28, [R190+0x800] ;  /* 0x00080000be1c783b */ /* 0x000f6e0000000200 */
[----:B------:R-:W-:Y:S08]  /*3cb0*/  HMMA.16816.F32 R68, R132, R120, R20 ;  /* 0x000000788444723c */ /* 0x000ff00000001814 */
[----:B------:R-:W-:Y:S01]  /*3cc0*/  HMMA.16816.F32 R20, R164, R4, R88 ;  /* 0x00000004a414723c */ /* 0x000fe20000001858 */
[----:B------:R-:W2:Y:S07]  /*3cd0*/  LDSM.16.M88.4 R88, [R189+0x1800] ;  /* 0x00180000bd58783b */ /* 0x000eae0000000200 */
[C---:B------:R-:W-:Y:S08]  /*3ce0*/  HMMA.16816.F32 R40, R132.reuse, R124, R12 ;  /* 0x0000007c8428723c */ /* 0x040ff0000000180c */
[----:B------:R-:W-:Y:S08]  /*3cf0*/  HMMA.16816.F32 R36, R132, R126, R8 ;  /* 0x0000007e8424723c */ /* 0x000ff00000001808 */
[C---:B-1----:R-:W-:Y:S08]  /*3d00*/  HMMA.16816.F32 R12, R164.reuse, R24, R112 ;  /* 0x00000018a40c723c */ /* 0x042ff00000001870 */
[C---:B------:R-:W-:Y:S08]  /*3d10*/  HMMA.16816.F32 R8, R164.reuse, R26, R104 ;  /* 0x0000001aa408723c */ /* 0x040ff00000001868 */
[C---:B------:R-:W-:Y:S08]  /*3d20*/  HMMA.16816.F32 R4, R164.reuse, R44, R100 ;  /* 0x0000002ca404723c */ /* 0x040ff00000001864 */
[----:B------:R-:W-:Y:S01]  /*3d30*/  HMMA.16816.F32 R24, R164, R46, R96 ;  /* 0x0000002ea418723c */ /* 0x000fe20000001860 */
[----:B------:R-:W1:Y:S07]  /*3d40*/  LDSM.16.M88.4 R44, [R188+0x3800] ;  /* 0x00380000bc2c783b */ /* 0x000e6e0000000200 */
[----:B----4-:R-:W-:Y:S08]  /*3d50*/  HMMA.16816.F32 R20, R168, R16, R20 ;  /* 0x00000010a814723c */ /* 0x010ff00000001814 */
[C---:B------:R-:W-:Y:S01]  /*3d60*/  HMMA.16816.F32 R100, R164.reuse, R56, R40 ;  /* 0x00000038a464723c */ /* 0x040fe20000001828 */
[----:B------:R-:W-:Y:S07]  /*3d70*/  LDSM.16.M88.4 R40, [R189+0x2000] ;  /* 0x00200000bd28783b */ /* 0x000fee0000000200 */
[----:B------:R-:W-:Y:S01]  /*3d80*/  HMMA.16816.F32 R96, R164, R58, R36 ;  /* 0x0000003aa460723c */ /* 0x000fe20000001824 */
[----:B------:R-:W-:Y:S07]  /*3d90*/  LDSM.16.M88.4 R36, [R190+0x3800] ;  /* 0x00380000be24783b */ /* 0x000fee0000000200 */
[----:B---3--:R-:W-:Y:S01]  /*3da0*/  HMMA.16816.F32 R56, R168, R86, R8 ;  /* 0x00000056a838723c */ /* 0x008fe20000001808 */
[----:B------:R-:W3:Y:S07]  /*3db0*/  LDSM.16.M88.4 R8, [R195+0x3800] ;  /* 0x00380000c308783b */ /* 0x000eee0000000200 */
[C---:B-----5:R-:W-:Y:S08]  /*3dc0*/  HMMA.16816.F32 R52, R164.reuse, R28, R52 ;  /* 0x0000001ca434723c */ /* 0x060ff00000001834 */
[----:B------:R-:W-:Y:S08]  /*3dd0*/  HMMA.16816.F32 R60, R164, R30, R108 ;  /* 0x0000001ea43c723c */ /* 0x000ff0000000186c */
[----:B------:R-:W-:Y:S01]  /*3de0*/  HMMA.16816.F32 R28, R168, R18, R32 ;  /* 0x00000012a81c723c */ /* 0x000fe20000001820 */
[----:B------:R-:W4:Y:S04]  /*3df0*/  LDSM.16.M88.4 R16, [R189+0x2800] ;  /* 0x00280000bd10783b */ /* 0x000f280000000200 */
[----:B------:R-:W-:Y:S03]  /*3e00*/  LDSM.16.M88.4 R32, [R189+0x3000] ;  /* 0x00300000bd20783b */ /* 0x000fe60000000200 */
[C---:B------:R-:W-:Y:S08]  /*3e10*/  HMMA.16816.F32 R92, R164.reuse, R76, R92 ;  /* 0x0000004ca45c723c */ /* 0x040ff0000000185c */
[C---:B------:R-:W-:Y:S08]  /*3e20*/  HMMA.16816.F32 R80, R164.reuse, R78, R80 ;  /* 0x0000004ea450723c */ /* 0x040ff00000001850 */
[C---:B------:R-:W-:Y:S08]  /*3e30*/  HMMA.16816.F32 R68, R164.reuse, R72, R68 ;  /* 0x00000048a444723c */ /* 0x040ff00000001844 */
[----:B------:R-:W-:Y:S08]  /*3e40*/  HMMA.16816.F32 R76, R164, R74, R48 ;  /* 0x0000004aa44c723c */ /* 0x000ff00000001830 */
[C---:B--2---:R-:W-:Y:S08]  /*3e50*/  HMMA.16816.F32 R72, R168.reuse, R88, R4 ;  /* 0x00000058a848723c */ /* 0x044ff00000001804 */
[----:B------:R-:W-:Y:S01]  /*3e60*/  HMMA.16816.F32 R88, R168, R90, R24 ;  /* 0x0000005aa858723c */ /* 0x000fe20000001818 */
[----:B------:R-:W2:Y:S07]  /*3e70*/  LDSM.16.M88.4 R24, [R188+0x4000] ;  /* 0x00400000bc18783b */ /* 0x000eae0000000200 */
[----:B-1----:R-:W-:Y:S08]  /*3e80*/  HMMA.16816.F32 R4, R172, R44, R20 ;  /* 0x0000002cac04723c */ /* 0x002ff00000001814 */
[C---:B------:R-:W-:Y:S08]  /*3e90*/  HMMA.16816.F32 R52, R168.reuse, R64, R52 ;  /* 0x00000040a834723c */ /* 0x040ff00000001834 */
[----:B------:R-:W-:Y:S08]  /*3ea0*/  HMMA.16816.F32 R48, R168, R84, R12 ;  /* 0x00000054a830723c */ /* 0x000ff0000000180c */
[----:B------:R-:W-:Y:S01]  /*3eb0*/  HMMA.16816.F32 R12, R172, R46, R28 ;  /* 0x0000002eac0c723c */ /* 0x000fe2000000181c */
[----:B------:R-:W1:Y:S07]  /*3ec0*/  LDSM.16.M88.4 R44, [R195+0x4000] ;  /* 0x00400000c32c783b */ /* 0x000e6e0000000200 */
[----:B---3--:R-:W-:Y:S08]  /*3ed0*/  HMMA.16816.F32 R4, R176, R8, R4 ;  /* 0x00000008b004723c */ /* 0x008ff00000001804 */
[C---:B------:R-:W-:Y:S08]  /*3ee0*/  HMMA.16816.F32 R92, R168.reuse, R40, R92 ;  /* 0x00000028a85c723c */ /* 0x040ff0000000185c */
[C---:B------:R-:W-:Y:S01]  /*3ef0*/  HMMA.16816.F32 R80, R168.reuse, R42, R80 ;  /* 0x0000002aa850723c */ /* 0x040fe20000001850 */
[----:B------:R-:W3:Y:S07]  /*3f00*/  LDSM.16.M88.4 R40, [R188+0x4800] ;  /* 0x00480000bc28783b */ /* 0x000eee0000000200 */
[C---:B----4-:R-:W-:Y:S01]  /*3f10*/  HMMA.16816.F32 R84, R168.reuse, R16, R68 ;  /* 0x00000010a854723c */ /* 0x050fe20000001844 */
[----:B------:R-:W4:Y:S07]  /*3f20*/  LDSM.16.M88.4 R68, [R189+0x3800] ;  /* 0x00380000bd44783b */ /* 0x000f2e0000000200 */
[----:B------:R-:W-:Y:S01]  /*3f30*/  HMMA.16816.F32 R64, R168, R66, R60 ;  /* 0x00000042a840723c */ /* 0x000fe2000000183c */
[----:B------:R-:W-:Y:S07]  /*3f40*/  LDSM.16.M88.4 R60, [R188+0x5000] ;  /* 0x00500000bc3c783b */ /* 0x000fee0000000200 */
[----:B--2---:R-:W-:Y:S01]  /*3f50*/  HMMA.16816.F32 R20, R172, R24, R52 ;  /* 0x00000018ac14723c */ /* 0x004fe20000001834 */
[----:B------:R-:W2:Y:S07]  /*3f60*/  LDSM.16.M88.4 R52, [R190+0x4000] ;  /* 0x00400000be34783b */ /* 0x000eae0000000200 */
[----:B------:R-:W-:Y:S08]  /*3f70*/  HMMA.16816.F32 R12, R176, R10, R12 ;  /* 0x0000000ab00c723c */ /* 0x000ff0000000180c */
[----:B------:R-:W-:Y:S08]  /*3f80*/  HMMA.16816.F32 R8, R180, R36, R4 ;  /* 0x00000024b408723c */ /* 0x000ff00000001804 */
[----:B------:R-:W-:Y:S08]  /*3f90*/  HMMA.16816.F32 R76, R168, R18, R76 ;  /* 0x00000012a84c723c */ /* 0x000ff0000000184c */
[----:B------:R-:W-:Y:S01]  /*3fa0*/  HMMA.16816.F32 R16, R172, R26, R64 ;  /* 0x0000001aac10723c */ /* 0x000fe20000001840 */
[----:B------:R-:W-:Y:S07]  /*3fb0*/  LDSM.16.M88.4 R64, [R188+0x5800] ;  /* 0x00580000bc40783b */ /* 0x000fee0000000200 */
[C---:B------:R-:W-:Y:S08]  /*3fc0*/  HMMA.16816.F32 R100, R168.reuse, R32, R100 ;  /* 0x00000020a864723c */ /* 0x040ff00000001864 */
[----:B------:R-:W-:Y:S01]  /*3fd0*/  HMMA.16816.F32 R96, R168, R34, R96 ;  /* 0x00000022a860723c */ /* 0x000fe20000001860 */
[----:B------:R-:W5:Y:S07]  /*3fe0*/  LDSM.16.M88.4 R32, [R195+0x4800] ;  /* 0x00480000c320783b */ /* 0x000f6e0000000200 */
[----:B-1----:R-:W-:Y:S08]  /*3ff0*/  HMMA.16816.F32 R20, R176, R44, R20 ;  /* 0x0000002cb014723c */ /* 0x002ff00000001814 */
[----:B------:R-:W-:Y:S01]  /*4000*/  HMMA.16816.F32 R4, R180, R38, R12 ;  /* 0x00000026b404723c */ /* 0x000fe2000000180c */
[----:B------:R-:W-:Y:S07]  /*4010*/  LDSM.16.M88.4 R36, [R189+0x4800] ;  /* 0x00480000bd24783b */ /* 0x000fee0000000200 */
[----:B---3--:R-:W-:Y:S01]  /*4020*/  HMMA.16816.F32 R28, R172, R40, R48 ;  /* 0x00000028ac1c723c */ /* 0x008fe20000001830 */
[----:B------:R-:W1:Y:S07]  /*4030*/  LDSM.16.M88.4 R48, [R189+0x4000] ;  /* 0x00400000bd30783b */ /* 0x000e6e0000000200 */
[----:B----4-:R-:W-:Y:S08]  /*4040*/  HMMA.16816.F32 R24, R184, R68, R8 ;  /* 0x00000044b818723c */ /* 0x010ff00000001808 */
[----:B------:R-:W-:Y:S01]  /*4050*/  HMMA.16816.F32 R8, R176, R46, R16 ;  /* 0x0000002eb008723c */ /* 0x000fe20000001810 */
[----:B------:R-:W-:Y:S07]  /*4060*/  LDSM.16.M88.4 R44, [R195+0x5800] ;  /* 0x00580000c32c783b */ /* 0x000fee0000000200 */
[----:B------:R-:W-:Y:S01]  /*4070*/  HMMA.16816.F32 R56, R172, R42, R56 ;  /* 0x0000002aac38723c */ /* 0x000fe20000001838 */
[----:B------:R-:W3:Y:S07]  /*4080*/  LDSM.16.M88.4 R40, [R190+0x4800] ;  /* 0x00480000be28783b */ /* 0x000eee0000000200 */
[----:B--2---:R-:W-:Y:S01]  /*4090*/  HMMA.16816.F32 R16, R180, R52, R20 ;  /* 0x00000034b410723c */ /* 0x004fe20000001814 */
[----:B------:R-:W-:-:S07]  /*40a0*/  FMUL.FTZ R0, R24, c[0x0][0x320] ;  /* 0x0000c80018007a20 */ /* 0x000fce0000410000 */
[----:B------:R-:W-:Y:S01]  /*40b0*/  HMMA.16816.F32 R4, R184, R70, R4 ;  /* 0x00000046b804723c */ /* 0x000fe20000001804 */
[----:B------:R2:W4:Y:S07]  /*40c0*/  MUFU.TANH R105, R0 ;  /* 0x0000000000697308 */ /* 0x00052e0000002400 */
[----:B-----5:R-:W-:Y:S01]  /*40d0*/  HMMA.16816.F32 R12, R176, R32, R28 ;  /* 0x00000020b00c723c */ /* 0x020fe2000000181c */
[----:B------:R-:W5:Y:S01]  /*40e0*/  LDSM.16.M88.4 R28, [R195+0x5000] ;  /* 0x00500000c31c783b */ /* 0x000f620000000200 */
[----:B--2---:R-:W-:-:S06]  /*40f0*/  FMUL.FTZ R0, R25, c[0x0][0x320] ;  /* 0x0000c80019007a20 */ /* 0x004fcc0000410000 */
[----:B------:R-:W-:Y:S01]  /*4100*/  HMMA.16816.F32 R8, R180, R54, R8 ;  /* 0x00000036b408723c */ /* 0x000fe20000001808 */
[----:B------:R-:W-:Y:S01]  /*4110*/  LDSM.16.M88.4 R52, [R188+0x6000] ;  /* 0x00600000bc34783b */ /* 0x000fe20000000200 */
[----:B------:R2:W1:Y:S02]  /*4120*/  MUFU.TANH R104, R0 ;  /* 0x0000000000687308 */ /* 0x0004640000002400 */
[----:B--2---:R-:W-:-:S06]  /*4130*/  FMUL.FTZ R0, R26, c[0x0][0x320] ;  /* 0x0000c8001a007a20 */ /* 0x004fcc0000410000 */
[----:B------:R2:W1:Y:S01]  /*4140*/  MUFU.TANH R107, R0 ;  /* 0x00000000006b7308 */ /* 0x0004620000002400 */
[----:B------:R-:W-:Y:S01]  /*4150*/  HMMA.16816.F32 R68, R172, R62, R88 ;  /* 0x0000003eac44723c */ /* 0x000fe20000001858 */
[----:B--2---:R-:W-:-:S07]  /*4160*/  FMUL.FTZ R0, R27, c[0x0][0x320] ;  /* 0x0000c8001b007a20 */ /* 0x004fce0000410000 */
[----:B-1----:R-:W-:Y:S01]  /*4170*/  HMMA.16816.F32 R24, R184, R48, R16 ;  /* 0x00000030b818723c */ /* 0x002fe20000001810 */
[----:B------:R1:W2:Y:S07]  /*4180*/  MUFU.TANH R106, R0 ;  /* 0x00000000006a7308 */ /* 0x0002ae0000002400 */
[----:B------:R-:W-:Y:S01]  /*4190*/  HMMA.16816.F32 R72, R172, R60, R72 ;  /* 0x0000003cac48723c */ /* 0x000fe20000001848 */
[----:B-1----:R-:W-:-:S04]  /*41a0*/  FMUL.FTZ R0, R4, c[0x0][0x320] ;  /* 0x0000c80004007a20 */ /* 0x002fc80000410000 */
[----:B------:R1:W1:Y:S03]  /*41b0*/  MUFU.TANH R91, R0 ;  /* 0x00000000005b7308 */ /* 0x0002660000002400 */
[----:B------:R-:W-:Y:S01]  /*41c0*/  HMMA.16816.F32 R20, R176, R34, R56 ;  /* 0x00000022b014723c */ /* 0x000fe20000001838 */
[----:B------:R-:W2:Y:S07]  /*41d0*/  LDSM.16.M88.4 R32, [R190+0x5000] ;  /* 0x00500000be20783b */ /* 0x000eae0000000200 */
[----:B---3--:R-:W-:Y:S01]  /*41e0*/  HMMA.16816.F32 R16, R180, R40, R12 ;  /* 0x00000028b410723c */ /* 0x008fe2000000180c */
[----:B-1----:R-:W-:-:S04]  /*41f0*/  FMUL.FTZ R0, R5, c[0x0][0x320] ;  /* 0x0000c80005007a20 */ /* 0x002fc80000410000 */
[----:B------:R1:W3:Y:S03]  /*4200*/  MUFU.TANH R90, R0 ;  /* 0x00000000005a7308 */ /* 0x0002e60000002400 */
[----:B------:R-:W-:Y:S01]  /*4210*/  HMMA.16816.F32 R60, R172, R64, R92 ;  /* 0x00000040ac3c723c */ /* 0x000fe2000000185c */
[----:B-1----:R-:W-:-:S04]  /*4220*/  FMUL.FTZ R0, R6, c[0x0][0x320] ;  /* 0x0000c80006007a20 */ /* 0x002fc80000410000 */
[----:B------:R1:W1:Y:S03]  /*4230*/  MUFU.TANH R93, R0 ;  /* 0x00000000005d7308 */ /* 0x0002660000002400 */
[----:B------:R-:W-:Y:S01]  /*4240*/  HMMA.16816.F32 R64, R172, R66, R80 ;  /* 0x00000042ac40723c */ /* 0x000fe20000001850 */
[----:B-1----:R-:W-:-:S07]  /*4250*/  FMUL.FTZ R0, R7, c[0x0][0x320] ;  /* 0x0000c80007007a20 */ /* 0x002fce0000410000 */
[----:B------:R-:W-:Y:S01]  /*4260*/  HMMA.16816.F32 R4, R184, R50, R8 ;  /* 0x00000032b804723c */ /* 0x000fe20000001808 */
[----:B------:R-:W-:Y:S01]  /*4270*/  LDSM.16.M88.4 R48, [R188+0x6800] ;  /* 0x00680000bc30783b */ /* 0x000fe20000000200 */
[----:B------:R1:W1:Y:S06]  /*4280*/  MUFU.TANH R92, R0 ;  /* 0x00000000005c7308 */ /* 0x00026c0000002400 */
[----:B-----5:R-:W-:Y:S01]  /*4290*/  HMMA.16816.F32 R12, R176, R28, R72 ;  /* 0x0000001cb00c723c */ /* 0x020fe20000001848 */
[----:B-1----:R-:W-:-:S04]  /*42a0*/  FMUL.FTZ R0, R24, c[0x0][0x320] ;  /* 0x0000c80018007a20 */ /* 0x002fc80000410000 */
[----:B------:R1:W1:Y:S03]  /*42b0*/  MUFU.TANH R88, R0 ;  /* 0x0000000000587308 */ /* 0x0002660000002400 */
[----:B------:R-:W-:Y:S01]  /*42c0*/  HMMA.16816.F32 R8, R180, R42, R20 ;  /* 0x0000002ab408723c */ /* 0x000fe20000001814 */
[----:B------:R-:W5:Y:S01]  /*42d0*/  LDSM.16.M88.4 R40, [R189+0x5000] ;  /* 0x00500000bd28783b */ /* 0x000f620000000200 */
[----:B-1----:R-:W-:-:S04]  /*42e0*/  FMUL.FTZ R0, R25, c[0x0][0x320] ;  /* 0x0000c80019007a20 */ /* 0x002fc80000410000 */
[----:B------:R1:W1:Y:S02]  /*42f0*/  MUFU.TANH R82, R0 ;  /* 0x0000000000527308 */ /* 0x0002640000002400 */
[----:B------:R-:W-:Y:S01]  /*4300*/  HMMA.16816.F32 R20, R176, R30, R68 ;  /* 0x0000001eb014723c */ /* 0x000fe20000001844 */
[----:B------:R-:W2:Y:S01]  /*4310*/  LDSM.16.M88.4 R28, [R190+0x5800] ;  /* 0x00580000be1c783b */ /* 0x000ea20000000200 */
[----:B-1----:R-:W-:-:S04]  /*4320*/  FMUL.FTZ R0, R26, c[0x0][0x320] ;  /* 0x0000c8001a007a20 */ /* 0x002fc80000410000 */
[----:B------:R1:W1:Y:S02]  /*4330*/  MUFU.TANH R89, R0 ;  /* 0x0000000000597308 */ /* 0x0002640000002400 */
[----:B-1----:R-:W-:Y:S02]  /*4340*/  FMUL.FTZ R0, R27, c[0x0][0x320] ;  /* 0x0000c8001b007a20 */ /* 0x002fe40000410000 */
[----:B------:R-:W-:Y:S04]  /*4350*/  HMMA.16816.F32 R24, R184, R36, R16 ;  /* 0x00000024b818723c */ /* 0x000fe80000001810 */
[----:B------:R1:W1:Y:S02]  /*4360*/  MUFU.TANH R83, R0 ;  /* 0x0000000000537308 */ /* 0x0002640000002400 */
[----:B-1----:R-:W-:-:S06]  /*4370*/  FMUL.FTZ R0, R4, c[0x0][0x320] ;  /* 0x0000c80004007a20 */ /* 0x002fcc0000410000 */
[----:B------:R1:W1:Y:S01]  /*4380*/  MUFU.TANH R75, R0 ;  /* 0x00000000004b7308 */ /* 0x0002620000002400 */
[----:B--2---:R-:W-:Y:S01]  /*4390*/  HMMA.16816.F32 R16, R180, R32, R12 ;  /* 0x00000020b410723c */ /* 0x004fe2000000180c */
[----:B-1----:R-:W-:-:S06]  /*43a0*/  FMUL.FTZ R0, R5, c[0x0][0x320] ;  /* 0x0000c80005007a20 */ /* 0x002fcc0000410000 */
[----:B------:R1:W2:Y:S02]  /*43b0*/  MUFU.TANH R74, R0 ;  /* 0x00000000004a7308 */ /* 0x0002a40000002400 */
[----:B-1----:R-:W-:-:S06]  /*43c0*/  FMUL.FTZ R0, R6, c[0x0][0x320] ;  /* 0x0000c80006007a20 */ /* 0x002fcc0000410000 */
[----:B------:R1:W1:Y:S01]  /*43d0*/  MUFU.TANH R81, R0 ;  /* 0x0000000000517308 */ /* 0x0002620000002400 */
[----:B------:R-:W-:Y:S01]  /*43e0*/  HMMA.16816.F32 R12, R176, R44, R60 ;  /* 0x0000002cb00c723c */ /* 0x000fe2000000183c */
[----:B-1----:R-:W-:-:S07]  /*43f0*/  FMUL.FTZ R0, R7, c[0x0][0x320] ;  /* 0x0000c80007007a20 */ /* 0x002fce0000410000 */
[----:B------:R-:W-:Y:S01]  /*4400*/  HMMA.16816.F32 R4, R184, R38, R8 ;  /* 0x00000026b804723c */ /* 0x000fe20000001808 */
[----:B------:R-:W-:Y:S01]  /*4410*/  LDSM.16.M88.4 R36, [R189+0x5800] ;  /* 0x00580000bd24783b */ /* 0x000fe20000000200 */
[----:B------:R1:W1:Y:S06]  /*4420*/  MUFU.TANH R80, R0 ;  /* 0x0000000000507308 */ /* 0x00026c0000002400 */
[----:B------:R-:W-:Y:S01]  /*4430*/  HMMA.16816.F32 R8, R180, R34, R20 ;  /* 0x00000022b408723c */ /* 0x000fe20000001814 */
[----:B------:R-:W2:Y:S01]  /*4440*/  LDSM.16.M88.4 R32, [R195+0x6000] ;  /* 0x00600000c320783b */ /* 0x000ea20000000200 */
[----:B-1----:R-:W-:-:S04]  /*4450*/  FMUL.FTZ R0, R24, c[0x0][0x320] ;  /* 0x0000c80018007a20 */ /* 0x002fc80000410000 */
[----:B------:R1:W1:Y:S02]  /*4460*/  MUFU.TANH R71, R0 ;  /* 0x0000000000477308 */ /* 0x0002640000002400 */
[----:B-1----:R-:W-:-:S06]  /*4470*/  FMUL.FTZ R0, R25, c[0x0][0x320] ;  /* 0x0000c80019007a20 */ /* 0x002fcc0000410000 */
[----:B------:R1:W1:Y:S01]  /*4480*/  MUFU.TANH R70, R0 ;  /* 0x0000000000467308 */ /* 0x0002620000002400 */
[----:B------:R-:W-:Y:S01]  /*4490*/  HMMA.16816.F32 R56, R172, R52, R84 ;  /* 0x00000034ac38723c */ /* 0x000fe20000001854 */
[----:B-1----:R-:W-:-:S06]  /*44a0*/  FMUL.FTZ R0, R26, c[0x0][0x320] ;  /* 0x0000c8001a007a20 */ /* 0x002fcc0000410000 */
[----:B------:R1:W1:Y:S01]  /*44b0*/  MUFU.TANH R72, R0 ;  /* 0x0000000000487308 */ /* 0x0002620000002400 */
[----:B------:R-:W-:Y:S01]  /*44c0*/  HMMA.16816.F32 R20, R176, R46, R64 ;  /* 0x0000002eb014723c */ /* 0x000fe20000001840 */
[----:B------:R-:W2:Y:S01]  /*44d0*/  LDSM.16.M88.4 R44, [R190+0x6000] ;  /* 0x00600000be2c783b */ /* 0x000ea20000000200 */
[----:B-1----:R-:W-:-:S06]  /*44e0*/  FMUL.FTZ R0, R27, c[0x0][0x320] ;  /* 0x0000c8001b007a20 */ /* 0x002fcc0000410000 */
[----:B-----5:R-:W-:Y:S01]  /*44f0*/  HMMA.16816.F32 R24, R184, R40, R16 ;  /* 0x00000028b818723c */ /* 0x020fe20000001810 */
[----:B------:R1:W1:Y:S02]  /*4500*/  MUFU.TANH R73, R0 ;  /* 0x0000000000497308 */ /* 0x0002640000002400 */
[----:B-1----:R-:W-:-:S06]  /*4510*/  FMUL.FTZ R0, R4, c[0x0][0x320] ;  /* 0x0000c80004007a20 */ /* 0x002fcc0000410000 */
[----:B------:R1:W1:Y:S01]  /*4520*/  MUFU.TANH R69, R0 ;  /* 0x0000000000457308 */ /* 0x0002620000002400 */
[----:B------:R-:W-:Y:S08]  /*4530*/  HMMA.16816.F32 R52, R172, R54, R76 ;  /* 0x00000036ac34723c */ /* 0x000ff0000000184c */
[----:B------:R-:W-:Y:S01]  /*4540*/  HMMA.16816.F32 R16, R180, R28, R12 ;  /* 0x0000001cb410723c */ /* 0x000fe2000000180c */
[----:B-1----:R-:W-:-:S04]  /*4550*/  FMUL.FTZ R0, R5, c[0x0][0x320] ;  /* 0x0000c80005007a20 */ /* 0x002fc80000410000 */
[----:B------:R1:W1:Y:S02]  /*4560*/  MUFU.TANH R68, R0 ;  /* 0x0000000000447308 */ /* 0x0002640000002400 */
[----:B-1----:R-:W-:-:S06]  /*4570*/  FMUL.FTZ R0, R6, c[0x0][0x320] ;  /* 0x0000c80006007a20 */ /* 0x002fcc0000410000 */
[----:B------:R1:W1:Y:S01]  /*4580*/  MUFU.TANH R65, R0 ;  /* 0x0000000000417308 */ /* 0x0002620000002400 */
[----:B--2---:R-:W-:Y:S01]  /*4590*/  HMMA.16816.F32 R12, R176, R32, R56 ;  /* 0x00000020b00c723c */ /* 0x004fe20000001838 */
[----:B-1----:R-:W-:-:S07]  /*45a0*/  FMUL.FTZ R0, R7, c[0x0][0x320] ;  /* 0x0000c80007007a20 */ /* 0x002fce0000410000 */
[----:B------:R-:W-:Y:S01]  /*45b0*/  HMMA.16816.F32 R4, R184, R42, R8 ;  /* 0x0000002ab804723c */ /* 0x000fe20000001808 */
[----:B------:R-:W1:Y:S01]  /*45c0*/  LDSM.16.M88.4 R40, [R195+0x6800] ;  /* 0x00680000c328783b */ /* 0x000e620000000200 */
[----:B------:R2:W1:Y:S02]  /*45d0*/  MUFU.TANH R64, R0 ;  /* 0x0000000000407308 */ /* 0x0004640000002400 */
[----:B--2---:R-:W-:-:S06]  /*45e0*/  FMUL.FTZ R0, R24, c[0x0][0x320] ;  /* 0x0000c80018007a20 */ /* 0x004fcc0000410000 */
[----:B------:R2:W1:Y:S01]  /*45f0*/  MUFU.TANH R60, R0 ;  /* 0x00000000003c7308 */ /* 0x0004620000002400 */
[----:B------:R-:W-:Y:S01]  /*4600*/  HMMA.16816.F32 R8, R180, R30, R20 ;  /* 0x0000001eb408723c */ /* 0x000fe20000001814 */
[----:B--2---:R-:W-:-:S06]  /*4610*/  FMUL.FTZ R0, R25, c[0x0][0x320] ;  /* 0x0000c80019007a20 */ /* 0x004fcc0000410000 */
[----:B------:R2:W1:Y:S01]  /*4620*/  MUFU.TANH R58, R0 ;  /* 0x00000000003a7308 */ /* 0x0004620000002400 */
[----:B------:R-:W-:Y:S01]  /*4630*/  HMMA.16816.F32 R28, R176, R34, R52 ;  /* 0x00000022b01c723c */ /* 0x000fe20000001834 */
[----:B------:R-:W5:Y:S04]  /*4640*/  LDSM.16.M88.4 R52, [R189+0x6000] ;  /* 0x00600000bd34783b */ /* 0x000f680000000200 */
[----:B------:R-:W1:Y:S01]  /*4650*/  LDSM.16.M88.4 R32, [R190+0x6800] ;  /* 0x00680000be20783b */ /* 0x000e620000000200 */
[----:B--2---:R-:W-:-:S04]  /*4660*/  FMUL.FTZ R0, R26, c[0x0][0x320] ;  /* 0x0000c8001a007a20 */ /* 0x004fc80000410000 */
[----:B------:R2:W1:Y:S02]  /*4670*/  MUFU.TANH R63, R0 ;  /* 0x00000000003f7308 */ /* 0x0004640000002400 */
[----:B--2---:R-:W-:Y:S02]  /*4680*/  FMUL.FTZ R0, R27, c[0x0][0x320] ;  /* 0x0000c8001b007a20 */ /* 0x004fe40000410000 */
[----:B------:R-:W-:Y:S04]  /*4690*/  HMMA.16816.F32 R24, R184, R36, R16 ;  /* 0x00000024b818723c */ /* 0x000fe80000001810 */
[----:B------:R2:W1:Y:S04]  /*46a0*/  MUFU.TANH R62, R0 ;  /* 0x00000000003e7308 */ /* 0x0004680000002400 */
[----:B------:R-:W-:Y:S01]  /*46b0*/  HMMA.16816.F32 R16, R172, R48, R100 ;  /* 0x00000030ac10723c */ /* 0x000fe20000001864 */
[----:B--2---:R-:W-:-:S04]  /*46c0*/  FMUL.FTZ R0, R4, c[0x0][0x320] ;  /* 0x0000c80004007a20 */ /* 0x004fc80000410000 */
[----:B------:R2:W1:Y:S03]  /*46d0*/  MUFU.TANH R57, R0 ;  /* 0x0000000000397308 */ /* 0x0004660000002400 */
[----:B------:R-:W-:Y:S01]  /*46e0*/  HMMA.16816.F32 R20, R180, R44, R12 ;  /* 0x0000002cb414723c */ /* 0x000fe2000000180c */
[----:B--2---:R-:W-:-:S04]  /*46f0*/  FMUL.FTZ R0, R5, c[0x0][0x320] ;  /* 0x0000c80005007a20 */ /* 0x004fc80000410000 */
[----:B------:R2:W1:Y:S03]  /*4700*/  MUFU.TANH R56, R0 ;  /* 0x0000000000387308 */ /* 0x0004660000002400 */
[----:B------:R-:W-:Y:S01]  /*4710*/  HMMA.16816.F32 R8, R184, R38, R8 ;  /* 0x00000026b808723c */ /* 0x000fe20000001808 */
[----:B--2---:R-:W-:-:S04]  /*4720*/  FMUL.FTZ R0, R6, c[0x0][0x320] ;  /* 0x0000c80006007a20 */ /* 0x004fc80000410000 */
[----:B------:R2:W2:Y:S03]  /*4730*/  MUFU.TANH R61, R0 ;  /* 0x00000000003d7308 */ /* 0x0004a60000002400 */
[----:B-1----:R-:W-:Y:S01]  /*4740*/  HMMA.16816.F32 R12, R176, R40, R16 ;  /* 0x00000028b00c723c */ /* 0x002fe20000001810 */
[----:B--2---:R-:W-:-:S04]  /*4750*/  FMUL.FTZ R0, R7, c[0x0][0x320] ;  /* 0x0000c80007007a20 */ /* 0x004fc80000410000 */
[----:B------:R1:W2:Y:S03]  /*4760*/  MUFU.TANH R59, R0 ;  /* 0x00000000003b7308 */ /* 0x0002a60000002400 */
[----:B------:R-:W-:Y:S01]  /*4770*/  HMMA.16816.F32 R4, R172, R50, R96 ;  /* 0x00000032ac04723c */ /* 0x000fe20000001860 */
[----:B-1----:R-:W-:-:S04]  /*4780*/  FMUL.FTZ R0, R24, c[0x0][0x320] ;  /* 0x0000c80018007a20 */ /* 0x002fc80000410000 */
[----:B------:R1:W1:Y:S03]  /*4790*/  MUFU.TANH R37, R0 ;  /* 0x0000000000257308 */ /* 0x0002660000002400 */
[----:B------:R-:W-:Y:S01]  /*47a0*/  HMMA.16816.F32 R16, R180, R46, R28 ;  /* 0x0000002eb410723c */ /* 0x000fe2000000181c */
[----:B-1----:R-:W-:-:S04]  /*47b0*/  FMUL.FTZ R0, R25, c[0x0][0x320] ;  /* 0x0000c80019007a20 */ /* 0x002fc80000410000 */
[----:B------:R1:W1:Y:S03]  /*47c0*/  MUFU.TANH R36, R0 ;  /* 0x0000000000247308 */ /* 0x0002660000002400 */
[----:B-----5:R-:W-:Y:S01]  /*47d0*/  HMMA.16816.F32 R20, R184, R52, R20 ;  /* 0x00000034b814723c */ /* 0x020fe20000001814 */
[----:B-1----:R-:W-:-:S04]  /*47e0*/  FMUL.FTZ R0, R26, c[0x0][0x320] ;  /* 0x0000c8001a007a20 */ /* 0x002fc80000410000 */
[----:B------:R1:W1:Y:S03]  /*47f0*/  MUFU.TANH R51, R0 ;  /* 0x0000000000337308 */ /* 0x0002660000002400 */
[----:B------:R-:W-:Y:S01]  /*4800*/  HMMA.16816.F32 R4, R176, R42, R4 ;  /* 0x0000002ab004723c */ /* 0x000fe20000001804 */
[----:B-1----:R-:W-:Y:S02]  /*4810*/  FMUL.FTZ R0, R27, c[0x0][0x320] ;  /* 0x0000c8001b007a20 */ /* 0x002fe40000410000 */
[----:B------:R-:W1:Y:S05]  /*4820*/  LDSM.16.M88.4 R24, [R189+0x6800] ;  /* 0x00680000bd18783b */ /* 0x000e6a0000000200 */
[----:B------:R-:W-:Y:S01]  /*4830*/  HMMA.16816.F32 R12, R180, R32, R12 ;  /* 0x00000020b40c723c */ /* 0x000fe2000000180c */
[----:B------:R5:W1:Y:S01]  /*4840*/  MUFU.TANH R50, R0 ;  /* 0x0000000000327308 */ /* 0x000a620000002400 */
[----:B------:R-:W-:Y:S01]  /*4850*/  ISETP.GT.AND P0, PT, R138, R2, PT ;  /* 0x000000028a00720c */ /* 0x000fe20003f04270 */
[----:B------:R-:W-:-:S04]  /*4860*/  DEPBAR.LE SB0, 0x0 ;  /* 0x000080000000791a */ /* 0x000fc80000000000 */
[----:B-----5:R-:W-:-:S04]  /*4870*/  FMUL.FTZ R0, R8, c[0x0][0x320] ;  /* 0x0000c80008007a20 */ /* 0x020fc80000410000 */
[----:B------:R5:W1:Y:S01]  /*4880*/  MUFU.TANH R31, R0 ;  /* 0x00000000001f7308 */ /* 0x000a620000002400 */
[----:B------:R-:W-:Y:S01]  /*4890*/  HMMA.16816.F32 R16, R184, R54, R16 ;  /* 0x00000036b810723c */ /* 0x000fe20000001810 */
[----:B-----5:R-:W-:-:S06]  /*48a0*/  FMUL.FTZ R0, R9, c[0x0][0x320] ;  /* 0x0000c80009007a20 */ /* 0x020fcc0000410000 */
[----:B------:R5:W1:Y:S02]  /*48b0*/  MUFU.TANH R30, R0 ;  /* 0x00000000001e7308 */ /* 0x000a640000002400 */
[----:B-----5:R-:W-:-:S06]  /*48c0*/  FMUL.FTZ R0, R10, c[0x0][0x320] ;  /* 0x0000c8000a007a20 */ /* 0x020fcc0000410000 */
[----:B------:R5:W1:Y:S02]  /*48d0*/  MUFU.TANH R39, R0 ;  /* 0x0000000000277308 */ /* 0x000a640000002400 */
[----:B-----5:R-:W-:-:S06]  /*48e0*/  FMUL.FTZ R0, R11, c[0x0][0x320] ;  /* 0x0000c8000b007a20 */ /* 0x020fcc0000410000 */
[----:B------:R5:W1:Y:S01]  /*48f0*/  MUFU.TANH R38, R0 ;  /* 0x0000000000267308 */ /* 0x000a620000002400 */
[----:B------:R-:W-:Y:S01]  /*4900*/  HMMA.16816.F32 R4, R180, R34, R4 ;  /* 0x00000022b404723c */ /* 0x000fe20000001804 */
[----:B-----5:R-:W-:-:S06]  /*4910*/  FMUL.FTZ R0, R20, c[0x0][0x320] ;  /* 0x0000c80014007a20 */ /* 0x020fcc0000410000 */
[----:B------:R5:W2:Y:S01]  /*4920*/  MUFU.TANH R29, R0 ;  /* 0x00000000001d7308 */ /* 0x000aa20000002400 */
[----:B-1----:R-:W-:Y:S01]  /*4930*/  HMMA.16816.F32 R8, R184, R24, R12 ;  /* 0x00000018b808723c */ /* 0x002fe2000000180c */
[----:B-----5:R-:W-:-:S06]  /*4940*/  FMUL.FTZ R0, R21, c[0x0][0x320] ;  /* 0x0000c80015007a20 */ /* 0x020fcc0000410000 */
        /* <DEDUP_REMOVED lines=28> */
[----:B------:R-:W-:Y:S01]  /*4b10*/  BSSY B1, `(.L_x_1328) ;  /* 0x000007c000017945 */ /* 0x000fe20003800000 */
[----:B-1----:R-:W-:-:S06]  /*4b20*/  FMUL.FTZ R0, R7, c[0x0][0x320] ;  /* 0x0000c80007007a20 */ /* 0x002fcc0000410000 */
[----:B------:R1:W1:Y:S01]  /*4b30*/  MUFU.TANH R23, R0 ;  /* 0x0000000000177308 */ /* 0x0002620000002400 */
[C---:B------:R-:W-:Y:S02]  /*4b40*/  IADD3 R203, R195.reuse, 0x3800, RZ ;  /* 0x00003800c3cb7810 */ /* 0x040fe40007ffe0ff */
[C---:B------:R-:W-:Y:S02]  /*4b50*/  IADD3 R202, R195.reuse, 0x6800, RZ ;  /* 0x00006800c3ca7810 */ /* 0x040fe40007ffe0ff */
[C---:B------:R-:W-:Y:S02]  /*4b60*/  IADD3 R201, R195.reuse, 0x6000, RZ ;  /* 0x00006000c3c97810 */ /* 0x040fe40007ffe0ff */
[C---:B------:R-:W-:Y:S02]  /*4b70*/  IADD3 R200, R195.reuse, 0x5800, RZ ;  /* 0x00005800c3c87810 */ /* 0x040fe40007ffe0ff */
[C---:B------:R-:W-:Y:S02]  /*4b80*/  IADD3 R199, R195.reuse, 0x5000, RZ ;  /* 0x00005000c3c77810 */ /* 0x040fe40007ffe0ff */
[----:B------:R-:W-:-:S02]  /*4b90*/  IADD3 R198, R195, 0x4800, RZ ;  /* 0x00004800c3c67810 */ /* 0x000fc40007ffe0ff */
[----:B------:R-:W-:Y:S01]  /*4ba0*/  IADD3 R197, R195, 0x4000, RZ ;  /* 0x00004000c3c57810 */ /* 0x000fe20007ffe0ff */
[----:B------:R-:W-:Y:S06]  /*4bb0*/  BAR.SYNC.DEFER_BLOCKING 0x0 ;  /* 0x0000000000007b1d */ /* 0x000fec0000010000 */
[----:B------:R-:W-:Y:S05]  /*4bc0*/  @!P0 BRA `(.L_x_1329) ;  /* 0x0000070000008947 */ /* 0x000fea0003800000 */
[----:B-1234-:R-:W2:Y:S04]  /*4bd0*/  LDL R3, [R1+0xc] ;  /* 0x00000c0001037983 */ /* 0x01eea80000100800 */
[----:B------:R-:W2:Y:S04]  /*4be0*/  LDL R2, [R1+0x4] ;  /* 0x0000040001027983 */ /* 0x000ea80000100800 */
[----:B------:R-:W3:Y:S04]  /*4bf0*/  LDL.64 R140, [R1+0x20] ;  /* 0x00002000018c7983 */ /* 0x000ee80000100a00 */
[----:B------:R-:W4:Y:S01]  /*4c00*/  LDL R139, [R1+0x30] ;  /* 0x00003000018b7983 */ /* 0x000f220000100800 */
[----:B------:R-:W-:-:S03]  /*4c10*/  IMAD.MOV.U32 R219, RZ, RZ, RZ ;  /* 0x000000ffffdb7224 */ /* 0x000fc600078e00ff */
[----:B------:R-:W5:Y:S04]  /*4c20*/  LDL.64 R16, [R1+0x18] ;  /* 0x0000180001107983 */ /* 0x000f680000100a00 */
[----:B------:R-:W3:Y:S01]  /*4c30*/  LDL R6, [R1+0x10] ;  /* 0x0000100001067983 */ /* 0x000ee20000100800 */
[----:B--2---:R-:W-:-:S04]  /*4c40*/  IADD3 R2, R2, R137, R3 ;  /* 0x0000008902027210 */ /* 0x004fc80007ffe003 */
[----:B------:R-:W-:-:S05]  /*4c50*/  IADD3 R2, R2, -0x70, RZ ;  /* 0xffffff9002027810 */ /* 0x000fca0007ffe0ff */
[----:B------:R-:W-:-:S04]  /*4c60*/  @P2 IMAD.HI.U32 R3, R2, c[0x0][0x2bc], RZ ;  /* 0x0000af0002032a27 */ /* 0x000fc800078e00ff */
[----:B------:R-:W-:Y:S01]  /*4c70*/  IMAD.MOV.U32 R0, RZ, RZ, R2 ;  /* 0x000000ffff007224 */ /* 0x000fe200078e0002 */
[----:B------:R-:W-:-:S04]  /*4c80*/  @P2 SHF.R.U32.HI R0, RZ, c[0x0][0x2c0], R3 ;  /* 0x0000b000ff002a19 */ /* 0x000fc80000011603 */
[----:B---3--:R-:W-:-:S04]  /*4c90*/  @!P1 IADD3 R3, P0, R0, R140, RZ ;  /* 0x0000008c00039210 */ /* 0x008fc80007f1e0ff */
[----:B----4-:R-:W-:Y:S02]  /*4ca0*/  @!P1 LEA.HI.X.SX32 R5, R0, R139, 0x1, P0 ;  /* 0x0000008b00059211 */ /* 0x010fe400000f0eff */
        /* <DEDUP_REMOVED lines=13> */
[----:B-----5:R-:W-:-:S03]  /*4d80*/  IADD3 R0, P4, R16, R2, RZ ;  /* 0x0000000210007210 */ /* 0x020fc60007f9e0ff */
[----:B------:R-:W-:Y:S01]  /*4d90*/  IMAD R2, R219, c[0x0][0x1f4], R4 ;  /* 0x00007d00db027a24 */ /* 0x000fe200078e0204 */
[----:B------:R-:W-:-:S04]  /*4da0*/  LEA R4, P0, R0, c[0x0][0x1c8], 0x1 ;  /* 0x0000720000047a11 */ /* 0x000fc800078008ff */
[----:B------:R-:W-:-:S04]  /*4db0*/  IADD3.X R2, R6, R3, R2, P4, !PT ;  /* 0x0000000306027210 */ /* 0x000fc800027fe402 */
[----:B------:R-:W-:Y:S01]  /*4dc0*/  LEA.HI.X R0, R0, c[0x0][0x1cc], R2, 0x1, P0 ;  /* 0x0000730000007a11 */ /* 0x000fe200000f0c02 */
[----:B------:R-:W-:Y:S05]  /*4dd0*/  BRA.DIV ~URZ, `(.L_x_1330) ;  /* 0x0000fa227f007947 */ /* 0x000fea000b800000 */
[----:B------:R1:W2:Y:S02]  /*4de0*/  SHFL.IDX PT, R5, R0, RZ, 0x181f ;  /* 0x00181fff00057589 */ /* 0x0002a400000e0000 */
.L_x_1445:
[----:B------:R-:W-:Y:S05]  /*4df0*/  BRA.DIV ~URZ, `(.L_x_1331) ;  /* 0x0000fa727f007947 */ /* 0x000fea000b800000 */
[----:B------:R3:W4:Y:S02]  /*4e00*/  SHFL.IDX PT, R2, R4, RZ, 0x181f ;  /* 0x00181fff04027589 */ /* 0x00072400000e0000 */
.L_x_1446:
[----:B------:R-:W-:Y:S01]  /*4e10*/  ISETP.GE.AND P0, PT, R222, 0x1, PT ;  /* 0x00000001de00780c */ /* 0x000fe20003f06270 */
[----:B------:R-:W-:-:S12]  /*4e20*/  BSSY B0, `(.L_x_1332) ;  /* 0x000000f000007945 */ /* 0x000fd80003800000 */
[----:B------:R-:W-:Y:S05]  /*4e30*/  @!P0 BRA `(.L_x_1333) ;  /* 0x000000d000008947 */ /* 0x000fea0003800000 */
[C---:B------:R-:W-:Y:S01]  /*4e40*/  IMAD.SHL.U32 R6, R238.reuse, 0x2, RZ ;  /* 0x00000002ee067824 */ /* 0x040fe200078e00ff */
[----:B------:R-:W-:Y:S01]  /*4e50*/  ISETP.GE.AND P4, PT, R238, c[0x0][0x1d4], PT ;  /* 0x00007500ee007a0c */ /* 0x000fe20003f86270 */
[C---:B------:R-:W-:Y:S01]  /*4e60*/  IMAD.SHL.U32 R3, R248.reuse, 0x2, RZ ;  /* 0x00000002f8037824 */ /* 0x040fe200078e00ff */
[----:B------:R-:W-:Y:S02]  /*4e70*/  ISETP.GE.AND P0, PT, R248, c[0x0][0x1d4], PT ;  /* 0x00007500f8007a0c */ /* 0x000fe40003f06270 */
[C---:B----4-:R-:W-:Y:S02]  /*4e80*/  IADD3 R6, P6, R2.reuse, R6, RZ ;  /* 0x0000000602067210 */ /* 0x050fe40007fde0ff */
        /* <DEDUP_REMOVED lines=8> */
.L_x_1333:
[----:B------:R-:W-:Y:S05]  /*4f10*/  BSYNC B0 ;  /* 0x0000000000007941 */ /* 0x000fea0003800000 */
.L_x_1332:
[----:B------:R-:W-:Y:S05]  /*4f20*/  BRA.DIV ~URZ, `(.L_x_1334) ;  /* 0x0000f9b27f007947 */ /* 0x000fea000b800000 */
[----:B--2---:R2:W1:Y:S04]  /*4f30*/  SHFL.IDX PT, R5, R0, 0x1, 0x181f ;  /* 0x00381f0000057f89 */ /* 0x00446800000e0000 */
[----:B----4-:R2:W4:Y:S02]  /*4f40*/  SHFL.IDX PT, R2, R4, 0x1, 0x181f ;  /* 0x00381f0004027f89 */ /* 0x01052400000e0000 */
.L_x_1447:
        /* <DEDUP_REMOVED lines=9> */
[C---:B-1----:R-:W-:Y:S02]  /*4fe0*/  IMAD.X R7, R5.reuse, 0x1, R220, P6 ;  /* 0x0000000105077824 */ /* 0x042fe400030e06dc */
[----:B------:R-:W-:-:S03]  /*4ff0*/  IMAD.X R3, R5, 0x1, R221, P5 ;  /* 0x0000000105037824 */ /* 0x000fc600028e06dd */
[----:B------:R-:W-:Y:S01]  /*5000*/  @!PT LDS RZ, [RZ] ;  /* 0x00000000fffff984 */ /* 0x000fe20000000800 */
[----:B------:R-:W-:Y:S01]  /*5010*/  @!PT LDS RZ, [RZ] ;  /* 0x00000000fffff984 */ /* 0x000fe20000000800 */
[----:B------:R-:W-:Y:S01]  /*5020*/  @!PT LDS RZ, [RZ] ;  /* 0x00000000fffff984 */ /* 0x000fe20000000800 */
[----:B------:R1:W-:Y:S04]  /*5030*/  LDGSTS.E.BYPASS.LTC128B.128 [R215+0x9100], [R6.64], !P4 ;  /* 0x0910000006d77fae */ /* 0x0003e8000e101d46 */
[----:B------:R1:W-:Y:S02]  /*5040*/  LDGSTS.E.BYPASS.LTC128B.128 [R215+0xc900], [R2.64], !P0 ;  /* 0x0c90000002d77fae */ /* 0x0003e4000c101d46 */
.L_x_1336:
[----:B------:R-:W-:Y:S05]  /*5050*/  BSYNC B0 ;  /* 0x0000000000007941 */ /* 0x000fea0003800000 */
.L_x_1335:
[----:B------:R-:W-:Y:S05]  /*5060*/  BRA.DIV ~URZ, `(.L_x_1337) ;  /* 0x0000f9427f007947 */ /* 0x000fea000b800000 */
[----:B-1----:R1:W2:Y:S02]  /*5070*/  SHFL.IDX PT, R5, R0, 0x2, 0x181f ;  /* 0x00581f0000057f89 */ /* 0x0022a400000e0000 */
.L_x_1448:
[----:B------:R-:W-:Y:S05]  /*5080*/  BRA.DIV ~URZ, `(.L_x_1338) ;  /* 0x0000f9927f007947 */ /* 0x000fea000b800000 */
[----:B----4-:R4:W1:Y:S02]  /*5090*/  SHFL.IDX PT, R2, R4, 0x2, 0x181f ;  /* 0x00581f0004027f89 */ /* 0x01086400000e0000 */
.L_x_1449:
[----:B------:R-:W-:Y:S01]  /*50a0*/  ISETP.GE.AND P0, PT, R222, 0x41, PT ;  /* 0x00000041de00780c */ /* 0x000fe20003f06270 */
[----:B------:R-:W-:-:S12]  /*50b0*/  BSSY B0, `(.L_x_1339) ;  /* 0x000000f000007945 */ /* 0x000fd80003800000 */
[----:B------:R-:W-:Y:S05]  /*50c0*/  @!P0 BRA `(.L_x_1340) ;  /* 0x000000d000008947 */ /* 0x000fea0003800000 */
[C---:B------:R-:W-:Y:S01]  /*50d0*/  IMAD.SHL.U32 R6, R238.reuse, 0x2, RZ ;  /* 0x00000002ee067824 */ /* 0x040fe200078e00ff */
[----:B------:R-:W-:Y:S01]  /*50e0*/  ISETP.GE.AND P4, PT, R238, c[0x0][0x1d4], PT ;  /* 0x00007500ee007a0c */ /* 0x000fe20003f86270 */
[C---:B------:R-:W-:Y:S01]  /*50f0*/  IMAD.SHL.U32 R3, R248.reuse, 0x2, RZ ;  /* 0x00000002f8037824 */ /* 0x040fe200078e00ff */
[----:B------:R-:W-:Y:S02]  /*5100*/  ISETP.GE.AND P0, PT, R248, c[0x0][0x1d4], PT ;  /* 0x00007500f8007a0c */ /* 0x000fe40003f06270 */
[C---:B-1----:R-:W-:Y:S02]  /*5110*/  IADD3 R6, P6, R2.reuse, R6, RZ ;  /* 0x0000000602067210 */ /* 0x042fe40007fde0ff */
        /* <DEDUP_REMOVED lines=8> */
.L_x_1340:
[----:B------:R-:W-:Y:S05]  /*51a0*/  BSYNC B0 ;  /* 0x0000000000007941 */ /* 0x000fea0003800000 */
.L_x_1339:
[----:B------:R-:W-:Y:S05]  /*51b0*/  BRA.DIV ~URZ, `(.L_x_1341) ;  /* 0x0000f8d27f007947 */ /* 0x000fea000b800000 */
[----:B-1----:R1:W3:Y:S04]  /*51c0*/  SHFL.IDX PT, R6, R0, 0x3, 0x181f ;  /* 0x00781f0000067f89 */ /* 0x0022e800000e0000 */
[----:B--2---:R1:W2:Y:S02]  /*51d0*/  SHFL.IDX PT, R0, R4, 0x3, 0x181f ;  /* 0x00781f0004007f89 */ /* 0x0042a400000e0000 */
.L_x_1450:
[----:B------:R-:W-:-:S13]  /*51e0*/  ISETP.GE.AND P0, PT, R222, 0x61, PT ;  /* 0x00000061de00780c */ /* 0x000fda0003f06270 */
[----:B------:R-:W-:Y:S05]  /*51f0*/  @!P0 BRA `(.L_x_1329) ;  /* 0x000000d000008947 */ /* 0x000fea0003800000 */
[C---:B------:R-:W-:Y:S01]  /*5200*/  IMAD.SHL.U32 R3, R238.reuse, 0x2, RZ ;  /* 0x00000002ee037824 */ /* 0x040fe200078e00ff */
[----:B------:R-:W-:Y:S01]  /*5210*/  ISETP.GE.AND P4, PT, R238, c[0x0][0x1d4], PT ;  /* 0x00007500ee007a0c */ /* 0x000fe20003f86270 */
[C---:B------:R-:W-:Y:S01]  /*5220*/  IMAD.SHL.U32 R2, R248.reuse, 0x2, RZ ;  /* 0x00000002f8027824 */ /* 0x040fe200078e00ff */
[----:B------:R-:W-:Y:S02]  /*5230*/  ISETP.GE.AND P0, PT, R248, c[0x0][0x1d4], PT ;  /* 0x00007500f8007a0c */ /* 0x000fe40003f06270 */
[C---:B-1234-:R-:W-:Y:S02]  /*5240*/  IADD3 R4, P6, R0.reuse, R3, RZ ;  /* 0x0000000300047210 */ /* 0x05efe40007fde0ff */
[----:B------:R-:W-:-:S03]  /*5250*/  IADD3 R2, P5, R0, R2, RZ ;  /* 0x0000000200027210 */ /* 0x000fc60007fbe0ff */
[C---:B------:R-:W-:Y:S02]  /*5260*/  IMAD.X R5, R6.reuse, 0x1, R220, P6 ;  /* 0x0000000106057824 */ /* 0x040fe400030e06dc */
[----:B------:R-:W-:-:S03]  /*5270*/  IMAD.X R3, R6, 0x1, R221, P5 ;  /* 0x0000000106037824 */ /* 0x000fc600028e06dd */
[----:B------:R-:W-:Y:S01]  /*5280*/  @!PT LDS RZ, [RZ] ;  /* 0x00000000fffff984 */ /* 0x000fe20000000800 */
[----:B------:R-:W-:Y:S01]  /*5290*/  @!PT LDS RZ, [RZ] ;  /* 0x00000000fffff984 */ /* 0x000fe20000000800 */
[----:B------:R-:W-:Y:S01]  /*52a0*/  @!PT LDS RZ, [RZ] ;  /* 0x00000000fffff984 */ /* 0x000fe20000000800 */
[----:B------:R1:W-:Y:S04]  /*52b0*/  LDGSTS.E.BYPASS.LTC128B.128 [R215+0xb100], [R4.64], !P4 ;  /* 0x0b10000004d77fae */ /* 0x0003e8000e101d46 */
[----:B------:R1:W-:Y:S02]  /*52c0*/  LDGSTS.E.BYPASS.LTC128B.128 [R215+0xe900], [R2.64], !P0 ;  /* 0x0e90000002d77fae */ /* 0x0003e4000c101d46 */
.L_x_1329:
[----:B-1234-:R-:W-:Y:S05]  /*52d0*/  BSYNC B1 ;  /* 0x0000000000017941 */ /* 0x01efea0003800000 */
.L_x_1328:
[----:B------:R-:W2:Y:S04]  /*52e0*/  LDL R2, [R1+0x40] ;  /* 0x0000400001027983 */ /* 0x000ea80000100800 */
[----:B------:R-:W2:Y:S04]  /*52f0*/  LDL R0, [R1+0x58] ;  /* 0x0000580001007983 */ /* 0x000ea80000100800 */
[----:B------:R-:W3:Y:S04]  /*5300*/  LDL R5, [R1+0x44] ;  /* 0x0000440001057983 */ /* 0x000ee80000100800 */
[----:B------:R-:W4:Y:S04]  /*5310*/  LDL R3, [R1+0x38] ;  /* 0x0000380001037983 */ /* 0x000f280000100800 */
[----:B------:R-:W0:Y:S01]  /*5320*/  LDGDEPBAR ;  /* 0x00000000000079af */ /* 0x000e220000000000 */
[----:B--2---:R-:W-:-:S04]  /*5330*/  IMAD.IADD R0, R0, 0x1, R2 ;  /* 0x0000000100007824 */ /* 0x004fc800078e0202 */
[----:B------:R-:W-:Y:S01]  /*5340*/  @P3 IMAD.HI.U32 R2, R0, c[0x0][0x2c8], RZ ;  /* 0x0000b20000023a27 */ /* 0x000fe200078e00ff */
[----:B---3--:R-:W-:-:S03]  /*5350*/  IADD3 R6, -R5, R136, RZ ;  /* 0x0000008805067210 */ /* 0x008fc60007ffe1ff */
[----:B------:R-:W-:Y:S01]  /*5360*/  IMAD.MOV.U32 R4, RZ, RZ, R0 ;  /* 0x000000ffff047224 */ /* 0x000fe200078e0000 */
[----:B------:R-:W-:Y:S02]  /*5370*/  IADD3 R0, -R5, 0x1, R136 ;  /* 0x0000000105007810 */ /* 0x000fe40007ffe188 */
[----:B------:R-:W-:Y:S02]  /*5380*/  @P3 SHF.R.U32.HI R4, RZ, c[0x0][0x2cc], R2 ;  /* 0x0000b300ff043a19 */ /* 0x000fe40000011602 */
[----:B----4-:R-:W-:Y:S01]  /*5390*/  IADD3 R5, R0, -R3, RZ ;  /* 0x8000000300057210 */ /* 0x010fe20007ffe0ff */
[----:B------:R-:W-:Y:S05]  /*53a0*/  BRA.DIV ~URZ, `(.L_x_1342) ;  /* 0x0000f7b27f007947 */ /* 0x000fea000b800000 */
[----:B------:R1:W2:Y:S02]  /*53b0*/  SHFL.IDX PT, R0, R4, RZ, 0x1c1f ;  /* 0x001c1fff04007589 */ /* 0x0002a400000e0000 */
.L_x_1451:
        /* <DEDUP_REMOVED lines=169> */
[----:B------:R-:W-:Y:S02]  /*5e50*/  FSEL R142, R23, -INF , P4 ;  /* 0xff800000178e7808 */ /* 0x000fe40002000000 */
[----:B------:R-:W-:Y:S02]  /*5e60*/  FMNMX.FTZ R2, R143, R3, !PT ;  /* 0x000000038f027209 */ /* 0x000fe40007810000 */
[----:B------:R-:W2:Y:S02]  /*5e70*/  SHFL.BFLY PT, R3, R0, 0x2, 0x1f ;  /* 0x0c401f0000037f89 */ /* 0x000ea400000e0000 */
[----:B------:R-:W-:-:S05]  /*5e80*/  FMNMX.FTZ R2, R142, R2, !PT ;  /* 0x000000028e027209 */ /* 0x000fca0007810000 */
[----:B-1----:R-:W1:Y:S01]  /*5e90*/  SHFL.BFLY PT, R4, R2, 0x2, 0x1f ;  /* 0x0c401f0002047f89 */ /* 0x002e6200000e0000 */
[----:B--2---:R-:W-:-:S05]  /*5ea0*/  FMNMX.FTZ R0, R3, R0, !PT ;  /* 0x0000000003007209 */ /* 0x004fca0007810000 */
[----:B------:R-:W2:Y:S01]  /*5eb0*/  SHFL.BFLY PT, R3, R0, 0x1, 0x1f ;  /* 0x0c201f0000037f89 */ /* 0x000ea200000e0000 */
[----:B-1----:R-:W-:-:S05]  /*5ec0*/  FMNMX.FTZ R4, R2, R4, !PT ;  /* 0x0000000402047209 */ /* 0x002fca0007810000 */
[----:B------:R1:W3:Y:S01]  /*5ed0*/  SHFL.BFLY PT, R5, R4, 0x1, 0x1f ;  /* 0x0c201f0004057f89 */ /* 0x0002e200000e0000 */
[----:B--2---:R-:W-:-:S05]  /*5ee0*/  FMNMX.FTZ R69, R0, R3, !PT ;  /* 0x0000000300457209 */ /* 0x004fca0007810000 */
.L_x_1452:
[C---:B------:R-:W-:Y:S01]  /*5ef0*/  FMUL.FTZ R2, R69.reuse, c[0x0][0x2d0] ;  /* 0x0000b40045027a20 */ /* 0x040fe20000410000 */
[----:B------:R-:W-:Y:S01]  /*5f00*/  FSETP.NEU.FTZ.AND P0, PT, R69, -INF , PT ;  /* 0xff8000004500780b */ /* 0x000fe20003f1d000 */
[----:B------:R-:W2:Y:S03]  /*5f10*/  LDL R153, [R1+0x40] ;  /* 0x0000400001997983 */ /* 0x000ea60000100800 */
[----:B------:R-:W-:Y:S01]  /*5f20*/  FSEL R2, R2, RZ, P0 ;  /* 0x000000ff02027208 */ /* 0x000fe20000000000 */
[----:B------:R-:W4:Y:S04]  /*5f30*/  LDL R152, [R1+0x38] ;  /* 0x0000380001987983 */ /* 0x000f280000100800 */
[--C-:B------:R-:W-:Y:S01]  /*5f40*/  FFMA.FTZ R0, R7, c[0x0][0x2d0], -R2.reuse ;  /* 0x0000b40007007a23 */ /* 0x100fe20000010802 */
[----:B------:R-:W4:Y:S03]  /*5f50*/  LDL R151, [R1+0x3c] ;  /* 0x00003c0001977983 */ /* 0x000f260000100800 */
[----:B------:R5:W-:Y:S01]  /*5f60*/  MUFU.EX2 R55, R0 ;  /* 0x0000000000377308 */ /* 0x000be20000000800 */
[----:B---3--:R-:W-:Y:S01]  /*5f70*/  FMNMX.FTZ R68, R5, R4, !PT ;  /* 0x0000000405447209 */ /* 0x008fe20007810000 */
[----:B------:R-:W3:Y:S01]  /*5f80*/  LDL R150, [R1] ;  /* 0x0000000001967983 */ /* 0x000ee20000100800 */
[--C-:B------:R-:W-:Y:S01]  /*5f90*/  FFMA.FTZ R3, R16, c[0x0][0x2d0], -R2.reuse ;  /* 0x0000b40010037a23 */ /* 0x100fe20000010802 */
[----:B------:R-:W-:Y:S01]  /*5fa0*/  WARPSYNC 0xffffffff ;  /* 0xffffffff00007948 */ /* 0x000fe20003800000 */
[----:B------:R-:W-:Y:S01]  /*5fb0*/  FSETP.NEU.FTZ.AND P0, PT, R68, -INF , PT ;  /* 0xff8000004400780b */ /* 0x000fe20003f1d000 */
[----:B------:R-:W-:Y:S01]  /*5fc0*/  LDSM.16.MT88.4 R24, [R191+0x800] ;  /* 0x00080000bf18783b */ /* 0x000fe20000004200 */
[----:B------:R-:W-:Y:S01]  /*5fd0*/  IADD3 R218, R218, -0x2, RZ ;  /* 0xfffffffedada7810 */ /* 0x000fe20007ffe0ff */
[----:B------:R1:W-:Y:S02]  /*5fe0*/  MUFU.EX2 R62, R3 ;  /* 0x00000003003e7308 */ /* 0x0003e40000000800 */
[----:B------:R-:W-:Y:S04]  /*5ff0*/  LDSM.16.MT88.4 R28, [R193] ;  /* 0x00000000c11c783b */ /* 0x000fe80000004200 */
[----:B------:R-:W-:Y:S01]  /*6000*/  LDSM.16.MT88.4 R36, [R193+0x800] ;  /* 0x00080000c124783b */ /* 0x000fe20000004200 */
[----:B-----5:R-:W-:-:S04]  /*6010*/  FFMA.FTZ R0, R9, c[0x0][0x2d0], -R2 ;  /* 0x0000b40009007a23 */ /* 0x020fc80000010802 */
[----:B------:R5:W5:Y:S01]  /*6020*/  MUFU.EX2 R54, R0 ;  /* 0x0000000000367308 */ /* 0x000b620000000800 */
[----:B-1----:R-:W-:-:S07]  /*6030*/  FFMA.FTZ R3, R17, c[0x0][0x2d0], -R2 ;  /* 0x0000b40011037a23 */ /* 0x002fce0000010802 */
[----:B------:R-:W-:Y:S01]  /*6040*/  MUFU.EX2 R61, R3 ;  /* 0x00000003003d7308 */ /* 0x000fe20000000800 */
[----:B-----5:R-:W-:-:S07]  /*6050*/  FFMA.FTZ R0, R11, c[0x0][0x2d0], -R2 ;  /* 0x0000b4000b007a23 */ /* 0x020fce0000010802 */
[----:B------:R1:W-:Y:S02]  /*6060*/  MUFU.EX2 R53, R0 ;  /* 0x0000000000357308 */ /* 0x0003e40000000800 */
[----:B-1----:R-:W-:Y:S01]  /*6070*/  FFMA.FTZ R0, R12, c[0x0][0x2d0], -R2 ;  /* 0x0000b4000c007a23 */ /* 0x002fe20000010802 */
[----:B------:R-:W-:-:S05]  /*6080*/  F2FP.PACK_AB R12, R54, R55 ;  /* 0x00000037360c723e */ /* 0x000fca00000000ff */
[----:B------:R1:W-:Y:S02]  /*6090*/  MUFU.EX2 R58, R0 ;  /* 0x00000000003a7308 */ /* 0x0003e40000000800 */
[----:B-1----:R-:W-:-:S06]  /*60a0*/  FFMA.FTZ R0, R15, c[0x0][0x2d0], -R2 ;  /* 0x0000b4000f007a23 */ /* 0x002fcc0000010802 */
[----:B------:R1:W5:Y:S02]  /*60b0*/  MUFU.EX2 R60, R0 ;  /* 0x00000000003c7308 */ /* 0x0003640000000800 */
[----:B-1----:R-:W-:-:S05]  /*60c0*/  FMUL.FTZ R0, R68, c[0x0][0x2d0] ;  /* 0x0000b40044007a20 */ /* 0x002fca0000410000 */
[----:B------:R-:W-:-:S05]  /*60d0*/  FSEL R0, R0, RZ, P0 ;  /* 0x000000ff00007208 */ /* 0x000fca0000000000 */
[--C-:B------:R-:W-:Y:S02]  /*60e0*/  FFMA.FTZ R3, R6, c[0x0][0x2d0], -R0.reuse ;  /* 0x0000b40006037a23 */ /* 0x100fe40000010800 */
[----:B------:R-:W1:Y:S02]  /*60f0*/  LDSM.16.MT88.4 R4, [R191] ;  /* 0x00000000bf04783b */ /* 0x000e640000004200 */
[----:B------:R5:W-:Y:S02]  /*6100*/  MUFU.EX2 R50, R3 ;  /* 0x0000000300327308 */ /* 0x000be40000000800 */
[----:B-----5:R-:W-:Y:S01]  /*6110*/  FFMA.FTZ R3, R8, c[0x0][0x2d0], -R0 ;  /* 0x0000b40008037a23 */ /* 0x020fe20000010800 */
[----:B------:R-:W-:-:S05]  /*6120*/  F2FP.PACK_AB R8, R62, R60 ;  /* 0x0000003c3e08723e */ /* 0x000fca00000000ff */
[----:B------:R5:W-:Y:S02]  /*6130*/  MUFU.EX2 R45, R3 ;  /* 0x00000003002d7308 */ /* 0x000be40000000800 */
[----:B-----5:R-:W-:-:S06]  /*6140*/  FFMA.FTZ R3, R10, c[0x0][0x2d0], -R0 ;  /* 0x0000b4000a037a23 */ /* 0x020fcc0000010800 */
[----:B------:R5:W-:Y:S02]  /*6150*/  MUFU.EX2 R44, R3 ;  /* 0x00000003002c7308 */ /* 0x000be40000000800 */
[----:B-----5:R-:W-:Y:S01]  /*6160*/  FFMA.FTZ R3, R14, c[0x0][0x2d0], -R0 ;  /* 0x0000b4000e037a23 */ /* 0x020fe20000010800 */
[----:B------:R-:W-:-:S05]  /*6170*/  F2FP.PACK_AB R14, R58, R53 ;  /* 0x000000353a0e723e */ /* 0x000fca00000000ff */
[----:B------:R5:W1:Y:S02]  /*6180*/  MUFU.EX2 R51, R3 ;  /* 0x0000000300337308 */ /* 0x000a640000000800 */
[----:B-----5:R-:W-:Y:S01]  /*6190*/  FFMA.FTZ R3, R20, c[0x0][0x2d0], -R2 ;  /* 0x0000b40014037a23 */ /* 0x020fe20000010802 */
[----:B-1----:R-:W-:-:S05]  /*61a0*/  F2FP.PACK_AB R15, R51, R44 ;  /* 0x0000002c330f723e */ /* 0x002fca00000000ff */
[----:B------:R1:W5:Y:S02]  /*61b0*/  MUFU.EX2 R63, R3 ;  /* 0x00000003003f7308 */ /* 0x0003640000000800 */
[----:B-1----:R-:W-:Y:S01]  /*61c0*/  FFMA.FTZ R3, R13, c[0x0][0x2d0], -R0 ;  /* 0x0000b4000d037a23 */ /* 0x002fe20000010800 */
[----:B------:R-:W-:Y:S02]  /*61d0*/  F2FP.PACK_AB R13, R45, R50 ;  /* 0x000000322d0d723e */ /* 0x000fe400000000ff */
[----:B-----5:R-:W-:-:S03]  /*61e0*/  F2FP.PACK_AB R10, R63, R61 ;  /* 0x0000003d3f0a723e */ /* 0x020fc600000000ff */
[----:B------:R1:W-:Y:S02]  /*61f0*/  MUFU.EX2 R52, R3 ;  /* 0x0000000300347308 */ /* 0x0003e40000000800 */
[----:B------:R-:W-:Y:S01]  /*6200*/  HMMA.16816.F32 R20, R12, R4, RZ ;  /* 0x000000040c14723c */ /* 0x000fe200000018ff */
[----:B-1----:R-:W-:-:S05]  /*6210*/  FFMA.FTZ R3, R18, c[0x0][0x2d0], -R0 ;  /* 0x0000b40012037a23 */ /* 0x002fca0000010800 */
[----:B------:R1:W5:Y:S02]  /*6220*/  MUFU.EX2 R57, R3 ;  /* 0x0000000300397308 */ /* 0x0003640000000800 */
[--C-:B-1----:R-:W-:Y:S01]  /*6230*/  FFMA.FTZ R3, R19, c[0x0][0x2d0], -R0.reuse ;  /* 0x0000b40013037a23 */ /* 0x102fe20000010800 */
[----:B-----5:R-:W-:Y:S01]  /*6240*/  F2FP.PACK_AB R9, R57, R52 ;  /* 0x000000343909723e */ /* 0x020fe200000000ff */
[C---:B------:R-:W-:Y:S04]  /*6250*/  HMMA.16816.F32 R16, R12.reuse, R6, RZ ;  /* 0x000000060c10723c */ /* 0x040fe800000018ff */
[----:B------:R1:W-:Y:S04]  /*6260*/  MUFU.EX2 R56, R3 ;  /* 0x0000000300387308 */ /* 0x0003e80000000800 */
[----:B------:R-:W-:Y:S01]  /*6270*/  HMMA.16816.F32 R4, R12, R28, RZ ;  /* 0x0000001c0c04723c */ /* 0x000fe200000018ff */
[----:B-1----:R-:W-:-:S02]  /*6280*/  FFMA.FTZ R3, R32, c[0x0][0x2d0], -R0 ;  /* 0x0000b40020037a23 */ /* 0x002fc40000010800 */
[----:B------:R-:W1:Y:S02]  /*6290*/  LDSM.16.MT88.4 R32, [R192] ;  /* 0x00000000c020783b */ /* 0x000e640000004200 */
[----:B------:R-:W5:Y:S02]  /*62a0*/  MUFU.EX2 R59, R3 ;  /* 0x00000003003b7308 */ /* 0x000f640000000800 */
[----:B-----5:R-:W-:Y:S01]  /*62b0*/  F2FP.PACK_AB R11, R59, R56 ;  /* 0x000000383b0b723e */ /* 0x020fe200000000ff */
[----:B------:R-:W-:-:S04]  /*62c0*/  FADD.FTZ R3, R55, R54 ;  /* 0x0000003637037221 */ /* 0x000fc80000010000 */
[----:B------:R-:W-:Y:S02]  /*62d0*/  FADD.FTZ R3, R53, R3 ;  /* 0x0000000335037221 */ /* 0x000fe40000010000 */
[----:B------:R-:W-:Y:S02]  /*62e0*/  HMMA.16816.F32 R104, R8, R24, R20 ;  /* 0x000000180868723c */ /* 0x000fe40000001814 */
[----:B------:R-:W-:-:S04]  /*62f0*/  FADD.FTZ R3, R58, R3 ;  /* 0x000000033a037221 */ /* 0x000fc80000010000 */
[----:B------:R-:W-:Y:S02]  /*6300*/  FADD.FTZ R3, R60, R3 ;  /* 0x000000033c037221 */ /* 0x000fe40000010000 */
[----:B------:R-:W-:Y:S01]  /*6310*/  HMMA.16816.F32 R96, R8, R26, R16 ;  /* 0x0000001a0860723c */ /* 0x000fe20000001810 */
[----:B------:R-:W5:Y:S07]  /*6320*/  LDSM.16.MT88.4 R24, [R192+0x800] ;  /* 0x00080000c018783b */ /* 0x000f6e0000004200 */
[C---:B------:R-:W-:Y:S01]  /*6330*/  HMMA.16816.F32 R20, R12.reuse, R30, RZ ;  /* 0x0000001e0c14723c */ /* 0x040fe200000018ff */
[----:B------:R-:W2:Y:S07]  /*6340*/  LDSM.16.MT88.4 R28, [R196] ;  /* 0x00000000c41c783b */ /* 0x000eae0000004200 */
[----:B-1----:R-:W-:Y:S08]  /*6350*/  HMMA.16816.F32 R16, R12, R32, RZ ;  /* 0x000000200c10723c */ /* 0x002ff000000018ff */
[----:B------:R-:W-:Y:S08]  /*6360*/  HMMA.16816.F32 R100, R8, R36, R4 ;  /* 0x000000240864723c */ /* 0x000ff00000001804 */
[----:B------:R-:W-:Y:S08]  /*6370*/  HMMA.16816.F32 R4, R12, R34, RZ ;  /* 0x000000220c04723c */ /* 0x000ff000000018ff */
[C---:B------:R-:W-:Y:S08]  /*6380*/  HMMA.16816.F32 R84, R8.reuse, R38, R20 ;  /* 0x000000260854723c */ /* 0x040ff00000001814 */
[C---:B-----5:R-:W-:Y:S01]  /*6390*/  HMMA.16816.F32 R88, R8.reuse, R24, R16 ;  /* 0x000000180858723c */ /* 0x060fe20000001810 */
[----:B------:R-:W1:Y:S07]  /*63a0*/  LDSM.16.MT88.4 R16, [R194+0x800] ;  /* 0x00080000c210783b */ /* 0x000e6e0000004200 */
[----:B------:R-:W-:Y:S01]  /*63b0*/  HMMA.16816.F32 R80, R8, R26, R4 ;  /* 0x0000001a0850723c */ /* 0x000fe20000001804 */
[----:B------:R-:W5:Y:S07]  /*63c0*/  LDSM.16.MT88.4 R24, [R191+0x3800] ;  /* 0x00380000bf18783b */ /* 0x000f6e0000004200 */
[----:B--2---:R-:W-:Y:S11]  /*63d0*/  HMMA.16816.F32 R4, R12, R28, RZ ;  /* 0x0000001c0c04723c */ /* 0x004ff600000018ff */
[----:B------:R-:W-:Y:S11]  /*63e0*/  @!UPT UIADD3 URZ, URZ, URZ, URZ ;  /* 0x0000003f3f3ff290 */ /* 0x000ff6000fffe03f */
[----:B------:R-:W-:Y:S02]  /*63f0*/  @!UPT UIADD3 URZ, URZ, URZ, URZ ;  /* 0x0000003f3f3ff290 */ /* 0x000fe4000fffe03f */
[----:B-1----:R-:W-:Y:S07]  /*6400*/  HMMA.16816.F32 R36, R8, R16, R4 ;  /* 0x000000100824723c */ /* 0x002fee0000001804 */
[----:B------:R-:W-:-:S04]  /*6410*/  FADD.FTZ R4, R50, R45 ;  /* 0x0000002d32047221 */ /* 0x000fc80000010000 */
[----:B------:R-:W-:Y:S02]  /*6420*/  FADD.FTZ R16, R44, R4 ;  /* 0x000000042c107221 */ /* 0x000fe40000010000 */
[----:B------:R-:W-:Y:S11]  /*6430*/  HMMA.16816.F32 R4, R12, R30, RZ ;  /* 0x0000001e0c04723c */ /* 0x000ff600000018ff */
[----:B------:R-:W-:Y:S11]  /*6440*/  @!UPT UIADD3 URZ, URZ, URZ, URZ ;  /* 0x0000003f3f3ff290 */ /* 0x000ff6000fffe03f */
[----:B------:R-:W-:Y:S02]  /*6450*/  @!UPT UIADD3 URZ, URZ, URZ, URZ ;  /* 0x0000003f3f3ff290 */ /* 0x000fe4000fffe03f */
[----:B------:R-:W-:Y:S07]  /*6460*/  HMMA.16816.F32 R76, R8, R18, R4 ;  /* 0x00000012084c723c */ /* 0x000fee0000001804 */
[----:B------:R-:W-:Y:S02]  /*6470*/  FADD.FTZ R4, R51, R16 ;  /* 0x0000001033047221 */ /* 0x000fe40000010000 */
[----:B------:R-:W1:Y:S02]  /*6480*/  LDSM.16.MT88.4 R16, [R191+0x4000] ;  /* 0x00400000bf10783b */ /* 0x000e640000004200 */
[----:B------:R-:W-:-:S02]  /*6490*/  FADD.FTZ R20, R52, R4 ;  /* 0x0000000434147221 */ /* 0x000fc40000010000 */
[----:B-----5:R-:W-:Y:S11]  /*64a0*/  HMMA.16816.F32 R4, R12, R24, RZ ;  /* 0x000000180c04723c */ /* 0x020ff600000018ff */
[----:B------:R-:W-:Y:S11]  /*64b0*/  @!UPT UIADD3 URZ, URZ, URZ, URZ ;  /* 0x0000003f3f3ff290 */ /* 0x000ff6000fffe03f */
[----:B------:R-:W-:Y:S02]  /*64c0*/  @!UPT UIADD3 URZ, URZ, URZ, URZ ;  /* 0x0000003f3f3ff290 */ /* 0x000fe4000fffe03f */
[----:B-1----:R-:W-:Y:S07]  /*64d0*/  HMMA.16816.F32 R52, R8, R16, R4 ;  /* 0x000000100834723c */ /* 0x002fee0000001804 */
[----:B------:R-:W-:Y:S02]  /*64e0*/  FADD.FTZ R4, R62, R3 ;  /* 0x000000033e047221 */ /* 0x000fe40000010000 */
[----:B------:R-:W-:Y:S02]  /*64f0*/  FADD.FTZ R3, R57, R20 ;  /* 0x0000001439037221 */ /* 0x000fe40000010000 */
[----:B------:R-:W-:Y:S01]  /*6500*/  FADD.FTZ R16, R61, R4 ;  /* 0x000000043d107221 */ /* 0x000fe20000010000 */
[----:B------:R-:W1:Y:S01]  /*6510*/  LDSM.16.MT88.4 R20, [R193+0x3800] ;  /* 0x00380000c114783b */ /* 0x000e620000004200 */
[----:B------:R-:W-:Y:S01]  /*6520*/  HMMA.16816.F32 R4, R12, R26, RZ ;  /* 0x0000001a0c04723c */ /* 0x000fe200000018ff */
[----:B------:R-:W-:-:S02]  /*6530*/  FADD.FTZ R3, R56, R3 ;  /* 0x0000000338037221 */ /* 0x000fc40000010000 */
[----:B------:R-:W-:Y:S02]  /*6540*/  FADD.FTZ R24, R63, R16 ;  /* 0x000000103f187221 */ /* 0x000fe40000010000 */
[----:B------:R-:W-:Y:S02]  /*6550*/  FADD.FTZ R25, R59, R3 ;  /* 0x000000033b197221 */ /* 0x000fe40000010000 */
[----:B------:R-:W-:Y:S11]  /*6560*/  FFMA.FTZ R3, R46, c[0x0][0x2d0], -R2 ;  /* 0x0000b4002e037a23 */ /* 0x000ff60000010802 */
[----:B------:R-:W-:Y:S06]  /*6570*/  @!UPT UIADD3 URZ, URZ, URZ, URZ ;  /* 0x0000003f3f3ff290 */ /* 0x000fec000fffe03f */
[----:B------:R-:W-:Y:S01]  /*6580*/  HMMA.16816.F32 R72, R8, R18, R4 ;  /* 0x000000120848723c */ /* 0x000fe20000001804 */
[----:B------:R-:W2:Y:S07]  /*6590*/  LDSM.16.MT88.4 R16, [R193+0x4000] ;  /* 0x00400000c110783b */ /* 0x000eae0000004200 */
[----:B-1----:R-:W-:Y:S11]  /*65a0*/  HMMA.16816.F32 R4, R12, R20, RZ ;  /* 0x000000140c04723c */ /* 0x002ff600000018ff */
[----:B------:R-:W-:Y:S11]  /*65b0*/  @!UPT UIADD3 URZ, URZ, URZ, URZ ;  /* 0x0000003f3f3ff290 */ /* 0x000ff6000fffe03f */
[----:B------:R-:W-:Y:S02]  /*65c0*/  @!UPT UIADD3 URZ, URZ, URZ, URZ ;  /* 0x0000003f3f3ff290 */ /* 0x000fe4000fffe03f */
[----:B--2---:R-:W-:Y:S08]  /*65d0*/  HMMA.16816.F32 R64, R8, R16, R4 ;  /* 0x000000100840723c */ /* 0x004ff00000001804 */
[----:B------:R-:W-:Y:S11]  /*65e0*/  HMMA.16816.F32 R4, R12, R22, RZ ;  /* 0x000000160c04723c */ /* 0x000ff600000018ff */
[----:B------:R-:W-:Y:S11]  /*65f0*/  @!UPT UIADD3 URZ, URZ, URZ, URZ ;  /* 0x0000003f3f3ff290 */ /* 0x000ff6000fffe03f */
[----:B------:R-:W-:Y:S02]  /*6600*/  @!UPT UIADD3 URZ, URZ, URZ, URZ ;  /* 0x0000003f3f3ff290 */ /* 0x000fe4000fffe03f */
[----:B------:R-:W-:Y:S01]  /*6610*/  HMMA.16816.F32 R92, R8, R18, R4 ;  /* 0x00000012085c723c */ /* 0x000fe20000001804 */
[----:B------:R1:W-:Y:S06]  /*6620*/  MUFU.EX2 R6, R3 ;  /* 0x0000000300067308 */ /* 0x0003ec0000000800 */
[----:B------:R-:W-:-:S04]  /*6630*/  FFMA.FTZ R4, R40, c[0x0][0x2d0], -R0 ;  /* 0x0000b40028047a23 */ /* 0x000fc80000010800 */
[----:B------:R-:W-:Y:S01]  /*6640*/  MUFU.EX2 R7, R4 ;  /* 0x0000000400077308 */ /* 0x000fe20000000800 */
[----:B-1----:R-:W-:-:S07]  /*6650*/  FFMA.FTZ R3, R47, c[0x0][0x2d0], -R2 ;  /* 0x0000b4002f037a23 */ /* 0x002fce0000010802 */
[----:B------:R1:W2:Y:S02]  /*6660*/  MUFU.EX2 R5, R3 ;  /* 0x0000000300057308 */ /* 0x0002a40000000800 */
[----:B-1----:R-:W-:Y:S01]  /*6670*/  FFMA.FTZ R3, R48, c[0x0][0x2d0], -R2 ;  /* 0x0000b40030037a23 */ /* 0x002fe20000010802 */
[----:B--2---:R-:W-:-:S05]  /*6680*/  F2FP.PACK_AB R4, R5, R6 ;  /* 0x000000060504723e */ /* 0x004fca00000000ff */
[----:B------:R1:W-:Y:S02]  /*6690*/  MUFU.EX2 R20, R3 ;  /* 0x0000000300147308 */ /* 0x0003e40000000800 */
[----:B-1----:R-:W-:-:S06]  /*66a0*/  FFMA.FTZ R3, R49, c[0x0][0x2d0], -R2 ;  /* 0x0000b40031037a23 */ /* 0x002fcc0000010802 */
[----:B------:R1:W2:Y:S02]  /*66b0*/  MUFU.EX2 R18, R3 ;  /* 0x0000000300127308 */ /* 0x0002a40000000800 */
[----:B-1----:R-:W-:-:S06]  /*66c0*/  FFMA.FTZ R3, R43, c[0x0][0x2d0], -R0 ;  /* 0x0000b4002b037a23 */ /* 0x002fcc0000010800 */
[----:B------:R1:W5:Y:S02]  /*66d0*/  MUFU.EX2 R19, R3 ;  /* 0x0000000300137308 */ /* 0x0003640000000800 */
[----:B-1----:R-:W-:-:S06]  /*66e0*/  FFMA.FTZ R3, R42, c[0x0][0x2d0], -R0 ;  /* 0x0000b4002a037a23 */ /* 0x002fcc0000010800 */
[----:B------:R1:W1:Y:S02]  /*66f0*/  MUFU.EX2 R17, R3 ;  /* 0x0000000300117308 */ /* 0x0002640000000800 */
[----:B-1----:R-:W-:-:S06]  /*6700*/  FFMA.FTZ R3, R41, c[0x0][0x2d0], -R0 ;  /* 0x0000b40029037a23 */ /* 0x002fcc0000010800 */
[----:B------:R1:W1:Y:S02]  /*6710*/  MUFU.EX2 R16, R3 ;  /* 0x0000000300107308 */ /* 0x0002640000000800 */
[----:B-1----:R-:W-:Y:S01]  /*6720*/  FADD.FTZ R3, R6, R24 ;  /* 0x0000001806037221 */ /* 0x002fe20000010000 */
[----:B--2---:R-:W-:-:S03]  /*6730*/  F2FP.PACK_AB R6, R18, R20 ;  /* 0x000000141206723e */ /* 0x004fc600000000ff */
[----:B------:R-:W-:Y:S02]  /*6740*/  FADD.FTZ R3, R5, R3 ;  /* 0x0000000305037221 */ /* 0x000fe40000010000 */
[----:B-----5:R-:W-:Y:S02]  /*6750*/  FADD.FTZ R5, R19, R25 ;  /* 0x0000001913057221 */ /* 0x020fe40000010000 */
[----:B------:R-:W-:Y:S01]  /*6760*/  FADD.FTZ R3, R20, R3 ;  /* 0x0000000314037221 */ /* 0x000fe20000010000 */
[----:B------:R-:W-:Y:S01]  /*6770*/  LDSM.16.MT88.4 R24, [R192+0x4000] ;  /* 0x00400000c018783b */ /* 0x000fe20000004200 */
[C---:B------:R-:W-:Y:S02]  /*6780*/  FADD.FTZ R5, R17.reuse, R5 ;  /* 0x0000000511057221 */ /* 0x040fe40000010000 */
[----:B------:R-:W-:Y:S01]  /*6790*/  FADD.FTZ R70, R18, R3 ;  /* 0x0000000312467221 */ /* 0x000fe20000010000 */
[----:B------:R-:W1:Y:S01]  /*67a0*/  LDSM.16.MT88.4 R20, [R192+0x3800] ;  /* 0x00380000c014783b */ /* 0x000e620000004200 */
[----:B------:R-:W-:Y:S01]  /*67b0*/  FADD.FTZ R3, R16, R5 ;  /* 0x0000000510037221 */ /* 0x000fe20000010000 */
[----:B------:R-:W-:-:S03]  /*67c0*/  F2FP.PACK_AB R5, R17, R19 ;  /* 0x000000131105723e */ /* 0x000fc600000000ff */
[C---:B------:R-:W-:Y:S01]  /*67d0*/  FADD.FTZ R71, R7.reuse, R3 ;  /* 0x0000000307477221 */ /* 0x040fe20000010000 */
[----:B------:R-:W-:Y:S01]  /*67e0*/  F2FP.PACK_AB R7, R7, R16 ;  /* 0x000000100707723e */ /* 0x000fe200000000ff */
[----:B------:R-:W-:Y:S01]  /*67f0*/  FFMA.FTZ R3, R112, c[0x0][0x2d0], -R2 ;  /* 0x0000b40070037a23 */ /* 0x000fe20000010802 */
[----:B-1----:R-:W-:Y:S11]  /*6800*/  HMMA.16816.F32 R16, R12, R20, RZ ;  /* 0x000000140c10723c */ /* 0x002ff600000018ff */
[----:B------:R-:W-:Y:S11]  /*6810*/  @!UPT UIADD3 URZ, URZ, URZ, URZ ;  /* 0x0000003f3f3ff290 */ /* 0x000ff6000fffe03f */
[----:B------:R-:W-:Y:S02]  /*6820*/  @!UPT UIADD3 URZ, URZ, URZ, URZ ;  /* 0x0000003f3f3ff290 */ /* 0x000fe4000fffe03f */
[----:B------:R-:W-:Y:S08]  /*6830*/  HMMA.16816.F32 R60, R8, R24, R16 ;  /* 0x00000018083c723c */ /* 0x000ff00000001810 */
        /* <DEDUP_REMOVED lines=35> */
[----:B------:R1:W2:Y:S01]  /*6a70*/  MUFU.EX2 R7, R3 ;  /* 0x0000000300077308 */ /* 0x0002a20000000800 */
[----:B------:R-:W5:Y:S05]  /*6a80*/  LDSM.16.MT88.4 R8, [R191+0x1800] ;  /* 0x00180000bf08783b */ /* 0x000f6a0000004200 */
[----:B------:R-:W-:-:S04]  /*6a90*/  FFMA.FTZ R5, R109, c[0x0][0x2d0], -R0 ;  /* 0x0000b4006d057a23 */ /* 0x000fc80000010800 */
[----:B------:R-:W-:Y:S01]  /*6aa0*/  MUFU.EX2 R15, R5 ;  /* 0x00000005000f7308 */ /* 0x000fe20000000800 */
[----:B-1----:R-:W-:-:S07]  /*6ab0*/  FFMA.FTZ R3, R113, c[0x0][0x2d0], -R2 ;  /* 0x0000b40071037a23 */ /* 0x002fce0000010802 */
[----:B------:R1:W-:Y:S02]  /*6ac0*/  MUFU.EX2 R4, R3 ;  /* 0x0000000300047308 */ /* 0x0003e40000000800 */
[----:B-1----:R-:W-:-:S06]  /*6ad0*/  FFMA.FTZ R3, R114, c[0x0][0x2d0], -R2 ;  /* 0x0000b40072037a23 */ /* 0x002fcc0000010802 */
[----:B------:R1:W-:Y:S02]  /*6ae0*/  MUFU.EX2 R12, R3 ;  /* 0x00000003000c7308 */ /* 0x0003e40000000800 */
[----:B-1----:R-:W-:-:S06]  /*6af0*/  FFMA.FTZ R3, R115, c[0x0][0x2d0], -R2 ;  /* 0x0000b40073037a23 */ /* 0x002fcc0000010802 */
[----:B------:R1:W-:Y:S02]  /*6b00*/  MUFU.EX2 R120, R3 ;  /* 0x0000000300787308 */ /* 0x0003e40000000800 */
[----:B-1----:R-:W-:-:S06]  /*6b10*/  FFMA.FTZ R3, R108, c[0x0][0x2d0], -R0 ;  /* 0x0000b4006c037a23 */ /* 0x002fcc0000010800 */
[----:B------:R2:W1:Y:S02]  /*6b20*/  MUFU.EX2 R13, R3 ;  /* 0x00000003000d7308 */ /* 0x0004640000000800 */
[----:B--2---:R-:W-:Y:S01]  /*6b30*/  FADD.FTZ R3, R7, R70 ;  /* 0x0000004607037221 */ /* 0x004fe20000010000 */
[----:B-1----:R-:W-:-:S03]  /*6b40*/  F2FP.PACK_AB R5, R15, R13 ;  /* 0x0000000d0f05723e */ /* 0x002fc600000000ff */
[C---:B------:R-:W-:Y:S01]  /*6b50*/  FADD.FTZ R6, R4.reuse, R3 ;  /* 0x0000000304067221 */ /* 0x040fe20000010000 */
[----:B------:R-:W-:Y:S01]  /*6b60*/  F2FP.PACK_AB R4, R4, R7 ;  /* 0x000000070404723e */ /* 0x000fe200000000ff */
[----:B------:R-:W-:Y:S02]  /*6b70*/  FFMA.FTZ R3, R111, c[0x0][0x2d0], -R0 ;  /* 0x0000b4006f037a23 */ /* 0x000fe40000010800 */
[----:B------:R-:W-:Y:S01]  /*6b80*/  FADD.FTZ R14, R12, R6 ;  /* 0x000000060c0e7221 */ /* 0x000fe20000010000 */
[----:B------:R-:W-:Y:S01]  /*6b90*/  F2FP.PACK_AB R6, R120, R12 ;  /* 0x0000000c7806723e */ /* 0x000fe200000000ff */
[----:B------:R1:W-:Y:S01]  /*6ba0*/  MUFU.EX2 R116, R3 ;  /* 0x0000000300747308 */ /* 0x0003e20000000800 */
[----:B------:R-:W-:Y:S02]  /*6bb0*/  FADD.FTZ R12, R13, R71 ;  /* 0x000000470d0c7221 */ /* 0x000fe40000010000 */
[----:B------:R-:W-:Y:S02]  /*6bc0*/  FFMA.FTZ R71, R126, c[0x0][0x2d0], -R2 ;  /* 0x0000b4007e477a23 */ /* 0x000fe40000010802 */
[----:B-1----:R-:W-:-:S04]  /*6bd0*/  FFMA.FTZ R3, R110, c[0x0][0x2d0], -R0 ;  /* 0x0000b4006e037a23 */ /* 0x002fc80000010800 */
[----:B------:R-:W1:Y:S02]  /*6be0*/  MUFU.EX2 R70, R3 ;  /* 0x0000000300467308 */ /* 0x000e640000000800 */
[----:B-1----:R-:W-:Y:S01]  /*6bf0*/  F2FP.PACK_AB R7, R70, R116 ;  /* 0x000000744607723e */ /* 0x002fe200000000ff */
[----:B------:R-:W-:-:S06]  /*6c00*/  FFMA.FTZ R3, R122, c[0x0][0x2d0], -R2 ;  /* 0x0000b4007a037a23 */ /* 0x000fcc0000010802 */
[C---:B-----5:R-:W-:Y:S08]  /*6c10*/  HMMA.16816.F32 R112, R4.reuse, R8, R48 ;  /* 0x000000080470723c */ /* 0x060ff00000001830 */
        /* <DEDUP_REMOVED lines=11> */
[----:B------:R-:W-:-:S02]  /*6cd0*/  FFMA.FTZ R19, R141, c[0x0][0x2d0], -R2 ;  /* 0x0000b4008d137a23 */ /* 0x000fc40000010802 */
[--C-:B------:R-:W-:Y:S02]  /*6ce0*/  FFMA.FTZ R18, R140, c[0x0][0x2d0], -R2.reuse ;  /* 0x0000b4008c127a23 */ /* 0x100fe40000010802 */
[--C-:B------:R-:W-:Y:S02]  /*6cf0*/  FFMA.FTZ R17, R139, c[0x0][0x2d0], -R2.reuse ;  /* 0x0000b4008b117a23 */ /* 0x100fe40000010802 */
[--C-:B------:R-:W-:Y:S01]  /*6d00*/  FFMA.FTZ R16, R138, c[0x0][0x2d0], -R2.reuse ;  /* 0x0000b4008a107a23 */ /* 0x100fe20000010802 */
        /* <DEDUP_REMOVED lines=9> */
[----:B------:R-:W1:Y:S06]  /*6da0*/  LDSM.16.MT88.4 R8, [R194+0x5000] ;  /* 0x00500000c208783b */ /* 0x000e6c0000004200 */
[----:B------:R-:W-:-:S02]  /*6db0*/  FFMA.FTZ R89, R136, c[0x0][0x2d0], -R2 ;  /* 0x0000b40088597a23 */ /* 0x000fc40000010802 */
[----:B------:R-:W-:-:S04]  /*6dc0*/  FFMA.FTZ R88, R127, c[0x0][0x2d0], -R2 ;  /* 0x0000b4007f587a23 */ /* 0x000fc80000010802 */
[----:B------:R-:W-:Y:S01]  /*6dd0*/  MUFU.EX2 R230, R88 ;  /* 0x0000005800e67308 */ /* 0x000fe20000000800 */
[C---:B-1----:R-:W-:Y:S07]  /*6de0*/  HMMA.16816.F32 R28, R4.reuse, R10, R20 ;  /* 0x0000000a041c723c */ /* 0x042fee0000001814 */
[----:B------:R1:W-:Y:S01]  /*6df0*/  MUFU.EX2 R21, R3 ;  /* 0x0000000300157308 */ /* 0x0003e20000000800 */
[----:B------:R-:W-:Y:S01]  /*6e00*/  HMMA.16816.F32 R36, R4, R8, R96 ;  /* 0x000000080424723c */ /* 0x000fe20000001860 */
[----:B------:R-:W-:Y:S06]  /*6e10*/  LDSM.16.MT88.4 R8, [R193+0x2000] ;  /* 0x00200000c108783b */ /* 0x000fec0000004200 */
[----:B------:R-:W-:Y:S01]  /*6e20*/  MUFU.EX2 R98, R17 ;  /* 0x0000001100627308 */ /* 0x000fe20000000800 */
[----:B------:R-:W-:-:S02]  /*6e30*/  FADD.FTZ R6, R120, R14 ;  /* 0x0000000e78067221 */ /* 0x000fc40000010000 */
[----:B-1----:R-:W-:-:S05]  /*6e40*/  FFMA.FTZ R3, R123, c[0x0][0x2d0], -R2 ;  /* 0x0000b4007b037a23 */ /* 0x002fca0000010802 */
[----:B------:R-:W-:Y:S01]  /*6e50*/  MUFU.EX2 R99, R16 ;  /* 0x0000001000637308 */ /* 0x000fe20000000800 */
[----:B------:R-:W-:-:S07]  /*6e60*/  FFMA.FTZ R4, R118, c[0x0][0x2d0], -R0 ;  /* 0x0000b40076047a23 */ /* 0x000fce0000010800 */
[----:B------:R1:W2:Y:S08]  /*6e70*/  MUFU.EX2 R20, R3 ;  /* 0x0000000300147308 */ /* 0x0002b00000000800 */
[----:B------:R5:W-:Y:S01]  /*6e80*/  MUFU.EX2 R22, R4 ;  /* 0x0000000400167308 */ /* 0x000be20000000800 */
[----:B-1----:R-:W-:-:S07]  /*6e90*/  FFMA.FTZ R3, R124, c[0x0][0x2d0], -R2 ;  /* 0x0000b4007c037a23 */ /* 0x002fce0000010802 */
[----:B------:R1:W-:Y:S01]  /*6ea0*/  MUFU.EX2 R23, R3 ;  /* 0x0000000300177308 */ /* 0x0003e20000000800 */
[----:B-----5:R-:W-:-:S07]  /*6eb0*/  FFMA.FTZ R4, R117, c[0x0][0x2d0], -R0 ;  /* 0x0000b40075047a23 */ /* 0x020fce0000010800 */
[----:B------:R2:W-:Y:S01]  /*6ec0*/  MUFU.EX2 R101, R4 ;  /* 0x0000000400657308 */ /* 0x0005e20000000800 */
[----:B-1----:R-:W-:-:S07]  /*6ed0*/  FFMA.FTZ R3, R125, c[0x0][0x2d0], -R2 ;  /* 0x0000b4007d037a23 */ /* 0x002fce0000010802 */
[----:B------:R1:W5:Y:S01]  /*6ee0*/  MUFU.EX2 R91, R3 ;  /* 0x00000003005b7308 */ /* 0x0003620000000800 */
[----:B--2---:R-:W-:Y:S01]  /*6ef0*/  F2FP.PACK_AB R4, R20, R21 ;  /* 0x000000151404723e */ /* 0x004fe200000000ff */
[----:B-1----:R-:W-:-:S06]  /*6f00*/  FFMA.FTZ R3, R119, c[0x0][0x2d0], -R0 ;  /* 0x0000b40077037a23 */ /* 0x002fcc0000010800 */
[----:B------:R1:W2:Y:S02]  /*6f10*/  MUFU.EX2 R7, R3 ;  /* 0x0000000300077308 */ /* 0x0002a40000000800 */
[----:B-1----:R-:W-:Y:S02]  /*6f20*/  FADD.FTZ R3, R15, R12 ;  /* 0x0000000c0f037221 */ /* 0x002fe40000010000 */
[----:B------:R-:W1:Y:S02]  /*6f30*/  LDSM.16.MT88.4 R12, [R191+0x2000] ;  /* 0x00200000bf0c783b */ /* 0x000e640000004200 */
[----:B------:R-:W-:-:S04]  /*6f40*/  FADD.FTZ R3, R116, R3 ;  /* 0x0000000374037221 */ /* 0x000fc80000010000 */
[----:B------:R-:W-:Y:S02]  /*6f50*/  FADD.FTZ R5, R70, R3 ;  /* 0x0000000346057221 */ /* 0x000fe40000010000 */
[----:B------:R-:W-:Y:S02]  /*6f60*/  FFMA.FTZ R3, R121, c[0x0][0x2d0], -R0 ;  /* 0x0000b40079037a23 */ /* 0x000fe40000010800 */
[----:B------:R-:W-:Y:S01]  /*6f70*/  FFMA.FTZ R70, R137, c[0x0][0x2d0], -R2 ;  /* 0x0000b40089467a23 */ /* 0x000fe20000010802 */
[----:B------:R-:W-:Y:S01]  /*6f80*/  LDSM.16.MT88.4 R120, [R191+0x3000] ;  /* 0x00300000bf78783b */ /* 0x000fe20000004200 */
[----:B------:R2:W2:Y:S01]  /*6f90*/  MUFU.EX2 R100, R3 ;  /* 0x0000000300647308 */ /* 0x0004a20000000800 */
[----:B------:R-:W-:-:S07]  /*6fa0*/  FFMA.FTZ R2, R149, c[0x0][0x2d0], -R0 ;  /* 0x0000b40095027a23 */ /* 0x000fce0000010800 */
[----:B------:R3:W-:Y:S01]  /*6fb0*/  MUFU.EX2 R90, R2 ;  /* 0x00000002005a7308 */ /* 0x0007e20000000800 */
[----:B--2---:R-:W-:Y:S01]  /*6fc0*/  FADD.FTZ R3, R21, R6 ;  /* 0x0000000615037221 */ /* 0x004fe20000010000 */
[----:B-----5:R-:W-:-:S06]  /*6fd0*/  F2FP.PACK_AB R6, R91, R23 ;  /* 0x000000175b06723e */ /* 0x020fcc00000000ff */
[----:B------:R-:W-:Y:S01]  /*6fe0*/  MUFU.EX2 R70, R70 ;  /* 0x0000004600467308 */ /* 0x000fe20000000800 */
[----:B------:R-:W-:Y:S02]  /*6ff0*/  FADD.FTZ R3, R20, R3 ;  /* 0x0000000314037221 */ /* 0x000fe40000010000 */
[----:B------:R-:W-:Y:S01]  /*7000*/  FADD.FTZ R20, R7, R5 ;  /* 0x0000000507147221 */ /* 0x000fe20000010000 */
[----:B------:R-:W-:Y:S01]  /*7010*/  F2FP.PACK_AB R5, R22, R7 ;  /* 0x000000071605723e */ /* 0x000fe200000000ff */
[----:B---3--:R-:W-:Y:S01]  /*7020*/  FFMA.FTZ R2, R148, c[0x0][0x2d0], -R0 ;  /* 0x0000b40094027a23 */ /* 0x008fe20000010800 */
[----:B------:R-:W-:Y:S01]  /*7030*/  F2FP.PACK_AB R7, R100, R101 ;  /* 0x000000656407723e */ /* 0x000fe200000000ff */
[----:B------:R-:W-:Y:S02]  /*7040*/  FADD.FTZ R3, R23, R3 ;  /* 0x0000000317037221 */ /* 0x000fe40000010000 */
[----:B------:R2:W-:Y:S04]  /*7050*/  MUFU.EX2 R97, R2 ;  /* 0x0000000200617308 */ /* 0x0005e80000000800 */
[C---:B-1----:R-:W-:Y:S08]  /*7060*/  HMMA.16816.F32 R112, R4.reuse, R12, R112 ;  /* 0x0000000c0470723c */ /* 0x042ff00000001870 */
[----:B------:R-:W-:Y:S01]  /*7070*/  HMMA.16816.F32 R108, R4, R14, R108 ;  /* 0x0000000e046c723c */ /* 0x000fe2000000186c */
[----:B------:R-:W1:Y:S01]  /*7080*/  LDSM.16.MT88.4 R12, [R192+0x2000] ;  /* 0x00200000c00c783b */ /* 0x000e620000004200 */
[----:B--2---:R-:W-:-:S03]  /*7090*/  FADD.FTZ R2, R22, R20 ;  /* 0x0000001416027221 */ /* 0x004fc60000010000 */
[----:B------:R-:W-:Y:S03]  /*70a0*/  LDSM.16.MT88.4 R20, [R191+0x2800] ;  /* 0x00280000bf14783b */ /* 0x000fe60000004200 */
[----:B------:R-:W-:Y:S01]  /*70b0*/  HMMA.16816.F32 R116, R4, R8, R84 ;  /* 0x000000080474723c */ /* 0x000fe20000001854 */
[----:B------:R-:W-:-:S04]  /*70c0*/  FADD.FTZ R2, R101, R2 ;  /* 0x0000000265027221 */ /* 0x000fc80000010000 */
[----:B------:R-:W-:-:S03]  /*70d0*/  FADD.FTZ R2, R100, R2 ;  /* 0x0000000264027221 */ /* 0x000fc60000010000 */
        /* <DEDUP_REMOVED lines=14> */
[----:B------:R-:W-:-:S02]  /*71c0*/  FFMA.FTZ R25, R145, c[0x0][0x2d0], -R0 ;  /* 0x0000b40091197a23 */ /* 0x000fc40000010800 */
[--C-:B------:R-:W-:Y:S02]  /*71d0*/  FFMA.FTZ R24, R144, c[0x0][0x2d0], -R0.reuse ;  /* 0x0000b40090187a23 */ /* 0x100fe40000010800 */
[--C-:B------:R-:W-:Y:S02]  /*71e0*/  FFMA.FTZ R26, R143, c[0x0][0x2d0], -R0.reuse ;  /* 0x0000b4008f1a7a23 */ /* 0x100fe40000010800 */
[--C-:B------:R-:W-:Y:S01]  /*71f0*/  FFMA.FTZ R27, R142, c[0x0][0x2d0], -R0.reuse ;  /* 0x0000b4008e1b7a23 */ /* 0x100fe20000010800 */
[C---:B-1----:R-:W-:Y:S08]  /*7200*/  HMMA.16816.F32 R52, R4.reuse, R12, R52 ;  /* 0x0000000c0434723c */ /* 0x042ff00000001834 */
[C---:B------:R-:W-:Y:S01]  /*7210*/  HMMA.16816.F32 R44, R4.reuse, R14, R44 ;  /* 0x0000000e042c723c */ /* 0x040fe2000000182c */
[----:B------:R-:W1:Y:S07]  /*7220*/  LDSM.16.MT88.4 R12, [R192+0x2800] ;  /* 0x00280000c00c783b */ /* 0x000e6e0000004200 */
[C---:B--2---:R-:W-:Y:S08]  /*7230*/  HMMA.16816.F32 R40, R4.reuse, R8, R36 ;  /* 0x000000080428723c */ /* 0x044ff00000001824 */
[----:B------:R-:W-:Y:S01]  /*7240*/  HMMA.16816.F32 R28, R4, R10, R28 ;  /* 0x0000000a041c723c */ /* 0x000fe2000000181c */
[----:B------:R-:W2:Y:S01]  /*7250*/  MUFU.EX2 R7, R19 ;  /* 0x0000001300077308 */ /* 0x000ea20000000800 */
[----:B------:R-:W3:Y:S05]  /*7260*/  LDSM.16.MT88.4 R8, [R194+0x2800] ;  /* 0x00280000c208783b */ /* 0x000eea0000004200 */
[----:B------:R-:W-:-:S02]  /*7270*/  FFMA.FTZ R5, R147, c[0x0][0x2d0], -R0 ;  /* 0x0000b40093057a23 */ /* 0x000fc40000010800 */
[----:B------:R-:W-:Y:S01]  /*7280*/  FFMA.FTZ R4, R146, c[0x0][0x2d0], -R0 ;  /* 0x0000b40092047a23 */ /* 0x000fe20000010800 */
[----:B------:R5:W1:Y:S01]  /*7290*/  MUFU.EX2 R6, R18 ;  /* 0x0000001200067308 */ /* 0x000a620000000800 */
[----:B------:R-:W-:-:S04]  /*72a0*/  FADD.FTZ R0, R91, R3 ;  /* 0x000000035b007221 */ /* 0x000fc80000010000 */
[----:B--2---:R-:W-:-:S03]  /*72b0*/  FADD.FTZ R0, R7, R0 ;  /* 0x0000000007007221 */ /* 0x004fc60000010000 */
[----:B------:R2:W2:Y:S08]  /*72c0*/  MUFU.EX2 R91, R5 ;  /* 0x00000005005b7308 */ /* 0x0004b00000000800 */
[----:B------:R3:W3:Y:S01]  /*72d0*/  MUFU.EX2 R96, R4 ;  /* 0x0000000400607308 */ /* 0x0006e20000000800 */
[----:B-----5:R-:W5:Y:S01]  /*72e0*/  LDSM.16.MT88.4 R16, [R193+0x2800] ;  /* 0x00280000c110783b */ /* 0x020f620000004200 */
[----:B-1----:R-:W-:-:S02]  /*72f0*/  FADD.FTZ R3, R6, R0 ;  /* 0x0000000006037221 */ /* 0x002fc40000010000 */
[----:B------:R-:W-:Y:S02]  /*7300*/  FADD.FTZ R0, R90, R2 ;  /* 0x000000025a007221 */ /* 0x000fe40000010000 */
[----:B------:R-:W-:Y:S01]  /*7310*/  FADD.FTZ R2, R98, R3 ;  /* 0x0000000362027221 */ /* 0x000fe20000010000 */
[C---:B--2---:R-:W-:Y:S01]  /*7320*/  F2FP.PACK_AB R5, R97.reuse, R90 ;  /* 0x0000005a6105723e */ /* 0x044fe200000000ff */
[----:B------:R-:W-:Y:S02]  /*7330*/  FADD.FTZ R0, R97, R0 ;  /* 0x0000000061007221 */ /* 0x000fe40000010000 */
[----:B------:R-:W-:Y:S02]  /*7340*/  FADD.FTZ R2, R99, R2 ;  /* 0x0000000263027221 */ /* 0x000fe40000010000 */
[----:B------:R-:W-:Y:S01]  /*7350*/  FADD.FTZ R0, R91, R0 ;  /* 0x000000005b007221 */ /* 0x000fe20000010000 */
[----:B---3--:R-:W-:-:S03]  /*7360*/  F2FP.PACK_AB R4, R6, R7 ;  /* 0x000000070604723e */ /* 0x008fc600000000ff */
[C---:B------:R-:W-:Y:S01]  /*7370*/  FADD.FTZ R0, R96.reuse, R0 ;  /* 0x0000000060007221 */ /* 0x040fe20000010000 */
[----:B------:R-:W-:Y:S02]  /*7380*/  F2FP.PACK_AB R6, R99, R98 ;  /* 0x000000626306723e */ /* 0x000fe400000000ff */
[----:B------:R-:W-:Y:S02]  /*7390*/  F2FP.PACK_AB R7, R96, R91 ;  /* 0x0000005b6007723e */ /* 0x000fe400000000ff */
[----:B------:R-:W-:Y:S05]  /*73a0*/  LDSM.16.MT88.4 R96, [R194+0x3000] ;  /* 0x00300000c260783b */ /* 0x000fea0000004200 */
[C---:B------:R-:W-:Y:S08]  /*73b0*/  HMMA.16816.F32 R32, R4.reuse, R22, R108 ;  /* 0x000000160420723c */ /* 0x040ff0000000186c */
[C---:B------:R-:W-:Y:S01]  /*73c0*/  HMMA.16816.F32 R108, R4.reuse, R12, R80 ;  /* 0x0000000c046c723c */ /* 0x040fe20000001850 */
[----:B------:R-:W-:Y:S07]  /*73d0*/  LDSM.16.MT88.4 R80, [R193+0x6800] ;  /* 0x00680000c150783b */ /* 0x000fee0000004200 */
[C---:B------:R-:W-:Y:S01]  /*73e0*/  HMMA.16816.F32 R76, R4.reuse, R14, R76 ;  /* 0x0000000e044c723c */ /* 0x040fe2000000184c */
[----:B------:R-:W1:Y:S07]  /*73f0*/  LDSM.16.MT88.4 R12, [R192+0x6000] ;  /* 0x00600000c00c783b */ /* 0x000e6e0000004200 */
[C---:B------:R-:W-:Y:S01]  /*7400*/  HMMA.16816.F32 R100, R4.reuse, R8, R72 ;  /* 0x000000080464723c */ /* 0x040fe20000001848 */
[----:B------:R-:W-:Y:S07]  /*7410*/  LDSM.16.MT88.4 R72, [R192+0x6800] ;  /* 0x00680000c048783b */ /* 0x000fee0000004200 */
[C---:B------:R-:W-:Y:S01]  /*7420*/  HMMA.16816.F32 R60, R4.reuse, R10, R60 ;  /* 0x0000000a043c723c */ /* 0x040fe2000000183c */
[----:B------:R-:W2:Y:S07]  /*7430*/  LDSM.16.MT88.4 R8, [R194+0x6000] ;  /* 0x00600000c208783b */ /* 0x000eae0000004200 */
[C---:B------:R-:W-:Y:S01]  /*7440*/  HMMA.16816.F32 R124, R4.reuse, R20, R112 ;  /* 0x00000014047c723c */ /* 0x040fe20000001870 */
[----:B------:R-:W3:Y:S04]  /*7450*/  LDSM.16.MT88.4 R20, [R191+0x6000] ;  /* 0x00600000bf14783b */ /* 0x000ee80000004200 */
[----:B------:R-:W-:Y:S03]  /*7460*/  LDSM.16.MT88.4 R112, [R193+0x3000] ;  /* 0x00300000c170783b */ /* 0x000fe60000004200 */
[C---:B-----5:R-:W-:Y:S08]  /*7470*/  HMMA.16816.F32 R116, R4.reuse, R16, R116 ;  /* 0x000000100474723c */ /* 0x060ff00000001874 */
[C---:B------:R-:W-:Y:S01]  /*7480*/  HMMA.16816.F32 R36, R4.reuse, R18, R84 ;  /* 0x000000120424723c */ /* 0x040fe20000001854 */
[----:B------:R-:W5:Y:S07]  /*7490*/  LDSM.16.MT88.4 R16, [R193+0x6000] ;  /* 0x00600000c110783b */ /* 0x000f6e0000004200 */
[C---:B-1----:R-:W-:Y:S01]  /*74a0*/  HMMA.16816.F32 R52, R4.reuse, R12, R52 ;  /* 0x0000000c0434723c */ /* 0x042fe20000001834 */
[----:B------:R-:W1:Y:S07]  /*74b0*/  MUFU.EX2 R13, R71 ;  /* 0x00000047000d7308 */ /* 0x000e6e0000000800 */
[C---:B------:R-:W-:Y:S01]  /*74c0*/  HMMA.16816.F32 R44, R4.reuse, R14, R44 ;  /* 0x0000000e042c723c */ /* 0x040fe2000000182c */
[----:B------:R-:W4:Y:S07]  /*74d0*/  MUFU.EX2 R12, R25 ;  /* 0x00000019000c7308 */ /* 0x000f2e0000000800 */
[C---:B--2---:R-:W-:Y:S01]  /*74e0*/  HMMA.16816.F32 R40, R4.reuse, R8, R40 ;  /* 0x000000080428723c */ /* 0x044fe20000001828 */
[----:B------:R2:W-:Y:S06]  /*74f0*/  MUFU.EX2 R15, R89 ;  /* 0x00000059000f7308 */ /* 0x0005ec0000000800 */
[----:B-1----:R-:W-:Y:S01]  /*7500*/  FADD.FTZ R9, R13, R2 ;  /* 0x000000020d097221 */ /* 0x002fe20000010000 */
[----:B---3--:R-:W-:Y:S01]  /*7510*/  HMMA.16816.F32 R92, R4, R20, R92 ;  /* 0x00000014045c723c */ /* 0x008fe2000000185c */
[----:B------:R-:W-:Y:S01]  /*7520*/  @P3 IMAD.HI.U32 R2, R153, c[0x0][0x2c8], RZ ;  /* 0x0000b20099023a27 */ /* 0x000fe200078e00ff */
[----:B------:R-:W1:Y:S03]  /*7530*/  MUFU.EX2 R14, R24 ;  /* 0x00000018000e7308 */ /* 0x000e660000000800 */
[----:B----4-:R-:W-:Y:S01]  /*7540*/  FADD.FTZ R8, R12, R0 ;  /* 0x000000000c087221 */ /* 0x010fe20000010000 */
[----:B------:R-:W-:-:S02]  /*7550*/  MOV R0, R153 ;  /* 0x0000009900007202 */ /* 0x000fc40000000f00 */
[----:B------:R-:W-:Y:S01]  /*7560*/  @P3 SHF.R.U32.HI R0, RZ, c[0x0][0x2cc], R2 ;  /* 0x0000b300ff003a19 */ /* 0x000fe20000011602 */
[----:B------:R-:W-:Y:S01]  /*7570*/  HMMA.16816.F32 R20, R4, R22, R64 ;  /* 0x000000160414723c */ /* 0x000fe20000001840 */
[----:B--2---:R-:W2:Y:S01]  /*7580*/  LDSM.16.MT88.4 R88, [R191+0x6800] ;  /* 0x00680000bf58783b */ /* 0x004ea20000004200 */
[----:B------:R-:W-:Y:S02]  /*7590*/  MOV R2, RZ ;  /* 0x000000ff00027202 */ /* 0x000fe40000000f00 */
[----:B------:R-:W-:-:S03]  /*75a0*/  IADD3 R3, R0, R151, -R152 ;  /* 0x0000009700037210 */ /* 0x000fc60007ffe898 */
[----:B------:R-:W-:Y:S01]  /*75b0*/  F2FP.PACK_AB R64, R70, R13 ;  /* 0x0000000d4640723e */ /* 0x000fe200000000ff */
[C---:B-----5:R-:W-:Y:S01]  /*75c0*/  HMMA.16816.F32 R56, R4.reuse, R16, R56 ;  /* 0x000000100438723c */ /* 0x060fe20000001838 */
[----:B------:R-:W-:Y:S01]  /*75d0*/  IMAD.HI R2, R3, -0x6db6db6d, R2 ;  /* 0x9249249303027827 */ /* 0x000fe200078e0202 */
[----:B-1----:R-:W-:Y:S02]  /*75e0*/  F2FP.PACK_AB R65, R14, R12 ;  /* 0x0000000c0e41723e */ /* 0x002fe400000000ff */
[----:B------:R-:W-:Y:S02]  /*75f0*/  F2FP.PACK_AB R66, R230, R15 ;  /* 0x0000000fe642723e */ /* 0x000fe400000000ff */
[----:B------:R-:W-:Y:S02]  /*7600*/  SHF.R.U32.HI R0, RZ, 0x1f, R2 ;  /* 0x0000001fff007819 */ /* 0x000fe40000011602 */
[----:B------:R-:W-:Y:S02]  /*7610*/  HMMA.16816.F32 R48, R4, R18, R48 ;  /* 0x000000120430723c */ /* 0x000fe40000001830 */
[----:B------:R-:W-:Y:S01]  /*7620*/  LEA.HI.SX32 R2, R2, R0, 0x1a ;  /* 0x0000000002027211 */ /* 0x000fe200078fd2ff */
[----:B------:R-:W-:-:S03]  /*7630*/  FADD.FTZ R0, R70, R9 ;  /* 0x0000000946007221 */ /* 0x000fc60000010000 */
[----:B------:R-:W-:Y:S01]  /*7640*/  IMNMX R12, R150, R2, !PT ;  /* 0x00000002960c7217 */ /* 0x000fe20007800200 */
[----:B------:R-:W-:Y:S01]  /*7650*/  FADD.FTZ R2, R14, R8 ;  /* 0x000000080e027221 */ /* 0x000fe20000010000 */
[----:B------:R-:W-:Y:S01]  /*7660*/  HMMA.16816.F32 R28, R4, R10, R28 ;  /* 0x0000000a041c723c */ /* 0x000fe2000000181c */
[----:B------:R-:W1:Y:S01]  /*7670*/  LDSM.16.MT88.4 R4, [R194+0x6800] ;  /* 0x00680000c204783b */ /* 0x000e620000004200 */
[----:B------:R-:W3:Y:S01]  /*7680*/  MUFU.EX2 R11, R26 ;  /* 0x0000001a000b7308 */ /* 0x000ee20000000800 */
[----:B------:R-:W-:Y:S01]  /*7690*/  ISETP.GE.AND P0, PT, R218, R12, PT ;  /* 0x0000000cda00720c */ /* 0x000fe20003f06270 */
[----:B------:R-:W-:Y:S01]  /*76a0*/  FADD.FTZ R0, R15, R0 ;  /* 0x000000000f007221 */ /* 0x000fe20000010000 */
[----:B------:R4:W-:Y:S03]  /*76b0*/  STL [R1+0x8], R12 ;  /* 0x0000080c01007387 */ /* 0x0009e60000100800 */
[----:B------:R-:W-:-:S02]  /*76c0*/  FADD.FTZ R230, R230, R0 ;  /* 0x00000000e6e67221 */ /* 0x000fc40000010000 */
[----:B------:R-:W5:Y:S01]  /*76d0*/  MUFU.EX2 R10, R27 ;  /* 0x0000001b000a7308 */ /* 0x000f620000000800 */
[----:B---3--:R-:W-:Y:S01]  /*76e0*/  FADD.FTZ R2, R11, R2 ;  /* 0x000000020b027221 */ /* 0x008fe20000010000 */
[----:B-----5:R-:W-:-:S03]  /*76f0*/  F2FP.PACK_AB R67, R10, R11 ;  /* 0x0000000b0a43723e */ /* 0x020fc600000000ff */
[----:B------:R-:W-:-:S04]  /*7700*/  FADD.FTZ R247, R10, R2 ;  /* 0x000000020af77221 */ /* 0x000fc80000010000 */
[C---:B------:R-:W-:Y:S08]  /*7710*/  HMMA.16816.F32 R108, R64.reuse, R104, R108 ;  /* 0x00000068406c723c */ /* 0x040ff0000000186c */
[C---:B------:R-:W-:Y:S08]  /*7720*/  HMMA.16816.F32 R104, R64.reuse, R106, R76 ;  /* 0x0000006a4068723c */ /* 0x040ff0000000184c */
[C---:B------:R-:W-:Y:S08]  /*7730*/  HMMA.16816.F32 R100, R64.reuse, R96, R100 ;  /* 0x000000604064723c */ /* 0x040ff00000001864 */
[C---:B------:R-:W-:Y:S08]  /*7740*/  HMMA.16816.F32 R124, R64.reuse, R120, R124 ;  /* 0x00000078407c723c */ /* 0x040ff0000000187c */
[C---:B------:R-:W-:Y:S08]  /*7750*/  HMMA.16816.F32 R116, R64.reuse, R112, R116 ;  /* 0x000000704074723c */ /* 0x040ff00000001874 */
[C---:B------:R-:W-:Y:S08]  /*7760*/  HMMA.16816.F32 R96, R64.reuse, R98, R60 ;  /* 0x000000624060723c */ /* 0x040ff0000000183c */
[C---:B--2---:R-:W-:Y:S08]  /*7770*/  HMMA.16816.F32 R92, R64.reuse, R88, R92 ;  /* 0x00000058405c723c */ /* 0x044ff0000000185c */
[C---:B------:R-:W-:Y:S08]  /*7780*/  HMMA.16816.F32 R84, R64.reuse, R80, R56 ;  /* 0x000000504054723c */ /* 0x040ff00000001838 */
[C---:B------:R-:W-:Y:S08]  /*7790*/  HMMA.16816.F32 R76, R64.reuse, R72, R52 ;  /* 0x00000048404c723c */ /* 0x040ff00000001834 */
[C---:B------:R-:W-:Y:S08]  /*77a0*/  HMMA.16816.F32 R120, R64.reuse, R122, R32 ;  /* 0x0000007a4078723c */ /* 0x040ff00000001820 */
[C---:B------:R-:W-:Y:S08]  /*77b0*/  HMMA.16816.F32 R112, R64.reuse, R114, R36 ;  /* 0x000000724070723c */ /* 0x040ff00000001824 */
[C---:B------:R-:W-:Y:S08]  /*77c0*/  HMMA.16816.F32 R88, R64.reuse, R90, R20 ;  /* 0x0000005a4058723c */ /* 0x040ff00000001814 */
[C---:B------:R-:W-:Y:S08]  /*77d0*/  HMMA.16816.F32 R80, R64.reuse, R82, R48 ;  /* 0x000000524050723c */ /* 0x040ff00000001830 */
[C---:B------:R-:W-:Y:S08]  /*77e0*/  HMMA.16816.F32 R72, R64.reuse, R74, R44 ;  /* 0x0000004a4048723c */ /* 0x040ff0000000182c */
[C---:B-1----:R-:W-:Y:S08]  /*77f0*/  HMMA.16816.F32 R60, R64.reuse, R4, R40 ;  /* 0x00000004403c723c */ /* 0x042ff00000001828 */
[----:B------:R-:W-:Y:S01]  /*7800*/  HMMA.16816.F32 R64, R64, R6, R28 ;  /* 0x000000064040723c */ /* 0x000fe2000000181c */
[----:B------:R-:W-:Y:S01]  /*7810*/  @!UPT UIADD3 URZ, URZ, URZ, URZ ;  /* 0x0000003f3f3ff290 */ /* 0x000fe2000fffe03f */
[----:B------:R-:W-:Y:S11]  /*7820*/  @!P0 BRA `(.L_x_1344) ;  /* 0x000046c000008947 */ /* 0x000ff60003800000 */
[----:B----4-:R-:W-:Y:S02]  /*7830*/  MOV R71, R68 ;  /* 0x0000004400477202 */ /* 0x010fe40000000f00 */
[----:B------:R-:W-:-:S02]  /*7840*/  MOV R70, R69 ;  /* 0x0000004500467202 */ /* 0x000fc40000000f00 */
[----:B------:R-:W-:-:S07]  /*7850*/  MOV R224, R218 ;  /* 0x000000da00e07202 */ /* 0x000fce0000000f00 */
.L_x_1360:
[----:B------:R-:W2:Y:S01]  /*7860*/  LDL R0, [R1] ;  /* 0x0000000001007983 */ /* 0x000ea20000100800 */
        /* <DEDUP_REMOVED lines=21> */
[C---:B-1-34-:R-:W-:Y:S01]  /*79c0*/  IMAD.WIDE.U32 R2, R223.reuse, c[0x0][0x208], RZ ;  /* 0x00008200df027a25 */ /* 0x05afe200078e00ff */
[----:B------:R-:W-:Y:S01]  /*79d0*/  SHF.R.S32.HI R0, RZ, 0x1f, R223 ;  /* 0x0000001fff007819 */ /* 0x000fe200000114df */
[----:B------:R-:W2:Y:S04]  /*79e0*/  LDL.64 R6, [R1+0x28] ;  /* 0x0000280001067983 */ /* 0x000ea80000100a00 */
[----:B------:R-:W-:Y:S02]  /*79f0*/  IMAD R0, R0, c[0x0][0x208], RZ ;  /* 0x0000820000007a24 */ /* 0x000fe400078e02ff */
[----:B------:R-:W3:Y:S02]  /*7a00*/  LDL R5, [R1+0x34] ;  /* 0x0000340001057983 */ /* 0x000ee40000100800 */
[----:B------:R-:W-:Y:S05]  /*7a10*/  IMAD R0, R223, c[0x0][0x20c], R0 ;  /* 0x00008300df007a24 */ /* 0x000fea00078e0200 */
[----:B------:R-:W-:Y:S02]  /*7a20*/  IADD3 R3, R3, R0, RZ ;  /* 0x0000000003037210 */ /* 0x000fe40007ffe0ff */
[----:B------:R-:W-:Y:S03]  /*7a30*/  SHF.R.S32.HI R0, RZ, 0x1f, R219 ;  /* 0x0000001fff007819 */ /* 0x000fe600000114db */
[C---:B------:R-:W-:Y:S04]  /*7a40*/  IMAD.WIDE.U32 R2, R219.reuse, c[0x0][0x218], R2 ;  /* 0x00008600db027a25 */ /* 0x040fe800078e0002 */
[----:B------:R-:W-:Y:S04]  /*7a50*/  IMAD R4, R0, c[0x0][0x218], RZ ;  /* 0x0000860000047a24 */ /* 0x000fe800078e02ff */
[----:B------:R-:W-:Y:S01]  /*7a60*/  IMAD R4, R219, c[0x0][0x21c], R4 ;  /* 0x00008700db047a24 */ /* 0x000fe200078e0204 */
[----:B--2---:R-:W-:Y:S04]  /*7a70*/  IADD3 R0, P0, R6, R2, RZ ;  /* 0x0000000206007210 */ /* 0x004fe80007f1e0ff */
[----:B---3--:R-:W-:Y:S02]  /*7a80*/  IADD3.X R2, R5, R3, R4, P0, !PT ;  /* 0x0000000305027210 */ /* 0x008fe400007fe404 */
[C---:B------:R-:W-:Y:S04]  /*7a90*/  LEA R6, P0, R0.reuse, c[0x0][0x1f8], 0x1 ;  /* 0x00007e0000067a11 */ /* 0x040fe800078008ff */
[----:B------:R-:W-:Y:S01]  /*7aa0*/  LEA.HI.X R5, R0, c[0x0][0x1fc], R2, 0x1, P0 ;  /* 0x00007f0000057a11 */ /* 0x000fe200000f0c02 */
[----:B------:R-:W-:-:S06]  /*7ab0*/  BRA.DIV ~URZ, `(.L_x_1347) ;  /* 0x0000d9a27f007947 */ /* 0x000fcc000b800000 */
[----:B------:R1:W2:Y:S02]  /*7ac0*/  SHFL.IDX PT, R0, R5, RZ, 0x181f ;  /* 0x00181fff05007589 */ /* 0x0002a400000e0000 */
.L_x_1453:
[----:B------:R-:W-:-:S05]  /*7ad0*/  BRA.DIV ~URZ, `(.L_x_1348) ;  /* 0x0000d9f27f007947 */ /* 0x000fca000b800000 */
[----:B------:R-:W3:Y:S01]  /*7ae0*/  SHFL.IDX PT, R2, R6, RZ, 0x181f ;  /* 0x00181fff06027589 */ /* 0x000ee200000e0000 */
[C---:B------:R-:W-:Y:S01]  /*7af0*/  IMAD.SHL.U32 R15, R238.reuse, 0x2, RZ ;  /* 0x00000002ee0f7824 */ /* 0x040fe200078e00ff */
[----:B------:R-:W-:Y:S01]  /*7b00*/  ISETP.GE.AND P4, PT, R238, c[0x0][0x1d4], PT ;  /* 0x00007500ee007a0c */ /* 0x000fe20003f86270 */
[C---:B------:R-:W-:Y:S01]  /*7b10*/  IMAD.SHL.U32 R14, R248.reuse, 0x2, RZ ;  /* 0x00000002f80e7824 */ /* 0x040fe200078e00ff */
[----:B------:R-:W-:Y:S01]  /*7b20*/  SHFL.IDX PT, R7, R6, 0x2, 0x181f ;  /* 0x00581f0006077f89 */ /* 0x000fe200000e0000 */
[----:B------:R-:W-:Y:S02]  /*7b30*/  ISETP.GE.AND P0, PT, R248, c[0x0][0x1d4], PT ;  /* 0x00007500f8007a0c */ /* 0x000fe40003f06270 */
[----:B------:R-:W-:Y:S02]  /*7b40*/  SEL R4, RZ, 0x10, P4 ;  /* 0x00000010ff047807 */ /* 0x000fe40002000000 */
[-C--:B---3--:R-:W-:Y:S05]  /*7b50*/  IADD3 R12, P5, R2, R15.reuse, RZ ;  /* 0x0000000f020c7210 */ /* 0x088fea0007fbe0ff */
[--C-:B--2---:R-:W-:Y:S01]  /*7b60*/  IMAD.X R13, R0, 0x1, R220.reuse, P5 ;  /* 0x00000001000d7824 */ /* 0x104fe200028e06dc */
[-C--:B------:R-:W-:Y:S04]  /*7b70*/  IADD3 R2, P5, R2, R14.reuse, RZ ;  /* 0x0000000e02027210 */ /* 0x080fe80007fbe0ff */
[----:B------:R-:W-:Y:S01]  /*7b80*/  @!PT LDS RZ, [RZ] ;  /* 0x00000000fffff984 */ /* 0x000fe20000000800 */
[----:B------:R2:W-:Y:S01]  /*7b90*/  LDGSTS.E.BYPASS.LTC128B.128 [R215+0x100], [R12.64], !P4 ;  /* 0x001000000cd77fae */ /* 0x0005e2000e101d46 */
[--C-:B------:R-:W-:Y:S03]  /*7ba0*/  IMAD.X R3, R0, 0x1, R221.reuse, P5 ;  /* 0x0000000100037824 */ /* 0x100fe600028e06dd */
[----:B------:R-:W-:Y:S04]  /*7bb0*/  SHFL.IDX PT, R0, R5, 0x1, 0x181f ;  /* 0x00381f0005007f89 */ /* 0x000fe800000e0000 */
[----:B------:R3:W-:Y:S04]  /*7bc0*/  LDGSTS.E.BYPASS.LTC128B.128 [R215+0x3900], [R2.64], !P0 ;  /* 0x0390000002d77fae */ /* 0x0007e8000c101d46 */
[----:B---3--:R-:W2:Y:S02]  /*7bd0*/  SHFL.IDX PT, R2, R6, 0x1, 0x181f ;  /* 0x00381f0006027f89 */ /* 0x008ea400000e0000 */
[----:B--2---:R-:W-:Y:S05]  /*7be0*/  IADD3 R12, P5, R2, R15, RZ ;  /* 0x0000000f020c7210 */ /* 0x004fea0007fbe0ff */
[----:B------:R-:W-:Y:S01]  /*7bf0*/  IMAD.X R13, R0, 0x1, R220, P5 ;  /* 0x00000001000d7824 */ /* 0x000fe200028e06dc */
[----:B------:R-:W-:Y:S04]  /*7c00*/  IADD3 R2, P5, R2, R14, RZ ;  /* 0x0000000e02027210 */ /* 0x000fe80007fbe0ff */
[----:B------:R2:W-:Y:S01]  /*7c10*/  LDGSTS.E.BYPASS.LTC128B.128 [R215+0x1100], [R12.64], !P4 ;  /* 0x011000000cd77fae */ /* 0x0005e2000e101d46 */
[----:B------:R-:W-:Y:S01]  /*7c20*/  IMAD.X R3, R0, 0x1, R221, P5 ;  /* 0x0000000100037824 */ /* 0x000fe200028e06dd */
[----:B------:R-:W-:Y:S04]  /*7c30*/  SEL R0, RZ, 0x10, P0 ;  /* 0x00000010ff007807 */ /* 0x000fe80000000000 */
[----:B------:R3:W-:Y:S04]  /*7c40*/  LDGSTS.E.BYPASS.LTC128B.128 [R215+0x4900], [R2.64], !P0 ;  /* 0x0490000002d77fae */ /* 0x0007e8000c101d46 */
[----:B--2---:R3:W2:Y:S02]  /*7c50*/  SHFL.IDX PT, R12, R5, 0x2, 0x181f ;  /* 0x00581f00050c7f89 */ /* 0x0046a400000e0000 */
.L_x_1454:
[----:B---3--:R-:W-:Y:S01]  /*7c60*/  IADD3 R2, -R4, 0x10, RZ ;  /* 0x0000001004027810 */ /* 0x008fe20007ffe1ff */
[----:B------:R-:W-:Y:S01]  /*7c70*/  IMAD.SHL.U32 R3, R238, 0x2, RZ ;  /* 0x00000002ee037824 */ /* 0x000fe200078e00ff */
[----:B------:R-:W-:Y:S01]  /*7c80*/  ISETP.NE.U32.AND P5, PT, R4, RZ, PT ;  /* 0x000000ff0400720c */ /* 0x000fe20003fa5070 */
[----:B------:R-:W-:Y:S01]  /*7c90*/  IMAD.SHL.U32 R14, R248, 0x2, RZ ;  /* 0x00000002f80e7824 */ /* 0x000fe200078e00ff */
[----:B------:R-:W-:Y:S01]  /*7ca0*/  LOP3.LUT R2, R2, 0xf, RZ, 0xc0, !PT ;  /* 0x0000000f02027812 */ /* 0x000fe200078ec0ff */
[----:B------:R-:W3:Y:S03]  /*7cb0*/  S2R R13, SR_TID.X ;  /* 0x00000000000d7919 */ /* 0x000ee60000002100 */
[-C--:B------:R-:W-:Y:S04]  /*7cc0*/  IADD3 R2, P4, P0, R2, R7.reuse, R3 ;  /* 0x0000000702027210 */ /* 0x080fe8000789e003 */
[-C--:B--2---:R-:W-:Y:S05]  /*7cd0*/  IADD3.X R3, RZ, R12.reuse, R220, P4, P0 ;  /* 0x0000000cff037210 */ /* 0x084fea00027e04dc */
[----:B------:R-:W-:Y:S01]  /*7ce0*/  @!PT LDS RZ, [RZ] ;  /* 0x00000000fffff984 */ /* 0x000fe20000000800 */
[----:B------:R-:W-:Y:S01]  /*7cf0*/  @!PT LDS RZ, [RZ] ;  /* 0x00000000fffff984 */ /* 0x000fe20000000800 */
[----:B------:R-:W-:Y:S01]  /*7d00*/  @!PT LDS RZ, [RZ] ;  /* 0x00000000fffff984 */ /* 0x000fe20000000800 */
[----:B------:R2:W-:Y:S01]  /*7d10*/  LDGSTS.E.BYPASS.LTC128B.128.ZFILL [R215+0x2100], [R2.64], P5 ;  /* 0x0210000002d77fae */ /* 0x0005e2000a941d46 */
[C---:B------:R-:W-:Y:S02]  /*7d20*/  ISETP.NE.U32.AND P5, PT, R0.reuse, RZ, PT ;  /* 0x000000ff0000720c */ /* 0x040fe40003fa5070 */
[----:B--2---:R-:W-:Y:S04]  /*7d30*/  IADD3 R2, -R0, 0x10, RZ ;  /* 0x0000001000027810 */ /* 0x004fe80007ffe1ff */
[----:B------:R-:W-:Y:S04]  /*7d40*/  LOP3.LUT R2, R2, 0xf, RZ, 0xc0, !PT ;  /* 0x0000000f02027812 */ /* 0x000fe800078ec0ff */
[----:B------:R-:W-:Y:S04]  /*7d50*/  IADD3 R2, P4, P0, R2, R7, R14 ;  /* 0x0000000702027210 */ /* 0x000fe8000789e00e */
[----:B------:R-:W-:Y:S02]  /*7d60*/  IADD3.X R3, RZ, R12, R221, P4, P0 ;  /* 0x0000000cff037210 */ /* 0x000fe400027e04dd */
[----:B---3--:R-:W-:Y:S03]  /*7d70*/  ISETP.GT.AND P0, PT, R13, 0x7f, PT ;  /* 0x0000007f0d00780c */ /* 0x008fe60003f04270 */
[----:B------:R2:W-:Y:S10]  /*7d80*/  LDGSTS.E.BYPASS.LTC128B.128.ZFILL [R215+0x5900], [R2.64], P5 ;  /* 0x0590000002d77fae */ /* 0x0005f4000a941d46 */
[----:B------:R-:W-:-:S05]  /*7d90*/  @P0 BRA `(.L_x_1346) ;  /* 0x0000014000000947 */ /* 0x000fca0003800000 */
[----:B------:R-:W-:-:S05]  /*7da0*/  BRA.DIV ~URZ, `(.L_x_1349) ;  /* 0x0000daf27f007947 */ /* 0x000fca000b800000 */
[----:B-1----:R-:W1:Y:S04]  /*7db0*/  SHFL.IDX PT, R5, R5, 0x3, 0x181f ;  /* 0x00781f0005057f89 */ /* 0x002e6800000e0000 */
[----:B------:R-:W3:Y:S02]  /*7dc0*/  SHFL.IDX PT, R6, R6, 0x3, 0x181f ;  /* 0x00781f0006067f89 */ /* 0x000ee400000e0000 */
.L_x_1455:
[----:B--2---:R-:W-:Y:S01]  /*7dd0*/  IADD3 R2, -R4, 0x10, RZ ;  /* 0x0000001004027810 */ /* 0x004fe20007ffe1ff */
[----:B------:R-:W-:Y:S01]  /*7de0*/  IMAD.SHL.U32 R3, R238, 0x2, RZ ;  /* 0x00000002ee037824 */ /* 0x000fe200078e00ff */
[----:B------:R-:W-:Y:S01]  /*7df0*/  ISETP.NE.U32.AND P0, PT, R4, RZ, PT ;  /* 0x000000ff0400720c */ /* 0x000fe20003f05070 */
[----:B------:R-:W-:Y:S01]  /*7e00*/  IMAD.SHL.U32 R7, R248, 0x2, RZ ;  /* 0x00000002f8077824 */ /* 0x000fe200078e00ff */
[----:B------:R-:W-:Y:S04]  /*7e10*/  LOP3.LUT R2, R2, 0xf, RZ, 0xc0, !PT ;  /* 0x0000000f02027812 */ /* 0x000fe800078ec0ff */
[-C--:B---3--:R-:W-:Y:S04]  /*7e20*/  IADD3 R2, P5, P4, R2, R6.reuse, R3 ;  /* 0x0000000602027210 */ /* 0x088fe80007cbe003 */
[-C--:B-1----:R-:W-:Y:S05]  /*7e30*/  IADD3.X R3, RZ, R5.reuse, R220, P5, P4 ;  /* 0x00000005ff037210 */ /* 0x082fea0002fe84dc */
        /* <DEDUP_REMOVED lines=10> */
.L_x_1346:
[----:B-1-34-:R-:W-:Y:S05]  /*7ee0*/  BSYNC B0 ;  /* 0x0000000000007941 */ /* 0x01afea0003800000 */
.L_x_1345:
[----:B------:R-:W0:Y:S01]  /*7ef0*/  LDGDEPBAR ;  /* 0x00000000000079af */ /* 0x000e220000000000 */
[----:B------:R-:W-:Y:S01]  /*7f00*/  WARPSYNC 0xffffffff ;  /* 0xffffffff00007948 */ /* 0x000fe20003800000 */
[C---:B------:R-:W-:Y:S01]  /*7f10*/  HMMA.16816.F32 R4, R128.reuse, R8, RZ ;  /* 0x000000088004723c */ /* 0x040fe200000018ff */
[----:B------:R-:W-:Y:S05]  /*7f20*/  BSSY B0, `(.L_x_1350) ;  /* 0x0000176000007945 */ /* 0x000fea0003800000 */
[----:B--2---:R-:W2:Y:S02]  /*7f30*/  LDL R3, [R1] ;  /* 0x0000000001037983 */ /* 0x004ea40000100800 */
        /* <DEDUP_REMOVED lines=29> */
[C---:B------:R-:W-:Y:S01]  /*8110*/  HMMA.16816.F32 R48, R132.reuse, R158, R48 ;  /* 0x0000009e8430723c */ /* 0x040fe20000001830 */
[----:B------:R-:W4:Y:S07]  /*8120*/  LDSM.16.M88.4 R156, [R190+0x2800] ;  /* 0x00280000be9c783b */ /* 0x000f2e0000000200 */
[C---:B------:R-:W-:Y:S08]  /*8130*/  HMMA.16816.F32 R52, R132.reuse, R160, R52 ;  /* 0x000000a08434723c */ /* 0x040ff00000001834 */
[----:B------:R-:W-:Y:S08]  /*8140*/  HMMA.16816.F32 R56, R132, R162, R56 ;  /* 0x000000a28438723c */ /* 0x000ff00000001838 */
[C---:B-1----:R-:W-:Y:S08]  /*8150*/  HMMA.16816.F32 R4, R164.reuse, R136, R4 ;  /* 0x00000088a404723c */ /* 0x042ff00000001804 */
[C---:B------:R-:W-:Y:S01]  /*8160*/  HMMA.16816.F32 R8, R164.reuse, R138, R8 ;  /* 0x0000008aa408723c */ /* 0x040fe20000001808 */
[----:B------:R-:W1:Y:S07]  /*8170*/  LDSM.16.M88.4 R136, [R190+0x3000] ;  /* 0x00300000be88783b */ /* 0x000e6e0000000200 */
[C---:B---3--:R-:W-:Y:S08]  /*8180*/  HMMA.16816.F32 R12, R164.reuse, R140, R12 ;  /* 0x0000008ca40c723c */ /* 0x048ff0000000180c */
[C---:B------:R-:W-:Y:S01]  /*8190*/  HMMA.16816.F32 R16, R164.reuse, R142, R16 ;  /* 0x0000008ea410723c */ /* 0x040fe20000001810 */
[----:B------:R-:W3:Y:S07]  /*81a0*/  LDSM.16.M88.4 R140, [R189] ;  /* 0x00000000bd8c783b */ /* 0x000eee0000000200 */
        /* <DEDUP_REMOVED lines=9> */
[C---:B------:R-:W-:Y:S03]  /*8240*/  HMMA.16816.F32 R44, R164.reuse, R156, R44 ;  /* 0x0000009ca42c723c */ /* 0x040fe6000000182c */
[----:B--2---:R-:W-:Y:S05]  /*8250*/  ISETP.GT.AND P0, PT, R224, R3, PT ;  /* 0x00000003e000720c */ /* 0x004fea0003f04270 */
[C---:B------:R-:W-:Y:S01]  /*8260*/  HMMA.16816.F32 R48, R164.reuse, R158, R48 ;  /* 0x0000009ea430723c */ /* 0x040fe20000001830 */
[----:B------:R-:W2:Y:S07]  /*8270*/  LDSM.16.M88.4 R156, [R189+0x2000] ;  /* 0x00200000bd9c783b */ /* 0x000eae0000000200 */
[C---:B-1----:R-:W-:Y:S08]  /*8280*/  HMMA.16816.F32 R52, R164.reuse, R136, R52 ;  /* 0x00000088a434723c */ /* 0x042ff00000001834 */
[----:B------:R-:W-:Y:S01]  /*8290*/  HMMA.16816.F32 R56, R164, R138, R56 ;  /* 0x0000008aa438723c */ /* 0x000fe20000001838 */
[----:B------:R-:W1:Y:S07]  /*82a0*/  LDSM.16.M88.4 R136, [R189+0x2800] ;  /* 0x00280000bd88783b */ /* 0x000e6e0000000200 */
        /* <DEDUP_REMOVED lines=12> */
[C---:B--2---:R-:W-:Y:S08]  /*8370*/  HMMA.16816.F32 R36, R168.reuse, R156, R36 ;  /* 0x0000009ca824723c */ /* 0x044ff00000001824 */
[C---:B------:R-:W-:Y:S01]  /*8380*/  HMMA.16816.F32 R40, R168.reuse, R158, R40 ;  /* 0x0000009ea828723c */ /* 0x040fe20000001828 */
[----:B------:R-:W2:Y:S07]  /*8390*/  LDSM.16.M88.4 R156, [R188+0x5000] ;  /* 0x00500000bc9c783b */ /* 0x000eae0000000200 */
[C---:B-1----:R-:W-:Y:S08]  /*83a0*/  HMMA.16816.F32 R44, R168.reuse, R136, R44 ;  /* 0x00000088a82c723c */ /* 0x042ff0000000182c */
[C---:B------:R-:W-:Y:S01]  /*83b0*/  HMMA.16816.F32 R48, R168.reuse, R138, R48 ;  /* 0x0000008aa830723c */ /* 0x040fe20000001830 */
[----:B------:R-:W1:Y:S07]  /*83c0*/  LDSM.16.M88.4 R136, [R188+0x5800] ;  /* 0x00580000bc88783b */ /* 0x000e6e0000000200 */
        /* <DEDUP_REMOVED lines=8> */
[----:B------:R-:W5:Y:S07]  /*8450*/  LDSM.16.M88.4 R148, [R203] ;  /* 0x00000000cb94783b */ /* 0x000f6e0000000200 */
[C---:B------:R-:W-:Y:S08]  /*8460*/  HMMA.16816.F32 R20, R172.reuse, R152, R20 ;  /* 0x00000098ac14723c */ /* 0x040ff00000001814 */
[C---:B------:R-:W-:Y:S01]  /*8470*/  HMMA.16816.F32 R24, R172.reuse, R154, R24 ;  /* 0x0000009aac18723c */ /* 0x040fe20000001818 */
[----:B------:R-:W4:Y:S07]  /*8480*/  LDSM.16.M88.4 R152, [R197] ;  /* 0x00000000c598783b */ /* 0x000f2e0000000200 */
[C---:B--2---:R-:W-:Y:S08]  /*8490*/  HMMA.16816.F32 R28, R172.reuse, R156, R28 ;  /* 0x0000009cac1c723c */ /* 0x044ff0000000181c */
        /* <DEDUP_REMOVED lines=9> */
[----:B------:R-:W-:Y:S01]  /*8530*/  HMMA.16816.F32 R56, R172, R146, R56 ;  /* 0x00000092ac38723c */ /* 0x000fe20000001838 */
[----:B------:R-:W4:Y:S07]  /*8540*/  LDSM.16.M88.4 R144, [R201] ;  /* 0x00000000c990783b */ /* 0x000f2e0000000200 */
[C---:B-----5:R-:W-:Y:S08]  /*8550*/  HMMA.16816.F32 R4, R176.reuse, R148, R4 ;  /* 0x00000094b004723c */ /* 0x060ff00000001804 */
[C---:B------:R-:W-:Y:S01]  /*8560*/  HMMA.16816.F32 R8, R176.reuse, R150, R8 ;  /* 0x00000096b008723c */ /* 0x040fe20000001808 */
[----:B------:R-:W5:Y:S07]  /*8570*/  LDSM.16.M88.4 R148, [R202] ;  /* 0x00000000ca94783b */ /* 0x000f6e0000000200 */
        /* <DEDUP_REMOVED lines=16> */
[----:B------:R-:W-:Y:S01]  /*8680*/  HMMA.16816.F32 R56, R176, R150, R56 ;  /* 0x00000096b038723c */ /* 0x000fe20000001838 */
        /* <DEDUP_REMOVED lines=11> */
[C---:B------:R-:W-:Y:S08]  /*8740*/  HMMA.16816.F32 R32, R180.reuse, R142, R32 ;  /* 0x0000008eb420723c */ /* 0x040ff00000001820 */
[C---:B----4-:R-:W-:Y:S08]  /*8750*/  HMMA.16816.F32 R36, R180.reuse, R144, R36 ;  /* 0x00000090b424723c */ /* 0x050ff00000001824 */
[C---:B------:R-:W-:Y:S08]  /*8760*/  HMMA.16816.F32 R40, R180.reuse, R146, R40 ;  /* 0x00000092b428723c */ /* 0x040ff00000001828 */
[C---:B-----5:R-:W-:Y:S08]  /*8770*/  HMMA.16816.F32 R44, R180.reuse, R148, R44 ;  /* 0x00000094b42c723c */ /* 0x060ff0000000182c */
        /* <DEDUP_REMOVED lines=37> */
[----:B------:R-:W1:Y:S03]  /*89d0*/  LDSM.16.M88.4 R8, [R189+0x6000] ;  /* 0x00600000bd08783b */ /* 0x000e660000000200 */
[----:B-----5:R-:W-:Y:S04]  /*89e0*/  FMUL.FTZ R0, R13, c[0x0][0x320] ;  /* 0x0000c8000d007a20 */ /* 0x020fe80000410000 */
[C---:B------:R-:W-:Y:S01]  /*89f0*/  HMMA.16816.F32 R36, R184.reuse, R4, R36 ;  /* 0x00000004b824723c */ /* 0x040fe20000001824 */
[----:B------:R5:W1:Y:S07]  /*8a00*/  MUFU.TANH R152, R0 ;  /* 0x0000000000987308 */ /* 0x000a6e0000002400 */
[C---:B------:R-:W-:Y:S01]  /*8a10*/  HMMA.16816.F32 R40, R184.reuse, R6, R40 ;  /* 0x00000006b828723c */ /* 0x040fe20000001828 */
[----:B------:R-:W2:Y:S01]  /*8a20*/  LDSM.16.M88.4 R4, [R189+0x6800] ;  /* 0x00680000bd04783b */ /* 0x000ea20000000200 */
[----:B------:R-:W-:Y:S06]  /*8a30*/  DEPBAR.LE SB0, 0x0 ;  /* 0x000080000000791a */ /* 0x000fec0000000000 */
[----:B------:R-:W-:Y:S04]  /*8a40*/  FMUL.FTZ R2, R35, c[0x0][0x320] ;  /* 0x0000c80023027a20 */ /* 0x000fe80000410000 */
[----:B------:R3:W2:Y:S01]  /*8a50*/  MUFU.TANH R142, R2 ;  /* 0x00000002008e7308 */ /* 0x0006a20000002400 */
[----:B------:R-:W-:Y:S01]  /*8a60*/  BAR.SYNC.DEFER_BLOCKING 0x0 ;  /* 0x0000000000007b1d */ /* 0x000fe20000010000 */
[----:B-----5:R-:W-:Y:S08]  /*8a70*/  FMUL.FTZ R0, R14, c[0x0][0x320] ;  /* 0x0000c8000e007a20 */ /* 0x020ff00000410000 */
[----:B------:R5:W4:Y:S01]  /*8a80*/  MUFU.TANH R163, R0 ;  /* 0x0000000000a37308 */ /* 0x000b220000002400 */
[C---:B-1----:R-:W-:Y:S08]  /*8a90*/  HMMA.16816.F32 R44, R184.reuse, R8, R44 ;  /* 0x00000008b82c723c */ /* 0x042ff0000000182c */
[C---:B------:R-:W-:Y:S04]  /*8aa0*/  HMMA.16816.F32 R48, R184.reuse, R10, R48 ;  /* 0x0000000ab830723c */ /* 0x040fe80000001830 */
[----:B---3--:R-:W-:Y:S04]  /*8ab0*/  FMUL.FTZ R2, R43, c[0x0][0x320] ;  /* 0x0000c8002b027a20 */ /* 0x008fe80000410000 */
[C---:B--2---:R-:W-:Y:S04]  /*8ac0*/  HMMA.16816.F32 R52, R184.reuse, R4, R52 ;  /* 0x00000004b834723c */ /* 0x044fe80000001834 */
[----:B-----5:R-:W-:Y:S04]  /*8ad0*/  FMUL.FTZ R0, R15, c[0x0][0x320] ;  /* 0x0000c8000f007a20 */ /* 0x020fe80000410000 */
[----:B------:R-:W-:Y:S01]  /*8ae0*/  HMMA.16816.F32 R56, R184, R6, R56 ;  /* 0x00000006b838723c */ /* 0x000fe20000001838 */
[----:B------:R1:W2:Y:S03]  /*8af0*/  MUFU.TANH R162, R0 ;  /* 0x0000000000a27308 */ /* 0x0002a60000002400 */
[----:B-1----:R-:W-:Y:S07]  /*8b00*/  FMUL.FTZ R0, R16, c[0x0][0x320] ;  /* 0x0000c80010007a20 */ /* 0x002fee0000410000 */
        /* <DEDUP_REMOVED lines=81> */
[----:B--234-:R-:W2:Y:S01]  /*9020*/  LDL R229, [R1+0xc] ;  /* 0x00000c0001e57983 */ /* 0x01cea20000100800 */
[----:B------:R-:W-:Y:S03]  /*9030*/  MOV R219, RZ ;  /* 0x000000ff00db7202 */ /* 0x000fe60000000f00 */
[----:B------:R-:W3:Y:S04]  /*9040*/  LDL R3, [R1+0x4] ;  /* 0x0000040001037983 */ /* 0x000ee80000100800 */
[----:B------:R-:W4:Y:S04]  /*9050*/  LDL.64 R232, [R1+0x20] ;  /* 0x0000200001e87983 */ /* 0x000f280000100a00 */
[----:B------:R-:W5:Y:S04]  /*9060*/  LDL R228, [R1+0x30] ;  /* 0x0000300001e47983 */ /* 0x000f680000100800 */
[----:B------:R-:W4:Y:S04]  /*9070*/  LDL.64 R226, [R1+0x18] ;  /* 0x0000180001e27983 */ /* 0x000f280000100a00 */
[----:B------:R-:W5:Y:S01]  /*9080*/  LDL R225, [R1+0x10] ;  /* 0x0000100001e17983 */ /* 0x000f620000100800 */
[----:B--2---:R-:W-:Y:S05]  /*9090*/  IMAD R2, R224, 0x70, R229 ;  /* 0x00000070e0027824 */ /* 0x004fea00078e02e5 */
[----:B---3--:R-:W-:Y:S05]  /*90a0*/  IADD3 R2, R2, -0x70, R3 ;  /* 0xffffff9002027810 */ /* 0x008fea0007ffe003 */
[----:B------:R-:W-:Y:S04]  /*90b0*/  @P2 IMAD.HI.U32 R3, R2, c[0x0][0x2bc], RZ ;  /* 0x0000af0002032a27 */ /* 0x000fe800078e00ff */
[----:B-1----:R-:W-:Y:S01]  /*90c0*/  IMAD.MOV.U32 R0, RZ, RZ, R2 ;  /* 0x000000ffff007224 */ /* 0x002fe200078e0002 */
[----:B------:R-:W-:Y:S04]  /*90d0*/  @P2 SHF.R.U32.HI R0, RZ, c[0x0][0x2c0], R3 ;  /* 0x0000b000ff002a19 */ /* 0x000fe80000011603 */
[C---:B----4-:R-:W-:Y:S01]  /*90e0*/  @!P1 IADD3 R3, P0, R0.reuse, R232, RZ ;  /* 0x000000e800039210 */ /* 0x050fe20007f1e0ff */
[----:B------:R-:W-:Y:S03]  /*90f0*/  IMAD.MOV R4, RZ, RZ, -R0 ;  /* 0x000000ffff047224 */ /* 0x000fe600078e0a00 */
[----:B-----5:R-:W-:Y:S01]  /*9100*/  @!P1 LEA.HI.X.SX32 R0, R0, R228, 0x1, P0 ;  /* 0x000000e400009211 */ /* 0x020fe200000f0eff */
        /* <DEDUP_REMOVED lines=19> */
.L_x_1456:
[----:B------:R-:W-:-:S05]  /*9240*/  BRA.DIV ~URZ, `(.L_x_1353) ;  /* 0x0000c7927f007947 */ /* 0x000fca000b800000 */
[----:B------:R3:W4:Y:S02]  /*9250*/  SHFL.IDX PT, R2, R4, RZ, 0x181f ;  /* 0x00181fff04027589 */ /* 0x00072400000e0000 */
.L_x_1457:
[----:B------:R-:W-:Y:S01]  /*9260*/  ISETP.GE.AND P5, PT, R222, 0x1, PT ;  /* 0x00000001de00780c */ /* 0x000fe20003fa6270 */
[----:B------:R-:W-:Y:S02]  /*9270*/  IMAD.SHL.U32 R6, R238, 0x2, RZ ;  /* 0x00000002ee067824 */ /* 0x000fe400078e00ff */
[----:B------:R-:W-:Y:S10]  /*9280*/  IMAD.SHL.U32 R3, R248, 0x2, RZ ;  /* 0x00000002f8037824 */ /* 0x000ff400078e00ff */
[----:B------:R-:W-:Y:S02]  /*9290*/  @P5 ISETP.GE.AND P4, PT, R238, c[0x0][0x1d4], PT ;  /* 0x00007500ee005a0c */ /* 0x000fe40003f86270 */
[----:B----4-:R-:W-:Y:S02]  /*92a0*/  @P5 IADD3 R6, P6, R2, R6, RZ ;  /* 0x0000000602065210 */ /* 0x010fe40007fde0ff */
[----:B------:R-:W-:Y:S03]  /*92b0*/  @P5 ISETP.GE.AND P0, PT, R248, c[0x0][0x1d4], PT ;  /* 0x00007500f8005a0c */ /* 0x000fe60003f06270 */
[C---:B--2---:R-:W-:Y:S01]  /*92c0*/  @P5 IMAD.X R7, R5.reuse, 0x1, R220, P6 ;  /* 0x0000000105075824 */ /* 0x044fe200030e06dc */
[----:B------:R-:W-:Y:S05]  /*92d0*/  @P5 IADD3 R2, P6, R2, R3, RZ ;  /* 0x0000000302025210 */ /* 0x000fea0007fde0ff */
[----:B------:R-:W-:Y:S01]  /*92e0*/  @!PT LDS RZ, [RZ] ;  /* 0x00000000fffff984 */ /* 0x000fe20000000800 */
[----:B------:R-:W-:Y:S01]  /*92f0*/  @!PT LDS RZ, [RZ] ;  /* 0x00000000fffff984 */ /* 0x000fe20000000800 */
[----:B------:R-:W-:Y:S01]  /*9300*/  @!PT LDS RZ, [RZ] ;  /* 0x00000000fffff984 */ /* 0x000fe20000000800 */
[----:B------:R2:W-:Y:S01]  /*9310*/  @P5 LDGSTS.E.BYPASS.LTC128B.128 [R215+0x8100], [R6.64], !P4 ;  /* 0x0810000006d75fae */ /* 0x0005e2000e101d46 */
[----:B------:R-:W-:Y:S05]  /*9320*/  @P5 IMAD.X R3, R5, 0x1, R221, P6 ;  /* 0x0000000105035824 */ /* 0x000fea00030e06dd */
[----:B------:R2:W-:Y:S01]  /*9330*/  @P5 LDGSTS.E.BYPASS.LTC128B.128 [R215+0xb900], [R2.64], !P0 ;  /* 0x0b90000002d75fae */ /* 0x0005e2000c101d46 */
[----:B------:R-:W-:-:S05]  /*9340*/  BRA.DIV ~URZ, `(.L_x_1354) ;  /* 0x0000c7027f007947 */ /* 0x000fca000b800000 */
[----:B------:R4:W1:Y:S04]  /*9350*/  SHFL.IDX PT, R5, R0, 0x1, 0x181f ;  /* 0x00381f0000057f89 */ /* 0x00086800000e0000 */
[----:B--2---:R4:W2:Y:S02]  /*9360*/  SHFL.IDX PT, R2, R4, 0x1, 0x181f ;  /* 0x00381f0004027f89 */ /* 0x0048a400000e0000 */
.L_x_1458:
[----:B------:R-:W-:Y:S01]  /*9370*/  ISETP.GE.AND P5, PT, R222, 0x21, PT ;  /* 0x00000021de00780c */ /* 0x000fe20003fa6270 */
[----:B------:R-:W-:Y:S02]  /*9380*/  IMAD.SHL.U32 R6, R238, 0x2, RZ ;  /* 0x00000002ee067824 */ /* 0x000fe400078e00ff */
[----:B------:R-:W-:Y:S10]  /*9390*/  IMAD.SHL.U32 R3, R248, 0x2, RZ ;  /* 0x00000002f8037824 */ /* 0x000ff400078e00ff */
[----:B------:R-:W-:Y:S02]  /*93a0*/  @P5 ISETP.GE.AND P4, PT, R238, c[0x0][0x1d4], PT ;  /* 0x00007500ee005a0c */ /* 0x000fe40003f86270 */
[----:B--2---:R-:W-:Y:S02]  /*93b0*/  @P5 IADD3 R6, P6, R2, R6, RZ ;  /* 0x0000000602065210 */ /* 0x004fe40007fde0ff */
[----:B------:R-:W-:Y:S03]  /*93c0*/  @P5 ISETP.GE.AND P0, PT, R248, c[0x0][0x1d4], PT ;  /* 0x00007500f8005a0c */ /* 0x000fe60003f06270 */
[C---:B-1----:R-:W-:Y:S01]  /*93d0*/  @P5 IMAD.X R7, R5.reuse, 0x1, R220, P6 ;  /* 0x0000000105075824 */ /* 0x042fe200030e06dc */
        /* <DEDUP_REMOVED lines=8> */
[----:B------:R2:W1:Y:S02]  /*9460*/  SHFL.IDX PT, R5, R0, 0x2, 0x181f ;  /* 0x00581f0000057f89 */ /* 0x00046400000e0000 */
.L_x_1459:
[----:B------:R-:W-:-:S05]  /*9470*/  BRA.DIV ~URZ, `(.L_x_1356) ;  /* 0x0000c7127f007947 */ /* 0x000fca000b800000 */
[----:B-1----:R1:W2:Y:S02]  /*9480*/  SHFL.IDX PT, R2, R4, 0x2, 0x181f ;  /* 0x00581f0004027f89 */ /* 0x0022a400000e0000 */
.L_x_1460:
[----:B------:R-:W-:Y:S01]  /*9490*/  ISETP.GE.AND P5, PT, R222, 0x41, PT ;  /* 0x00000041de00780c */ /* 0x000fe20003fa6270 */
[----:B------:R-:W-:Y:S02]  /*94a0*/  IMAD.SHL.U32 R6, R238, 0x2, RZ ;  /* 0x00000002ee067824 */ /* 0x000fe400078e00ff */
[----:B------:R-:W-:Y:S10]  /*94b0*/  IMAD.SHL.U32 R3, R248, 0x2, RZ ;  /* 0x00000002f8037824 */ /* 0x000ff400078e00ff */
[----:B------:R-:W-:Y:S02]  /*94c0*/  @P5 ISETP.GE.AND P4, PT, R238, c[0x0][0x1d4], PT ;  /* 0x00007500ee005a0c */ /* 0x000fe40003f86270 */
[----:B--2---:R-:W-:Y:S02]  /*94d0*/  @P5 IADD3 R6, P6, R2, R6, RZ ;  /* 0x0000000602065210 */ /* 0x004fe40007fde0ff */
[----:B------:R-:W-:Y:S03]  /*94e0*/  @P5 ISETP.GE.AND P0, PT, R248, c[0x0][0x1d4], PT ;  /* 0x00007500f8005a0c */ /* 0x000fe60003f06270 */
[C---:B------:R-:W-:Y:S01]  /*94f0*/  @P5 IMAD.X R7, R5.reuse, 0x1, R220, P6 ;  /* 0x0000000105075824 */ /* 0x040fe200030e06dc */
        /* <DEDUP_REMOVED lines=8> */
[----:B--2---:R2:W1:Y:S04]  /*9580*/  SHFL.IDX PT, R6, R0, 0x3, 0x181f ;  /* 0x00781f0000067f89 */ /* 0x00446800000e0000 */
[----:B----4-:R2:W4:Y:S02]  /*9590*/  SHFL.IDX PT, R0, R4, 0x3, 0x181f ;  /* 0x00781f0004007f89 */ /* 0x01052400000e0000 */
.L_x_1461:
[----:B------:R-:W-:Y:S01]  /*95a0*/  ISETP.GE.AND P5, PT, R222, 0x61, PT ;  /* 0x00000061de00780c */ /* 0x000fe20003fa6270 */
[----:B------:R-:W-:Y:S02]  /*95b0*/  IMAD.SHL.U32 R3, R238, 0x2, RZ ;  /* 0x00000002ee037824 */ /* 0x000fe400078e00ff */
[----:B------:R-:W-:Y:S10]  /*95c0*/  IMAD.SHL.U32 R2, R248, 0x2, RZ ;  /* 0x00000002f8027824 */ /* 0x000ff400078e00ff */
[----:B------:R-:W-:Y:S02]  /*95d0*/  @P5 ISETP.GE.AND P4, PT, R238, c[0x0][0x1d4], PT ;  /* 0x00007500ee005a0c */ /* 0x000fe40003f86270 */
[----:B-1234-:R-:W-:Y:S02]  /*95e0*/  @P5 IADD3 R4, P6, R0, R3, RZ ;  /* 0x0000000300045210 */ /* 0x01efe40007fde0ff */
[----:B------:R-:W-:Y:S03]  /*95f0*/  @P5 ISETP.GE.AND P0, PT, R248, c[0x0][0x1d4], PT ;  /* 0x00007500f8005a0c */ /* 0x000fe60003f06270 */
[----:B------:R-:W-:Y:S01]  /*9600*/  @P5 IMAD.X R5, R6, 0x1, R220, P6 ;  /* 0x0000000106055824 */ /* 0x000fe200030e06dc */
[----:B------:R-:W-:Y:S05]  /*9610*/  @P5 IADD3 R2, P6, R0, R2, RZ ;  /* 0x0000000200025210 */ /* 0x000fea0007fde0ff */
[----:B------:R-:W-:Y:S01]  /*9620*/  @!PT LDS RZ, [RZ] ;  /* 0x00000000fffff984 */ /* 0x000fe20000000800 */
[----:B------:R-:W-:Y:S01]  /*9630*/  @!PT LDS RZ, [RZ] ;  /* 0x00000000fffff984 */ /* 0x000fe20000000800 */
[----:B------:R-:W-:Y:S01]  /*9640*/  @!PT LDS RZ, [RZ] ;  /* 0x00000000fffff984 */ /* 0x000fe20000000800 */
[----:B------:R1:W-:Y:S01]  /*9650*/  @P5 LDGSTS.E.BYPASS.LTC128B.128 [R215+0xb100], [R4.64], !P4 ;  /* 0x0b10000004d75fae */ /* 0x0003e2000e101d46 */
[----:B------:R-:W-:Y:S05]  /*9660*/  @P5 IMAD.X R3, R6, 0x1, R221, P6 ;  /* 0x0000000106035824 */ /* 0x000fea00030e06dd */
[----:B------:R1:W-:Y:S02]  /*9670*/  @P5 LDGSTS.E.BYPASS.LTC128B.128 [R215+0xe900], [R2.64], !P0 ;  /* 0x0e90000002d75fae */ /* 0x0003e4000c101d46 */
.L_x_1351:
[----:B--234-:R-:W-:Y:S05]  /*9680*/  BSYNC B0 ;  /* 0x0000000000007941 */ /* 0x01cfea0003800000 */
.L_x_1350:
[----:B-1----:R-:W2:Y:S04]  /*9690*/  LDL R4, [R1+0x40] ;  /* 0x0000400001047983 */ /* 0x002ea80000100800 */
[----:B------:R-:W2:Y:S04]  /*96a0*/  LDL R0, [R1+0x58] ;  /* 0x0000580001007983 */ /* 0x000ea80000100800 */
[----:B------:R-:W3:Y:S04]  /*96b0*/  LDL R5, [R1+0x44] ;  /* 0x0000440001057983 */ /* 0x000ee80000100800 */
[----:B------:R-:W4:Y:S04]  /*96c0*/  LDL R3, [R1+0x3c] ;  /* 0x00003c0001037983 */ /* 0x000f280000100800 */
[----:B------:R-:W4:Y:S04]  /*96d0*/  LDL R2, [R1+0x38] ;  /* 0x0000380001027983 */ /* 0x000f280000100800 */
[----:B------:R-:W0:Y:S01]  /*96e0*/  LDGDEPBAR ;  /* 0x00000000000079af */ /* 0x000e220000000000 */
[----:B--2---:R-:W-:Y:S05]  /*96f0*/  IADD3 R4, R0, R4, RZ ;  /* 0x0000000400047210 */ /* 0x004fea0007ffe0ff */
[----:B------:R-:W-:Y:S05]  /*9700*/  @P3 IMAD.HI.U32 R0, R4, c[0x0][0x2c8], RZ ;  /* 0x0000b20004003a27 */ /* 0x000fea00078e00ff */
[----:B------:R-:W-:Y:S01]  /*9710*/  @P3 SHF.R.U32.HI R4, RZ, c[0x0][0x2cc], R0 ;  /* 0x0000b300ff043a19 */ /* 0x000fe20000011600 */
[----:B------:R-:W-:Y:S05]  /*9720*/  IMAD R0, R224, -0x70, RZ ;  /* 0xffffff90e0007824 */ /* 0x000fea00078e02ff */
[----:B---3--:R-:W-:Y:S04]  /*9730*/  IADD3 R0, -R5, 0x1, R0 ;  /* 0x0000000105007810 */ /* 0x008fe80007ffe100 */
[----:B----4-:R-:W-:Y:S01]  /*9740*/  IADD3 R5, -R2, R0, R3 ;  /* 0x0000000002057210 */ /* 0x010fe20007ffe103 */
[----:B------:R-:W-:-:S05]  /*9750*/  BRA.DIV ~URZ, `(.L_x_1358) ;  /* 0x0000c5727f007947 */ /* 0x000fca000b800000 */
[----:B------:R1:W2:Y:S02]  /*9760*/  SHFL.IDX PT, R0, R4, RZ, 0x1c1f ;  /* 0x001c1fff04007589 */ /* 0x0002a400000e0000 */
.L_x_1462:
        /* <DEDUP_REMOVED lines=177> */
[----:B-12---:R-:W-:Y:S06]  /*a280*/  FMNMX.FTZ R4, R0, R2, !PT ;  /* 0x0000000200047209 */ /* 0x006fec0007810000 */
[----:B------:R1:W2:Y:S02]  /*a290*/  SHFL.BFLY PT, R0, R4, 0x1, 0x1f ;  /* 0x0c201f0004007f89 */ /* 0x0002a400000e0000 */
.L_x_1463:
[C---:B------:R-:W-:Y:S01]  /*a2a0*/  FSETP.NEU.FTZ.AND P0, PT, R69.reuse, -INF , PT ;  /* 0xff8000004500780b */ /* 0x040fe20003f1d000 */
[C---:B------:R-:W-:Y:S01]  /*a2b0*/  FMUL.FTZ R2, R69.reuse, c[0x0][0x2d0] ;  /* 0x0000b40045027a20 */ /* 0x040fe20000410000 */
[----:B--2---:R-:W-:Y:S01]  /*a2c0*/  FMNMX.FTZ R3, R0, R4, !PT ;  /* 0x0000000400037209 */ /* 0x004fe20007810000 */
[----:B------:R-:W-:Y:S01]  /*a2d0*/  WARPSYNC 0xffffffff ;  /* 0xffffffff00007948 */ /* 0x000fe20003800000 */
[----:B------:R-:W-:Y:S02]  /*a2e0*/  FSEL R0, R69, RZ, P0 ;  /* 0x000000ff45007208 */ /* 0x000fe40000000000 */
[----:B------:R-:W-:Y:S02]  /*a2f0*/  FSEL R2, R2, RZ, P0 ;  /* 0x000000ff02027208 */ /* 0x000fe40000000000 */
[----:B------:R-:W-:Y:S01]  /*a300*/  FSETP.NEU.FTZ.AND P0, PT, R3, -INF , PT ;  /* 0xff8000000300780b */ /* 0x000fe20003f1d000 */
[----:B------:R-:W-:Y:S02]  /*a310*/  FADD.FTZ R0, -R0, R70 ;  /* 0x0000004600007221 */ /* 0x000fe40000010100 */
[--C-:B------:R-:W-:Y:S02]  /*a320*/  FFMA.FTZ R6, R6, c[0x0][0x2d0], -R2.reuse ;  /* 0x0000b40006067a23 */ /* 0x100fe40000010802 */
[----:B------:R-:W-:Y:S02]  /*a330*/  FMUL.FTZ R0, R0, c[0x0][0x2d0] ;  /* 0x0000b40000007a20 */ /* 0x000fe40000410000 */
[--C-:B-1----:R-:W-:Y:S02]  /*a340*/  FFMA.FTZ R4, R37, c[0x0][0x2d0], -R2.reuse ;  /* 0x0000b40025047a23 */ /* 0x102fe40000010802 */
        /* <DEDUP_REMOVED lines=27> */
[--C-:B------:R-:W-:Y:S02]  /*a500*/  FFMA.FTZ R241, R13, c[0x0][0x2d0], -R2.reuse ;  /* 0x0000b4000df17a23 */ /* 0x100fe40000010802 */
[--C-:B------:R-:W-:Y:S01]  /*a510*/  FFMA.FTZ R244, R12, c[0x0][0x2d0], -R2.reuse ;  /* 0x0000b4000cf47a23 */ /* 0x100fe20000010802 */
[----:B------:R-:W-:Y:S01]  /*a520*/  MUFU.EX2 R13, R36 ;  /* 0x00000024000d7308 */ /* 0x000fe20000000800 */
[----:B------:R-:W-:Y:S02]  /*a530*/  FFMA.FTZ R245, R11, c[0x0][0x2d0], -R2 ;  /* 0x0000b4000bf57a23 */ /* 0x000fe40000010802 */
[C---:B------:R-:W-:Y:S02]  /*a540*/  FFMA.FTZ R2, R0.reuse, R230, R6 ;  /* 0x000000e600027223 */ /* 0x040fe40000010006 */
[----:B------:R-:W-:Y:S02]  /*a550*/  FMUL.FTZ R20, R0, R108 ;  /* 0x0000006c00147220 */ /* 0x000fe40000410000 */
[----:B------:R-:W-:Y:S01]  /*a560*/  FADD.FTZ R11, R4, R2 ;  /* 0x00000002040b7221 */ /* 0x000fe20000010000 */
[C---:B------:R-:W-:Y:S01]  /*a570*/  FSEL R2, R3.reuse, RZ, P0 ;  /* 0x000000ff03027208 */ /* 0x040fe20000000000 */
[----:B------:R-:W-:Y:S01]  /*a580*/  FMUL.FTZ R4, R3, c[0x0][0x2d0] ;  /* 0x0000b40003047a20 */ /* 0x000fe20000410000 */
[----:B------:R-:W1:Y:S01]  /*a590*/  MUFU.EX2 R12, R35 ;  /* 0x00000023000c7308 */ /* 0x000e620000000800 */
[----:B------:R-:W-:Y:S02]  /*a5a0*/  FMUL.FTZ R16, R0, R112 ;  /* 0x0000007000107220 */ /* 0x000fe40000410000 */
[----:B------:R-:W-:Y:S01]  /*a5b0*/  FADD.FTZ R2, -R2, R71 ;  /* 0x0000004702027221 */ /* 0x000fe20000010100 */
[----:B------:R-:W-:Y:S01]  /*a5c0*/  FSEL R4, R4, RZ, P0 ;  /* 0x000000ff04047208 */ /* 0x000fe20000000000 */
[----:B------:R-:W-:Y:S02]  /*a5d0*/  FMUL.FTZ R17, R0, R113 ;  /* 0x0000007100117220 */ /* 0x000fe40000410000 */
[----:B------:R-:W-:Y:S02]  /*a5e0*/  FMUL.FTZ R2, R2, c[0x0][0x2d0] ;  /* 0x0000b40002027a20 */ /* 0x000fe40000410000 */
[--C-:B------:R-:W-:Y:S01]  /*a5f0*/  FFMA.FTZ R70, R58, c[0x0][0x2d0], -R4.reuse ;  /* 0x0000b4003a467a23 */ /* 0x100fe20000010804 */
[----:B------:R-:W-:Y:S01]  /*a600*/  MUFU.EX2 R71, R146 ;  /* 0x0000009200477308 */ /* 0x000fe20000000800 */
[--C-:B------:R-:W-:Y:S02]  /*a610*/  FFMA.FTZ R142, R57, c[0x0][0x2d0], -R4.reuse ;  /* 0x0000b400398e7a23 */ /* 0x100fe40000010804 */
[----:B------:R-:W-:Y:S02]  /*a620*/  FMUL.FTZ R57, R0, R73 ;  /* 0x0000004900397220 */ /* 0x000fe40000410000 */
[--C-:B------:R-:W-:Y:S02]  /*a630*/  FFMA.FTZ R141, R56, c[0x0][0x2d0], -R4.reuse ;  /* 0x0000b400388d7a23 */ /* 0x100fe40000010804 */
[----:B------:R-:W-:Y:S02]  /*a640*/  FMUL.FTZ R56, R0, R72 ;  /* 0x0000004800387220 */ /* 0x000fe40000410000 */
[--C-:B------:R-:W-:Y:S01]  /*a650*/  FFMA.FTZ R6, R68, c[0x0][0x2d0], -R4.reuse ;  /* 0x0000b40044067a23 */ /* 0x100fe20000010804 */
[----:B------:R-:W2:Y:S01]  /*a660*/  MUFU.EX2 R2, R2 ;  /* 0x0000000200027308 */ /* 0x000ea20000000800 */
[--C-:B------:R-:W-:Y:S02]  /*a670*/  FFMA.FTZ R68, R59, c[0x0][0x2d0], -R4.reuse ;  /* 0x0000b4003b447a23 */ /* 0x100fe40000010804 */
[--C-:B------:R-:W-:Y:S01]  /*a680*/  FFMA.FTZ R5, R5, c[0x0][0x2d0], -R4.reuse ;  /* 0x0000b40005057a23 */ /* 0x100fe20000010804 */
[----:B-1----:R-:W-:Y:S01]  /*a690*/  F2FP.PACK_AB R138, R12, R13 ;  /* 0x0000000d0c8a723e */ /* 0x002fe200000000ff */
        /* <DEDUP_REMOVED lines=12> */
[C---:B--2---:R-:W-:Y:S02]  /*a760*/  FMUL.FTZ R58, R2.reuse, R74 ;  /* 0x0000004a023a7220 */ /* 0x044fe40000410000 */
[C---:B------:R-:W-:Y:S02]  /*a770*/  FMUL.FTZ R59, R2.reuse, R75 ;  /* 0x0000004b023b7220 */ /* 0x040fe40000410000 */
[----:B------:R-:W1:Y:S01]  /*a780*/  LDSM.16.MT88.4 R72, [R191] ;  /* 0x00000000bf48783b */ /* 0x000e620000004200 */
[----:B------:R-:W-:Y:S01]  /*a790*/  FMUL.FTZ R31, R2, R103 ;  /* 0x00000067021f7220 */ /* 0x000fe20000410000 */
        /* <DEDUP_REMOVED lines=15> */
[----:B--2---:R-:W-:Y:S01]  /*a890*/  F2FP.PACK_AB R137, R6, R7 ;  /* 0x000000070689723e */ /* 0x004fe200000000ff */
[----:B------:R-:W-:Y:S02]  /*a8a0*/  FADD.FTZ R4, R13, R11 ;  /* 0x0000000b0d047221 */ /* 0x000fe40000010000 */
[C---:B------:R-:W-:Y:S02]  /*a8b0*/  FFMA.FTZ R5, R2.reuse, R247, R7 ;  /* 0x000000f702057223 */ /* 0x040fe40000010007 */
[----:B------:R-:W-:Y:S01]  /*a8c0*/  FMUL.FTZ R7, R2, R127 ;  /* 0x0000007f02077220 */ /* 0x000fe20000410000 */
[----:B------:R-:W-:Y:S01]  /*a8d0*/  MUFU.EX2 R250, R149 ;  /* 0x0000009500fa7308 */ /* 0x000fe20000000800 */
[----:B------:R-:W-:Y:S02]  /*a8e0*/  FADD.FTZ R247, R6, R5 ;  /* 0x0000000506f77221 */ /* 0x000fe40000010000 */
[----:B------:R-:W-:Y:S01]  /*a8f0*/  FMUL.FTZ R5, R0, R125 ;  /* 0x0000007d00057220 */ /* 0x000fe20000410000 */
[----:B---3--:R-:W-:Y:S01]  /*a900*/  F2FP.PACK_AB R139, R108, R103 ;  /* 0x000000676c8b723e */ /* 0x008fe200000000ff */
[----:B------:R-:W-:Y:S02]  /*a910*/  FMUL.FTZ R6, R2, R126 ;  /* 0x0000007e02067220 */ /* 0x000fe40000410000 */
[----:B------:R-:W-:Y:S02]  /*a920*/  FADD.FTZ R140, R12, R4 ;  /* 0x000000040c8c7221 */ /* 0x000fe40000010000 */
[C---:B------:R-:W-:Y:S01]  /*a930*/  FMUL.FTZ R4, R0.reuse, R124 ;  /* 0x0000007c00047220 */ /* 0x040fe20000410000 */
[----:B------:R-:W-:Y:S01]  /*a940*/  MUFU.EX2 R249, R151 ;  /* 0x0000009700f97308 */ /* 0x000fe20000000800 */
[C---:B------:R-:W-:Y:S02]  /*a950*/  FMUL.FTZ R8, R0.reuse, R120 ;  /* 0x0000007800087220 */ /* 0x040fe40000410000 */
[----:B------:R-:W-:Y:S02]  /*a960*/  FMUL.FTZ R9, R0, R121 ;  /* 0x0000007900097220 */ /* 0x000fe40000410000 */
[C---:B------:R-:W-:Y:S01]  /*a970*/  FMUL.FTZ R10, R2.reuse, R122 ;  /* 0x0000007a020a7220 */ /* 0x040fe20000410000 */
[C---:B-1----:R-:W-:Y:S04]  /*a980*/  HMMA.16816.F32 R4, R136.reuse, R72, R4 ;  /* 0x000000488804723c */ /* 0x042fe80000001804 */
[----:B------:R-:W1:Y:S01]  /*a990*/  MUFU.EX2 R68, R148 ;  /* 0x0000009400447308 */ /* 0x000e620000000800 */
[C---:B------:R-:W-:Y:S02]  /*a9a0*/  FMUL.FTZ R11, R2.reuse, R123 ;  /* 0x0000007b020b7220 */ /* 0x040fe40000410000 */
[----:B------:R-:W-:Y:S01]  /*a9b0*/  LDSM.16.MT88.4 R120, [R191+0x3000] ;  /* 0x00300000bf78783b */ /* 0x000fe20000004200 */
[----:B------:R-:W-:Y:S04]  /*a9c0*/  FMUL.FTZ R18, R2, R114 ;  /* 0x0000007202127220 */ /* 0x000fe80000410000 */
[C---:B------:R-:W-:Y:S02]  /*a9d0*/  HMMA.16816.F32 R8, R136.reuse, R74, R8 ;  /* 0x0000004a8808723c */ /* 0x040fe40000001808 */
[----:B------:R-:W-:Y:S01]  /*a9e0*/  MUFU.EX2 R70, R145 ;  /* 0x0000009100467308 */ /* 0x000fe20000000800 */
[----:B------:R-:W2:Y:S01]  /*a9f0*/  LDSM.16.MT88.4 R72, [R193] ;  /* 0x00000000c148783b */ /* 0x000ea20000004200 */
[C---:B------:R-:W-:Y:S02]  /*aa00*/  FMUL.FTZ R12, R0.reuse, R116 ;  /* 0x00000074000c7220 */ /* 0x040fe40000410000 */
[----:B------:R-:W-:Y:S02]  /*aa10*/  FMUL.FTZ R13, R0, R117 ;  /* 0x00000075000d7220 */ /* 0x000fe40000410000 */
[C---:B------:R-:W-:Y:S04]  /*aa20*/  FMUL.FTZ R14, R2.reuse, R118 ;  /* 0x00000076020e7220 */ /* 0x040fe80000410000 */
[C---:B------:R-:W-:Y:S01]  /*aa30*/  FMUL.FTZ R15, R2.reuse, R119 ;  /* 0x00000077020f7220 */ /* 0x040fe20000410000 */
[----:B------:R-:W-:Y:S01]  /*aa40*/  MUFU.EX2 R151, R216 ;  /* 0x000000d800977308 */ /* 0x000fe20000000800 */
[----:B------:R-:W-:Y:S02]  /*aa50*/  FMUL.FTZ R19, R2, R115 ;  /* 0x0000007302137220 */ /* 0x000fe40000410000 */
[----:B------:R-:W-:Y:S01]  /*aa60*/  LDSM.16.MT88.4 R112, [R193+0x3000] ;  /* 0x00300000c170783b */ /* 0x000fe20000004200 */
[C---:B------:R-:W-:Y:S02]  /*aa70*/  FMUL.FTZ R24, R0.reuse, R104 ;  /* 0x0000006800187220 */ /* 0x040fe40000410000 */
[----:B------:R-:W-:Y:S02]  /*aa80*/  FMUL.FTZ R25, R0, R105 ;  /* 0x0000006900197220 */ /* 0x000fe40000410000 */
[C---:B------:R-:W-:Y:S02]  /*aa90*/  FMUL.FTZ R26, R2.reuse, R106 ;  /* 0x0000006a021a7220 */ /* 0x040fe40000410000 */
[----:B------:R-:W-:Y:S01]  /*aaa0*/  FMUL.FTZ R27, R2, R107 ;  /* 0x0000006b021b7220 */ /* 0x000fe20000410000 */
[----:B------:R-:W-:Y:S01]  /*aab0*/  MUFU.EX2 R150, R217 ;  /* 0x000000d900967308 */ /* 0x000fe20000000800 */
[----:B------:R-:W-:Y:S01]  /*aac0*/  LDSM.16.MT88.4 R104, [R192+0x3000] ;  /* 0x00300000c068783b */ /* 0x000fe20000004200 */
[C---:B------:R-:W-:Y:S02]  /*aad0*/  FMUL.FTZ R32, R0.reuse, R96 ;  /* 0x0000006000207220 */ /* 0x040fe40000410000 */
[----:B------:R-:W-:Y:S02]  /*aae0*/  FMUL.FTZ R33, R0, R97 ;  /* 0x0000006100217220 */ /* 0x000fe40000410000 */
[C---:B------:R-:W-:Y:S02]  /*aaf0*/  FMUL.FTZ R34, R2.reuse, R98 ;  /* 0x0000006202227220 */ /* 0x040fe40000410000 */
[----:B------:R-:W-:Y:S02]  /*ab00*/  FMUL.FTZ R35, R2, R99 ;  /* 0x0000006302237220 */ /* 0x000fe40000410000 */
[----:B------:R-:W-:Y:S01]  /*ab10*/  LDSM.16.MT88.4 R96, [R193+0x6000] ;  /* 0x00600000c160783b */ /* 0x000fe20000004200 */
[C---:B------:R-:W-:Y:S01]  /*ab20*/  FMUL.FTZ R36, R0.reuse, R92 ;  /* 0x0000005c00247220 */ /* 0x040fe20000410000 */
[----:B------:R3:W-:Y:S01]  /*ab30*/  MUFU.EX2 R149, R218 ;  /* 0x000000da00957308 */ /* 0x0007e20000000800 */
[----:B------:R-:W-:Y:S02]  /*ab40*/  FMUL.FTZ R37, R0, R93 ;  /* 0x0000005d00257220 */ /* 0x000fe40000410000 */
[C---:B------:R-:W-:Y:S02]  /*ab50*/  FMUL.FTZ R38, R2.reuse, R94 ;  /* 0x0000005e02267220 */ /* 0x040fe40000410000 */
[----:B------:R-:W-:Y:S01]  /*ab60*/  FMUL.FTZ R39, R2, R95 ;  /* 0x0000005f02277220 */ /* 0x000fe20000410000 */
[C---:B--2---:R-:W-:Y:S01]  /*ab70*/  HMMA.16816.F32 R12, R136.reuse, R72, R12 ;  /* 0x00000048880c723c */ /* 0x044fe2000000180c */
[----:B------:R-:W-:Y:S02]  /*ab80*/  LDSM.16.MT88.4 R92, [R193+0x2000] ;  /* 0x00200000c15c783b */ /* 0x000fe40000004200 */
[C---:B------:R-:W-:Y:S01]  /*ab90*/  FMUL.FTZ R40, R0.reuse, R88 ;  /* 0x0000005800287220 */ /* 0x040fe20000410000 */
[----:B------:R-:W-:Y:S01]  /*aba0*/  MUFU.EX2 R148, R225 ;  /* 0x000000e100947308 */ /* 0x000fe20000000800 */
[----:B------:R-:W-:Y:S02]  /*abb0*/  FMUL.FTZ R41, R0, R89 ;  /* 0x0000005900297220 */ /* 0x000fe40000410000 */
[----:B------:R-:W-:Y:S01]  /*abc0*/  FMUL.FTZ R42, R2, R90 ;  /* 0x0000005a022a7220 */ /* 0x000fe20000410000 */
[C---:B------:R-:W-:Y:S01]  /*abd0*/  HMMA.16816.F32 R16, R136.reuse, R74, R16 ;  /* 0x0000004a8810723c */ /* 0x040fe20000001810 */
[----:B------:R-:W2:Y:S03]  /*abe0*/  LDSM.16.MT88.4 R72, [R192] ;  /* 0x00000000c048783b */ /* 0x000ea60000004200 */
[----:B------:R-:W-:Y:S02]  /*abf0*/  FMUL.FTZ R21, R0, R109 ;  /* 0x0000006d00157220 */ /* 0x000fe40000410000 */
[C---:B------:R-:W-:Y:S01]  /*ac00*/  FMUL.FTZ R22, R2.reuse, R110 ;  /* 0x0000006e02167220 */ /* 0x040fe20000410000 */
[----:B------:R-:W-:Y:S01]  /*ac10*/  MUFU.EX2 R143, R143 ;  /* 0x0000008f008f7308 */ /* 0x000fe20000000800 */
[----:B------:R-:W-:Y:S01]  /*ac20*/  FMUL.FTZ R23, R2, R111 ;  /* 0x0000006f02177220 */ /* 0x000fe20000410000 */
[----:B---3--:R-:W-:Y:S03]  /*ac30*/  IADD3 R218, R224, -0x1, RZ ;  /* 0xffffffffe0da7810 */ /* 0x008fe60007ffe0ff */
[----:B------:R-:W-:Y:S02]  /*ac40*/  FMUL.FTZ R43, R2, R91 ;  /* 0x0000005b022b7220 */ /* 0x000fe40000410000 */
[----:B------:R-:W-:Y:S01]  /*ac50*/  LDSM.16.MT88.4 R88, [R193+0x1800] ;  /* 0x00180000c158783b */ /* 0x000fe20000004200 */
[C---:B------:R-:W-:Y:S02]  /*ac60*/  FMUL.FTZ R44, R0.reuse, R84 ;  /* 0x00000054002c7220 */ /* 0x040fe40000410000 */
[----:B------:R-:W-:Y:S01]  /*ac70*/  FMUL.FTZ R45, R0, R85 ;  /* 0x00000055002d7220 */ /* 0x000fe20000410000 */
[----:B------:R-:W-:Y:S01]  /*ac80*/  MUFU.EX2 R252, R144 ;  /* 0x0000009000fc7308 */ /* 0x000fe20000000800 */
[C---:B------:R-:W-:Y:S02]  /*ac90*/  FMUL.FTZ R46, R2.reuse, R86 ;  /* 0x00000056022e7220 */ /* 0x040fe40000410000 */
[----:B------:R-:W-:Y:S02]  /*aca0*/  FMUL.FTZ R47, R2, R87 ;  /* 0x00000057022f7220 */ /* 0x000fe40000410000 */
[----:B------:R-:W-:Y:S01]  /*acb0*/  LDSM.16.MT88.4 R84, [R192+0x1000] ;  /* 0x00100000c054783b */ /* 0x000fe20000004200 */
[C---:B------:R-:W-:Y:S02]  /*acc0*/  FMUL.FTZ R48, R0.reuse, R80 ;  /* 0x0000005000307220 */ /* 0x040fe40000410000 */
[----:B------:R-:W-:Y:S02]  /*acd0*/  FMUL.FTZ R49, R0, R81 ;  /* 0x0000005100317220 */ /* 0x000fe40000410000 */
        /* <DEDUP_REMOVED lines=9> */
[C---:B--2---:R-:W-:Y:S01]  /*ad70*/  HMMA.16816.F32 R20, R136.reuse, R72, R20 ;  /* 0x000000488814723c */ /* 0x044fe20000001814 */
[----:B------:R-:W-:Y:S02]  /*ad80*/  LDSM.16.MT88.4 R76, [R191+0x800] ;  /* 0x00080000bf4c783b */ /* 0x000fe40000004200 */
[C---:B------:R-:W-:Y:S02]  /*ad90*/  FMUL.FTZ R28, R0.reuse, R100 ;  /* 0x00000064001c7220 */ /* 0x040fe40000410000 */
[----:B------:R-:W-:Y:S02]  /*ada0*/  FMUL.FTZ R29, R0, R101 ;  /* 0x00000065001d7220 */ /* 0x000fe40000410000 */
[C---:B------:R-:W-:Y:S01]  /*adb0*/  FMUL.FTZ R30, R2.reuse, R102 ;  /* 0x00000066021e7220 */ /* 0x040fe20000410000 */
[C---:B------:R-:W-:Y:S01]  /*adc0*/  HMMA.16816.F32 R24, R136.reuse, R74, R24 ;  /* 0x0000004a8818723c */ /* 0x040fe20000001818 */
[----:B------:R-:W2:Y:S01]  /*add0*/  LDSM.16.MT88.4 R72, [R196] ;  /* 0x00000000c448783b */ /* 0x000ea20000004200 */
[----:B------:R-:W-:Y:S02]  /*ade0*/  MUFU.EX2 R102, R142 ;  /* 0x0000008e00667308 */ /* 0x000fe40000000800 */
[C---:B------:R-:W-:Y:S02]  /*adf0*/  FMUL.FTZ R62, R2.reuse, R62 ;  /* 0x0000003e023e7220 */ /* 0x040fe40000410000 */
[C---:B------:R-:W-:Y:S02]  /*ae00*/  FMUL.FTZ R63, R2.reuse, R63 ;  /* 0x0000003f023f7220 */ /* 0x040fe40000410000 */
[C---:B------:R-:W-:Y:S04]  /*ae10*/  FMUL.FTZ R66, R2.reuse, R66 ;  /* 0x0000004202427220 */ /* 0x040fe80000410000 */
[----:B------:R-:W-:Y:S01]  /*ae20*/  FMUL.FTZ R67, R2, R67 ;  /* 0x0000004302437220 */ /* 0x000fe20000410000 */
[----:B------:R-:W-:Y:S01]  /*ae30*/  MUFU.EX2 R101, R141 ;  /* 0x0000008d00657308 */ /* 0x000fe20000000800 */
[C---:B------:R-:W-:Y:S02]  /*ae40*/  FMUL.FTZ R60, R0.reuse, R60 ;  /* 0x0000003c003c7220 */ /* 0x040fe40000410000 */
[C---:B------:R-:W-:Y:S02]  /*ae50*/  FMUL.FTZ R61, R0.reuse, R61 ;  /* 0x0000003d003d7220 */ /* 0x040fe40000410000 */
[C---:B------:R-:W-:Y:S02]  /*ae60*/  FMUL.FTZ R64, R0.reuse, R64 ;  /* 0x0000004000407220 */ /* 0x040fe40000410000 */
[----:B------:R-:W-:Y:S02]  /*ae70*/  FMUL.FTZ R65, R0, R65 ;  /* 0x0000004100417220 */ /* 0x000fe40000410000 */
[----:B-1----:R-:W-:Y:S01]  /*ae80*/  FADD.FTZ R0, R68, R140 ;  /* 0x0000008c44007221 */ /* 0x002fe20000010000 */
[----:B------:R-:W1:Y:S10]  /*ae90*/  MUFU.EX2 R2, R147 ;  /* 0x0000009300027308 */ /* 0x000e740000000800 */
[----:B------:R-:W-:Y:S01]  /*aea0*/  MUFU.EX2 R100, R242 ;  /* 0x000000f200647308 */ /* 0x000fe20000000800 */
[C---:B--2---:R-:W-:Y:S09]  /*aeb0*/  HMMA.16816.F32 R28, R136.reuse, R72, R28 ;  /* 0x00000048881c723c */ /* 0x044ff2000000181c */
[----:B------:R-:W-:Y:S03]  /*aec0*/  MUFU.EX2 R147, R230 ;  /* 0x000000e600937308 */ /* 0x000fe60000000800 */
[----:B-1----:R-:W-:Y:S01]  /*aed0*/  FADD.FTZ R0, R2, R0 ;  /* 0x0000000002007221 */ /* 0x002fe20000010000 */
[C---:B------:R-:W-:Y:S01]  /*aee0*/  HMMA.16816.F32 R32, R136.reuse, R74, R32 ;  /* 0x0000004a8820723c */ /* 0x040fe20000001820 */
[----:B------:R-:W1:Y:S02]  /*aef0*/  LDSM.16.MT88.4 R72, [R191+0x3800] ;  /* 0x00380000bf48783b */ /* 0x000e640000004200 */
[----:B------:R-:W-:Y:S03]  /*af00*/  FADD.FTZ R0, R71, R0 ;  /* 0x0000000047007221 */ /* 0x000fe60000010000 */
[----:B------:R-:W-:Y:S01]  /*af10*/  MUFU.EX2 R144, R235 ;  /* 0x000000eb00907308 */ /* 0x000fe20000000800 */
[----:B------:R-:W-:Y:S09]  /*af20*/  FADD.FTZ R0, R70, R0 ;  /* 0x0000000046007221 */ /* 0x000ff20000010000 */
[----:B------:R-:W-:Y:S10]  /*af30*/  MUFU.EX2 R142, R240 ;  /* 0x000000f0008e7308 */ /* 0x000ff40000000800 */
[----:B------:R-:W-:Y:S10]  /*af40*/  MUFU.EX2 R141, R243 ;  /* 0x000000f3008d7308 */ /* 0x000ff40000000800 */
[----:B------:R-:W2:Y:S01]  /*af50*/  MUFU.EX2 R140, R246 ;  /* 0x000000f6008c7308 */ /* 0x000ea20000000800 */
        /* <DEDUP_REMOVED lines=12> */
[----:B------:R-:W1:Y:S03]  /*b020*/  MUFU.EX2 R68, R156 ;  /* 0x0000009c00447308 */ /* 0x000e660000000800 */
[----:B------:R-:W-:Y:S03]  /*b030*/  F2FP.PACK_AB R73, R101, R102 ;  /* 0x000000666549723e */ /* 0x000fe600000000ff */
[----:B------:R-:W-:Y:S02]  /*b040*/  F2FP.PACK_AB R74, R70, R71 ;  /* 0x00000047464a723e */ /* 0x000fe400000000ff */
[----:B------:R-:W-:Y:S02]  /*b050*/  F2FP.PACK_AB R75, R252, R143 ;  /* 0x0000008ffc4b723e */ /* 0x000fe400000000ff */
[----:B------:R-:W3:Y:S01]  /*b060*/  MUFU.EX2 R2, R155 ;  /* 0x0000009b00027308 */ /* 0x000ee20000000800 */
[----:B--2---:R-:W-:Y:S04]  /*b070*/  F2FP.PACK_AB R139, R140, R141 ;  /* 0x0000008d8c8b723e */ /* 0x004fe800000000ff */
[C---:B------:R-:W-:Y:S05]  /*b080*/  HMMA.16816.F32 R4, R72.reuse, R76, R4 ;  /* 0x0000004c4804723c */ /* 0x040fea0000001804 */
[----:B------:R-:W2:Y:S03]  /*b090*/  MUFU.EX2 R71, R154 ;  /* 0x0000009a00477308 */ /* 0x000ea60000000800 */
[C---:B------:R-:W-:Y:S01]  /*b0a0*/  HMMA.16816.F32 R8, R72.reuse, R78, R8 ;  /* 0x0000004e4808723c */ /* 0x040fe20000001808 */
[----:B------:R-:W4:Y:S03]  /*b0b0*/  LDSM.16.MT88.4 R76, [R192+0x800] ;  /* 0x00080000c04c783b */ /* 0x000f260000004200 */
[----:B-1----:R-:W-:Y:S03]  /*b0c0*/  FADD.FTZ R0, R68, R0 ;  /* 0x0000000044007221 */ /* 0x002fe60000010000 */
[----:B------:R-:W1:Y:S01]  /*b0d0*/  MUFU.EX2 R70, R153 ;  /* 0x0000009900467308 */ /* 0x000e620000000800 */
[C---:B------:R-:W-:Y:S04]  /*b0e0*/  HMMA.16816.F32 R12, R72.reuse, R80, R12 ;  /* 0x00000050480c723c */ /* 0x040fe8000000180c */
[----:B---3--:R-:W-:Y:S04]  /*b0f0*/  FADD.FTZ R0, R2, R0 ;  /* 0x0000000002007221 */ /* 0x008fe80000010000 */
[C---:B------:R-:W-:Y:S01]  /*b100*/  HMMA.16816.F32 R16, R72.reuse, R82, R16 ;  /* 0x000000524810723c */ /* 0x040fe20000001810 */
[----:B------:R-:W3:Y:S01]  /*b110*/  LDSM.16.MT88.4 R80, [R194+0x800] ;  /* 0x00080000c250783b */ /* 0x000ee20000004200 */
[----:B------:R-:W5:Y:S02]  /*b120*/  MUFU.EX2 R156, R152 ;  /* 0x00000098009c7308 */ /* 0x000f640000000800 */
[----:B--2---:R-:W-:Y:S08]  /*b130*/  FADD.FTZ R0, R71, R0 ;  /* 0x0000000047007221 */ /* 0x004ff00000010000 */
[----:B------:R-:W-:Y:S01]  /*b140*/  MUFU.EX2 R155, R158 ;  /* 0x0000009e009b7308 */ /* 0x000fe20000000800 */
[----:B-1----:R-:W-:Y:S09]  /*b150*/  FADD.FTZ R0, R70, R0 ;  /* 0x0000000046007221 */ /* 0x002ff20000010000 */
[----:B------:R-:W-:Y:S01]  /*b160*/  MUFU.EX2 R154, R157 ;  /* 0x0000009d009a7308 */ /* 0x000fe20000000800 */
[C---:B----4-:R-:W-:Y:S09]  /*b170*/  HMMA.16816.F32 R20, R72.reuse, R76, R20 ;  /* 0x0000004c4814723c */ /* 0x050ff20000001814 */
[----:B------:R-:W-:Y:S01]  /*b180*/  MUFU.EX2 R153, R159 ;  /* 0x0000009f00997308 */ /* 0x000fe20000000800 */
[C---:B------:R-:W-:Y:S01]  /*b190*/  HMMA.16816.F32 R24, R72.reuse, R78, R24 ;  /* 0x0000004e4818723c */ /* 0x040fe20000001818 */
[----:B------:R-:W1:Y:S07]  /*b1a0*/  LDSM.16.MT88.4 R76, [R191+0x4000] ;  /* 0x00400000bf4c783b */ /* 0x000e6e0000004200 */
[C---:B---3--:R-:W-:Y:S01]  /*b1b0*/  HMMA.16816.F32 R28, R72.reuse, R80, R28 ;  /* 0x00000050481c723c */ /* 0x048fe2000000181c */
[----:B------:R-:W-:Y:S07]  /*b1c0*/  MUFU.EX2 R152, R160 ;  /* 0x000000a000987308 */ /* 0x000fee0000000800 */
        /* <DEDUP_REMOVED lines=15> */
[----:B------:R-:W-:Y:S01]  /*b2c0*/  F2FP.PACK_AB R74, R70, R71 ;  /* 0x00000047464a723e */ /* 0x000fe200000000ff */
[----:B------:R-:W3:Y:S02]  /*b2d0*/  MUFU.EX2 R68, R214 ;  /* 0x000000d600447308 */ /* 0x000ee40000000800 */
[----:B------:R-:W-:Y:S02]  /*b2e0*/  F2FP.PACK_AB R73, R250, R251 ;  /* 0x000000fbfa49723e */ /* 0x000fe400000000ff */
[----:B-----5:R-:W-:Y:S06]  /*b2f0*/  F2FP.PACK_AB R75, R156, R249 ;  /* 0x000000f99c4b723e */ /* 0x020fec00000000ff */
[----:B------:R-:W4:Y:S01]  /*b300*/  MUFU.EX2 R2, R163 ;  /* 0x000000a300027308 */ /* 0x000f220000000800 */
[C---:B-1----:R-:W-:Y:S09]  /*b310*/  HMMA.16816.F32 R4, R72.reuse, R76, R4 ;  /* 0x0000004c4804723c */ /* 0x042ff20000001804 */
[----:B------:R-:W1:Y:S01]  /*b320*/  MUFU.EX2 R71, R162 ;  /* 0x000000a200477308 */ /* 0x000e620000000800 */
[C---:B------:R-:W-:Y:S01]  /*b330*/  HMMA.16816.F32 R8, R72.reuse, R78, R8 ;  /* 0x0000004e4808723c */ /* 0x040fe20000001808 */
[----:B------:R-:W5:Y:S02]  /*b340*/  LDSM.16.MT88.4 R76, [R194+0x1000] ;  /* 0x00100000c24c783b */ /* 0x000f640000004200 */
[----:B---3--:R-:W-:Y:S01]  /*b350*/  FADD.FTZ R0, R68, R0 ;  /* 0x0000000044007221 */ /* 0x008fe20000010000 */
[----:B------:R-:W-:Y:S05]  /*b360*/  MOV R214, R143 ;  /* 0x0000008f00d67202 */ /* 0x000fea0000000f00 */
[----:B------:R-:W3:Y:S01]  /*b370*/  MUFU.EX2 R70, R161 ;  /* 0x000000a100467308 */ /* 0x000ee20000000800 */
[C---:B--2---:R-:W-:Y:S03]  /*b380*/  HMMA.16816.F32 R12, R72.reuse, R80, R12 ;  /* 0x00000050480c723c */ /* 0x044fe6000000180c */
[----:B----4-:R-:W-:Y:S05]  /*b390*/  FADD.FTZ R0, R2, R0 ;  /* 0x0000000002007221 */ /* 0x010fea0000010000 */
[C---:B------:R-:W-:Y:S01]  /*b3a0*/  HMMA.16816.F32 R16, R72.reuse, R82, R16 ;  /* 0x000000524810723c */ /* 0x040fe20000001810 */
[----:B------:R-:W2:Y:S01]  /*b3b0*/  LDSM.16.MT88.4 R80, [R191+0x4800] ;  /* 0x00480000bf50783b */ /* 0x000ea20000004200 */
[----:B------:R-:W4:Y:S02]  /*b3c0*/  MUFU.EX2 R143, R239 ;  /* 0x000000ef008f7308 */ /* 0x000f240000000800 */
[----:B-1----:R-:W-:Y:S04]  /*b3d0*/  FADD.FTZ R0, R71, R0 ;  /* 0x0000000047007221 */ /* 0x002fe80000010000 */
[C---:B------:R-:W-:Y:S04]  /*b3e0*/  HMMA.16816.F32 R20, R72.reuse, R84, R20 ;  /* 0x000000544814723c */ /* 0x040fe80000001814 */
[----:B---3--:R-:W-:Y:S04]  /*b3f0*/  FADD.FTZ R0, R70, R0 ;  /* 0x0000000046007221 */ /* 0x008fe80000010000 */
[C---:B------:R-:W-:Y:S01]  /*b400*/  HMMA.16816.F32 R24, R72.reuse, R86, R24 ;  /* 0x000000564818723c */ /* 0x040fe20000001818 */
[----:B------:R-:W1:Y:S07]  /*b410*/  LDSM.16.MT88.4 R84, [R193+0x4800] ;  /* 0x00480000c154783b */ /* 0x000e6e0000004200 */
[C---:B-----5:R-:W-:Y:S04]  /*b420*/  HMMA.16816.F32 R28, R72.reuse, R76, R28 ;  /* 0x0000004c481c723c */ /* 0x060fe8000000181c */
[----:B----4-:R-:W-:Y:S04]  /*b430*/  F2FP.PACK_AB R137, R142, R143 ;  /* 0x0000008f8e89723e */ /* 0x010fe800000000ff */
        /* <DEDUP_REMOVED lines=14> */
[C---:B--2---:R-:W-:Y:S03]  /*b520*/  HMMA.16816.F32 R60, R72.reuse, R80, R60 ;  /* 0x00000050483c723c */ /* 0x044fe6000000183c */
[----:B------:R-:W2:Y:S01]  /*b530*/  MUFU.EX2 R2, R228 ;  /* 0x000000e400027308 */ /* 0x000ea20000000800 */
[----:B------:R-:W-:Y:S04]  /*b540*/  F2FP.PACK_AB R79, R152, R153 ;  /* 0x00000099984f723e */ /* 0x000fe800000000ff */
[----:B------:R-:W-:Y:S01]  /*b550*/  HMMA.16816.F32 R64, R72, R82, R64 ;  /* 0x000000524840723c */ /* 0x000fe20000001840 */
[----:B------:R-:W4:Y:S04]  /*b560*/  LDSM.16.MT88.4 R72, [R192+0x1800] ;  /* 0x00180000c048783b */ /* 0x000f280000004200 */
[----:B------:R-:W5:Y:S03]  /*b570*/  MUFU.EX2 R71, R227 ;  /* 0x000000e300477308 */ /* 0x000f660000000800 */
[C---:B-1----:R-:W-:Y:S01]  /*b580*/  HMMA.16816.F32 R4, R76.reuse, R84, R4 ;  /* 0x000000544c04723c */ /* 0x042fe20000001804 */
[----:B------:R-:W1:Y:S04]  /*b590*/  LDSM.16.MT88.4 R80, [R194+0x1800] ;  /* 0x00180000c250783b */ /* 0x000e680000004200 */
[----:B---3--:R-:W-:Y:S02]  /*b5a0*/  FADD.FTZ R0, R68, R0 ;  /* 0x0000000044007221 */ /* 0x008fe40000010000 */
[----:B------:R-:W3:Y:S01]  /*b5b0*/  MUFU.EX2 R70, R226 ;  /* 0x000000e200467308 */ /* 0x000ee20000000800 */
[C---:B------:R-:W-:Y:S01]  /*b5c0*/  HMMA.16816.F32 R8, R76.reuse, R86, R8 ;  /* 0x000000564c08723c */ /* 0x040fe20000001808 */
[----:B------:R-:W1:Y:S03]  /*b5d0*/  LDSM.16.MT88.4 R84, [R191+0x5000] ;  /* 0x00500000bf54783b */ /* 0x000e660000004200 */
[----:B--2---:R-:W-:Y:S04]  /*b5e0*/  FADD.FTZ R0, R2, R0 ;  /* 0x0000000002007221 */ /* 0x004fe80000010000 */
[C---:B------:R-:W-:Y:S04]  /*b5f0*/  HMMA.16816.F32 R12, R76.reuse, R88, R12 ;  /* 0x000000584c0c723c */ /* 0x040fe8000000180c */
[----:B-----5:R-:W-:Y:S04]  /*b600*/  FADD.FTZ R0, R71, R0 ;  /* 0x0000000047007221 */ /* 0x020fe80000010000 */
[C---:B------:R-:W-:Y:S01]  /*b610*/  HMMA.16816.F32 R16, R76.reuse, R90, R16 ;  /* 0x0000005a4c10723c */ /* 0x040fe20000001810 */
[----:B------:R-:W-:Y:S03]  /*b620*/  LDSM.16.MT88.4 R88, [R192+0x5000] ;  /* 0x00500000c058783b */ /* 0x000fe60000004200 */
[----:B---3--:R-:W-:Y:S04]  /*b630*/  FADD.FTZ R0, R70, R0 ;  /* 0x0000000046007221 */ /* 0x008fe80000010000 */
[C---:B----4-:R-:W-:Y:S08]  /*b640*/  HMMA.16816.F32 R20, R76.reuse, R72, R20 ;  /* 0x000000484c14723c */ /* 0x050ff00000001814 */
[C---:B------:R-:W-:Y:S01]  /*b650*/  HMMA.16816.F32 R24, R76.reuse, R74, R24 ;  /* 0x0000004a4c18723c */ /* 0x040fe20000001818 */
[----:B------:R-:W2:Y:S07]  /*b660*/  LDSM.16.MT88.4 R72, [R193+0x5000] ;  /* 0x00500000c148783b */ /* 0x000eae0000004200 */
[C---:B-1----:R-:W-:Y:S08]  /*b670*/  HMMA.16816.F32 R28, R76.reuse, R80, R28 ;  /* 0x000000504c1c723c */ /* 0x042ff0000000181c */
[C---:B------:R-:W-:Y:S01]  /*b680*/  HMMA.16816.F32 R32, R76.reuse, R82, R32 ;  /* 0x000000524c20723c */ /* 0x040fe20000001820 */
[----:B------:R-:W1:Y:S07]  /*b690*/  LDSM.16.MT88.4 R80, [R194+0x5000] ;  /* 0x00500000c250783b */ /* 0x000e6e0000004200 */
[C---:B------:R-:W-:Y:S08]  /*b6a0*/  HMMA.16816.F32 R36, R76.reuse, R84, R36 ;  /* 0x000000544c24723c */ /* 0x040ff00000001824 */
        /* <DEDUP_REMOVED lines=24> */
[----:B-1----:R-:W-:Y:S04]  /*b830*/  FADD.FTZ R0, R68, R0 ;  /* 0x0000000044007221 */ /* 0x002fe80000010000 */
[C---:B------:R-:W-:Y:S04]  /*b840*/  HMMA.16816.F32 R12, R72.reuse, R92, R12 ;  /* 0x0000005c480c723c */ /* 0x040fe8000000180c */
[----:B------:R-:W-:Y:S04]  /*b850*/  FADD.FTZ R0, R2, R0 ;  /* 0x0000000002007221 */ /* 0x000fe80000010000 */
[C---:B------:R-:W-:Y:S01]  /*b860*/  HMMA.16816.F32 R16, R72.reuse, R94, R16 ;  /* 0x0000005e4810723c */ /* 0x040fe20000001810 */
[----:B------:R-:W1:Y:S03]  /*b870*/  LDSM.16.MT88.4 R92, [R192+0x5800] ;  /* 0x00580000c05c783b */ /* 0x000e660000004200 */
[----:B------:R-:W-:Y:S04]  /*b880*/  FADD.FTZ R0, R100, R0 ;  /* 0x0000000064007221 */ /* 0x000fe80000010000 */
[C---:B----4-:R-:W-:Y:S08]  /*b890*/  HMMA.16816.F32 R20, R72.reuse, R88, R20 ;  /* 0x000000584814723c */ /* 0x050ff00000001814 */
[C---:B------:R-:W-:Y:S01]  /*b8a0*/  HMMA.16816.F32 R24, R72.reuse, R90, R24 ;  /* 0x0000005a4818723c */ /* 0x040fe20000001818 */
[----:B------:R-:W4:Y:S07]  /*b8b0*/  LDSM.16.MT88.4 R88, [R194+0x5800] ;  /* 0x00580000c258783b */ /* 0x000f2e0000004200 */
[C---:B------:R-:W-:Y:S07]  /*b8c0*/  HMMA.16816.F32 R28, R72.reuse, R76, R28 ;  /* 0x0000004c481c723c */ /* 0x040fee000000181c */
[----:B------:R-:W-:Y:S01]  /*b8d0*/  F2FP.PACK_AB R76, R70, R71 ;  /* 0x00000047464c723e */ /* 0x000fe200000000ff */
[C---:B------:R-:W-:Y:S01]  /*b8e0*/  HMMA.16816.F32 R32, R72.reuse, R78, R32 ;  /* 0x0000004e4820723c */ /* 0x040fe20000001820 */
[----:B------:R-:W5:Y:S03]  /*b8f0*/  MUFU.EX2 R71, R241 ;  /* 0x000000f100477308 */ /* 0x000f660000000800 */
[----:B------:R-:W-:Y:S03]  /*b900*/  F2FP.PACK_AB R77, R146, R147 ;  /* 0x00000093924d723e */ /* 0x000fe600000000ff */
[----:B------:R-:W-:Y:S01]  /*b910*/  F2FP.PACK_AB R78, R2, R68 ;  /* 0x00000044024e723e */ /* 0x000fe200000000ff */
[C---:B--2---:R-:W-:Y:S03]  /*b920*/  HMMA.16816.F32 R36, R72.reuse, R80, R36 ;  /* 0x000000504824723c */ /* 0x044fe60000001824 */
[----:B------:R-:W2:Y:S01]  /*b930*/  MUFU.EX2 R70, R244 ;  /* 0x000000f400467308 */ /* 0x000ea20000000800 */
[----:B------:R-:W-:Y:S01]  /*b940*/  FADD.FTZ R2, R103, R247 ;  /* 0x000000f767027221 */ /* 0x000fe20000010000 */
[----:B------:R-:W-:Y:S03]  /*b950*/  F2FP.PACK_AB R79, R144, R145 ;  /* 0x00000091904f723e */ /* 0x000fe600000000ff */
[C---:B------:R-:W-:Y:S01]  /*b960*/  HMMA.16816.F32 R40, R72.reuse, R82, R40 ;  /* 0x000000524828723c */ /* 0x040fe20000001828 */
[----:B------:R-:W4:Y:S04]  /*b970*/  LDSM.16.MT88.4 R80, [R191+0x2800] ;  /* 0x00280000bf50783b */ /* 0x000f280000004200 */
[----:B------:R-:W1:Y:S03]  /*b980*/  MUFU.EX2 R68, R245 ;  /* 0x000000f500447308 */ /* 0x000e660000000800 */
[C---:B---3--:R-:W-:Y:S04]  /*b990*/  HMMA.16816.F32 R44, R72.reuse, R84, R44 ;  /* 0x00000054482c723c */ /* 0x048fe8000000182c */
[C---:B-----5:R-:W-:Y:S01]  /*b9a0*/  FADD.FTZ R0, R71.reuse, R0 ;  /* 0x0000000047007221 */ /* 0x060fe20000010000 */
[----:B------:R-:W-:Y:S02]  /*b9b0*/  F2FP.PACK_AB R136, R71, R100 ;  /* 0x000000644788723e */ /* 0x000fe400000000ff */
[-C--:B------:R-:W-:Y:S01]  /*b9c0*/  MOV R71, R3.reuse ;  /* 0x0000000300477202 */ /* 0x080fe20000000f00 */
[C---:B------:R-:W-:Y:S01]  /*b9d0*/  HMMA.16816.F32 R48, R72.reuse, R86, R48 ;  /* 0x000000564830723c */ /* 0x040fe20000001830 */
[----:B------:R-:W3:Y:S03]  /*b9e0*/  LDSM.16.MT88.4 R84, [R193+0x2800] ;  /* 0x00280000c154783b */ /* 0x000ee60000004200 */
[----:B--2---:R-:W-:Y:S04]  /*b9f0*/  FADD.FTZ R0, R70, R0 ;  /* 0x0000000046007221 */ /* 0x004fe80000010000 */
[C---:B-1----:R-:W-:Y:S04]  /*ba00*/  HMMA.16816.F32 R52, R72.reuse, R92, R52 ;  /* 0x0000005c4834723c */ /* 0x042fe80000001834 */
[C---:B------:R-:W-:Y:S01]  /*ba10*/  FADD.FTZ R230, R68.reuse, R0 ;  /* 0x0000000044e67221 */ /* 0x040fe20000010000 */
[----:B------:R-:W-:Y:S01]  /*ba20*/  F2FP.PACK_AB R138, R68, R70 ;  /* 0x00000046448a723e */ /* 0x000fe200000000ff */
[----:B------:R-:W-:Y:S02]  /*ba30*/  FADD.FTZ R0, R108, R2 ;  /* 0x000000026c007221 */ /* 0x000fe40000010000 */
[C---:B------:R-:W-:Y:S01]  /*ba40*/  HMMA.16816.F32 R56, R72.reuse, R94, R56 ;  /* 0x0000005e4838723c */ /* 0x040fe20000001838 */
[----:B------:R-:W2:Y:S03]  /*ba50*/  LDL R2, [R1+0x8] ;  /* 0x0000080001027983 */ /* 0x000ea60000100800 */
[----:B------:R-:W-:Y:S01]  /*ba60*/  MOV R68, R3 ;  /* 0x0000000300447202 */ /* 0x000fe20000000f00 */
[----:B------:R-:W1:Y:S01]  /*ba70*/  LDSM.16.MT88.4 R92, [R192+0x2800] ;  /* 0x00280000c05c783b */ /* 0x000e620000004200 */
[----:B------:R-:W-:Y:S01]  /*ba80*/  FADD.FTZ R0, R102, R0 ;  /* 0x0000000066007221 */ /* 0x000fe20000010000 */
[----:B------:R-:W-:Y:S01]  /*ba90*/  MOV R70, R69 ;  /* 0x0000004500467202 */ /* 0x000fe20000000f00 */
[C---:B----4-:R-:W-:Y:S04]  /*baa0*/  HMMA.16816.F32 R60, R72.reuse, R88, R60 ;  /* 0x00000058483c723c */ /* 0x050fe8000000183c */
[----:B------:R-:W-:Y:S04]  /*bab0*/  FADD.FTZ R0, R101, R0 ;  /* 0x0000000065007221 */ /* 0x000fe80000010000 */
[----:B------:R-:W-:Y:S01]  /*bac0*/  HMMA.16816.F32 R64, R72, R90, R64 ;  /* 0x0000005a4840723c */ /* 0x000fe20000001840 */
[----:B------:R-:W4:Y:S03]  /*bad0*/  LDSM.16.MT88.4 R72, [R194+0x2800] ;  /* 0x00280000c248783b */ /* 0x000f260000004200 */
[----:B------:R-:W-:Y:S04]  /*bae0*/  FADD.FTZ R0, R214, R0 ;  /* 0x00000000d6007221 */ /* 0x000fe80000010000 */
[C---:B------:R-:W-:Y:S01]  /*baf0*/  HMMA.16816.F32 R4, R76.reuse, R80, R4 ;  /* 0x000000504c04723c */ /* 0x040fe20000001804 */
[----:B------:R-:W5:Y:S04]  /*bb00*/  LDSM.16.MT88.4 R88, [R191+0x6000] ;  /* 0x00600000bf58783b */ /* 0x000f680000004200 */
        /* <DEDUP_REMOVED lines=13> */
[C---:B----4-:R-:W-:Y:S04]  /*bbe0*/  HMMA.16816.F32 R28, R76.reuse, R72, R28 ;  /* 0x000000484c1c723c */ /* 0x050fe8000000181c */
[----:B------:R-:W-:Y:S04]  /*bbf0*/  FADD.FTZ R0, R154, R0 ;  /* 0x000000009a007221 */ /* 0x000fe80000010000 */
[C---:B------:R-:W-:Y:S01]  /*bc00*/  HMMA.16816.F32 R32, R76.reuse, R74, R32 ;  /* 0x0000004a4c20723c */ /* 0x040fe20000001820 */
[----:B------:R-:W-:Y:S03]  /*bc10*/  LDSM.16.MT88.4 R72, [R192+0x6800] ;  /* 0x00680000c048783b */ /* 0x000fe60000004200 */
[----:B------:R-:W-:Y:S04]  /*bc20*/  FADD.FTZ R0, R153, R0 ;  /* 0x0000000099007221 */ /* 0x000fe80000010000 */
[C---:B-----5:R-:W-:Y:S04]  /*bc30*/  HMMA.16816.F32 R36, R76.reuse, R88, R36 ;  /* 0x000000584c24723c */ /* 0x060fe80000001824 */
        /* <DEDUP_REMOVED lines=29> */
[C---:B------:R-:W-:Y:S08]  /*be10*/  HMMA.16816.F32 R104, R136.reuse, R106, R24 ;  /* 0x0000006a8868723c */ /* 0x040ff00000001818 */
[C---:B-1----:R-:W-:Y:S08]  /*be20*/  HMMA.16816.F32 R100, R136.reuse, R96, R28 ;  /* 0x000000608864723c */ /* 0x042ff0000000181c */
[C---:B------:R-:W-:Y:S08]  /*be30*/  HMMA.16816.F32 R96, R136.reuse, R98, R32 ;  /* 0x000000628860723c */ /* 0x040ff00000001820 */
[C---:B------:R-:W-:Y:S08]  /*be40*/  HMMA.16816.F32 R92, R136.reuse, R88, R36 ;  /* 0x00000058885c723c */ /* 0x040ff00000001824 */
[C---:B------:R-:W-:Y:S08]  /*be50*/  HMMA.16816.F32 R88, R136.reuse, R90, R40 ;  /* 0x0000005a8858723c */ /* 0x040ff00000001828 */
[C---:B----4-:R-:W-:Y:S08]  /*be60*/  HMMA.16816.F32 R84, R136.reuse, R80, R44 ;  /* 0x000000508854723c */ /* 0x050ff0000000182c */
[C---:B------:R-:W-:Y:S08]  /*be70*/  HMMA.16816.F32 R80, R136.reuse, R82, R48 ;  /* 0x000000528850723c */ /* 0x040ff00000001830 */
[C---:B------:R-:W-:Y:S08]  /*be80*/  HMMA.16816.F32 R76, R136.reuse, R72, R52 ;  /* 0x00000048884c723c */ /* 0x040ff00000001834 */
[C---:B------:R-:W-:Y:S08]  /*be90*/  HMMA.16816.F32 R72, R136.reuse, R74, R56 ;  /* 0x0000004a8848723c */ /* 0x040ff00000001838 */
[C---:B---3--:R-:W-:Y:S08]  /*bea0*/  HMMA.16816.F32 R60, R136.reuse, R4, R60 ;  /* 0x00000004883c723c */ /* 0x048ff0000000183c */
[----:B------:R-:W-:Y:S03]  /*beb0*/  HMMA.16816.F32 R64, R136, R6, R64 ;  /* 0x000000068840723c */ /* 0x000fe60000001840 */
[----:B--2---:R-:W-:Y:S02]  /*bec0*/  ISETP.GT.AND P0, PT, R224, R2, PT ;  /* 0x00000002e000720c */ /* 0x004fe40003f04270 */
[----:B------:R-:W-:Y:S11]  /*bed0*/  MOV R224, R218 ;  /* 0x000000da00e07202 */ /* 0x000ff60000000f00 */
[----:B------:R-:W-:-:S05]  /*bee0*/  @P0 BRA `(.L_x_1360) ;  /* 0xffffb97000000947 */ /* 0x000fca000383ffff */
.L_x_1344:
[----:B----4-:R-:W2:Y:S02]  /*bef0*/  LDL R0, [R1] ;  /* 0x0000000001007983 */ /* 0x010ea40000100800 */
[----:B--2---:R-:W-:-:S13]  /*bf00*/  ISETP.GE.AND P0, PT, R218, R0, PT ;  /* 0x00000000da00720c */ /* 0x004fda0003f06270 */
[----:B------:R-:W-:Y:S05]  /*bf10*/  @!P0 BRA `(.L_x_1361) ;  /* 0x00003ea000008947 */ /* 0x000fea0003800000 */
.L_x_1376:
        /* <DEDUP_REMOVED lines=8> */
[----:B------:R-:W-:Y:S01]  /*bfa0*/  IMAD R0, R0, c[0x0][0x208], RZ ;  /* 0x0000820000007a24 */ /* 0x000fe200078e02ff */
[----:B------:R-:W-:Y:S02]  /*bfb0*/  MOV R70, R69 ;  /* 0x0000004500467202 */ /* 0x000fe40000000f00 */
[----:B------:R-:W-:Y:S02]  /*bfc0*/  IMAD R4, R4, c[0x0][0x218], RZ ;  /* 0x0000860004047a24 */ /* 0x000fe400078e02ff */
[----:B------:R-:W-:Y:S02]  /*bfd0*/  IMAD R0, R223, c[0x0][0x20c], R0 ;  /* 0x00008300df007a24 */ /* 0x000fe400078e0200 */
[----:B------:R-:W-:Y:S03]  /*bfe0*/  IMAD R4, R219, c[0x0][0x21c], R4 ;  /* 0x00008700db047a24 */ /* 0x000fe600078e0204 */
[----:B------:R-:W-:Y:S05]  /*bff0*/  IADD3 R3, R3, R0, RZ ;  /* 0x0000000003037210 */ /* 0x000fea0007ffe0ff */
[----:B------:R-:W-:Y:S01]  /*c000*/  IMAD.WIDE.U32 R2, R219, c[0x0][0x218], R2 ;  /* 0x00008600db027a25 */ /* 0x000fe200078e0002 */
[----:B------:R1:W4:Y:S04]  /*c010*/  LDSM.16.M88.4 R8, [R188] ;  /* 0x00000000bc08783b */ /* 0x0003280000000200 */
        /* <DEDUP_REMOVED lines=13> */
[----:B--2---:R-:W-:Y:S04]  /*c0f0*/  IADD3 R0, P0, R6, R2, RZ ;  /* 0x0000000206007210 */ /* 0x004fe80007f1e0ff */
[----:B---3--:R-:W-:Y:S02]  /*c100*/  IADD3.X R2, R5, R3, R4, P0, !PT ;  /* 0x0000000305027210 */ /* 0x008fe400007fe404 */
[C---:B------:R-:W-:Y:S04]  /*c110*/  LEA R4, P0, R0.reuse, c[0x0][0x1f8], 0x1 ;  /* 0x00007e0000047a11 */ /* 0x040fe800078008ff */
[----:B------:R-:W-:Y:S01]  /*c120*/  LEA.HI.X R0, R0, c[0x0][0x1fc], R2, 0x1, P0 ;  /* 0x00007f0000007a11 */ /* 0x000fe200000f0c02 */
[----:B------:R-:W-:-:S06]  /*c130*/  BRA.DIV ~URZ, `(.L_x_1362) ;  /* 0x0000a4727f007947 */ /* 0x000fcc000b800000 */
[----:B-1--4-:R1:W2:Y:S02]  /*c140*/  SHFL.IDX PT, R6, R0, RZ, 0x181f ;  /* 0x00181fff00067589 */ /* 0x0122a400000e0000 */
.L_x_1464:
[----:B------:R-:W3:Y:S01]  /*c150*/  SHFL.IDX PT, R5, R4, RZ, 0x181f ;  /* 0x00181fff04057589 */ /* 0x000ee200000e0000 */
[C---:B------:R-:W-:Y:S01]  /*c160*/  IMAD.SHL.U32 R12, R238.reuse, 0x2, RZ ;  /* 0x00000002ee0c7824 */ /* 0x040fe200078e00ff */
[----:B------:R-:W-:Y:S01]  /*c170*/  ISETP.GE.AND P3, PT, R238, c[0x0][0x1d4], PT ;  /* 0x00007500ee007a0c */ /* 0x000fe20003f66270 */
[----:B------:R-:W-:Y:S01]  /*c180*/  IMAD.SHL.U32 R7, R248, 0x2, RZ ;  /* 0x00000002f8077824 */ /* 0x000fe200078e00ff */
[----:B------:R-:W-:Y:S02]  /*c190*/  BSSY B0, `(.L_x_1363) ;  /* 0x000003a000007945 */ /* 0x000fe40003800000 */
[----:B------:R-:W-:Y:S04]  /*c1a0*/  SEL R214, RZ, 0x10, P3 ;  /* 0x00000010ffd67807 */ /* 0x000fe80001800000 */
[----:B------:R-:W-:Y:S02]  /*c1b0*/  ISETP.NE.U32.AND P5, PT, R214, RZ, PT ;  /* 0x000000ffd600720c */ /* 0x000fe40003fa5070 */
[CC--:B---3--:R-:W-:Y:S05]  /*c1c0*/  IADD3 R2, P0, R5.reuse, R12.reuse, RZ ;  /* 0x0000000c05027210 */ /* 0x0c8fea0007f1e0ff */
[--C-:B--2---:R-:W-:Y:S01]  /*c1d0*/  IMAD.X R3, R6, 0x1, R220.reuse, P0 ;  /* 0x0000000106037824 */ /* 0x104fe200000e06dc */
[----:B------:R-:W-:Y:S04]  /*c1e0*/  ISETP.GE.AND P0, PT, R248, c[0x0][0x1d4], PT ;  /* 0x00007500f8007a0c */ /* 0x000fe80003f06270 */
[----:B------:R-:W-:Y:S01]  /*c1f0*/  @!PT LDS RZ, [RZ] ;  /* 0x00000000fffff984 */ /* 0x000fe20000000800 */
[----:B------:R-:W-:Y:S01]  /*c200*/  @!PT LDS RZ, [RZ] ;  /* 0x00000000fffff984 */ /* 0x000fe20000000800 */
[----:B------:R2:W-:Y:S01]  /*c210*/  LDGSTS.E.BYPASS.LTC128B.128 [R215+0x100], [R2.64], !P3 ;  /* 0x0010000002d77fae */ /* 0x0005e2000d901d46 */
[----:B------:R-:W-:Y:S02]  /*c220*/  SEL R71, RZ, 0x10, P0 ;  /* 0x00000010ff477807 */ /* 0x000fe40000000000 */
[-C--:B--2---:R-:W-:Y:S02]  /*c230*/  IADD3 R2, P4, R5, R7.reuse, RZ ;  /* 0x0000000705027210 */ /* 0x084fe40007f9e0ff */
[----:B------:R-:W2:Y:S03]  /*c240*/  SHFL.IDX PT, R5, R4, 0x1, 0x181f ;  /* 0x00381f0004057f89 */ /* 0x000ea600000e0000 */
[--C-:B------:R-:W-:Y:S02]  /*c250*/  IMAD.X R3, R6, 0x1, R221.reuse, P4 ;  /* 0x0000000106037824 */ /* 0x100fe400020e06dd */
[----:B------:R-:W3:Y:S04]  /*c260*/  SHFL.IDX PT, R6, R0, 0x1, 0x181f ;  /* 0x00381f0000067f89 */ /* 0x000ee800000e0000 */
[----:B------:R2:W-:Y:S02]  /*c270*/  LDGSTS.E.BYPASS.LTC128B.128 [R215+0x3900], [R2.64], !P0 ;  /* 0x0390000002d77fae */ /* 0x0005e4000c101d46 */
[C---:B--2---:R-:W-:Y:S05]  /*c280*/  IADD3 R2, P4, R5.reuse, R12, RZ ;  /* 0x0000000c05027210 */ /* 0x044fea0007f9e0ff */
[C---:B---3--:R-:W-:Y:S05]  /*c290*/  IMAD.X R3, R6.reuse, 0x1, R220, P4 ;  /* 0x0000000106037824 */ /* 0x048fea00020e06dc */
        /* <DEDUP_REMOVED lines=9> */
[-C--:B---3--:R-:W-:Y:S02]  /*c330*/  IADD3.X R3, RZ, R6.reuse, R220, P4, P3 ;  /* 0x00000006ff037210 */ /* 0x088fe400027e64dc */
        /* <DEDUP_REMOVED lines=12> */
[----:B------:R2:W3:Y:S04]  /*c400*/  SHFL.IDX PT, R5, R0, 0x3, 0x181f ;  /* 0x00781f0000057f89 */ /* 0x0004e800000e0000 */
[----:B-1----:R2:W1:Y:S02]  /*c410*/  SHFL.IDX PT, R0, R4, 0x3, 0x181f ;  /* 0x00781f0004007f89 */ /* 0x00246400000e0000 */
.L_x_1465:
[----:B------:R-:W-:Y:S01]  /*c420*/  IADD3 R2, -R214, 0x10, RZ ;  /* 0x00000010d6027810 */ /* 0x000fe20007ffe1ff */
[----:B------:R-:W-:Y:S01]  /*c430*/  IMAD.SHL.U32 R3, R238, 0x2, RZ ;  /* 0x00000002ee037824 */ /* 0x000fe200078e00ff */
[----:B------:R-:W-:Y:S01]  /*c440*/  ISETP.NE.U32.AND P0, PT, R214, RZ, PT ;  /* 0x000000ffd600720c */ /* 0x000fe20003f05070 */
[----:B--2---:R-:W-:Y:S01]  /*c450*/  IMAD.SHL.U32 R4, R248, 0x2, RZ ;  /* 0x00000002f8047824 */ /* 0x004fe200078e00ff */
[----:B------:R-:W-:Y:S04]  /*c460*/  LOP3.LUT R2, R2, 0xf, RZ, 0xc0, !PT ;  /* 0x0000000f02027812 */ /* 0x000fe800078ec0ff */
[-C--:B-1----:R-:W-:Y:S04]  /*c470*/  IADD3 R2, P4, P3, R2, R0.reuse, R3 ;  /* 0x0000000002027210 */ /* 0x082fe80007b9e003 */
[-C--:B---3--:R-:W-:Y:S05]  /*c480*/  IADD3.X R3, RZ, R5.reuse, R220, P4, P3 ;  /* 0x00000005ff037210 */ /* 0x088fea00027e64dc */
        /* <DEDUP_REMOVED lines=10> */
.L_x_1364:
[----:B---3--:R-:W-:Y:S05]  /*c530*/  BSYNC B0 ;  /* 0x0000000000007941 */ /* 0x008fea0003800000 */
.L_x_1363:
[----:B------:R-:W0:Y:S01]  /*c540*/  LDGDEPBAR ;  /* 0x00000000000079af */ /* 0x000e220000000000 */
[----:B------:R-:W-:Y:S01]  /*c550*/  WARPSYNC 0xffffffff ;  /* 0xffffffff00007948 */ /* 0x000fe20003800000 */
[C---:B------:R-:W-:Y:S01]  /*c560*/  HMMA.16816.F32 R4, R128.reuse, R8, RZ ;  /* 0x000000088004723c */ /* 0x040fe200000018ff */
[----:B------:R-:W-:Y:S05]  /*c570*/  BSSY B0, `(.L_x_1366) ;  /* 0x0000185000007945 */ /* 0x000fea0003800000 */
[----:B------:R-:W2:Y:S02]  /*c580*/  LDL R224, [R1] ;  /* 0x0000000001e07983 */ /* 0x000ea40000100800 */
        /* <DEDUP_REMOVED lines=15> */
[----:B------:R-:W3:Y:S07]  /*c680*/  LDSM.16.M88.4 R136, [R190] ;  /* 0x00000000be88783b */ /* 0x000eee0000000200 */
        /* <DEDUP_REMOVED lines=14> */
[----:B------:R-:W1:Y:S07]  /*c770*/  LDSM.16.M88.4 R156, [R190+0x2800] ;  /* 0x00280000be9c783b */ /* 0x000e6e0000000200 */
[C---:B------:R-:W-:Y:S08]  /*c780*/  HMMA.16816.F32 R52, R132.reuse, R160, R52 ;  /* 0x000000a08434723c */ /* 0x040ff00000001834 */
[----:B------:R-:W-:Y:S08]  /*c790*/  HMMA.16816.F32 R56, R132, R162, R56 ;  /* 0x000000a28438723c */ /* 0x000ff00000001838 */
        /* <DEDUP_REMOVED lines=12> */
[C---:B------:R-:W-:Y:S08]  /*c860*/  HMMA.16816.F32 R36, R164.reuse, R152, R36 ;  /* 0x00000098a424723c */ /* 0x040ff00000001824 */
[C---:B------:R-:W-:Y:S01]  /*c870*/  HMMA.16816.F32 R40, R164.reuse, R154, R40 ;  /* 0x0000009aa428723c */ /* 0x040fe20000001828 */
[----:B------:R-:W1:Y:S07]  /*c880*/  LDSM.16.M88.4 R152, [R189+0x1800] ;  /* 0x00180000bd98783b */ /* 0x000e6e0000000200 */
[C---:B------:R-:W-:Y:S03]  /*c890*/  HMMA.16816.F32 R44, R164.reuse, R156, R44 ;  /* 0x0000009ca42c723c */ /* 0x040fe6000000182c */
[----:B--2---:R-:W-:Y:S05]  /*c8a0*/  ISETP.GT.AND P0, PT, R218, R224, PT ;  /* 0x000000e0da00720c */ /* 0x004fea0003f04270 */
        /* <DEDUP_REMOVED lines=85> */
[C---:B--2---:R-:W-:Y:S08]  /*ce00*/  HMMA.16816.F32 R4, R184.reuse, R156, R4 ;  /* 0x0000009cb804723c */ /* 0x044ff00000001804 */
[C---:B------:R-:W-:Y:S08]  /*ce10*/  HMMA.16816.F32 R8, R184.reuse, R158, R8 ;  /* 0x0000009eb808723c */ /* 0x040ff00000001808 */
[C---:B---3--:R-:W-:Y:S08]  /*ce20*/  HMMA.16816.F32 R12, R184.reuse, R136, R12 ;  /* 0x00000088b80c723c */ /* 0x048ff0000000180c */
        /* <DEDUP_REMOVED lines=49> */
[----:B------:R-:W-:Y:S08]  /*d140*/  DEPBAR.LE SB0, 0x0 ;  /* 0x000080000000791a */ /* 0x000ff00000000000 */
[----:B------:R4:W2:Y:S01]  /*d150*/  MUFU.TANH R34, R3 ;  /* 0x0000000300227308 */ /* 0x0008a20000002400 */
[----:B------:R-:W-:Y:S01]  /*d160*/  BAR.SYNC.DEFER_BLOCKING 0x0 ;  /* 0x0000000000007b1d */ /* 0x000fe20000010000 */
[----:B---3--:R-:W-:Y:S01]  /*d170*/  FMUL.FTZ R2, R36, c[0x0][0x320] ;  /* 0x0000c80024027a20 */ /* 0x008fe20000410000 */
[C---:B-----5:R-:W-:Y:S05]  /*d180*/  HMMA.16816.F32 R44, R184.reuse, R8, R44 ;  /* 0x00000008b82c723c */ /* 0x060fea000000182c */
[----:B-1----:R-:W-:Y:S02]  /*d190*/  FMUL.FTZ R0, R15, c[0x0][0x320] ;  /* 0x0000c8000f007a20 */ /* 0x002fe40000410000 */
[----:B------:R-:W-:Y:S01]  /*d1a0*/  FMUL.FTZ R8, R42, c[0x0][0x320] ;  /* 0x0000c8002a087a20 */ /* 0x000fe20000410000 */
[C---:B------:R-:W-:Y:S01]  /*d1b0*/  HMMA.16816.F32 R48, R184.reuse, R10, R48 ;  /* 0x0000000ab830723c */ /* 0x040fe20000001830 */
[----:B------:R1:W3:Y:S03]  /*d1c0*/  MUFU.TANH R157, R0 ;  /* 0x00000000009d7308 */ /* 0x0002e60000002400 */
[----:B----4-:R-:W-:Y:S07]  /*d1d0*/  FMUL.FTZ R3, R43, c[0x0][0x320] ;  /* 0x0000c8002b037a20 */ /* 0x010fee0000410000 */
[----:B------:R-:W4:Y:S01]  /*d1e0*/  MUFU.TANH R28, R3 ;  /* 0x00000003001c7308 */ /* 0x000f220000002400 */
[C---:B--2---:R-:W-:Y:S03]  /*d1f0*/  HMMA.16816.F32 R52, R184.reuse, R4, R52 ;  /* 0x00000004b834723c */ /* 0x044fe60000001834 */
[----:B-1----:R-:W-:Y:S05]  /*d200*/  FMUL.FTZ R0, R16, c[0x0][0x320] ;  /* 0x0000c80010007a20 */ /* 0x002fea0000410000 */
[----:B------:R-:W-:Y:S01]  /*d210*/  HMMA.16816.F32 R56, R184, R6, R56 ;  /* 0x00000006b838723c */ /* 0x000fe20000001838 */
[----:B------:R1:W2:Y:S03]  /*d220*/  MUFU.TANH R151, R0 ;  /* 0x0000000000977308 */ /* 0x0002a60000002400 */
[----:B-1----:R-:W-:Y:S07]  /*d230*/  FMUL.FTZ R0, R17, c[0x0][0x320] ;  /* 0x0000c80011007a20 */ /* 0x002fee0000410000 */
        /* <DEDUP_REMOVED lines=100> */
.L_x_1466:
[----:B------:R-:W-:-:S05]  /*d880*/  BRA.DIV ~URZ, `(.L_x_1369) ;  /* 0x00008ed27f007947 */ /* 0x000fca000b800000 */
[----:B------:R3:W4:Y:S02]  /*d890*/  SHFL.IDX PT, R5, R4, RZ, 0x181f ;  /* 0x00181fff04057589 */ /* 0x00072400000e0000 */
.L_x_1467:
[----:B------:R-:W-:Y:S01]  /*d8a0*/  ISETP.GE.AND P3, PT, R222, 0x1, PT ;  /* 0x00000001de00780c */ /* 0x000fe20003f66270 */
[----:B------:R-:W-:Y:S02]  /*d8b0*/  IMAD.SHL.U32 R3, R238, 0x2, RZ ;  /* 0x00000002ee037824 */ /* 0x000fe400078e00ff */
[----:B------:R-:W-:Y:S10]  /*d8c0*/  IMAD.SHL.U32 R7, R248, 0x2, RZ ;  /* 0x00000002f8077824 */ /* 0x000ff400078e00ff */
        /* <DEDUP_REMOVED lines=18> */
.L_x_1468:
[----:B------:R-:W-:Y:S01]  /*d9f0*/  ISETP.GE.AND P3, PT, R222, 0x21, PT ;  /* 0x00000021de00780c */ /* 0x000fe20003f66270 */
[----:B--2---:R-:W-:Y:S02]  /*da00*/  IMAD.SHL.U32 R3, R238, 0x2, RZ ;  /* 0x00000002ee037824 */ /* 0x004fe400078e00ff */
[----:B------:R-:W-:Y:S10]  /*da10*/  IMAD.SHL.U32 R7, R248, 0x2, RZ ;  /* 0x00000002f8077824 */ /* 0x000ff400078e00ff */
[C---:B------:R-:W-:Y:S02]  /*da20*/  @P3 IADD3 R2, -R214.reuse, 0x10, RZ ;  /* 0x00000010d6023810 */ /* 0x040fe40007ffe1ff */
        /* <DEDUP_REMOVED lines=16> */
.L_x_1469:
[----:B------:R-:W-:-:S05]  /*db30*/  BRA.DIV ~URZ, `(.L_x_1372) ;  /* 0x00008dd27f007947 */ /* 0x000fca000b800000 */
[----:B------:R2:W3:Y:S02]  /*db40*/  SHFL.IDX PT, R5, R4, 0x2, 0x181f ;  /* 0x00581f0004057f89 */ /* 0x0004e400000e0000 */
.L_x_1470:
[----:B------:R-:W-:Y:S01]  /*db50*/  ISETP.GE.AND P3, PT, R222, 0x41, PT ;  /* 0x00000041de00780c */ /* 0x000fe20003f66270 */
[----:B-1----:R-:W-:Y:S02]  /*db60*/  IMAD.SHL.U32 R3, R238, 0x2, RZ ;  /* 0x00000002ee037824 */ /* 0x002fe400078e00ff */
[----:B------:R-:W-:Y:S10]  /*db70*/  IMAD.SHL.U32 R7, R248, 0x2, RZ ;  /* 0x00000002f8077824 */ /* 0x000ff400078e00ff */
[C---:B------:R-:W-:Y:S02]  /*db80*/  @P3 IADD3 R2, -R214.reuse, 0x10, RZ ;  /* 0x00000010d6023810 */ /* 0x040fe40007ffe1ff */
        /* <DEDUP_REMOVED lines=17> */
.L_x_1471:
[----:B------:R-:W-:Y:S01]  /*dca0*/  ISETP.GE.AND P3, PT, R222, 0x61, PT ;  /* 0x00000061de00780c */ /* 0x000fe20003f66270 */
[----:B-1----:R-:W-:Y:S02]  /*dcb0*/  IMAD.SHL.U32 R3, R238, 0x2, RZ ;  /* 0x00000002ee037824 */ /* 0x002fe400078e00ff */
[----:B---3--:R-:W-:Y:S10]  /*dcc0*/  IMAD.SHL.U32 R4, R248, 0x2, RZ ;  /* 0x00000002f8047824 */ /* 0x008ff400078e00ff */
[C---:B------:R-:W-:Y:S02]  /*dcd0*/  @P3 IADD3 R2, -R214.reuse, 0x10, RZ ;  /* 0x00000010d6023810 */ /* 0x040fe40007ffe1ff */
        /* <DEDUP_REMOVED lines=14> */
.L_x_1367:
[----:B--234-:R-:W-:Y:S05]  /*ddc0*/  BSYNC B0 ;  /* 0x0000000000007941 */ /* 0x01cfea0003800000 */
.L_x_1366:
        /* <DEDUP_REMOVED lines=59> */
.L_x_1472:
[----:B-12---:R-:W-:Y:S01]  /*e180*/  FMNMX.FTZ R4, R4, R0, !PT ;  /* 0x0000000004047209 */ /* 0x006fe20007810000 */
[----:B------:R-:W-:-:S05]  /*e190*/  BRA.DIV ~URZ, `(.L_x_1375) ;  /* 0x000088f27f007947 */ /* 0x000fca000b800000 */
[----:B------:R-:W1:Y:S02]  /*e1a0*/  SHFL.BFLY PT, R0, R4, 0x1, 0x1f ;  /* 0x0c201f0004007f89 */ /* 0x000e6400000e0000 */
[----:B-1----:R-:W-:Y:S02]  /*e1b0*/  FMNMX.FTZ R69, R4, R0, !PT ;  /* 0x0000000004457209 */ /* 0x002fe40007810000 */
[----:B------:R-:W1:Y:S02]  /*e1c0*/  SHFL.BFLY PT, R0, R5, 0x2, 0x1f ;  /* 0x0c401f0005007f89 */ /* 0x000e6400000e0000 */
[----:B-1----:R-:W-:Y:S05]  /*e1d0*/  FMNMX.FTZ R4, R5, R0, !PT ;  /* 0x0000000005047209 */ /* 0x002fea0007810000 */
[----:B------:R1:W2:Y:S02]  /*e1e0*/  SHFL.BFLY PT, R0, R4, 0x1, 0x1f ;  /* 0x0c201f0004007f89 */ /* 0x0002a400000e0000 */
.L_x_1473:
[----:B--2---:R-:W-:Y:S01]  /*e1f0*/  FMNMX.FTZ R3, R0, R4, !PT ;  /* 0x0000000400037209 */ /* 0x004fe20007810000 */
[C---:B-1----:R-:W-:Y:S01]  /*e200*/  FMUL.FTZ R4, R69.reuse, c[0x0][0x2d0] ;  /* 0x0000b40045047a20 */ /* 0x042fe20000410000 */
[----:B------:R-:W-:Y:S01]  /*e210*/  WARPSYNC 0xffffffff ;  /* 0xffffffff00007948 */ /* 0x000fe20003800000 */
[----:B------:R-:W-:Y:S01]  /*e220*/  FADD.FTZ R0, -R69, R70 ;  /* 0x0000004645007221 */ /* 0x000fe20000010100 */
[----:B------:R-:W2:Y:S01]  /*e230*/  LDL R250, [R1] ;  /* 0x0000000001fa7983 */ /* 0x000ea20000100800 */
        /* <DEDUP_REMOVED lines=33> */
[----:B------:R-:W-:Y:S02]  /*e450*/  FFMA.FTZ R151, R140, c[0x0][0x2d0], -R4 ;  /* 0x0000b4008c977a23 */ /* 0x000fe40000010804 */
[----:B------:R-:W-:Y:S02]  /*e460*/  FMUL.FTZ R4, R3, c[0x0][0x2d0] ;  /* 0x0000b40003047a20 */ /* 0x000fe40000410000 */
[----:B------:R-:W-:Y:S02]  /*e470*/  MUFU.EX2 R71, R71 ;  /* 0x0000004700477308 */ /* 0x000fe40000000800 */
        /* <DEDUP_REMOVED lines=26> */
[----:B------:R-:W-:Y:S01]  /*e620*/  MUFU.EX2 R144, R235 ;  /* 0x000000eb00907308 */ /* 0x000fe20000000800 */
[C---:B-1----:R-:W-:Y:S01]  /*e630*/  FFMA.FTZ R0, R2.reuse, R230, R6 ;  /* 0x000000e602007223 */ /* 0x042fe20000010006 */
[C---:B---3--:R-:W-:Y:S01]  /*e640*/  F2FP.PACK_AB R136, R5.reuse, R6 ;  /* 0x000000060588723e */ /* 0x048fe200000000ff */
[----:B------:R-:W-:Y:S01]  /*e650*/  FMUL.FTZ R56, R2, R72 ;  /* 0x0000004802387220 */ /* 0x000fe20000410000 */
[----:B----4-:R-:W-:Y:S01]  /*e660*/  F2FP.PACK_AB R138, R8, R9 ;  /* 0x00000009088a723e */ /* 0x010fe200000000ff */
        /* <DEDUP_REMOVED lines=13> */
[----:B------:R-:W-:Y:S02]  /*e740*/  FADD.FTZ R4, R9, R7 ;  /* 0x0000000709047221 */ /* 0x000fe40000010000 */
[C---:B------:R-:W-:Y:S02]  /*e750*/  FMUL.FTZ R20, R2.reuse, R108 ;  /* 0x0000006c02147220 */ /* 0x040fe40000410000 */
[----:B------:R-:W-:Y:S02]  /*e760*/  FMUL.FTZ R21, R2, R109 ;  /* 0x0000006d02157220 */ /* 0x000fe40000410000 */
[----:B------:R-:W-:Y:S02]  /*e770*/  FADD.FTZ R141, R8, R4 ;  /* 0x00000004088d7221 */ /* 0x000fe40000010000 */
[C---:B------:R-:W-:Y:S01]  /*e780*/  FMUL.FTZ R4, R2.reuse, R124 ;  /* 0x0000007c02047220 */ /* 0x040fe20000410000 */
[----:B------:R-:W4:Y:S01]  /*e790*/  MUFU.EX2 R7, R6 ;  /* 0x0000000600077308 */ /* 0x000f220000000800 */
[C---:B------:R-:W-:Y:S02]  /*e7a0*/  FMUL.FTZ R29, R2.reuse, R101 ;  /* 0x00000065021d7220 */ /* 0x040fe40000410000 */
[----:B------:R-:W-:Y:S02]  /*e7b0*/  FMUL.FTZ R8, R2, R120 ;  /* 0x0000007802087220 */ /* 0x000fe40000410000 */
[C---:B-1----:R-:W-:Y:S02]  /*e7c0*/  FMUL.FTZ R58, R0.reuse, R74 ;  /* 0x0000004a003a7220 */ /* 0x042fe40000410000 */
[----:B------:R-:W-:Y:S02]  /*e7d0*/  FMUL.FTZ R59, R0, R75 ;  /* 0x0000004b003b7220 */ /* 0x000fe40000410000 */
[----:B------:R-:W1:Y:S01]  /*e7e0*/  LDSM.16.MT88.4 R72, [R191] ;  /* 0x00000000bf48783b */ /* 0x000e620000004200 */
[----:B------:R-:W-:Y:S01]  /*e7f0*/  MUFU.EX2 R108, R68 ;  /* 0x00000044006c7308 */ /* 0x000fe20000000800 */
[----:B------:R-:W-:Y:S02]  /*e800*/  FMUL.FTZ R9, R2, R121 ;  /* 0x0000007902097220 */ /* 0x000fe40000410000 */
[----:B------:R-:W-:Y:S02]  /*e810*/  FMUL.FTZ R11, R0, R123 ;  /* 0x0000007b000b7220 */ /* 0x000fe40000410000 */
[C---:B---3--:R-:W-:Y:S02]  /*e820*/  FMUL.FTZ R5, R2.reuse, R125 ;  /* 0x0000007d02057220 */ /* 0x048fe40000410000 */
[C---:B------:R-:W-:Y:S02]  /*e830*/  FMUL.FTZ R12, R2.reuse, R116 ;  /* 0x00000074020c7220 */ /* 0x040fe40000410000 */
[----:B------:R-:W-:Y:S01]  /*e840*/  FMUL.FTZ R13, R2, R117 ;  /* 0x00000075020d7220 */ /* 0x000fe20000410000 */
[----:B------:R-:W3:Y:S01]  /*e850*/  MUFU.EX2 R109, R70 ;  /* 0x00000046006d7308 */ /* 0x000ee20000000800 */
[C---:B------:R-:W-:Y:S02]  /*e860*/  FMUL.FTZ R14, R0.reuse, R118 ;  /* 0x00000076000e7220 */ /* 0x040fe40000410000 */
[C---:B------:R-:W-:Y:S01]  /*e870*/  FMUL.FTZ R15, R0.reuse, R119 ;  /* 0x00000077000f7220 */ /* 0x040fe20000410000 */
[C---:B----4-:R-:W-:Y:S01]  /*e880*/  F2FP.PACK_AB R137, R7.reuse, R10 ;  /* 0x0000000a0789723e */ /* 0x050fe200000000ff */
[C---:B------:R-:W-:Y:S02]  /*e890*/  FFMA.FTZ R6, R0.reuse, R247, R10 ;  /* 0x000000f700067223 */ /* 0x040fe4000001000a */
[C---:B------:R-:W-:Y:S02]  /*e8a0*/  FMUL.FTZ R10, R0.reuse, R122 ;  /* 0x0000007a000a7220 */ /* 0x040fe40000410000 */
[----:B------:R-:W-:Y:S01]  /*e8b0*/  FADD.FTZ R101, R7, R6 ;  /* 0x0000000607657221 */ /* 0x000fe20000010000 */
[----:B------:R-:W-:Y:S01]  /*e8c0*/  LDSM.16.MT88.4 R120, [R191+0x3000] ;  /* 0x00300000bf78783b */ /* 0x000fe20000004200 */
[C---:B------:R-:W-:Y:S01]  /*e8d0*/  FMUL.FTZ R6, R0.reuse, R126 ;  /* 0x0000007e00067220 */ /* 0x040fe20000410000 */
[----:B------:R-:W4:Y:S01]  /*e8e0*/  MUFU.EX2 R68, R153 ;  /* 0x0000009900447308 */ /* 0x000f220000000800 */
[----:B------:R-:W-:Y:S02]  /*e8f0*/  FMUL.FTZ R7, R0, R127 ;  /* 0x0000007f00077220 */ /* 0x000fe40000410000 */
[C---:B------:R-:W-:Y:S02]  /*e900*/  FMUL.FTZ R16, R2.reuse, R112 ;  /* 0x0000007002107220 */ /* 0x040fe40000410000 */
[----:B------:R-:W-:Y:S02]  /*e910*/  FMUL.FTZ R17, R2, R113 ;  /* 0x0000007102117220 */ /* 0x000fe40000410000 */
[C---:B------:R-:W-:Y:S02]  /*e920*/  FMUL.FTZ R18, R0.reuse, R114 ;  /* 0x0000007200127220 */ /* 0x040fe40000410000 */
[C---:B------:R-:W-:Y:S01]  /*e930*/  FMUL.FTZ R19, R0.reuse, R115 ;  /* 0x0000007300137220 */ /* 0x040fe20000410000 */
[----:B------:R-:W-:Y:S01]  /*e940*/  MUFU.EX2 R153, R142 ;  /* 0x0000008e00997308 */ /* 0x000fe20000000800 */
        /* <DEDUP_REMOVED lines=15> */
[C---:B------:R-:W-:Y:S04]  /*ea40*/  FMUL.FTZ R32, R2.reuse, R96 ;  /* 0x0000006002207220 */ /* 0x040fe80000410000 */
        /* <DEDUP_REMOVED lines=23> */
[C---:B-1----:R-:W-:Y:S01]  /*ebc0*/  HMMA.16816.F32 R12, R136.reuse, R72, R12 ;  /* 0x00000048880c723c */ /* 0x042fe2000000180c */
[----:B------:R-:W-:Y:S02]  /*ebd0*/  MUFU.EX2 R142, R239 ;  /* 0x000000ef008e7308 */ /* 0x000fe40000000800 */
[----:B------:R-:W-:Y:S02]  /*ebe0*/  FMUL.FTZ R49, R2, R81 ;  /* 0x0000005102317220 */ /* 0x000fe40000410000 */
[C---:B------:R-:W-:Y:S02]  /*ebf0*/  FMUL.FTZ R50, R0.reuse, R82 ;  /* 0x0000005200327220 */ /* 0x040fe40000410000 */
[----:B------:R-:W-:Y:S01]  /*ec00*/  FMUL.FTZ R51, R0, R83 ;  /* 0x0000005300337220 */ /* 0x000fe20000410000 */
[C---:B------:R-:W-:Y:S01]  /*ec10*/  HMMA.16816.F32 R16, R136.reuse, R74, R16 ;  /* 0x0000004a8810723c */ /* 0x040fe20000001810 */
[----:B------:R-:W1:Y:S03]  /*ec20*/  LDSM.16.MT88.4 R72, [R192] ;  /* 0x00000000c048783b */ /* 0x000e660000004200 */
[C---:B------:R-:W-:Y:S02]  /*ec30*/  FMUL.FTZ R52, R2.reuse, R76 ;  /* 0x0000004c02347220 */ /* 0x040fe40000410000 */
[----:B------:R-:W-:Y:S02]  /*ec40*/  FMUL.FTZ R53, R2, R77 ;  /* 0x0000004d02357220 */ /* 0x000fe40000410000 */
[C---:B------:R-:W-:Y:S01]  /*ec50*/  FMUL.FTZ R54, R0.reuse, R78 ;  /* 0x0000004e00367220 */ /* 0x040fe20000410000 */
[----:B------:R-:W-:Y:S03]  /*ec60*/  LDSM.16.MT88.4 R80, [R193+0x800] ;  /* 0x00080000c150783b */ /* 0x000fe60000004200 */
[C---:B------:R-:W-:Y:S02]  /*ec70*/  FMUL.FTZ R55, R0.reuse, R79 ;  /* 0x0000004f00377220 */ /* 0x040fe40000410000 */
[----:B------:R-:W-:Y:S01]  /*ec80*/  FMUL.FTZ R30, R0, R102 ;  /* 0x00000066001e7220 */ /* 0x000fe20000410000 */
[----:B--2---:R-:W-:Y:S01]  /*ec90*/  ISETP.GT.AND P0, PT, R218, R250, PT ;  /* 0x000000fada00720c */ /* 0x004fe20003f04270 */
[----:B------:R-:W-:Y:S01]  /*eca0*/  FMUL.FTZ R31, R0, R103 ;  /* 0x00000067001f7220 */ /* 0x000fe20000410000 */
[----:B------:R-:W-:Y:S01]  /*ecb0*/  LDSM.16.MT88.4 R76, [R191+0x800] ;  /* 0x00080000bf4c783b */ /* 0x000fe20000004200 */
[C---:B------:R-:W-:Y:S01]  /*ecc0*/  FMUL.FTZ R60, R2.reuse, R60 ;  /* 0x0000003c023c7220 */ /* 0x040fe20000410000 */
[----:B------:R-:W-:Y:S01]  /*ecd0*/  MUFU.EX2 R103, R143 ;  /* 0x0000008f00677308 */ /* 0x000fe20000000800 */
[C---:B------:R-:W-:Y:S02]  /*ece0*/  FMUL.FTZ R61, R2.reuse, R61 ;  /* 0x0000003d023d7220 */ /* 0x040fe40000410000 */
[C---:B------:R-:W-:Y:S02]  /*ecf0*/  FMUL.FTZ R64, R2.reuse, R64 ;  /* 0x0000004002407220 */ /* 0x040fe40000410000 */
[----:B------:R-:W-:Y:S02]  /*ed00*/  FMUL.FTZ R65, R2, R65 ;  /* 0x0000004102417220 */ /* 0x000fe40000410000 */
[C---:B------:R-:W-:Y:S02]  /*ed10*/  FMUL.FTZ R62, R0.reuse, R62 ;  /* 0x0000003e003e7220 */ /* 0x040fe40000410000 */
[C---:B------:R-:W-:Y:S01]  /*ed20*/  FMUL.FTZ R63, R0.reuse, R63 ;  /* 0x0000003f003f7220 */ /* 0x040fe20000410000 */
[----:B------:R-:W2:Y:S01]  /*ed30*/  MUFU.EX2 R2, R152 ;  /* 0x0000009800027308 */ /* 0x000ea20000000800 */
[C---:B------:R-:W-:Y:S02]  /*ed40*/  FMUL.FTZ R66, R0.reuse, R66 ;  /* 0x0000004200427220 */ /* 0x040fe40000410000 */
[----:B------:R-:W-:Y:S02]  /*ed50*/  FMUL.FTZ R67, R0, R67 ;  /* 0x0000004300437220 */ /* 0x000fe40000410000 */
[----:B----4-:R-:W-:Y:S05]  /*ed60*/  FADD.FTZ R0, R68, R141 ;  /* 0x0000008d44007221 */ /* 0x010fea0000010000 */
[----:B------:R-:W-:Y:S01]  /*ed70*/  MUFU.EX2 R152, R157 ;  /* 0x0000009d00987308 */ /* 0x000fe20000000800 */
[C---:B-1----:R-:W-:Y:S08]  /*ed80*/  HMMA.16816.F32 R20, R136.reuse, R72, R20 ;  /* 0x000000488814723c */ /* 0x042ff00000001814 */
[C---:B------:R-:W-:Y:S01]  /*ed90*/  HMMA.16816.F32 R24, R136.reuse, R74, R24 ;  /* 0x0000004a8818723c */ /* 0x040fe20000001818 */
[----:B------:R-:W1:Y:S01]  /*eda0*/  LDSM.16.MT88.4 R72, [R196] ;  /* 0x00000000c448783b */ /* 0x000e620000004200 */
[----:B------:R-:W3:Y:S02]  /*edb0*/  MUFU.EX2 R102, R140 ;  /* 0x0000008c00667308 */ /* 0x000ee40000000800 */
[----:B--2---:R-:W-:Y:S04]  /*edc0*/  FADD.FTZ R0, R2, R0 ;  /* 0x0000000002007221 */ /* 0x004fe80000010000 */
[----:B------:R-:W-:Y:S04]  /*edd0*/  FADD.FTZ R0, R71, R0 ;  /* 0x0000000047007221 */ /* 0x000fe80000010000 */
[----:B------:R-:W-:Y:S01]  /*ede0*/  FADD.FTZ R0, R70, R0 ;  /* 0x0000000046007221 */ /* 0x000fe20000010000 */
[----:B------:R-:W2:Y:S10]  /*edf0*/  MUFU.EX2 R143, R237 ;  /* 0x000000ed008f7308 */ /* 0x000eb40000000800 */
[----:B------:R-:W-:Y:S10]  /*ee00*/  MUFU.EX2 R141, R243 ;  /* 0x000000f3008d7308 */ /* 0x000ff40000000800 */
[----:B------:R-:W4:Y:S01]  /*ee10*/  MUFU.EX2 R140, R245 ;  /* 0x000000f5008c7308 */ /* 0x000f220000000800 */
        /* <DEDUP_REMOVED lines=16> */
[----:B---3--:R-:W-:Y:S03]  /*ef20*/  F2FP.PACK_AB R73, R102, R103 ;  /* 0x000000676649723e */ /* 0x008fe600000000ff */
[----:B------:R-:W-:Y:S02]  /*ef30*/  F2FP.PACK_AB R74, R70, R71 ;  /* 0x00000047464a723e */ /* 0x000fe400000000ff */
[----:B------:R-:W-:Y:S02]  /*ef40*/  F2FP.PACK_AB R75, R247, R249 ;  /* 0x000000f9f74b723e */ /* 0x000fe400000000ff */
[----:B------:R-:W3:Y:S01]  /*ef50*/  MUFU.EX2 R2, R159 ;  /* 0x0000009f00027308 */ /* 0x000ee20000000800 */
[----:B--2---:R-:W-:Y:S02]  /*ef60*/  F2FP.PACK_AB R137, R142, R143 ;  /* 0x0000008f8e89723e */ /* 0x004fe400000000ff */
[----:B----4-:R-:W-:Y:S02]  /*ef70*/  F2FP.PACK_AB R139, R140, R141 ;  /* 0x0000008d8c8b723e */ /* 0x010fe400000000ff */
        /* <DEDUP_REMOVED lines=14> */
[----:B------:R-:W1:Y:S01]  /*f060*/  MUFU.EX2 R156, R146 ;  /* 0x00000092009c7308 */ /* 0x000e620000000800 */
[C---:B----4-:R-:W-:Y:S09]  /*f070*/  HMMA.16816.F32 R20, R72.reuse, R76, R20 ;  /* 0x0000004c4814723c */ /* 0x050ff20000001814 */
[----:B------:R-:W-:Y:S01]  /*f080*/  MUFU.EX2 R151, R158 ;  /* 0x0000009e00977308 */ /* 0x000fe20000000800 */
[C---:B------:R-:W-:Y:S01]  /*f090*/  HMMA.16816.F32 R24, R72.reuse, R78, R24 ;  /* 0x0000004e4818723c */ /* 0x040fe20000001818 */
[----:B------:R-:W2:Y:S07]  /*f0a0*/  LDSM.16.MT88.4 R76, [R191+0x4000] ;  /* 0x00400000bf4c783b */ /* 0x000eae0000004200 */
[C---:B---3--:R-:W-:Y:S01]  /*f0b0*/  HMMA.16816.F32 R28, R72.reuse, R80, R28 ;  /* 0x00000050481c723c */ /* 0x048fe2000000181c */
[----:B------:R-:W-:Y:S07]  /*f0c0*/  MUFU.EX2 R149, R161 ;  /* 0x000000a100957308 */ /* 0x000fee0000000800 */
[C---:B------:R-:W-:Y:S01]  /*f0d0*/  HMMA.16816.F32 R32, R72.reuse, R82, R32 ;  /* 0x000000524820723c */ /* 0x040fe20000001820 */
[----:B------:R-:W3:Y:S02]  /*f0e0*/  LDSM.16.MT88.4 R80, [R193+0x4000] ;  /* 0x00400000c150783b */ /* 0x000ee40000004200 */
[----:B------:R-:W-:Y:S10]  /*f0f0*/  MUFU.EX2 R147, R217 ;  /* 0x000000d900937308 */ /* 0x000ff40000000800 */
[----:B------:R-:W-:Y:S01]  /*f100*/  MUFU.EX2 R146, R230 ;  /* 0x000000e600927308 */ /* 0x000fe20000000800 */
        /* <DEDUP_REMOVED lines=13> */
[----:B------:R-:W-:Y:S01]  /*f1e0*/  F2FP.PACK_AB R74, R70, R71 ;  /* 0x00000047464a723e */ /* 0x000fe200000000ff */
[----:B------:R-:W4:Y:S02]  /*f1f0*/  MUFU.EX2 R68, R225 ;  /* 0x000000e100447308 */ /* 0x000f240000000800 */
[----:B-----5:R-:W-:Y:S02]  /*f200*/  F2FP.PACK_AB R73, R163, R246 ;  /* 0x000000f6a349723e */ /* 0x020fe400000000ff */
[----:B-1----:R-:W-:Y:S06]  /*f210*/  F2FP.PACK_AB R75, R156, R159 ;  /* 0x0000009f9c4b723e */ /* 0x002fec00000000ff */
[----:B------:R-:W1:Y:S01]  /*f220*/  MUFU.EX2 R2, R224 ;  /* 0x000000e000027308 */ /* 0x000e620000000800 */
[C---:B--2---:R-:W-:Y:S09]  /*f230*/  HMMA.16816.F32 R4, R72.reuse, R76, R4 ;  /* 0x0000004c4804723c */ /* 0x044ff20000001804 */
[----:B------:R-:W2:Y:S01]  /*f240*/  MUFU.EX2 R71, R216 ;  /* 0x000000d800477308 */ /* 0x000ea20000000800 */
[C---:B------:R-:W-:Y:S01]  /*f250*/  HMMA.16816.F32 R8, R72.reuse, R78, R8 ;  /* 0x0000004e4808723c */ /* 0x040fe20000001808 */
[----:B------:R-:W5:Y:S02]  /*f260*/  LDSM.16.MT88.4 R76, [R194+0x1000] ;  /* 0x00100000c24c783b */ /* 0x000f640000004200 */
[----:B----4-:R-:W-:Y:S06]  /*f270*/  FADD.FTZ R0, R68, R0 ;  /* 0x0000000044007221 */ /* 0x010fec0000010000 */
[----:B------:R-:W4:Y:S01]  /*f280*/  MUFU.EX2 R70, R214 ;  /* 0x000000d600467308 */ /* 0x000f220000000800 */
[C---:B---3--:R-:W-:Y:S03]  /*f290*/  HMMA.16816.F32 R12, R72.reuse, R80, R12 ;  /* 0x00000050480c723c */ /* 0x048fe6000000180c */
[----:B-1----:R-:W-:Y:S05]  /*f2a0*/  FADD.FTZ R0, R2, R0 ;  /* 0x0000000002007221 */ /* 0x002fea0000010000 */
[C---:B------:R-:W-:Y:S01]  /*f2b0*/  HMMA.16816.F32 R16, R72.reuse, R82, R16 ;  /* 0x000000524810723c */ /* 0x040fe20000001810 */
[----:B------:R-:W1:Y:S03]  /*f2c0*/  LDSM.16.MT88.4 R80, [R191+0x4800] ;  /* 0x00480000bf50783b */ /* 0x000e660000004200 */
[----:B--2---:R-:W-:Y:S04]  /*f2d0*/  FADD.FTZ R0, R71, R0 ;  /* 0x0000000047007221 */ /* 0x004fe80000010000 */
[C---:B------:R-:W-:Y:S04]  /*f2e0*/  HMMA.16816.F32 R20, R72.reuse, R84, R20 ;  /* 0x000000544814723c */ /* 0x040fe80000001814 */
[----:B----4-:R-:W-:Y:S04]  /*f2f0*/  FADD.FTZ R0, R70, R0 ;  /* 0x0000000046007221 */ /* 0x010fe80000010000 */
        /* <DEDUP_REMOVED lines=17> */
[C---:B-1----:R-:W-:Y:S03]  /*f410*/  HMMA.16816.F32 R60, R72.reuse, R80, R60 ;  /* 0x00000050483c723c */ /* 0x042fe6000000183c */
[----:B------:R-:W1:Y:S01]  /*f420*/  MUFU.EX2 R2, R228 ;  /* 0x000000e400027308 */ /* 0x000e620000000800 */
[----:B------:R-:W-:Y:S04]  /*f430*/  F2FP.PACK_AB R79, R152, R155 ;  /* 0x0000009b984f723e */ /* 0x000fe800000000ff */
[----:B------:R-:W-:Y:S01]  /*f440*/  HMMA.16816.F32 R64, R72, R82, R64 ;  /* 0x000000524840723c */ /* 0x000fe20000001840 */
[----:B------:R-:W4:Y:S04]  /*f450*/  LDSM.16.MT88.4 R72, [R192+0x1800] ;  /* 0x00180000c048783b */ /* 0x000f280000004200 */
[----:B------:R-:W5:Y:S03]  /*f460*/  MUFU.EX2 R71, R227 ;  /* 0x000000e300477308 */ /* 0x000f660000000800 */
[C---:B--2---:R-:W-:Y:S01]  /*f470*/  HMMA.16816.F32 R4, R76.reuse, R84, R4 ;  /* 0x000000544c04723c */ /* 0x044fe20000001804 */
[----:B------:R-:W2:Y:S04]  /*f480*/  LDSM.16.MT88.4 R80, [R194+0x1800] ;  /* 0x00180000c250783b */ /* 0x000ea80000004200 */
[----:B---3--:R-:W-:Y:S02]  /*f490*/  FADD.FTZ R0, R68, R0 ;  /* 0x0000000044007221 */ /* 0x008fe40000010000 */
[----:B------:R-:W3:Y:S01]  /*f4a0*/  MUFU.EX2 R70, R226 ;  /* 0x000000e200467308 */ /* 0x000ee20000000800 */
[C---:B------:R-:W-:Y:S01]  /*f4b0*/  HMMA.16816.F32 R8, R76.reuse, R86, R8 ;  /* 0x000000564c08723c */ /* 0x040fe20000001808 */
[----:B------:R-:W2:Y:S03]  /*f4c0*/  LDSM.16.MT88.4 R84, [R191+0x5000] ;  /* 0x00500000bf54783b */ /* 0x000ea60000004200 */
[----:B-1----:R-:W-:Y:S04]  /*f4d0*/  FADD.FTZ R0, R2, R0 ;  /* 0x0000000002007221 */ /* 0x002fe80000010000 */
[C---:B------:R-:W-:Y:S04]  /*f4e0*/  HMMA.16816.F32 R12, R76.reuse, R88, R12 ;  /* 0x000000584c0c723c */ /* 0x040fe8000000180c */
[----:B-----5:R-:W-:Y:S04]  /*f4f0*/  FADD.FTZ R0, R71, R0 ;  /* 0x0000000047007221 */ /* 0x020fe80000010000 */
[C---:B------:R-:W-:Y:S01]  /*f500*/  HMMA.16816.F32 R16, R76.reuse, R90, R16 ;  /* 0x0000005a4c10723c */ /* 0x040fe20000001810 */
[----:B------:R-:W-:Y:S03]  /*f510*/  LDSM.16.MT88.4 R88, [R192+0x5000] ;  /* 0x00500000c058783b */ /* 0x000fe60000004200 */
[----:B---3--:R-:W-:Y:S04]  /*f520*/  FADD.FTZ R0, R70, R0 ;  /* 0x0000000046007221 */ /* 0x008fe80000010000 */
[C---:B----4-:R-:W-:Y:S08]  /*f530*/  HMMA.16816.F32 R20, R76.reuse, R72, R20 ;  /* 0x000000484c14723c */ /* 0x050ff00000001814 */
        /* <DEDUP_REMOVED lines=45> */
[C---:B-1----:R-:W-:Y:S03]  /*f810*/  HMMA.16816.F32 R36, R72.reuse, R80, R36 ;  /* 0x000000504824723c */ /* 0x042fe60000001824 */
[----:B------:R-:W1:Y:S01]  /*f820*/  MUFU.EX2 R70, R242 ;  /* 0x000000f200467308 */ /* 0x000e620000000800 */
[----:B------:R-:W-:Y:S01]  /*f830*/  F2FP.PACK_AB R79, R144, R145 ;  /* 0x00000091904f723e */ /* 0x000fe200000000ff */
[----:B------:R-:W-:Y:S03]  /*f840*/  FADD.FTZ R2, R108, R101 ;  /* 0x000000656c027221 */ /* 0x000fe60000010000 */
[C---:B------:R-:W-:Y:S01]  /*f850*/  HMMA.16816.F32 R40, R72.reuse, R82, R40 ;  /* 0x000000524828723c */ /* 0x040fe20000001828 */
[----:B------:R-:W4:Y:S04]  /*f860*/  LDSM.16.MT88.4 R80, [R191+0x2800] ;  /* 0x00280000bf50783b */ /* 0x000f280000004200 */
[----:B------:R-:W2:Y:S03]  /*f870*/  MUFU.EX2 R68, R244 ;  /* 0x000000f400447308 */ /* 0x000ea60000000800 */
[C---:B---3--:R-:W-:Y:S04]  /*f880*/  HMMA.16816.F32 R44, R72.reuse, R84, R44 ;  /* 0x00000054482c723c */ /* 0x048fe8000000182c */
[C---:B-----5:R-:W-:Y:S01]  /*f890*/  F2FP.PACK_AB R136, R71.reuse, R100 ;  /* 0x000000644788723e */ /* 0x060fe200000000ff */
[----:B------:R-:W-:Y:S03]  /*f8a0*/  FADD.FTZ R0, R71, R0 ;  /* 0x0000000047007221 */ /* 0x000fe60000010000 */
[C---:B------:R-:W-:Y:S01]  /*f8b0*/  HMMA.16816.F32 R48, R72.reuse, R86, R48 ;  /* 0x000000564830723c */ /* 0x040fe20000001830 */
[----:B------:R-:W3:Y:S03]  /*f8c0*/  LDSM.16.MT88.4 R84, [R193+0x2800] ;  /* 0x00280000c154783b */ /* 0x000ee60000004200 */
[----:B-1----:R-:W-:Y:S04]  /*f8d0*/  FADD.FTZ R0, R70, R0 ;  /* 0x0000000046007221 */ /* 0x002fe80000010000 */
[C---:B--2---:R-:W-:Y:S04]  /*f8e0*/  HMMA.16816.F32 R52, R72.reuse, R92, R52 ;  /* 0x0000005c4834723c */ /* 0x044fe80000001834 */
[C---:B------:R-:W-:Y:S01]  /*f8f0*/  F2FP.PACK_AB R138, R68.reuse, R70 ;  /* 0x00000046448a723e */ /* 0x040fe200000000ff */
[----:B------:R-:W-:Y:S01]  /*f900*/  FADD.FTZ R230, R68, R0 ;  /* 0x0000000044e67221 */ /* 0x000fe20000010000 */
[----:B------:R-:W-:Y:S02]  /*f910*/  MOV R68, R3 ;  /* 0x0000000300447202 */ /* 0x000fe40000000f00 */
        /* <DEDUP_REMOVED lines=74> */
.L_x_1361:
[----:B------:R-:W-:Y:S05]  /*fdc0*/  BRA.DIV ~URZ, `(.L_x_1377) ;  /* 0x00006d927f007947 */ /* 0x000fea000b800000 */
[----:B------:R1:W2:Y:S02]  /*fdd0*/  SHFL.BFLY PT, R0, R230, 0x2, 0x1f ;  /* 0x0c401f00e6007f89 */ /* 0x0002a400000e0000 */
.L_x_1474:
[----:B--2---:R-:W-:Y:S01]  /*fde0*/  FADD.FTZ R5, R0, R230 ;  /* 0x000000e600057221 */ /* 0x004fe20000010000 */
[----:B------:R-:W-:Y:S05]  /*fdf0*/  BRA.DIV ~URZ, `(.L_x_1378) ;  /* 0x00006db27f007947 */ /* 0x000fea000b800000 */
[----:B------:R-:W2:Y:S04]  /*fe00*/  SHFL.BFLY PT, R0, R247, 0x2, 0x1f ;  /* 0x0c401f00f7007f89 */ /* 0x000ea800000e0000 */
[----:B------:R-:W3:Y:S01]  /*fe10*/  SHFL.BFLY PT, R2, R5, 0x1, 0x1f ;  /* 0x0c201f0005027f89 */ /* 0x000ee200000e0000 */
[----:B--2---:R-:W-:-:S02]  /*fe20*/  FADD.FTZ R4, R0, R247 ;  /* 0x000000f700047221 */ /* 0x004fc40000010000 */
[----:B---3--:R-:W-:-:S03]  /*fe30*/  FADD.FTZ R5, R5, R2 ;  /* 0x0000000205057221 */ /* 0x008fc60000010000 */
[----:B------:R2:W3:Y:S04]  /*fe40*/  SHFL.BFLY PT, R3, R4, 0x1, 0x1f ;  /* 0x0c201f0004037f89 */ /* 0x0004e800000e0000 */
.L_x_1475:
        /* <DEDUP_REMOVED lines=85> */
.L_x_1324:
[----:B-12---:R1:W5:Y:S04]  /*103a0*/  LDL R6, [R1+0x48] ;  /* 0x0000480001067983 */ /* 0x0063680000100800 */
[----:B------:R-:W2:Y:S01]  /*103b0*/  S2R R2, SR_TID.X ;  /* 0x0000000000027919 */ /* 0x000ea20000002100 */
[----:B------:R-:W-:Y:S01]  /*103c0*/  BSSY B0, `(.L_x_1379) ;  /* 0x0000011000007945 */ /* 0x000fe20003800000 */
[----:B--2---:R-:W-:-:S13]  /*103d0*/  LOP3.LUT P0, RZ, R2, 0xff, RZ, 0xc0, !PT ;  /* 0x000000ff02ff7812 */ /* 0x004fda000780c0ff */
[----:B------:R-:W-:Y:S05]  /*103e0*/  @P0 BRA `(.L_x_1380) ;  /* 0x000000e000000947 */ /* 0x000fea0003800000 */
[----:B-1----:R-:W1:Y:S01]  /*103f0*/  S2R R4, SR_LANEID ;  /* 0x0000000000047919 */ /* 0x002e620000000000 */
[----:B------:R-:W-:Y:S01]  /*10400*/  VOTEU.ANY UR4, UPT, PT ;  /* 0x0000000000047886 */ /* 0x000fe200038e0100 */
[----:B------:R-:W-:Y:S01]  /*10410*/  IMAD.MOV.U32 R5, RZ, RZ, c[0x0][0x564] ;  /* 0x00015900ff057624 */ /* 0x000fe200078e00ff */
[----:B------:R-:W1:Y:S08]  /*10420*/  FLO.U32 R3, UR4 ;  /* 0x0000000400037d00 */ /* 0x000e7000080e0000 */
[----:B------:R-:W2:Y:S01]  /*10430*/  POPC R2, UR4 ;  /* 0x0000000400027d09 */ /* 0x000ea20008000000 */
[----:B-1----:R-:W-:Y:S01]  /*10440*/  ISETP.EQ.U32.AND P0, PT, R3, R4, PT ;  /* 0x000000040300720c */ /* 0x002fe20003f02070 */
[----:B------:R-:W-:-:S12]  /*10450*/  IMAD.MOV.U32 R4, RZ, RZ, c[0x0][0x560] ;  /* 0x00015800ff047624 */ /* 0x000fd800078e00ff */
[----:B--2---:R1:W2:Y:S04]  /*10460*/  @P0 ATOMG.E.ADD.STRONG.GPU PT, R2, [R4.64], R2 ;  /* 0x00000002040209a8 */ /* 0x0042a800081ee1c6 */
[----:B-1----:R-:W1:Y:S04]  /*10470*/  S2R R4, SR_LTMASK ;  /* 0x0000000000047919 */ /* 0x002e680000003900 */
[----:B--2---:R1:W2:Y:S02]  /*10480*/  SHFL.IDX PT, R3, R2, R3, 0x1f ;  /* 0x00001f0302037589 */ /* 0x0042a400000e0000 */
[----:B-1----:R-:W-:-:S06]  /*10490*/  LOP3.LUT R2, R4, UR4, RZ, 0xc0, !PT ;  /* 0x0000000404027c12 */ /* 0x002fcc000f8ec0ff */
[----:B------:R-:W2:Y:S02]  /*104a0*/  POPC R2, R2 ;  /* 0x0000000200027309 */ /* 0x000ea40000000000 */
[----:B--2--5:R-:W-:-:S05]  /*104b0*/  IADD3 R6, R3, c[0x0][0xc], R2 ;  /* 0x0000030003067a10 */ /* 0x024fca0007ffe002 */
[----:B------:R1:W-:Y:S02]  /*104c0*/  STL [R1+0x48], R6 ;  /* 0x0000480601007387 */ /* 0x0003e40000100800 */
.L_x_1380:
[----:B-1----:R-:W-:Y:S05]  /*104d0*/  BSYNC B0 ;  /* 0x0000000000007941 */ /* 0x002fea0003800000 */
.L_x_1379:
        /* <DEDUP_REMOVED lines=68> */
[----:B-1----:R-:W-:Y:S02]  /*10920*/  F2FP.PACK_AB R0, R89, R88 ;  /* 0x000000585900723e */ /* 0x002fe400000000ff */
[----:B------:R-:W-:-:S03]  /*10930*/  F2FP.PACK_AB R2, R75, R74 ;  /* 0x0000004a4b02723e */ /* 0x000fc600000000ff */
[----:B------:R1:W-:Y:S04]  /*10940*/  STS [R11+0x4000], R0 ;  /* 0x004000000b007388 */ /* 0x0003e80000000800 */
[----:B------:R-:W-:Y:S04]  /*10950*/  STS [R11+0x4400], R4 ;  /* 0x004400040b007388 */ /* 0x000fe80000000800 */
[----:B------:R4:W-:Y:S04]  /*10960*/  STS [R5+0x4000], R3 ;  /* 0x0040000305007388 */ /* 0x0009e80000000800 */
[----:B------:R4:W-:Y:S01]  /*10970*/  STS [R5+0x4400], R2 ;  /* 0x0044000205007388 */ /* 0x0009e20000000800 */
[----:B-1----:R-:W-:-:S05]  /*10980*/  F2FP.PACK_AB R0, R53, R52 ;  /* 0x000000343500723e */ /* 0x002fca00000000ff */
[----:B------:R1:W-:Y:S01]  /*10990*/  STS [R10+0x4000], R0 ;  /* 0x004000000a007388 */ /* 0x0003e20000000800 */
[----:B----4-:R-:W-:Y:S02]  /*109a0*/  F2FP.PACK_AB R3, R27, R26 ;  /* 0x0000001a1b03723e */ /* 0x010fe400000000ff */
[----:B------:R-:W-:-:S05]  /*109b0*/  F2FP.PACK_AB R2, R55, R54 ;  /* 0x000000363702723e */ /* 0x000fca00000000ff */
[----:B------:R4:W-:Y:S01]  /*109c0*/  STS [R10+0x4400], R2 ;  /* 0x004400020a007388 */ /* 0x0009e20000000800 */
[----:B-1----:R-:W-:-:S05]  /*109d0*/  F2FP.PACK_AB R0, R25, R24 ;  /* 0x000000181900723e */ /* 0x002fca00000000ff */
[----:B------:R1:W-:Y:S04]  /*109e0*/  STS [R8+0x4000], R0 ;  /* 0x0040000008007388 */ /* 0x0003e80000000800 */
[----:B------:R2:W-:Y:S04]  /*109f0*/  STS [R8+0x4400], R3 ;  /* 0x0044000308007388 */ /* 0x0005e80000000800 */
[----:B------:R-:W-:Y:S01]  /*10a00*/  BAR.SYNC.DEFER_BLOCKING 0x1, 0x100 ;  /* 0x0044000000007b1d */ /* 0x000fe20000010000 */
[----:B------:R-:W-:-:S04]  /*10a10*/  ISETP.NE.U32.AND P2, PT, RZ, c[0x0][0x500], PT ;  /* 0x00014000ff007a0c */ /* 0x000fc80003f45070 */
[----:B------:R-:W-:Y:S02]  /*10a20*/  ISETP.NE.AND.EX P2, PT, RZ, c[0x0][0x504], PT, P2 ;  /* 0x00014100ff007a0c */ /* 0x000fe40003f45320 */
[----:B----4-:R-:W-:Y:S01]  /*10a30*/  IADD3 R2, P1, R9, c[0x0][0x500], RZ ;  /* 0x0001400009027a10 */ /* 0x010fe20007f3e0ff */
[----:B-1----:R-:W-:-:S03]  /*10a40*/  IMAD.MOV.U32 R0, RZ, RZ, RZ ;  /* 0x000000ffff007224 */ /* 0x002fc600078e00ff */
[----:B--2---:R-:W-:-:S07]  /*10a50*/  IADD3.X R3, R7, c[0x0][0x504], RZ, P1, !PT ;  /* 0x0001410007037a10 */ /* 0x004fce0000ffe4ff */
[----:B------:R1:W5:Y:S01]  /*10a60*/  @P2 LDG.E R0, [R2.64] ;  /* 0x0000000602002981 */ /* 0x000362000c1e1900 */
[----:B------:R-:W-:-:S04]  /*10a70*/  ISETP.NE.U32.AND P3, PT, RZ, c[0x0][0x508], PT ;  /* 0x00014200ff007a0c */ /* 0x000fc80003f65070 */
[----:B------:R-:W-:Y:S01]  /*10a80*/  ISETP.NE.AND.EX P3, PT, RZ, c[0x0][0x50c], PT, P3 ;  /* 0x00014300ff007a0c */ /* 0x000fe20003f65330 */
[----:B------:R-:W-:-:S12]  /*10a90*/  IMAD.MOV.U32 R14, RZ, RZ, c[0x0][0x388] ;  /* 0x0000e200ff0e7624 */ /* 0x000fd800078e00ff */
[----:B------:R-:W-:-:S04]  /*10aa0*/  @P3 IADD3 R4, P0, R9, c[0x0][0x508], RZ ;  /* 0x0001420009043a10 */ /* 0x000fc80007f1e0ff */
[----:B------:R-:W-:-:S05]  /*10ab0*/  @P3 IADD3.X R5, R7, c[0x0][0x50c], RZ, P0, !PT ;  /* 0x0001430007053a10 */ /* 0x000fca00007fe4ff */
[----:B------:R2:W5:Y:S01]  /*10ac0*/  @P3 LDG.E R14, [R4.64] ;  /* 0x00000006040e3981 */ /* 0x000562000c1e1900 */
[----:B---3--:R-:W-:-:S04]  /*10ad0*/  ISETP.NE.AND P0, PT, R6, RZ, PT ;  /* 0x000000ff0600720c */ /* 0x008fc80003f05270 */
[----:B--2---:R-:W-:Y:S01]  /*10ae0*/  SEL R5, R6, c[0x0][0x3d4], P0 ;  /* 0x0000f50006057a07 */ /* 0x004fe20000000000 */
[----:B------:R-:W-:Y:S05]  /*10af0*/  @P3 BRA `(.L_x_1383) ;  /* 0x0000004000003947 */ /* 0x000fea0003800000 */
[----:B-1----:R-:W-:Y:S05]  /*10b00*/  @!P2 BRA `(.L_x_1383) ;  /* 0x000000300000a947 */ /* 0x002fea0003800000 */
[----:B------:R1:W2:Y:S04]  /*10b10*/  LDG.E R4, [R2.64] ;  /* 0x0000000602047981 */ /* 0x0002a8000c1e1900 */
[----:B-1----:R-:W2:Y:S02]  /*10b20*/  LDG.E R2, [R2.64+0x4] ;  /* 0x0000040602027981 */ /* 0x002ea4000c1e1900 */
[----:B--2--5:R-:W-:Y:S02]  /*10b30*/  IADD3 R14, -R4, R2, RZ ;  /* 0x00000002040e7210 */ /* 0x024fe40007ffe1ff */
.L_x_1383:
[----:B-1----:R-:W2:Y:S04]  /*10b40*/  LDL.LU R8, [R1+0x5c] ;  /* 0x00005c0001087983 */ /* 0x002ea80000300800 */
[----:B------:R-:W3:Y:S04]  /*10b50*/  LDL R7, [R1+0x58] ;  /* 0x0000580001077983 */ /* 0x000ee80000100800 */
[----:B------:R-:W4:Y:S04]  /*10b60*/  LDL.LU R3, [R1+0x70] ;  /* 0x0000700001037983 */ /* 0x000f280000300800 */
[----:B------:R-:W2:Y:S01]  /*10b70*/  LDL.LU R6, [R1+0x50] ;  /* 0x0000500001067983 */ /* 0x000ea20000300800 */
[----:B------:R-:W-:Y:S01]  /*10b80*/  IMAD.MOV.U32 R2, RZ, RZ, 0x368 ;  /* 0x00000368ff027424 */ /* 0x000fe200078e00ff */
[----:B------:R-:W-:-:S02]  /*10b90*/  ISETP.GT.AND P3, PT, R5, 0x1, PT ;  /* 0x000000010500780c */ /* 0x000fc40003f64270 */
[----:B------:R-:W3:Y:S02]  /*10ba0*/  LDL R44, [R1+0x40] ;  /* 0x00004000012c7983 */ /* 0x000ee40000100800 */
[----:B------:R-:W-:Y:S02]  /*10bb0*/  SEL R2, R2, 0x328, P3 ;  /* 0x0000032802027807 */ /* 0x000fe40001800000 */
[----:B------:R-:W3:Y:S02]  /*10bc0*/  LDL R13, [R1+0x6c] ;  /* 0x00006c00010d7983 */ /* 0x000ee40000100800 */
[----:B------:R-:W1:Y:S08]  /*10bd0*/  LDC.64 R16, c[0x0][R2+0x168] ;  /* 0x00005a0002107b82 */ /* 0x000e700000000a00 */
[----:B------:R1:W1:Y:S08]  /*10be0*/  LDC.64 R4, c[0x0][R2+0x170] ;  /* 0x00005c0002047b82 */ /* 0x0002700000000a00 */
[----:B------:R1:W1:Y:S08]  /*10bf0*/  LDC.64 R18, c[0x0][R2+0x178] ;  /* 0x00005e0002127b82 */ /* 0x0002700000000a00 */
[----:B------:R1:W1:Y:S01]  /*10c00*/  LDC.64 R20, c[0x0][R2+0x160] ;  /* 0x0000580002147b82 */ /* 0x0002620000000a00 */
[----:B------:R-:W-:-:S04]  /*10c10*/  ISETP.NE.U32.AND P0, PT, RZ, c[0x0][0x500], PT ;  /* 0x00014000ff007a0c */ /* 0x000fc80003f05070 */
[----:B------:R-:W-:Y:S02]  /*10c20*/  ISETP.NE.AND.EX P0, PT, RZ, c[0x0][0x504], PT, P0 ;  /* 0x00014100ff007a0c */ /* 0x000fe40003f05300 */
[----:B--2---:R-:W-:-:S05]  /*10c30*/  LOP3.LUT R10, R6, 0xffff, RZ, 0xc0, !PT ;  /* 0x0000ffff060a7812 */ /* 0x004fca00078ec0ff */
[----:B-1----:R-:W-:Y:S02]  /*10c40*/  IMAD R9, R17, R10, RZ ;  /* 0x0000000a11097224 */ /* 0x002fe400078e02ff */
[----:B------:R-:W2:Y:S01]  /*10c50*/  LDL R17, [R1+0x110] ;  /* 0x0001100001117983 */ /* 0x000ea20000100800 */
[----:B------:R-:W-:Y:S01]  /*10c60*/  IMAD.MOV.U32 R2, RZ, RZ, c[0x0][0x4e8] ;  /* 0x00013a00ff027624 */ /* 0x000fe200078e00ff */
[----:B------:R-:W-:-:S04]  /*10c70*/  SEL R8, R8, RZ, !P0 ;  /* 0x000000ff08087207 */ /* 0x000fc80004000000 */
[----:B------:R-:W-:Y:S01]  /*10c80*/  ISETP.NE.AND P2, PT, R2, 0x1, PT ;  /* 0x000000010200780c */ /* 0x000fe20003f45270 */
[----:B------:R-:W-:Y:S01]  /*10c90*/  IMAD R2, R5, R8, RZ ;  /* 0x0000000805027224 */ /* 0x000fe200078e02ff */
[----:B----4-:R-:W-:Y:S01]  /*10ca0*/  SEL R3, R3, RZ, !P0 ;  /* 0x000000ff03037207 */ /* 0x010fe20004000000 */
[----:B---3--:R-:W-:-:S04]  /*10cb0*/  IMAD.IADD R11, R7, 0x1, R44 ;  /* 0x00000001070b7824 */ /* 0x008fc800078e022c */
[C---:B------:R-:W-:Y:S02]  /*10cc0*/  IMAD R12, R4.reuse, R3, R2 ;  /* 0x00000003040c7224 */ /* 0x040fe400078e0202 */
[----:B------:R-:W-:-:S04]  /*10cd0*/  IMAD.WIDE.U32 R4, R4, R8, RZ ;  /* 0x0000000804047225 */ /* 0x000fc800078e00ff */
[----:B------:R-:W-:Y:S01]  /*10ce0*/  @P2 IMAD.HI.U32 R3, R11, c[0x0][0x4ec], RZ ;  /* 0x00013b000b032a27 */ /* 0x000fe200078e00ff */
[----:B------:R-:W1:Y:S03]  /*10cf0*/  S2R R45, SR_TID.X ;  /* 0x00000000002d7919 */ /* 0x000e660000002100 */
        /* <DEDUP_REMOVED lines=35> */
[----:B------:R2:W3:Y:S01]  /*10f30*/  SHFL.IDX PT, R5, R2, 0x1, 0x1c1f ;  /* 0x003c1f0002057f89 */ /* 0x0004e200000e0000 */
[----:B------:R-:W-:Y:S01]  /*10f40*/  IMAD R9, R14, c[0x0][0x4e8], RZ ;  /* 0x00013a000e097a24 */ /* 0x000fe200078e02ff */
        /* <DEDUP_REMOVED lines=8> */
[----:B------:R-:W-:Y:S01]  /*10fd0*/  ISETP.GE.AND P0, PT, R3, R9, PT ;  /* 0x000000090300720c */ /* 0x000fe20003f06270 */
[----:B------:R-:W-:Y:S05]  /*10fe0*/  @P3 BRA `(.L_x_1384) ;  /* 0x0000075000003947 */ /* 0x000fea0003800000 */
[----:B------:R-:W2:Y:S01]  /*10ff0*/  LDL R16, [R1+0x4] ;  /* 0x0000040001107983 */ /* 0x000ea20000100800 */
[----:B------:R-:W-:Y:S01]  /*11000*/  IMAD R12, R12, c[0x0][0x3a0], RZ ;  /* 0x0000e8000c0c7a24 */ /* 0x000fe200078e02ff */
[----:B-1----:R-:W-:Y:S01]  /*11010*/  SHF.R.S32.HI R5, RZ, 0x1f, R8 ;  /* 0x0000001fff057819 */ /* 0x002fe20000011408 */
[C---:B------:R-:W-:Y:S01]  /*11020*/  IMAD.WIDE.U32 R2, R0.reuse, c[0x0][0x3a0], RZ ;  /* 0x0000e80000027a25 */ /* 0x040fe200078e00ff */
[----:B------:R1:W3:Y:S03]  /*11030*/  LDS.128 R24, [R215+0x1080] ;  /* 0x00108000d7187984 */ /* 0x0002e60000000c00 */
[----:B------:R-:W-:Y:S01]  /*11040*/  IMAD R0, R0, c[0x0][0x3a4], R12 ;  /* 0x0000e90000007a24 */ /* 0x000fe200078e020c */
[----:B------:R1:W4:Y:S01]  /*11050*/  LDS.128 R32, [R215+0x2080] ;  /* 0x00208000d7207984 */ /* 0x0003220000000c00 */
[----:B------:R-:W-:-:S03]  /*11060*/  IMAD R5, R5, c[0x0][0x3f0], RZ ;  /* 0x0000fc0005057a24 */ /* 0x000fc600078e02ff */
[----:B------:R-:W-:Y:S01]  /*11070*/  IADD3 R3, R3, R0, RZ ;  /* 0x0000000003037210 */ /* 0x000fe20007ffe0ff */
[----:B------:R1:W1:Y:S01]  /*11080*/  LDS.128 R36, [R215+0x3080] ;  /* 0x00308000d7247984 */ /* 0x0002620000000c00 */
[----:B------:R-:W-:-:S03]  /*11090*/  IMAD R7, R8, c[0x0][0x3f4], R5 ;  /* 0x0000fd0008077a24 */ /* 0x000fc600078e0205 */
[C---:B------:R-:W-:Y:S01]  /*110a0*/  IMAD.WIDE.U32 R2, R10.reuse, c[0x0][0x3e8], R2 ;  /* 0x0000fa000a027a25 */ /* 0x040fe200078e0002 */
[----:B------:R1:W1:Y:S03]  /*110b0*/  LDS.128 R12, [R215+0x4080] ;  /* 0x00408000d70c7984 */ /* 0x0002660000000c00 */
[----:B------:R-:W-:Y:S01]  /*110c0*/  IMAD R3, R10, c[0x0][0x3ec], R3 ;  /* 0x0000fb000a037a24 */ /* 0x000fe200078e0203 */
[----:B------:R1:W1:Y:S03]  /*110d0*/  LDS.128 R20, [R215+0x5080] ;  /* 0x00508000d7147984 */ /* 0x0002660000000c00 */
[----:B------:R-:W-:Y:S01]  /*110e0*/  IMAD.WIDE.U32 R2, R8, c[0x0][0x3f0], R2 ;  /* 0x0000fc0008027a25 */ /* 0x000fe200078e0002 */
[----:B------:R1:W1:Y:S04]  /*110f0*/  LDS.128 R28, [R215+0x6080] ;  /* 0x00608000d71c7984 */ /* 0x0002680000000c00 */
[----:B------:R1:W1:Y:S01]  /*11100*/  LDS.128 R40, [R215+0x7080] ;  /* 0x00708000d7287984 */ /* 0x0002620000000c00 */
[----:B------:R-:W-:-:S02]  /*11110*/  IADD3 R3, R3, R7, RZ ;  /* 0x0000000703037210 */ /* 0x000fc40007ffe0ff */
[----:B--2---:R-:W-:Y:S02]  /*11120*/  IADD3 R4, R16, R44, RZ ;  /* 0x0000002c10047210 */ /* 0x004fe40007ffe0ff */
[----:B------:R2:W1:Y:S02]  /*11130*/  LDS.128 R16, [R215+0x80] ;  /* 0x00008000d7107984 */ /* 0x0004640000000c00 */
[----:B------:R-:W-:Y:S01]  /*11140*/  MOV R0, R4 ;  /* 0x0000000400007202 */ /* 0x000fe20000000f00 */
[----:B------:R-:W-:-:S05]  /*11150*/  @P2 IMAD.HI.U32 R6, R4, c[0x0][0x4ec], RZ ;  /* 0x00013b0004062a27 */ /* 0x000fca00078e00ff */
[----:B------:R-:W-:-:S04]  /*11160*/  @P2 SHF.R.U32.HI R0, RZ, c[0x0][0x4f0], R6 ;  /* 0x00013c00ff002a19 */ /* 0x000fc80000011606 */
[----:B------:R-:W-:Y:S01]  /*11170*/  SHF.R.S32.HI R6, RZ, 0x1f, R0 ;  /* 0x0000001fff067819 */ /* 0x000fe20000011400 */
[C---:B------:R-:W-:Y:S01]  /*11180*/  IMAD.WIDE.U32 R2, R0.reuse, c[0x0][0x3e0], R2 ;  /* 0x0000f80000027a25 */ /* 0x040fe200078e0002 */
[----:B------:R-:W-:-:S03]  /*11190*/  IADD3 R5, -R0, RZ, RZ ;  /* 0x000000ff00057210 */ /* 0x000fc60007ffe1ff */
[----:B------:R-:W-:Y:S02]  /*111a0*/  IMAD R6, R6, c[0x0][0x3e0], RZ ;  /* 0x0000f80006067a24 */ /* 0x000fe400078e02ff */
[----:B------:R-:W-:Y:S02]  /*111b0*/  IMAD R4, R5, c[0x0][0x4e8], R4 ;  /* 0x00013a0005047a24 */ /* 0x000fe400078e0204 */
[----:B------:R-:W-:-:S03]  /*111c0*/  IMAD R5, R0, c[0x0][0x3e4], R6 ;  /* 0x0000f90000057a24 */ /* 0x000fc600078e0206 */
[----:B------:R-:W-:Y:S02]  /*111d0*/  SHF.R.S32.HI R0, RZ, 0x1f, R4 ;  /* 0x0000001fff007819 */ /* 0x000fe40000011404 */
[----:B------:R-:W-:-:S03]  /*111e0*/  IADD3 R3, R3, R5, RZ ;  /* 0x0000000503037210 */ /* 0x000fc60007ffe0ff */
[----:B------:R-:W-:Y:S02]  /*111f0*/  IMAD R0, R0, c[0x0][0x3d8], RZ ;  /* 0x0000f60000007a24 */ /* 0x000fe400078e02ff */
[----:B------:R-:W-:-:S04]  /*11200*/  IMAD.WIDE.U32 R2, R4, c[0x0][0x3d8], R2 ;  /* 0x0000f60004027a25 */ /* 0x000fc800078e0002 */
[----:B------:R-:W-:Y:S01]  /*11210*/  IMAD R0, R4, c[0x0][0x3dc], R0 ;  /* 0x0000f70004007a24 */ /* 0x000fe200078e0200 */
[----:B------:R-:W-:-:S04]  /*11220*/  LEA R8, P0, R2, c[0x0][0x380], 0x1 ;  /* 0x0000e00002087a11 */ /* 0x000fc800078008ff */
[----:B------:R-:W-:-:S04]  /*11230*/  IADD3 R0, R3, R0, RZ ;  /* 0x0000000003007210 */ /* 0x000fc80007ffe0ff */
[----:B------:R-:W-:Y:S01]  /*11240*/  LEA.HI.X R7, R2, c[0x0][0x384], R0, 0x1, P0 ;  /* 0x0000e10002077a11 */ /* 0x000fe200000f0c00 */
[----:B------:R-:W-:Y:S05]  /*11250*/  BRA.DIV ~URZ, `(.L_x_1385) ;  /* 0x00005a427f007947 */ /* 0x000fea000b800000 */
[----:B-1234-:R1:W2:Y:S02]  /*11260*/  SHFL.IDX PT, R10, R7, RZ, 0x181f ;  /* 0x00181fff070a7589 */ /* 0x01e2a400000e0000 */
.L_x_1476:
[----:B------:R-:W-:Y:S05]  /*11270*/  BRA.DIV ~URZ, `(.L_x_1386) ;  /* 0x00005a927f007947 */ /* 0x000fea000b800000 */
[----:B------:R3:W4:Y:S02]  /*11280*/  SHFL.IDX PT, R0, R8, RZ, 0x181f ;  /* 0x00181fff08007589 */ /* 0x00072400000e0000 */
.L_x_1477:
[----:B------:R-:W5:Y:S04]  /*11290*/  LDL.LU R3, [R1+0x40] ;  /* 0x0000400001037983 */ /* 0x000f680000300800 */
[----:B------:R-:W1:Y:S02]  /*112a0*/  S2R R4, SR_TID.X ;  /* 0x0000000000047919 */ /* 0x000e640000002100 */
[----:B-1----:R-:W-:-:S04]  /*112b0*/  SHF.R.S32.HI R2, RZ, 0x1f, R4 ;  /* 0x0000001fff027819 */ /* 0x002fc80000011404 */
[----:B------:R-:W-:-:S04]  /*112c0*/  LEA.HI R2, R2, R4, RZ, 0x3 ;  /* 0x0000000402027211 */ /* 0x000fc800078f18ff */
[----:B------:R-:W-:Y:S01]  /*112d0*/  SHF.R.S32.HI R2, RZ, 0x3, R2 ;  /* 0x00000003ff027819 */ /* 0x000fe20000011402 */
[----:B------:R-:W-:Y:S04]  /*112e0*/  BSSY B0, `(.L_x_1387) ;  /* 0x000000e000007945 */ /* 0x000fe80003800000 */
[----:B-----5:R-:W-:-:S05]  /*112f0*/  IMAD.IADD R6, R2, 0x1, R3 ;  /* 0x0000000102067824 */ /* 0x020fca00078e0203 */
        /* <DEDUP_REMOVED lines=10> */
[----:B------:R1:W-:Y:S04]  /*113a0*/  @!P3 ST.E.128 [R4.64], R16 ;  /* 0x000000100400b985 */ /* 0x0003e8000c101d06 */
[----:B------:R1:W-:Y:S02]  /*113b0*/  @!P2 ST.E.128 [R2.64], R12 ;  /* 0x0000000c0200a985 */ /* 0x0003e4000c101d06 */
.L_x_1388:
[----:B------:R-:W-:Y:S05]  /*113c0*/  BSYNC B0 ;  /* 0x0000000000007941 */ /* 0x000fea0003800000 */
.L_x_1387:
[----:B------:R-:W-:Y:S05]  /*113d0*/  BRA.DIV ~URZ, `(.L_x_1389) ;  /* 0x000059a27f007947 */ /* 0x000fea000b800000 */
[----:B--2---:R2:W1:Y:S04]  /*113e0*/  SHFL.IDX PT, R10, R7, 0x1, 0x181f ;  /* 0x00381f00070a7f89 */ /* 0x00446800000e0000 */
[----:B----4-:R2:W4:Y:S02]  /*113f0*/  SHFL.IDX PT, R0, R8, 0x1, 0x181f ;  /* 0x00381f0008007f89 */ /* 0x01052400000e0000 */
.L_x_1478:
        /* <DEDUP_REMOVED lines=10> */
[-C--:B------:R-:W-:Y:S02]  /*114a0*/  @!P1 LEA.HI.X R5, R238, R10.reuse, R12, 0x1, P3 ;  /* 0x0000000aee059211 */ /* 0x080fe400018f0c0c */
[----:B------:R-:W-:-:S03]  /*114b0*/  @!P0 LEA.HI.X R3, R248, R10, R11, 0x1, P2 ;  /* 0x0000000af8038211 */ /* 0x000fc600010f0c0b */
[----:B------:R1:W-:Y:S04]  /*114c0*/  @!P1 ST.E.128 [R4.64], R24 ;  /* 0x0000001804009985 */ /* 0x0003e8000c101d06 */
[----:B------:R1:W-:Y:S02]  /*114d0*/  @!P0 ST.E.128 [R2.64], R20 ;  /* 0x0000001402008985 */ /* 0x0003e4000c101d06 */
.L_x_1391:
[----:B------:R-:W-:Y:S05]  /*114e0*/  BSYNC B0 ;  /* 0x0000000000007941 */ /* 0x000fea0003800000 */
.L_x_1390:
[----:B------:R-:W-:Y:S05]  /*114f0*/  BRA.DIV ~URZ, `(.L_x_1392) ;  /* 0x000059527f007947 */ /* 0x000fea000b800000 */
[----:B------:R1:W2:Y:S02]  /*11500*/  SHFL.IDX PT, R10, R7, 0x2, 0x181f ;  /* 0x00581f00070a7f89 */ /* 0x0002a400000e0000 */
.L_x_1479:
[----:B------:R-:W-:Y:S05]  /*11510*/  BRA.DIV ~URZ, `(.L_x_1393) ;  /* 0x000059a27f007947 */ /* 0x000fea000b800000 */
[----:B----4-:R4:W1:Y:S02]  /*11520*/  SHFL.IDX PT, R0, R8, 0x2, 0x181f ;  /* 0x00581f0008007f89 */ /* 0x01086400000e0000 */
.L_x_1480:
        /* <DEDUP_REMOVED lines=8> */
[-C--:B------:R-:W-:Y:S02]  /*115b0*/  @!P1 LEA R4, P3, R238, R0.reuse, 0x1 ;  /* 0x00000000ee049211 */ /* 0x080fe400078608ff */
[----:B------:R-:W-:Y:S02]  /*115c0*/  @!P0 LEA R2, P2, R248, R0, 0x1 ;  /* 0x00000000f8028211 */ /* 0x000fe400078408ff */
[-C--:B--2---:R-:W-:Y:S02]  /*115d0*/  @!P1 LEA.HI.X R5, R238, R10.reuse, R12, 0x1, P3 ;  /* 0x0000000aee059211 */ /* 0x084fe400018f0c0c */
[----:B------:R-:W-:-:S03]  /*115e0*/  @!P0 LEA.HI.X R3, R248, R10, R11, 0x1, P2 ;  /* 0x0000000af8038211 */ /* 0x000fc600010f0c0b */
[----:B------:R1:W-:Y:S04]  /*115f0*/  @!P1 ST.E.128 [R4.64], R32 ;  /* 0x0000002004009985 */ /* 0x0003e8000c101d06 */
[----:B------:R1:W-:Y:S02]  /*11600*/  @!P0 ST.E.128 [R2.64], R28 ;  /* 0x0000001c02008985 */ /* 0x0003e4000c101d06 */
.L_x_1395:
[----:B------:R-:W-:Y:S05]  /*11610*/  BSYNC B0 ;  /* 0x0000000000007941 */ /* 0x000fea0003800000 */
.L_x_1394:
[----:B------:R-:W-:Y:S05]  /*11620*/  BRA.DIV ~URZ, `(.L_x_1396) ;  /* 0x000059027f007947 */ /* 0x000fea000b800000 */
[----:B--2---:R-:W2:Y:S04]  /*11630*/  SHFL.IDX PT, R7, R7, 0x3, 0x181f ;  /* 0x00781f0007077f89 */ /* 0x004ea800000e0000 */
[----:B------:R1:W3:Y:S02]  /*11640*/  SHFL.IDX PT, R0, R8, 0x3, 0x181f ;  /* 0x00781f0008007f89 */ /* 0x0002e400000e0000 */
.L_x_1481:
[----:B-1----:R-:W-:-:S04]  /*11650*/  IADD3 R2, R6, 0x60, RZ ;  /* 0x0000006006027810 */ /* 0x002fc80007ffe0ff */
[----:B------:R-:W-:-:S13]  /*11660*/  ISETP.GE.AND P0, PT, R2, R9, PT ;  /* 0x000000090200720c */ /* 0x000fda0003f06270 */
[----:B------:R-:W-:Y:S05]  /*11670*/  @P0 BRA `(.L_x_1397) ;  /* 0x00001bb000000947 */ /* 0x000fea0003800000 */
[----:B------:R-:W-:Y:S02]  /*11680*/  ISETP.GE.AND P0, PT, R238, c[0x0][0x3c8], PT ;  /* 0x0000f200ee007a0c */ /* 0x000fe40003f06270 */
[----:B------:R-:W-:-:S11]  /*11690*/  SHF.R.S32.HI R4, RZ, 0x1f, R238 ;  /* 0x0000001fff047819 */ /* 0x000fd600000114ee */
[----:B---3--:R-:W-:-:S04]  /*116a0*/  @!P0 LEA R2, P1, R238, R0, 0x1 ;  /* 0x00000000ee028211 */ /* 0x008fc800078208ff */
[----:B--2---:R-:W-:-:S05]  /*116b0*/  @!P0 LEA.HI.X R3, R238, R7, R4, 0x1, P1 ;  /* 0x00000007ee038211 */ /* 0x004fca00008f0c04 */
        /* <DEDUP_REMOVED lines=8> */
.L_x_1384:
        /* <DEDUP_REMOVED lines=33> */
.L_x_1482:
[----:B------:R-:W-:Y:S05]  /*11950*/  BRA.DIV ~URZ, `(.L_x_1399) ;  /* 0x000057127f007947 */ /* 0x000fea000b800000 */
[----:B------:R3:W4:Y:S02]  /*11960*/  SHFL.IDX PT, R0, R12, RZ, 0x1c1f ;  /* 0x001c1fff0c007589 */ /* 0x00072400000e0000 */
.L_x_1483:
        /* <DEDUP_REMOVED lines=98> */
.L_x_1401:
[----:B------:R-:W-:Y:S05]  /*11f90*/  BSYNC B0 ;  /* 0x0000000000007941 */ /* 0x000fea0003800000 */
.L_x_1400:
[----:B------:R-:W-:Y:S05]  /*11fa0*/  BRA.DIV ~URZ, `(.L_x_1402) ;  /* 0x000051327f007947 */ /* 0x000fea000b800000 */
[----:B--2---:R2:W1:Y:S04]  /*11fb0*/  SHFL.IDX PT, R4, R5, 0x1, 0x1c1f ;  /* 0x003c1f0005047f89 */ /* 0x00446800000e0000 */
[----:B----4-:R2:W4:Y:S02]  /*11fc0*/  SHFL.IDX PT, R0, R12, 0x1, 0x1c1f ;  /* 0x003c1f000c007f89 */ /* 0x01052400000e0000 */
.L_x_1484:
        /* <DEDUP_REMOVED lines=99> */
.L_x_1382:
[----:B------:R-:W2:Y:S04]  /*12600*/  LDL.LU R4, [R1+0x60] ;  /* 0x0000600001047983 */ /* 0x000ea80000300800 */
[----:B------:R-:W3:Y:S01]  /*12610*/  LDL.LU R6, [R1+0x64] ;  /* 0x0000640001067983 */ /* 0x000ee20000300800 */
[----:B------:R-:W-:Y:S02]  /*12620*/  ISETP.NE.U32.AND P1, PT, RZ, c[0x0][0x508], PT ;  /* 0x00014200ff007a0c */ /* 0x000fe40003f25070 */
[----:B------:R-:W-:Y:S01]  /*12630*/  ISETP.NE.U32.AND P3, PT, RZ, c[0x0][0x500], PT ;  /* 0x00014000ff007a0c */ /* 0x000fe20003f65070 */
[----:B------:R-:W4:Y:S01]  /*12640*/  LDL.LU R0, [R1+0x68] ;  /* 0x0000680001007983 */ /* 0x000f220000300800 */
[----:B------:R-:W-:Y:S01]  /*12650*/  ISETP.NE.AND.EX P1, PT, RZ, c[0x0][0x50c], PT, P1 ;  /* 0x00014300ff007a0c */ /* 0x000fe20003f25310 */
[----:B------:R-:W-:Y:S01]  /*12660*/  IMAD.MOV.U32 R8, RZ, RZ, RZ ;  /* 0x000000ffff087224 */ /* 0x000fe200078e00ff */
[----:B------:R-:W-:Y:S01]  /*12670*/  ISETP.NE.AND.EX P3, PT, RZ, c[0x0][0x504], PT, P3 ;  /* 0x00014100ff007a0c */ /* 0x000fe20003f65330 */
[----:B------:R-:W-:Y:S01]  /*12680*/  IMAD.MOV.U32 R20, RZ, RZ, c[0x0][0x388] ;  /* 0x0000e200ff147624 */ /* 0x000fe200078e00ff */
[----:B--2---:R-:W-:-:S09]  /*12690*/  IADD3 R2, P2, R4, c[0x0][0x500], RZ ;  /* 0x0001400004027a10 */ /* 0x004fd20007f5e0ff */
[----:B------:R-:W-:Y:S02]  /*126a0*/  @P1 IADD3 R4, P0, R4, c[0x0][0x508], RZ ;  /* 0x0001420004041a10 */ /* 0x000fe40007f1e0ff */
        /* <DEDUP_REMOVED lines=11> */
.L_x_1403:
[----:B-1----:R-:W2:Y:S04]  /*12760*/  LDL.LU R4, [R1+0x50] ;  /* 0x0000500001047983 */ /* 0x002ea80000300800 */
[----:B------:R-:W3:Y:S04]  /*12770*/  LDL.LU R2, [R1+0x5c] ;  /* 0x00005c0001027983 */ /* 0x000ee80000300800 */
        /* <DEDUP_REMOVED lines=58> */
.L_x_1405:
[----:B------:R-:W-:Y:S05]  /*12b20*/  BSYNC B0 ;  /* 0x0000000000007941 */ /* 0x000fea0003800000 */
.L_x_1404:
[----:B------:R-:W-:-:S13]  /*12b30*/  ISETP.GT.AND P0, PT, R19, 0x1, PT ;  /* 0x000000011300780c */ /* 0x000fda0003f04270 */
[----:B------:R-:W-:Y:S05]  /*12b40*/  @P0 BRA `(.L_x_1397) ;  /* 0x000006e000000947 */ /* 0x000fea0003800000 */
[----:B-1----:R-:W2:Y:S04]  /*12b50*/  LDL R5, [R1+0x40] ;  /* 0x0000400001057983 */ /* 0x002ea80000100800 */
[----:B------:R-:W2:Y:S01]  /*12b60*/  LDL R4, [R1+0x4] ;  /* 0x0000040001047983 */ /* 0x000ea20000100800 */
[----:B------:R-:W-:Y:S01]  /*12b70*/  MOV R2, c[0x0][0x4e8] ;  /* 0x00013a0000027a02 */ /* 0x000fe20000000f00 */
[----:B------:R-:W-:-:S03]  /*12b80*/  IMAD R0, R18, c[0x0][0x3a0], RZ ;  /* 0x0000e80012007a24 */ /* 0x000fc600078e02ff */
[----:B------:R-:W-:Y:S01]  /*12b90*/  ISETP.NE.AND P0, PT, R2, 0x1, PT ;  /* 0x000000010200780c */ /* 0x000fe20003f05270 */
[----:B------:R-:W-:-:S04]  /*12ba0*/  IMAD.WIDE.U32 R2, R8, c[0x0][0x3a0], RZ ;  /* 0x0000e80008027a25 */ /* 0x000fc800078e00ff */
[----:B------:R-:W-:-:S05]  /*12bb0*/  IMAD R8, R8, c[0x0][0x3a4], R0 ;  /* 0x0000e90008087a24 */ /* 0x000fca00078e0200 */
[----:B------:R-:W-:-:S05]  /*12bc0*/  IADD3 R3, R3, R8, RZ ;  /* 0x0000000803037210 */ /* 0x000fca0007ffe0ff */
[----:B------:R-:W-:-:S04]  /*12bd0*/  IMAD.WIDE.U32 R2, R9, c[0x0][0x3e8], R2 ;  /* 0x0000fa0009027a25 */ /* 0x000fc800078e0002 */
[----:B------:R-:W-:-:S04]  /*12be0*/  IMAD R3, R9, c[0x0][0x3ec], R3 ;  /* 0x0000fb0009037a24 */ /* 0x000fc800078e0203 */
[----:B------:R-:W-:Y:S01]  /*12bf0*/  IMAD.WIDE.U32 R2, R15, c[0x0][0x3f0], R2 ;  /* 0x0000fc000f027a25 */ /* 0x000fe200078e0002 */
[----:B--2---:R-:W-:-:S03]  /*12c00*/  IADD3 R4, R4, R5, RZ ;  /* 0x0000000504047210 */ /* 0x004fc60007ffe0ff */
[----:B------:R-:W-:Y:S01]  /*12c10*/  IMAD R5, R21, c[0x0][0x3f0], RZ ;  /* 0x0000fc0015057a24 */ /* 0x000fe200078e02ff */
[----:B------:R-:W-:Y:S01]  /*12c20*/  MOV R0, R4 ;  /* 0x0000000400007202 */ /* 0x000fe20000000f00 */
[----:B------:R-:W-:-:S04]  /*12c30*/  @P0 IMAD.HI.U32 R6, R4, c[0x0][0x4ec], RZ ;  /* 0x00013b0004060a27 */ /* 0x000fc800078e00ff */
[----:B------:R-:W-:Y:S01]  /*12c40*/  IMAD R7, R15, c[0x0][0x3f4], R5 ;  /* 0x0000fd000f077a24 */ /* 0x000fe200078e0205 */
[----:B------:R-:W-:-:S04]  /*12c50*/  @P0 SHF.R.U32.HI R0, RZ, c[0x0][0x4f0], R6 ;  /* 0x00013c00ff000a19 */ /* 0x000fc80000011606 */
        /* <DEDUP_REMOVED lines=17> */
.L_x_1485:
[----:B------:R-:W-:Y:S05]  /*12d70*/  BRA.DIV ~URZ, `(.L_x_1407) ;  /* 0x000044a27f007947 */ /* 0x000fea000b800000 */
[----:B------:R3:W4:Y:S02]  /*12d80*/  SHFL.IDX PT, R0, R10, RZ, 0x181f ;  /* 0x00181fff0a007589 */ /* 0x00072400000e0000 */
.L_x_1486:
[----:B------:R-:W5:Y:S04]  /*12d90*/  LDL.LU R3, [R1+0x40] ;  /* 0x0000400001037983 */ /* 0x000f680000300800 */
[----:B------:R-:W1:Y:S01]  /*12da0*/  S2R R4, SR_TID.X ;  /* 0x0000000000047919 */ /* 0x000e620000002100 */
[----:B------:R-:W-:Y:S01]  /*12db0*/  IMAD R8, R20, c[0x0][0x4e8], RZ ;  /* 0x00013a0014087a24 */ /* 0x000fe200078e02ff */
        /* <DEDUP_REMOVED lines=17> */
.L_x_1409:
[----:B------:R-:W-:Y:S05]  /*12ed0*/  BSYNC B0 ;  /* 0x0000000000007941 */ /* 0x000fea0003800000 */
.L_x_1408:
[----:B------:R-:W-:Y:S05]  /*12ee0*/  BRA.DIV ~URZ, `(.L_x_1410) ;  /* 0x000043a27f007947 */ /* 0x000fea000b800000 */
[----:B--2---:R2:W1:Y:S04]  /*12ef0*/  SHFL.IDX PT, R9, R7, 0x1, 0x181f ;  /* 0x00381f0007097f89 */ /* 0x00446800000e0000 */
[----:B----4-:R2:W4:Y:S02]  /*12f00*/  SHFL.IDX PT, R0, R10, 0x1, 0x181f ;  /* 0x00381f000a007f89 */ /* 0x01052400000e0000 */
.L_x_1487:
        /* <DEDUP_REMOVED lines=12> */
[----:B------:R1:W-:Y:S04]  /*12fd0*/  @!P1 ST.E.128 [R4.64], RZ ;  /* 0x000000ff04009985 */ /* 0x0003e8000c101d06 */
[----:B------:R1:W-:Y:S02]  /*12fe0*/  @!P0 ST.E.128 [R2.64], RZ ;  /* 0x000000ff02008985 */ /* 0x0003e4000c101d06 */
.L_x_1412:
[----:B------:R-:W-:Y:S05]  /*12ff0*/  BSYNC B0 ;  /* 0x0000000000007941 */ /* 0x000fea0003800000 */
.L_x_1411:
[----:B------:R-:W-:Y:S05]  /*13000*/  BRA.DIV ~URZ, `(.L_x_1413) ;  /* 0x000043527f007947 */ /* 0x000fea000b800000 */
[----:B------:R1:W2:Y:S02]  /*13010*/  SHFL.IDX PT, R9, R7, 0x2, 0x181f ;  /* 0x00581f0007097f89 */ /* 0x0002a400000e0000 */
.L_x_1488:
[----:B------:R-:W-:Y:S05]  /*13020*/  BRA.DIV ~URZ, `(.L_x_1414) ;  /* 0x000043a27f007947 */ /* 0x000fea000b800000 */
[----:B----4-:R4:W1:Y:S02]  /*13030*/  SHFL.IDX PT, R0, R10, 0x2, 0x181f ;  /* 0x00581f000a007f89 */ /* 0x01086400000e0000 */
.L_x_1489:
        /* <DEDUP_REMOVED lines=12> */
[----:B------:R1:W-:Y:S04]  /*13100*/  @!P1 ST.E.128 [R4.64], RZ ;  /* 0x000000ff04009985 */ /* 0x0003e8000c101d06 */
[----:B------:R1:W-:Y:S02]  /*13110*/  @!P0 ST.E.128 [R2.64], RZ ;  /* 0x000000ff02008985 */ /* 0x0003e4000c101d06 */
.L_x_1416:
[----:B------:R-:W-:Y:S05]  /*13120*/  BSYNC B0 ;  /* 0x0000000000007941 */ /* 0x000fea0003800000 */
.L_x_1415:
[----:B------:R-:W-:Y:S05]  /*13130*/  BRA.DIV ~URZ, `(.L_x_1417) ;  /* 0x000043027f007947 */ /* 0x000fea000b800000 */
[----:B--2---:R-:W2:Y:S04]  /*13140*/  SHFL.IDX PT, R7, R7, 0x3, 0x181f ;  /* 0x00781f0007077f89 */ /* 0x004ea800000e0000 */
[----:B------:R1:W3:Y:S02]  /*13150*/  SHFL.IDX PT, R0, R10, 0x3, 0x181f ;  /* 0x00781f000a007f89 */ /* 0x0002e400000e0000 */
.L_x_1490:
[----:B------:R-:W-:-:S04]  /*13160*/  IADD3 R6, R6, 0x60, RZ ;  /* 0x0000006006067810 */ /* 0x000fc80007ffe0ff */
[----:B------:R-:W-:-:S13]  /*13170*/  ISETP.GE.AND P0, PT, R6, R8, PT ;  /* 0x000000080600720c */ /* 0x000fda0003f06270 */
[----:B------:R-:W-:Y:S05]  /*13180*/  @P0 BRA `(.L_x_1397) ;  /* 0x000000a000000947 */ /* 0x000fea0003800000 */
[----:B------:R-:W-:Y:S02]  /*13190*/  ISETP.GE.AND P1, PT, R238, c[0x0][0x3c8], PT ;  /* 0x0000f200ee007a0c */ /* 0x000fe40003f26270 */
[----:B------:R-:W-:Y:S02]  /*131a0*/  ISETP.GE.AND P0, PT, R248, c[0x0][0x3c8], PT ;  /* 0x0000f200f8007a0c */ /* 0x000fe40003f06270 */
[----:B-1-34-:R-:W-:Y:S02]  /*131b0*/  SHF.R.S32.HI R10, RZ, 0x1f, R238 ;  /* 0x0000001fff0a7819 */ /* 0x01afe400000114ee */
[----:B------:R-:W-:-:S07]  /*131c0*/  SHF.R.S32.HI R9, RZ, 0x1f, R248 ;  /* 0x0000001fff097819 */ /* 0x000fce00000114f8 */
[-C--:B------:R-:W-:Y:S02]  /*131d0*/  @!P1 LEA R4, P3, R238, R0.reuse, 0x1 ;  /* 0x00000000ee049211 */ /* 0x080fe400078608ff */
[----:B------:R-:W-:Y:S02]  /*131e0*/  @!P0 LEA R2, P2, R248, R0, 0x1 ;  /* 0x00000000f8028211 */ /* 0x000fe400078408ff */
[-C--:B--2---:R-:W-:Y:S02]  /*131f0*/  @!P1 LEA.HI.X R5, R238, R7.reuse, R10, 0x1, P3 ;  /* 0x00000007ee059211 */ /* 0x084fe400018f0c0a */
[----:B------:R-:W-:-:S03]  /*13200*/  @!P0 LEA.HI.X R3, R248, R7, R9, 0x1, P2 ;  /* 0x00000007f8038211 */ /* 0x000fc600010f0c09 */
[----:B------:R1:W-:Y:S04]  /*13210*/  @!P1 ST.E.128 [R4.64], RZ ;  /* 0x000000ff04009985 */ /* 0x0003e8000c101d06 */
[----:B------:R1:W-:Y:S02]  /*13220*/  @!P0 ST.E.128 [R2.64], RZ ;  /* 0x000000ff02008985 */ /* 0x0003e4000c101d06 */
.L_x_1397:
[----:B------:R-:W-:Y:S05]  /*13230*/  BSYNC B1 ;  /* 0x0000000000017941 */ /* 0x000fea0003800000 */
.L_x_1381:
[----:B-1-34-:R-:W3:Y:S02]  /*13240*/  LDL R0, [R1+0x10c] ;  /* 0x00010c0001007983 */ /* 0x01aee40000100800 */
[----:B---3--:R-:W-:-:S13]  /*13250*/  ISETP.NE.AND P0, PT, R0, RZ, PT ;  /* 0x000000ff0000720c */ /* 0x008fda0003f05270 */
[----:B------:R-:W-:Y:S01]  /*13260*/  @P0 WARPSYNC 0xffffffff ;  /* 0xffffffff00000948 */ /* 0x000fe20003800000 */
[----:B------:R-:W-:Y:S06]  /*13270*/  @P0 BAR.SYNC.DEFER_BLOCKING 0x5, 0x100 ;  /* 0x0144000000000b1d */ /* 0x000fec0000010000 */
[----:B--2---:R-:W1:Y:S04]  /*13280*/  @P0 LDS.128 R4, [0xf100] ;  /* 0x00f10000ff040984 */ /* 0x004e680000000c00 */
        /* <DEDUP_REMOVED lines=10> */
.L_x_1491:
[----:B------:R-:W-:Y:S05]  /*13330*/  BRA.DIV ~URZ, `(.L_x_1420) ;  /* 0x000042427f007947 */ /* 0x000fea000b800000 */
[----:B------:R3:W4:Y:S02]  /*13340*/  SHFL.IDX PT, R8, R62, 0x1, 0x1f ;  /* 0x00201f003e087f89 */ /* 0x00072400000e0000 */
.L_x_1492:
        /* <DEDUP_REMOVED lines=19> */
.L_x_1493:
        /* <DEDUP_REMOVED lines=16> */
.L_x_1494:
[----:B---3--:R-:W-:Y:S01]  /*13580*/  IMAD R0, R0, c[0x0][0x538], RZ ;  /* 0x00014e0000007a24 */ /* 0x008fe200078e02ff */
[----:B------:R-:W-:Y:S04]  /*13590*/  BSSY B1, `(.L_x_1423) ;  /* 0x00000cf000017945 */ /* 0x000fe80003800000 */
[----:B----4-:R-:W-:-:S04]  /*135a0*/  IADD3 R8, R0, R8, RZ ;  /* 0x0000000800087210 */ /* 0x010fc80007ffe0ff */
[----:B--2---:R-:W-:-:S13]  /*135b0*/  ISETP.GT.AND P6, PT, R8, R9, PT ;  /* 0x000000090800720c */ /* 0x004fda0003fc4270 */
[----:B------:R-:W-:Y:S05]  /*135c0*/  @P6 BRA `(.L_x_1424) ;  /* 0x0000025000006947 */ /* 0x000fea0003800000 */
.L_x_1428:
[----:B------:R-:W2:Y:S02]  /*135d0*/  LDL.LU R0, [R1+0x54] ;  /* 0x0000540001007983 */ /* 0x000ea40000300800 */
[----:B--2---:R-:W-:-:S04]  /*135e0*/  IADD3 R0, R0, 0x1f, RZ ;  /* 0x0000001f00007810 */ /* 0x004fc80007ffe0ff */
[----:B------:R-:W-:-:S13]  /*135f0*/  ISETP.GE.AND P6, PT, R0, c[0x0][0x53c], PT ;  /* 0x00014f0000007a0c */ /* 0x000fda0003fc6270 */
[----:B------:R-:W-:Y:S05]  /*13600*/  @P6 BRA `(.L_x_1425) ;  /* 0x00000c2000006947 */ /* 0x000fea0003800000 */
[----:B------:R2:W-:Y:S01]  /*13610*/  STL [R1+0x54], R0 ;  /* 0x0000540001007387 */ /* 0x0005e20000100800 */
[----:B------:R-:W-:Y:S01]  /*13620*/  CS2R R6, SRZ ;  /* 0x0000000000067805 */ /* 0x000fe2000001ff00 */
[----:B--2---:R-:W-:-:S04]  /*13630*/  IADD3 R0, R0, R12, RZ ;  /* 0x0000000c00007210 */ /* 0x004fc80007ffe0ff */
        /* <DEDUP_REMOVED lines=10> */
.L_x_1495:
        /* <DEDUP_REMOVED lines=16> */
.L_x_1496:
[----:B--2---:R-:W-:-:S05]  /*137e0*/  IMAD R0, R0, c[0x0][0x538], RZ ;  /* 0x00014e0000007a24 */ /* 0x004fca00078e02ff */
[----:B------:R-:W-:-:S04]  /*137f0*/  IADD3 R8, R0, R8, RZ ;  /* 0x0000000800087210 */ /* 0x000fc80007ffe0ff */
[----:B------:R-:W-:-:S13]  /*13800*/  ISETP.GT.AND P6, PT, R8, R9, PT ;  /* 0x000000090800720c */ /* 0x000fda0003fc4270 */
[----:B-1----:R-:W-:Y:S05]  /*13810*/  @!P6 BRA `(.L_x_1428) ;  /* 0xfffffdb00000e947 */ /* 0x002fea000383ffff */
.L_x_1424:
[----:B------:R-:W-:-:S05]  /*13820*/  IADD3 R8, -R0, R8, RZ ;  /* 0x0000000800087210 */ /* 0x000fca0007ffe1ff */
[----:B------:R-:W-:-:S05]  /*13830*/  IMAD R0, R4, c[0x0][0x538], R8 ;  /* 0x00014e0004007a24 */ /* 0x000fca00078e0208 */
[----:B------:R-:W-:Y:S01]  /*13840*/  ISETP.GT.AND P0, PT, R0, R9, PT ;  /* 0x000000090000720c */ /* 0x000fe20003f04270 */
[----:B------:R-:W-:-:S12]  /*13850*/  BRA.DIV ~URZ, `(.L_x_1429) ;  /* 0x000041827f007947 */ /* 0x000fd8000b800000 */
[----:B------:R-:W-:-:S03]  /*13860*/  VOTE.ANY R5, PT, !P0 ;  /* 0x0000000000057806 */ /* 0x000fc600040e0100 */
.L_x_1497:
[----:B------:R-:W2:Y:S01]  /*13870*/  LDL.LU R2, [R1+0x54] ;  /* 0x0000540001027983 */ /* 0x000ea20000300800 */
[----:B------:R-:W2:Y:S02]  /*13880*/  POPC R0, R5 ;  /* 0x0000000500007309 */ /* 0x000ea40000000000 */
[----:B--2---:R-:W-:-:S05]  /*13890*/  IADD3 R2, R0, R2, RZ ;  /* 0x0000000200027210 */ /* 0x004fca0007ffe0ff */
[----:B------:R2:W-:Y:S01]  /*138a0*/  STL [R1+0x54], R2 ;  /* 0x0000540201007387 */ /* 0x0005e20000100800 */
[----:B------:R-:W-:Y:S05]  /*138b0*/  BRA.DIV ~URZ, `(.L_x_1430) ;  /* 0x000041727f007947 */ /* 0x000fea000b800000 */
[----:B------:R3:W4:Y:S04]  /*138c0*/  SHFL.IDX PT, R10, R6, R0, 0x1f ;  /* 0x00001f00060a7589 */ /* 0x00072800000e0000 */
[----:B------:R3:W1:Y:S02]  /*138d0*/  SHFL.IDX PT, R7, R7, R0, 0x1f ;  /* 0x00001f0007077589 */ /* 0x00066400000e0000 */
.L_x_1498:
[----:B------:R-:W-:Y:S01]  /*138e0*/  ISETP.NE.AND P0, PT, R5, RZ, PT ;  /* 0x000000ff0500720c */ /* 0x000fe20003f05270 */
[----:B------:R-:W-:-:S12]  /*138f0*/  BSSY B0, `(.L_x_1431) ;  /* 0x0000005000007945 */ /* 0x000fd80003800000 */
[----:B------:R-:W-:Y:S05]  /*13900*/  @!P0 BRA `(.L_x_1432) ;  /* 0x0000003000008947 */ /* 0x000fea0003800000 */
[----:B---3--:R-:W-:Y:S01]  /*13910*/  IADD3 R0, R0, -0x1, RZ ;  /* 0xffffffff00007810 */ /* 0x008fe20007ffe0ff */
[----:B------:R-:W-:Y:S05]  /*13920*/  BRA.DIV ~URZ, `(.L_x_1433) ;  /* 0x000041d27f007947 */ /* 0x000fea000b800000 */
[----:B------:R3:W2:Y:S02]  /*13930*/  SHFL.IDX PT, R11, R4, R0, 0x1f ;  /* 0x00001f00040b7589 */ /* 0x0006a400000e0000 */
.L_x_1432:
[----:B------:R-:W-:Y:S05]  /*13940*/  BSYNC B0 ;  /* 0x0000000000007941 */ /* 0x000fea0003800000 */
.L_x_1431:
[----:B--23--:R-:W-:Y:S01]  /*13950*/  IMAD R0, R11, c[0x0][0x538], R8 ;  /* 0x00014e000b007a24 */ /* 0x00cfe200078e0208 */
[----:B-1----:R-:W-:Y:S01]  /*13960*/  ISETP.NE.AND P0, PT, R7, 0x1, PT ;  /* 0x000000010700780c */ /* 0x002fe20003f05270 */
[----:B------:R-:W-:Y:S03]  /*13970*/  BSSY B0, `(.L_x_1434) ;  /* 0x0000087000007945 */ /* 0x000fe60003800000 */
[----:B------:R1:W-:Y:S01]  /*13980*/  STL [R1+0x48], R0 ;  /* 0x0000480001007387 */ /* 0x0003e20000100800 */
[----:B------:R-:W-:-:S08]  /*13990*/  IADD3 R9, -R0, R9, RZ ;  /* 0x0000000900097210 */ /* 0x000fd00007ffe1ff */
[----:B------:R-:W-:Y:S05]  /*139a0*/  @!P0 BRA `(.L_x_1435) ;  /* 0x000003e000008947 */ /* 0x000fea0003800000 */
[-C--:B----4-:R-:W-:Y:S02]  /*139b0*/  IABS R2, R10.reuse ;  /* 0x0000000a00027213 */ /* 0x090fe40000000000 */
[----:B------:R-:W-:Y:S02]  /*139c0*/  IABS R8, R10 ;  /* 0x0000000a00087213 */ /* 0x000fe40000000000 */
[----:B-1----:R-:W1:Y:S08]  /*139d0*/  I2F.RP R0, R2 ;  /* 0x0000000200007306 */ /* 0x002e700000209400 */
        /* <DEDUP_REMOVED lines=59> */
.L_x_1435:
[----:B-1----:R-:W2:Y:S01]  /*13d90*/  LDL R0, [R1+0x54] ;  /* 0x0000540001007983 */ /* 0x002ea20000100800 */
[----:B------:R-:W-:-:S04]  /*13da0*/  IMAD.MOV.U32 R2, RZ, RZ, 0x4 ;  /* 0x00000004ff027424 */ /* 0x000fc800078e00ff */
        /* <DEDUP_REMOVED lines=14> */
[----:B------:R-:W-:Y:S01]  /*13e90*/  MOV R2, RZ ;  /* 0x000000ff00027202 */ /* 0x000fe20000000f00 */
[----:B------:R-:W-:-:S04]  /*13ea0*/  IMAD.MOV.U32 R6, RZ, RZ, R0 ;  /* 0x000000ffff067224 */ /* 0x000fc800078e0000 */
        /* <DEDUP_REMOVED lines=11> */
[----:B------:R-:W-:-:S05]  /*13f60*/  @P2 IADD3 R0, R0, 0x1, RZ ;  /* 0x0000000100002810 */ /* 0x000fca0007ffe0ff */
[----:B------:R-:W-:-:S05]  /*13f70*/  IMAD.MOV.U32 R2, RZ, RZ, R0 ;  /* 0x000000ffff027224 */ /* 0x000fca00078e0000 */
[----:B------:R-:W-:Y:S02]  /*13f80*/  @!P0 IADD3 R2, -R2, RZ, RZ ;  /* 0x000000ff02028210 */ /* 0x000fe40007ffe1ff */
        /* <DEDUP_REMOVED lines=15> */
[----:B------:R-:W-:Y:S01]  /*14080*/  IMAD R7, R6, R4, RZ ;  /* 0x0000000406077224 */ /* 0x000fe200078e02ff */
[----:B------:R-:W-:Y:S01]  /*14090*/  MOV R6, R2 ;  /* 0x0000000200067202 */ /* 0x000fe20000000f00 */
[----:B------:R-:W-:-:S04]  /*140a0*/  IMAD.MOV.U32 R2, RZ, RZ, RZ ;  /* 0x000000ffff027224 */ /* 0x000fc800078e00ff */
[----:B------:R-:W-:-:S04]  /*140b0*/  IMAD.HI.U32 R7, R3, R7, R2 ;  /* 0x0000000703077227 */ /* 0x000fc800078e0002 */
[----:B------:R-:W-:-:S04]  /*140c0*/  IMAD.MOV R2, RZ, RZ, -R8 ;  /* 0x000000ffff027224 */ /* 0x000fc800078e0a08 */
        /* <DEDUP_REMOVED lines=17> */
.L_x_1436:
[----:B------:R-:W-:Y:S05]  /*141e0*/  BSYNC B0 ;  /* 0x0000000000007941 */ /* 0x000fea0003800000 */
.L_x_1434:
[----:B------:R-:W-:-:S04]  /*141f0*/  LOP3.LUT R2, RZ, R2, RZ, 0x33, !PT ;  /* 0x00000002ff027212 */ /* 0x000fc800078e33ff */
[----:B-1----:R-:W-:-:S05]  /*14200*/  IADD3 R0, R2, R10, RZ ;  /* 0x0000000a02007210 */ /* 0x002fca0007ffe0ff */
[----:B------:R1:W-:Y:S01]  /*14210*/  STL [R1+0x4c], R0 ;  /* 0x00004c0001007387 */ /* 0x0003e20000100800 */
[----:B------:R-:W-:Y:S05]  /*14220*/  BRA `(.L_x_1437) ;  /* 0x0000005000007947 */ /* 0x000fea0003800000 */
.L_x_1425:
[----:B------:R-:W-:Y:S01]  /*14230*/  MOV R0, c[0x0][0x53c] ;  /* 0x00014f0000007a02 */ /* 0x000fe20000000f00 */
[----:B------:R2:W-:Y:S04]  /*14240*/  STL [R1+0x48], R9 ;  /* 0x0000480901007387 */ /* 0x0005e80000100800 */
[----:B------:R2:W-:Y:S04]  /*14250*/  STL [R1+0x4c], RZ ;  /* 0x00004cff01007387 */ /* 0x0005e80000100800 */
[----:B------:R2:W-:Y:S04]  /*14260*/  STL [R1+0x50], RZ ;  /* 0x000050ff01007387 */ /* 0x0005e80000100800 */
[----:B------:R2:W-:Y:S02]  /*14270*/  STL [R1+0x54], R0 ;  /* 0x0000540001007387 */ /* 0x0005e40000100800 */
.L_x_1437:
[----:B------:R-:W-:Y:S05]  /*14280*/  BSYNC B1 ;  /* 0x0000000000017941 */ /* 0x000fea0003800000 */
.L_x_1423:
[----:B-1----:R-:W3:Y:S04]  /*14290*/  LDL R4, [R1+0x48] ;  /* 0x0000480001047983 */ /* 0x002ee80000100800 */
[----:B------:R-:W3:Y:S04]  /*142a0*/  LDL R5, [R1+0x4c] ;  /* 0x00004c0001057983 */ /* 0x000ee80000100800 */
[----:B------:R-:W3:Y:S04]  /*142b0*/  LDL R6, [R1+0x50] ;  /* 0x0000500001067983 */ /* 0x000ee80000100800 */
[----:B------:R-:W3:Y:S01]  /*142c0*/  LDL R7, [R1+0x54] ;  /* 0x0000540001077983 */ /* 0x000ee20000100800 */
[----:B------:R-:W-:Y:S03]  /*142d0*/  WARPSYNC 0xffffffff ;  /* 0xffffffff00007948 */ /* 0x000fe60003800000 */
[----:B------:R-:W-:Y:S01]  /*142e0*/  BAR.SYNC.DEFER_BLOCKING 0x4, 0x100 ;  /* 0x0104000000007b1d */ /* 0x000fe20000010000 */
[----:B------:R-:W-:-:S13]  /*142f0*/  ISETP.NE.AND P0, PT, R12, RZ, PT ;  /* 0x000000ff0c00720c */ /* 0x000fda0003f05270 */
[----:B---3--:R1:W-:Y:S04]  /*14300*/  @!P0 STS.128 [0xf100], R4 ;  /* 0x00f10004ff008388 */ /* 0x0083e80000000c00 */
[----:B------:R-:W-:Y:S06]  /*14310*/  BAR.ARV 0x5, 0x100 ;  /* 0x0144000000007b1d */ /* 0x000fec0000002000 */
.L_x_1418:
[----:B--2---:R-:W2:Y:S02]  /*14320*/  LDL R0, [R1+0x54] ;  /* 0x0000540001007983 */ /* 0x004ea40000100800 */
[----:B--2---:R-:W-:-:S13]  /*14330*/  ISETP.GE.AND P0, PT, R0, c[0x0][0x53c], PT ;  /* 0x00014f0000007a0c */ /* 0x004fda0003f06270 */
[----:B-1----:R-:W-:Y:S01]  /*14340*/  @P0 CALL.REL.NOINC `(.L_x_1438) ;  /* 0x0000001000000944 */ /* 0x002fe20003c00000 */
[----:B------:R-:W-:Y:S05]  /*14350*/  BRA `(.L_x_1439) ;  /* 0xfffed93000007947 */ /* 0x000fea000383ffff */
.L_x_1438:
[----:B------:R-:W-:Y:S05]  /*14360*/  EXIT ;  /* 0x000000000000794d */ /* 0x000fea0003800000 */
.L_x_1307:
[----:B------:R-:W-:Y:S01]  /*14370*/  IMAD.MOV.U32 R0, RZ, RZ, R5 ;  /* 0x000000ffff007224 */ /* 0x000fe200078e0005 */
[----:B------:R-:W-:Y:S02]  /*14380*/  MOV R2, 0x1 ;  /* 0x0000000100027802 */ /* 0x000fe40000000f00 */
[----:B------:R-:W-:Y:S02]  /*14390*/  MOV R3, 0x143b0 ;  /* 0x000143b000037802 */ /* 0x000fe40000000f00 */
[----:B------:R-:W-:Y:S05]  /*143a0*/  CALL.REL.NOINC `($__internal_22_$__cuda_sm70_shflsync_up_p) ;  /* 0x0000388000007944 */ /* 0x000fea0003c00000 */
[----:B------:R-:W-:Y:S01]  /*143b0*/  MOV R0, R4 ;  /* 0x0000000400007202 */ /* 0x000fe20000000f00 */
[----:B------:R-:W-:Y:S05]  /*143c0*/  BRA `(.L_x_1440) ;  /* 0xfffec09000007947 */ /* 0x000fea000383ffff */
.L_x_1308:
[----:B------:R-:W-:Y:S01]  /*143d0*/  IMAD.MOV.U32 R0, RZ, RZ, R5 ;  /* 0x000000ffff007224 */ /* 0x000fe200078e0005 */
[----:B------:R-:W-:Y:S02]  /*143e0*/  MOV R2, 0x2 ;  /* 0x0000000200027802 */ /* 0x000fe40000000f00 */
[----:B------:R-:W-:Y:S02]  /*143f0*/  MOV R3, 0x14410 ;  /* 0x0001441000037802 */ /* 0x000fe40000000f00 */
[----:B------:R-:W-:Y:S05]  /*14400*/  CALL.REL.NOINC `($__internal_22_$__cuda_sm70_shflsync_up_p) ;  /* 0x0000382000007944 */ /* 0x000fea0003c00000 */
[----:B------:R-:W-:Y:S01]  /*14410*/  SEL R0, R4, RZ, P4 ;  /* 0x000000ff04007207 */ /* 0x000fe20002000000 */
[----:B------:R-:W-:Y:S01]  /*14420*/  IMAD.MOV.U32 R2, RZ, RZ, 0x4 ;  /* 0x00000004ff027424 */ /* 0x000fe200078e00ff */
[----:B------:R-:W-:-:S03]  /*14430*/  MOV R3, 0x14460 ;  /* 0x0001446000037802 */ /* 0x000fc60000000f00 */
[----:B------:R-:W-:Y:S02]  /*14440*/  IMAD.IADD R0, R5, 0x1, R0 ;  /* 0x0000000105007824 */ /* 0x000fe400078e0200 */
        /* <DEDUP_REMOVED lines=13> */
[----:B------:R-:W-:Y:S02]  /*14520*/  MOV R44, 0x1f ;  /* 0x0000001f002c7802 */ /* 0x000fe40000000f00 */
[----:B------:R-:W-:Y:S01]  /*14530*/  MOV R3, 0x14570 ;  /* 0x0001457000037802 */ /* 0x000fe20000000f00 */
[----:B------:R-:W-:-:S04]  /*14540*/  IMAD.IADD R4, R0, 0x1, R4 ;  /* 0x0000000100047824 */ /* 0x000fc800078e0204 */
[----:B------:R-:W-:Y:S02]  /*14550*/  IMAD.MOV.U32 R45, RZ, RZ, R4 ;  /* 0x000000ffff2d7224 */ /* 0x000fe400078e0004 */
[----:B------:R-:W-:Y:S05]  /*14560*/  CALL.REL.NOINC `($__internal_21_$__cuda_sm70_shflsync_idx_p) ;  /* 0x0000366000007944 */ /* 0x000fea0003c00000 */
[----:B------:R-:W-:Y:S01]  /*14570*/  MOV R0, R44 ;  /* 0x0000002c00007202 */ /* 0x000fe20000000f00 */
[----:B------:R-:W-:Y:S05]  /*14580*/  BRA `(.L_x_1441) ;  /* 0xfffebfd000007947 */ /* 0x000fea000383ffff */
.L_x_1310:
[----:B------:R-:W-:Y:S02]  /*14590*/  SEL R0, RZ, 0x1, P0 ;  /* 0x00000001ff007807 */ /* 0x000fe40000000000 */
[----:B------:R-:W-:Y:S02]  /*145a0*/  MOV R2, 0x145c0 ;  /* 0x000145c000027802 */ /* 0x000fe40000000f00 */
[----:B------:R-:W-:Y:S05]  /*145b0*/  CALL.REL.NOINC `($__internal_23_$__cuda_sm70_votesync_ballot) ;  /* 0x000036e000007944 */ /* 0x000fea0003c00000 */
[----:B------:R-:W-:Y:S01]  /*145c0*/  MOV R6, R0 ;  /* 0x0000000000067202 */ /* 0x000fe20000000f00 */
[----:B------:R-:W-:Y:S05]  /*145d0*/  BRA `(.L_x_1442) ;  /* 0xfffec01000007947 */ /* 0x000fea000383ffff */
.L_x_1311:
[----:B------:R-:W-:Y:S01]  /*145e0*/  IMAD.MOV.U32 R45, RZ, RZ, R9 ;  /* 0x000000ffff2d7224 */ /* 0x000fe200078e0009 */
[----:B-1----:R-:W-:Y:S01]  /*145f0*/  MOV R2, R0 ;  /* 0x0000000000027202 */ /* 0x002fe20000000f00 */
[----:B------:R-:W-:Y:S01]  /*14600*/  IMAD.MOV.U32 R44, RZ, RZ, 0x1f ;  /* 0x0000001fff2c7424 */ /* 0x000fe200078e00ff */
[----:B------:R-:W-:Y:S02]  /*14610*/  MOV R3, 0x14630 ;  /* 0x0001463000037802 */ /* 0x000fe40000000f00 */
[----:B------:R-:W-:Y:S05]  /*14620*/  CALL.REL.NOINC `($__internal_21_$__cuda_sm70_shflsync_idx_p) ;  /* 0x000035a000007944 */ /* 0x000fea0003c00000 */
[----:B------:R-:W-:Y:S01]  /*14630*/  IMAD.MOV.U32 R12, RZ, RZ, R44 ;  /* 0x000000ffff0c7224 */ /* 0x000fe200078e002c */
[----:B------:R-:W-:Y:S01]  /*14640*/  MOV R45, R8 ;  /* 0x00000008002d7202 */ /* 0x000fe20000000f00 */
[----:B------:R-:W-:Y:S01]  /*14650*/  IMAD.MOV.U32 R5, RZ, RZ, RZ ;  /* 0x000000ffff057224 */ /* 0x000fe200078e00ff */
[----:B------:R-:W-:Y:S01]  /*14660*/  MOV R2, R0 ;  /* 0x0000000000027202 */ /* 0x000fe20000000f00 */
[----:B------:R-:W-:Y:S01]  /*14670*/  IMAD.MOV.U32 R44, RZ, RZ, 0x1f ;  /* 0x0000001fff2c7424 */ /* 0x000fe200078e00ff */
[----:B------:R-:W-:-:S02]  /*14680*/  MOV R3, 0x146a0 ;  /* 0x000146a000037802 */ /* 0x000fc40000000f00 */
[----:B------:R-:W-:Y:S05]  /*14690*/  CALL.REL.NOINC `($__internal_21_$__cuda_sm70_shflsync_idx_p) ;  /* 0x0000353000007944 */ /* 0x000fea0003c00000 */
[----:B------:R-:W-:Y:S01]  /*146a0*/  MOV R9, R44 ;  /* 0x0000002c00097202 */ /* 0x000fe20000000f00 */
[----:B------:R-:W-:Y:S05]  /*146b0*/  BRA `(.L_x_1443) ;  /* 0xfffebfa000007947 */ /* 0x000fea000383ffff */
.L_x_1314:
[----:B------:R-:W-:Y:S01]  /*146c0*/  IMAD.MOV.U32 R45, RZ, RZ, R4 ;  /* 0x000000ffff2d7224 */ /* 0x000fe200078e0004 */
[----:B-1----:R-:W-:Y:S01]  /*146d0*/  MOV R2, R0 ;  /* 0x0000000000027202 */ /* 0x002fe20000000f00 */
[----:B------:R-:W-:Y:S01]  /*146e0*/  IMAD.MOV.U32 R44, RZ, RZ, 0x1f ;  /* 0x0000001fff2c7424 */ /* 0x000fe200078e00ff */
[----:B------:R-:W-:-:S02]  /*146f0*/  MOV R3, 0x14710 ;  /* 0x0001471000037802 */ /* 0x000fc40000000f00 */
[----:B---34-:R-:W-:Y:S05]  /*14700*/  CALL.REL.NOINC `($__internal_21_$__cuda_sm70_shflsync_idx_p) ;  /* 0x000034c000007944 */ /* 0x018fea0003c00000 */
[----:B------:R-:W-:Y:S01]  /*14710*/  MOV R5, R44 ;  /* 0x0000002c00057202 */ /* 0x000fe20000000f00 */
[----:B------:R-:W-:Y:S05]  /*14720*/  BRA `(.L_x_1313) ;  /* 0xfffebf9000007947 */ /* 0x000fea000383ffff */
.L_x_1327:
[----:B------:R-:W-:Y:S01]  /*14730*/  IMAD.MOV.U32 R45, RZ, RZ, R10 ;  /* 0x000000ffff2d7224 */ /* 0x000fe200078e000a */
[----:B------:R-:W-:Y:S01]  /*14740*/  MOV R2, 0x3 ;  /* 0x0000000300027802 */ /* 0x000fe20000000f00 */
[----:B------:R-:W-:Y:S01]  /*14750*/  IMAD.MOV.U32 R44, RZ, RZ, 0x181f ;  /* 0x0000181fff2c7424 */ /* 0x000fe200078e00ff */
[----:B------:R-:W-:-:S02]  /*14760*/  MOV R3, 0x14780 ;  /* 0x0001478000037802 */ /* 0x000fc40000000f00 */
[----:B------:R-:W-:Y:S05]  /*14770*/  CALL.REL.NOINC `($__internal_21_$__cuda_sm70_shflsync_idx_p) ;  /* 0x0000345000007944 */ /* 0x000fea0003c00000 */
[----:B------:R-:W-:Y:S01]  /*14780*/  IMAD.MOV.U32 R6, RZ, RZ, R44 ;  /* 0x000000ffff067224 */ /* 0x000fe200078e002c */
[----:B------:R-:W-:Y:S01]  /*14790*/  MOV R2, 0x3 ;  /* 0x0000000300027802 */ /* 0x000fe20000000f00 */
[----:B------:R-:W-:Y:S01]  /*147a0*/  IMAD.MOV.U32 R45, RZ, RZ, R12 ;  /* 0x000000ffff2d7224 */ /* 0x000fe200078e000c */
[----:B------:R-:W-:-:S02]  /*147b0*/  MOV R44, 0x181f ;  /* 0x0000181f002c7802 */ /* 0x000fc40000000f00 */
[----:B------:R-:W-:Y:S02]  /*147c0*/  MOV R3, 0x147e0 ;  /* 0x000147e000037802 */ /* 0x000fe40000000f00 */
[----:B------:R-:W-:Y:S05]  /*147d0*/  CALL.REL.NOINC `($__internal_21_$__cuda_sm70_shflsync_idx_p) ;  /* 0x000033f000007944 */ /* 0x000fea0003c00000 */
[----:B------:R-:W-:Y:S01]  /*147e0*/  MOV R2, R44 ;  /* 0x0000002c00027202 */ /* 0x000fe20000000f00 */
[----:B------:R-:W-:Y:S05]  /*147f0*/  BRA `(.L_x_1444) ;  /* 0xfffef0c000007947 */ /* 0x000fea000383ffff */
.L_x_1330:
[----:B------:R-:W-:Y:S01]  /*14800*/  IMAD.MOV.U32 R45, RZ, RZ, R0 ;  /* 0x000000ffff2d7224 */ /* 0x000fe200078e0000 */
[----:B------:R-:W-:Y:S01]  /*14810*/  MOV R2, RZ ;  /* 0x000000ff00027202 */ /* 0x000fe20000000f00 */
[----:B------:R-:W-:Y:S01]  /*14820*/  IMAD.MOV.U32 R44, RZ, RZ, 0x181f ;  /* 0x0000181fff2c7424 */ /* 0x000fe200078e00ff */
[----:B------:R-:W-:Y:S02]  /*14830*/  MOV R3, 0x14850 ;  /* 0x0001485000037802 */ /* 0x000fe40000000f00 */
[----:B------:R-:W-:Y:S05]  /*14840*/  CALL.REL.NOINC `($__internal_21_$__cuda_sm70_shflsync_idx_p) ;  /* 0x0000338000007944 */ /* 0x000fea0003c00000 */
[----:B------:R-:W-:Y:S01]  /*14850*/  MOV R5, R44 ;  /* 0x0000002c00057202 */ /* 0x000fe20000000f00 */
[----:B------:R-:W-:Y:S05]  /*14860*/  BRA `(.L_x_1445) ;  /* 0xffff058000007947 */ /* 0x000fea000383ffff */
.L_x_1331:
[----:B------:R-:W-:Y:S01]  /*14870*/  IMAD.MOV.U32 R45, RZ, RZ, R4 ;  /* 0x000000ffff2d7224 */ /* 0x000fe200078e0004 */
[----:B------:R-:W-:Y:S01]  /*14880*/  MOV R2, RZ ;  /* 0x000000ff00027202 */ /* 0x000fe20000000f00 */
[----:B------:R-:W-:Y:S01]  /*14890*/  IMAD.MOV.U32 R44, RZ, RZ, 0x181f ;  /* 0x0000181fff2c7424 */ /* 0x000fe200078e00ff */
[----:B------:R-:W-:Y:S02]  /*148a0*/  MOV R3, 0x148c0 ;  /* 0x000148c000037802 */ /* 0x000fe40000000f00 */
[----:B-12---:R-:W-:Y:S05]  /*148b0*/  CALL.REL.NOINC `($__internal_21_$__cuda_sm70_shflsync_idx_p) ;  /* 0x0000331000007944 */ /* 0x006fea0003c00000 */
[----:B------:R-:W-:Y:S01]  /*148c0*/  MOV R2, R44 ;  /* 0x0000002c00027202 */ /* 0x000fe20000000f00 */
[----:B------:R-:W-:Y:S05]  /*148d0*/  BRA `(.L_x_1446) ;  /* 0xffff053000007947 */ /* 0x000fea000383ffff */
.L_x_1334:
[----:B------:R-:W-:Y:S01]  /*148e0*/  IMAD.MOV.U32 R45, RZ, RZ, R0 ;  /* 0x000000ffff2d7224 */ /* 0x000fe200078e0000 */
[----:B--2-4-:R-:W-:Y:S01]  /*148f0*/  MOV R2, 0x1 ;  /* 0x0000000100027802 */ /* 0x014fe20000000f00 */
[----:B------:R-:W-:Y:S01]  /*14900*/  IMAD.MOV.U32 R44, RZ, RZ, 0x181f ;  /* 0x0000181fff2c7424 */ /* 0x000fe200078e00ff */
[----:B------:R-:W-:-:S02]  /*14910*/  MOV R3, 0x14930 ;  /* 0x0001493000037802 */ /* 0x000fc40000000f00 */
[----:B-1-3--:R-:W-:Y:S05]  /*14920*/  CALL.REL.NOINC `($__internal_21_$__cuda_sm70_shflsync_idx_p) ;  /* 0x000032a000007944 */ /* 0x00afea0003c00000 */
        /* <DEDUP_REMOVED lines=8> */
.L_x_1337:
[----:B------:R-:W-:Y:S01]  /*149b0*/  IMAD.MOV.U32 R45, RZ, RZ, R0 ;  /* 0x000000ffff2d7224 */ /* 0x000fe200078e0000 */
[----:B-1--4-:R-:W-:Y:S01]  /*149c0*/  MOV R2, 0x2 ;  /* 0x0000000200027802 */ /* 0x012fe20000000f00 */
[----:B------:R-:W-:Y:S01]  /*149d0*/  IMAD.MOV.U32 R44, RZ, RZ, 0x181f ;  /* 0x0000181fff2c7424 */ /* 0x000fe200078e00ff */
[----:B------:R-:W-:Y:S02]  /*149e0*/  MOV R3, 0x14a00 ;  /* 0x00014a0000037802 */ /* 0x000fe40000000f00 */
[----:B--23--:R-:W-:Y:S05]  /*149f0*/  CALL.REL.NOINC `($__internal_21_$__cuda_sm70_shflsync_idx_p) ;  /* 0x000031d000007944 */ /* 0x00cfea0003c00000 */
[----:B------:R-:W-:Y:S01]  /*14a00*/  MOV R5, R44 ;  /* 0x0000002c00057202 */ /* 0x000fe20000000f00 */
[----:B------:R-:W-:Y:S05]  /*14a10*/  BRA `(.L_x_1448) ;  /* 0xffff066000007947 */ /* 0x000fea000383ffff */
.L_x_1338:
[----:B------:R-:W-:Y:S01]  /*14a20*/  IMAD.MOV.U32 R45, RZ, RZ, R4 ;  /* 0x000000ffff2d7224 */ /* 0x000fe200078e0004 */
[----:B----4-:R-:W-:Y:S01]  /*14a30*/  MOV R2, 0x2 ;  /* 0x0000000200027802 */ /* 0x010fe20000000f00 */
[----:B------:R-:W-:Y:S01]  /*14a40*/  IMAD.MOV.U32 R44, RZ, RZ, 0x181f ;  /* 0x0000181fff2c7424 */ /* 0x000fe200078e00ff */
[----:B------:R-:W-:Y:S02]  /*14a50*/  MOV R3, 0x14a70 ;  /* 0x00014a7000037802 */ /* 0x000fe40000000f00 */
[----:B-123--:R-:W-:Y:S05]  /*14a60*/  CALL.REL.NOINC `($__internal_21_$__cuda_sm70_shflsync_idx_p) ;  /* 0x0000316000007944 */ /* 0x00efea0003c00000 */
[----:B------:R-:W-:Y:S01]  /*14a70*/  MOV R2, R44 ;  /* 0x0000002c00027202 */ /* 0x000fe20000000f00 */
[----:B------:R-:W-:Y:S05]  /*14a80*/  BRA `(.L_x_1449) ;  /* 0xffff061000007947 */ /* 0x000fea000383ffff */
.L_x_1341:
[----:B------:R-:W-:Y:S01]  /*14a90*/  IMAD.MOV.U32 R45, RZ, RZ, R0 ;  /* 0x000000ffff2d7224 */ /* 0x000fe200078e0000 */
[----:B-1----:R-:W-:Y:S01]  /*14aa0*/  MOV R2, 0x3 ;  /* 0x0000000300027802 */ /* 0x002fe20000000f00 */
[----:B------:R-:W-:Y:S01]  /*14ab0*/  IMAD.MOV.U32 R44, RZ, RZ, 0x181f ;  /* 0x0000181fff2c7424 */ /* 0x000fe200078e00ff */
[----:B------:R-:W-:-:S02]  /*14ac0*/  MOV R3, 0x14ae0 ;  /* 0x00014ae000037802 */ /* 0x000fc40000000f00 */
[----:B--234-:R-:W-:Y:S05]  /*14ad0*/  CALL.REL.NOINC `($__internal_21_$__cuda_sm70_shflsync_idx_p) ;  /* 0x000030f000007944 */ /* 0x01cfea0003c00000 */
        /* <DEDUP_REMOVED lines=8> */
.L_x_1342:
[----:B------:R-:W-:Y:S01]  /*14b60*/  IMAD.MOV.U32 R45, RZ, RZ, R4 ;  /* 0x000000ffff2d7224 */ /* 0x000fe200078e0004 */
[----:B------:R-:W-:Y:S01]  /*14b70*/  MOV R2, RZ ;  /* 0x000000ff00027202 */ /* 0x000fe20000000f00 */
[----:B------:R-:W-:Y:S01]  /*14b80*/  IMAD.MOV.U32 R44, RZ, RZ, 0x1c1f ;  /* 0x00001c1fff2c7424 */ /* 0x000fe200078e00ff */
[----:B------:R-:W-:Y:S02]  /*14b90*/  MOV R3, 0x14bb0 ;  /* 0x00014bb000037802 */ /* 0x000fe40000000f00 */
[----:B------:R-:W-:Y:S05]  /*14ba0*/  CALL.REL.NOINC `($__internal_21_$__cuda_sm70_shflsync_idx_p) ;  /* 0x0000302000007944 */ /* 0x000fea0003c00000 */
[----:B------:R-:W-:Y:S01]  /*14bb0*/  MOV R0, R44 ;  /* 0x0000002c00007202 */ /* 0x000fe20000000f00 */
[----:B------:R-:W-:Y:S05]  /*14bc0*/  BRA `(.L_x_1451) ;  /* 0xffff07f000007947 */ /* 0x000fea000383ffff */
.L_x_1343:
[----:B------:R-:W-:Y:S01]  /*14bd0*/  IMAD.MOV.U32 R45, RZ, RZ, R4 ;  /* 0x000000ffff2d7224 */ /* 0x000fe200078e0004 */
[----:B------:R-:W-:Y:S01]  /*14be0*/  MOV R2, 0x1 ;  /* 0x0000000100027802 */ /* 0x000fe20000000f00 */
[----:B------:R-:W-:Y:S01]  /*14bf0*/  IMAD.MOV.U32 R44, RZ, RZ, 0x1c1f ;  /* 0x00001c1fff2c7424 */ /* 0x000fe200078e00ff */
[----:B------:R-:W-:Y:S02]  /*14c00*/  MOV R3, 0x14c20 ;  /* 0x00014c2000037802 */ /* 0x000fe40000000f00 */
[----:B-1----:R-:W-:Y:S05]  /*14c10*/  CALL.REL.NOINC `($__internal_21_$__cuda_sm70_shflsync_idx_p) ;  /* 0x00002fb000007944 */ /* 0x002fea0003c00000 */
[----:B------:R-:W-:-:S05]  /*14c20*/  IMAD.IADD R0, R5, 0x1, R44 ;  /* 0x0000000105007824 */ /* 0x000fca00078e022c */
        /* <DEDUP_REMOVED lines=98> */
[----:B------:R-:W-:Y:S02]  /*15250*/  FSEL R145, R26, -INF , P6 ;  /* 0xff8000001a917808 */ /* 0x000fe40003000000 */
[----:B------:R-:W-:Y:S02]  /*15260*/  FMNMX.FTZ R0, R126, R0, !PT ;  /* 0x000000007e007209 */ /* 0x000fe40007810000 */
[----:B------:R-:W-:Y:S02]  /*15270*/  FMNMX.FTZ R5, R146, R5, !PT ;  /* 0x0000000592057209 */ /* 0x000fe40007810000 */
[----:B------:R-:W-:Y:S02]  /*15280*/  FMNMX.FTZ R0, R137, R0, !PT ;  /* 0x0000000089007209 */ /* 0x000fe40007810000 */
[----:B------:R-:W-:-:S02]  /*15290*/  FSEL R144, R25, -INF , P5 ;  /* 0xff80000019907808 */ /* 0x000fc40002800000 */
[----:B------:R-:W-:Y:S02]  /*152a0*/  FMNMX.FTZ R5, R145, R5, !PT ;  /* 0x0000000591057209 */ /* 0x000fe40007810000 */
[----:B------:R-:W-:Y:S02]  /*152b0*/  FMNMX.FTZ R0, R136, R0, !PT ;  /* 0x0000000088007209 */ /* 0x000fe40007810000 */
[----:B------:R-:W-:Y:S02]  /*152c0*/  FSEL R143, R24, -INF , P4 ;  /* 0xff800000188f7808 */ /* 0x000fe40002000000 */
[----:B------:R-:W-:Y:S02]  /*152d0*/  FMNMX.FTZ R5, R144, R5, !PT ;  /* 0x0000000590057209 */ /* 0x000fe40007810000 */
[----:B------:R-:W-:Y:S01]  /*152e0*/  FMNMX.FTZ R69, R127, R0, !PT ;  /* 0x000000007f457209 */ /* 0x000fe20007810000 */
[----:B------:R-:W-:Y:S01]  /*152f0*/  IMAD.MOV.U32 R0, RZ, RZ, 0x2 ;  /* 0x00000002ff007424 */ /* 0x000fe200078e00ff */
[----:B------:R-:W-:-:S02]  /*15300*/  FSEL R142, R23, -INF , P0 ;  /* 0xff800000178e7808 */ /* 0x000fc40000000000 */
[----:B------:R-:W-:Y:S01]  /*15310*/  FMNMX.FTZ R5, R143, R5, !PT ;  /* 0x000000058f057209 */ /* 0x000fe20007810000 */
[----:B------:R-:W-:Y:S01]  /*15320*/  IMAD.MOV.U32 R4, RZ, RZ, R69 ;  /* 0x000000ffff047224 */ /* 0x000fe200078e0045 */
[----:B------:R-:W-:Y:S02]  /*15330*/  MOV R2, 0x15360 ;  /* 0x0001536000027802 */ /* 0x000fe40000000f00 */
[----:B------:R-:W-:Y:S02]  /*15340*/  FMNMX.FTZ R5, R142, R5, !PT ;  /* 0x000000058e057209 */ /* 0x000fe40007810000 */
[----:B------:R-:W-:Y:S05]  /*15350*/  CALL.REL.NOINC `($__internal_20_$__cuda_sm70_shflsync_bfly_p) ;  /* 0x0000281000007944 */ /* 0x000fea0003c00000 */
[----:B------:R-:W-:Y:S01]  /*15360*/  FMNMX.FTZ R69, R69, R0, !PT ;  /* 0x0000000045457209 */ /* 0x000fe20007810000 */
[----:B------:R-:W-:Y:S01]  /*15370*/  IMAD.MOV.U32 R0, RZ, RZ, 0x1 ;  /* 0x00000001ff007424 */ /* 0x000fe200078e00ff */
[----:B------:R-:W-:-:S03]  /*15380*/  MOV R2, 0x153b0 ;  /* 0x000153b000027802 */ /* 0x000fc60000000f00 */
[----:B------:R-:W-:Y:S02]  /*15390*/  IMAD.MOV.U32 R4, RZ, RZ, R69 ;  /* 0x000000ffff047224 */ /* 0x000fe400078e0045 */
[----:B------:R-:W-:Y:S05]  /*153a0*/  CALL.REL.NOINC `($__internal_20_$__cuda_sm70_shflsync_bfly_p) ;  /* 0x000027c000007944 */ /* 0x000fea0003c00000 */
[----:B------:R-:W-:Y:S01]  /*153b0*/  FMNMX.FTZ R69, R69, R0, !PT ;  /* 0x0000000045457209 */ /* 0x000fe20007810000 */
[----:B------:R-:W-:Y:S01]  /*153c0*/  IMAD.MOV.U32 R4, RZ, RZ, R5 ;  /* 0x000000ffff047224 */ /* 0x000fe200078e0005 */
[----:B------:R-:W-:Y:S01]  /*153d0*/  MOV R2, 0x15400 ;  /* 0x0001540000027802 */ /* 0x000fe20000000f00 */
[----:B------:R-:W-:Y:S02]  /*153e0*/  IMAD.MOV.U32 R0, RZ, RZ, 0x2 ;  /* 0x00000002ff007424 */ /* 0x000fe400078e00ff */
[----:B------:R-:W-:Y:S05]  /*153f0*/  CALL.REL.NOINC `($__internal_20_$__cuda_sm70_shflsync_bfly_p) ;  /* 0x0000277000007944 */ /* 0x000fea0003c00000 */
[----:B------:R-:W-:Y:S01]  /*15400*/  FMNMX.FTZ R4, R5, R0, !PT ;  /* 0x0000000005047209 */ /* 0x000fe20007810000 */
[----:B------:R-:W-:Y:S01]  /*15410*/  IMAD.MOV.U32 R0, RZ, RZ, 0x1 ;  /* 0x00000001ff007424 */ /* 0x000fe200078e00ff */
[----:B------:R-:W-:Y:S02]  /*15420*/  MOV R2, 0x15440 ;  /* 0x0001544000027802 */ /* 0x000fe40000000f00 */
[----:B------:R-:W-:Y:S05]  /*15430*/  CALL.REL.NOINC `($__internal_20_$__cuda_sm70_shflsync_bfly_p) ;  /* 0x0000273000007944 */ /* 0x000fea0003c00000 */
[----:B------:R-:W-:Y:S01]  /*15440*/  MOV R5, R0 ;  /* 0x0000000000057202 */ /* 0x000fe20000000f00 */
[----:B------:R-:W-:Y:S05]  /*15450*/  BRA `(.L_x_1452) ;  /* 0xffff0a9000007947 */ /* 0x000fea000383ffff */
.L_x_1347:
[----:B------:R-:W-:Y:S01]  /*15460*/  MOV R2, RZ ;  /* 0x000000ff00027202 */ /* 0x000fe20000000f00 */
[----:B------:R-:W-:Y:S01]  /*15470*/  IMAD.MOV.U32 R45, RZ, RZ, R5 ;  /* 0x000000ffff2d7224 */ /* 0x000fe200078e0005 */
[----:B------:R-:W-:Y:S01]  /*15480*/  MOV R3, 0x154b0 ;  /* 0x000154b000037802 */ /* 0x000fe20000000f00 */
[----:B------:R-:W-:Y:S02]  /*15490*/  IMAD.MOV.U32 R44, RZ, RZ, 0x181f ;  /* 0x0000181fff2c7424 */ /* 0x000fe400078e00ff */
[----:B------:R-:W-:Y:S05]  /*154a0*/  CALL.REL.NOINC `($__internal_21_$__cuda_sm70_shflsync_idx_p) ;  /* 0x0000272000007944 */ /* 0x000fea0003c00000 */
[----:B------:R-:W-:Y:S01]  /*154b0*/  MOV R0, R44 ;  /* 0x0000002c00007202 */ /* 0x000fe20000000f00 */
[----:B------:R-:W-:-:S05]  /*154c0*/  BRA `(.L_x_1453) ;  /* 0xffff260000007947 */ /* 0x000fca000383ffff */
.L_x_1348:
[----:B------:R-:W-:Y:S01]  /*154d0*/  MOV R2, RZ ;  /* 0x000000ff00027202 */ /* 0x000fe20000000f00 */
[----:B------:R-:W-:Y:S01]  /*154e0*/  IMAD.MOV.U32 R45, RZ, RZ, R6 ;  /* 0x000000ffff2d7224 */ /* 0x000fe200078e0006 */
[----:B------:R-:W-:Y:S01]  /*154f0*/  MOV R3, 0x15520 ;  /* 0x0001552000037802 */ /* 0x000fe20000000f00 */
[----:B------:R-:W-:Y:S02]  /*15500*/  IMAD.MOV.U32 R44, RZ, RZ, 0x181f ;  /* 0x0000181fff2c7424 */ /* 0x000fe400078e00ff */
[----:B-12---:R-:W-:Y:S05]  /*15510*/  CALL.REL.NOINC `($__internal_21_$__cuda_sm70_shflsync_idx_p) ;  /* 0x000026b000007944 */ /* 0x006fea0003c00000 */
[C---:B------:R-:W-:Y:S01]  /*15520*/  ISETP.GE.AND P4, PT, R238.reuse, c[0x0][0x1d4], PT ;  /* 0x00007500ee007a0c */ /* 0x040fe20003f86270 */
[----:B------:R-:W-:Y:S01]  /*15530*/  IMAD.SHL.U32 R3, R238, 0x2, RZ ;  /* 0x00000002ee037824 */ /* 0x000fe200078e00ff */
[C---:B------:R-:W-:Y:S01]  /*15540*/  ISETP.GE.AND P0, PT, R248.reuse, c[0x0][0x1d4], PT ;  /* 0x00007500f8007a0c */ /* 0x040fe20003f06270 */
[----:B------:R-:W-:Y:S01]  /*15550*/  IMAD.SHL.U32 R2, R248, 0x2, RZ ;  /* 0x00000002f8027824 */ /* 0x000fe200078e00ff */
[----:B------:R-:W-:Y:S01]  /*15560*/  SEL R4, RZ, 0x10, P4 ;  /* 0x00000010ff047807 */ /* 0x000fe20002000000 */
[----:B------:R-:W-:Y:S01]  /*15570*/  IMAD.MOV.U32 R45, RZ, RZ, R5 ;  /* 0x000000ffff2d7224 */ /* 0x000fe200078e0005 */
[----:B------:R-:W-:Y:S05]  /*15580*/  IADD3 R12, P5, R44, R3, RZ ;  /* 0x000000032c0c7210 */ /* 0x000fea0007fbe0ff */
[----:B------:R-:W-:Y:S01]  /*15590*/  IMAD.X R13, R0, 0x1, R220, P5 ;  /* 0x00000001000d7824 */ /* 0x000fe200028e06dc */
[----:B------:R-:W-:Y:S01]  /*155a0*/  IADD3 R2, P5, R44, R2, RZ ;  /* 0x000000022c027210 */ /* 0x000fe20007fbe0ff */
[----:B------:R-:W-:Y:S03]  /*155b0*/  IMAD.MOV.U32 R44, RZ, RZ, 0x181f ;  /* 0x0000181fff2c7424 */ /* 0x000fe600078e00ff */
[----:B------:R-:W-:Y:S01]  /*155c0*/  @!PT LDS RZ, [RZ] ;  /* 0x00000000fffff984 */ /* 0x000fe20000000800 */
[----:B------:R-:W-:Y:S01]  /*155d0*/  @!PT LDS RZ, [RZ] ;  /* 0x00000000fffff984 */ /* 0x000fe20000000800 */
[----:B------:R-:W-:Y:S01]  /*155e0*/  @!PT LDS RZ, [RZ] ;  /* 0x00000000fffff984 */ /* 0x000fe20000000800 */
[----:B------:R1:W-:Y:S01]  /*155f0*/  LDGSTS.E.BYPASS.LTC128B.128 [R215+0x100], [R12.64], !P4 ;  /* 0x001000000cd77fae */ /* 0x0003e2000e101d46 */
[----:B------:R-:W-:Y:S01]  /*15600*/  IMAD.X R3, R0, 0x1, R221, P5 ;  /* 0x0000000100037824 */ /* 0x000fe200028e06dd */
[----:B------:R-:W-:Y:S04]  /*15610*/  SEL R0, RZ, 0x10, P0 ;  /* 0x00000010ff007807 */ /* 0x000fe80000000000 */
[----:B------:R2:W-:Y:S02]  /*15620*/  LDGSTS.E.BYPASS.LTC128B.128 [R215+0x3900], [R2.64], !P0 ;  /* 0x0390000002d77fae */ /* 0x0005e4000c101d46 */
[----:B--2---:R-:W-:Y:S01]  /*15630*/  MOV R3, 0x15660 ;  /* 0x0001566000037802 */ /* 0x004fe20000000f00 */
[----:B------:R-:W-:Y:S03]  /*15640*/  IMAD.MOV.U32 R2, RZ, RZ, 0x1 ;  /* 0x00000001ff027424 */ /* 0x000fe600078e00ff */
[----:B-1----:R-:W-:Y:S05]  /*15650*/  CALL.REL.NOINC `($__internal_21_$__cuda_sm70_shflsync_idx_p) ;  /* 0x0000257000007944 */ /* 0x002fea0003c00000 */
[----:B------:R-:W-:Y:S01]  /*15660*/  MOV R2, 0x1 ;  /* 0x0000000100027802 */ /* 0x000fe20000000f00 */
[----:B------:R-:W-:Y:S01]  /*15670*/  IMAD.MOV.U32 R7, RZ, RZ, R44 ;  /* 0x000000ffff077224 */ /* 0x000fe200078e002c */
[----:B------:R-:W-:Y:S01]  /*15680*/  MOV R44, 0x181f ;  /* 0x0000181f002c7802 */ /* 0x000fe20000000f00 */
[----:B------:R-:W-:Y:S01]  /*15690*/  IMAD.MOV.U32 R45, RZ, RZ, R6 ;  /* 0x000000ffff2d7224 */ /* 0x000fe200078e0006 */
[----:B------:R-:W-:Y:S02]  /*156a0*/  MOV R3, 0x156c0 ;  /* 0x000156c000037802 */ /* 0x000fe40000000f00 */
[----:B------:R-:W-:Y:S05]  /*156b0*/  CALL.REL.NOINC `($__internal_21_$__cuda_sm70_shflsync_idx_p) ;  /* 0x0000251000007944 */ /* 0x000fea0003c00000 */
[----:B------:R-:W-:Y:S01]  /*156c0*/  IADD3 R2, -R4, 0x10, RZ ;  /* 0x0000001004027810 */ /* 0x000fe20007ffe1ff */
[----:B------:R-:W-:Y:S01]  /*156d0*/  IMAD.SHL.U32 R3, R238, 0x2, RZ ;  /* 0x00000002ee037824 */ /* 0x000fe200078e00ff */
[----:B------:R-:W-:Y:S01]  /*156e0*/  ISETP.NE.U32.AND P5, PT, R4, RZ, PT ;  /* 0x000000ff0400720c */ /* 0x000fe20003fa5070 */
[----:B------:R-:W-:Y:S01]  /*156f0*/  IMAD.SHL.U32 R12, R248, 0x2, RZ ;  /* 0x00000002f80c7824 */ /* 0x000fe200078e00ff */
[----:B------:R-:W-:Y:S01]  /*15700*/  LOP3.LUT R2, R2, 0xf, RZ, 0xc0, !PT ;  /* 0x0000000f02027812 */ /* 0x000fe200078ec0ff */
[----:B------:R-:W-:Y:S03]  /*15710*/  IMAD.MOV.U32 R45, RZ, RZ, R5 ;  /* 0x000000ffff2d7224 */ /* 0x000fe600078e0005 */
        /* <DEDUP_REMOVED lines=15> */
[----:B------:R-:W-:Y:S05]  /*15810*/  CALL.REL.NOINC `($__internal_21_$__cuda_sm70_shflsync_idx_p) ;  /* 0x000023b000007944 */ /* 0x000fea0003c00000 */
[----:B------:R-:W-:Y:S01]  /*15820*/  MOV R2, 0x2 ;  /* 0x0000000200027802 */ /* 0x000fe20000000f00 */
[----:B------:R-:W-:Y:S01]  /*15830*/  IMAD.MOV.U32 R12, RZ, RZ, R44 ;  /* 0x000000ffff0c7224 */ /* 0x000fe200078e002c */
[----:B------:R-:W-:Y:S01]  /*15840*/  MOV R44, 0x181f ;  /* 0x0000181f002c7802 */ /* 0x000fe20000000f00 */
[----:B------:R-:W-:Y:S01]  /*15850*/  IMAD.MOV.U32 R45, RZ, RZ, R6 ;  /* 0x000000ffff2d7224 */ /* 0x000fe200078e0006 */
[----:B------:R-:W-:Y:S02]  /*15860*/  MOV R3, 0x15880 ;  /* 0x0001588000037802 */ /* 0x000fe40000000f00 */
[----:B------:R-:W-:Y:S05]  /*15870*/  CALL.REL.NOINC `($__internal_21_$__cuda_sm70_shflsync_idx_p) ;  /* 0x0000235000007944 */ /* 0x000fea0003c00000 */
[----:B------:R-:W-:Y:S01]  /*15880*/  MOV R7, R44 ;  /* 0x0000002c00077202 */ /* 0x000fe20000000f00 */
[----:B------:R-:W-:-:S05]  /*15890*/  BRA `(.L_x_1454) ;  /* 0xffff23c000007947 */ /* 0x000fca000383ffff */
.L_x_1349:
[----:B--2---:R-:W-:Y:S01]  /*158a0*/  MOV R2, 0x3 ;  /* 0x0000000300027802 */ /* 0x004fe20000000f00 */
[----:B------:R-:W-:Y:S01]  /*158b0*/  IMAD.MOV.U32 R45, RZ, RZ, R5 ;  /* 0x000000ffff2d7224 */ /* 0x000fe200078e0005 */
[----:B------:R-:W-:Y:S01]  /*158c0*/  MOV R3, 0x158f0 ;  /* 0x000158f000037802 */ /* 0x000fe20000000f00 */
[----:B------:R-:W-:Y:S02]  /*158d0*/  IMAD.MOV.U32 R44, RZ, RZ, 0x181f ;  /* 0x0000181fff2c7424 */ /* 0x000fe400078e00ff */
[----:B-1----:R-:W-:Y:S05]  /*158e0*/  CALL.REL.NOINC `($__internal_21_$__cuda_sm70_shflsync_idx_p) ;  /* 0x000022e000007944 */ /* 0x002fea0003c00000 */
        /* <DEDUP_REMOVED lines=8> */
.L_x_1352:
[----:B------:R-:W-:Y:S01]  /*15970*/  MOV R2, RZ ;  /* 0x000000ff00027202 */ /* 0x000fe20000000f00 */
[----:B------:R-:W-:Y:S01]  /*15980*/  IMAD.MOV.U32 R45, RZ, RZ, R0 ;  /* 0x000000ffff2d7224 */ /* 0x000fe200078e0000 */
[----:B------:R-:W-:Y:S01]  /*15990*/  MOV R3, 0x159c0 ;  /* 0x000159c000037802 */ /* 0x000fe20000000f00 */
[----:B------:R-:W-:Y:S02]  /*159a0*/  IMAD.MOV.U32 R44, RZ, RZ, 0x181f ;  /* 0x0000181fff2c7424 */ /* 0x000fe400078e00ff */
[----:B------:R-:W-:Y:S05]  /*159b0*/  CALL.REL.NOINC `($__internal_21_$__cuda_sm70_shflsync_idx_p) ;  /* 0x0000221000007944 */ /* 0x000fea0003c00000 */
[----:B------:R-:W-:Y:S01]  /*159c0*/  MOV R5, R44 ;  /* 0x0000002c00057202 */ /* 0x000fe20000000f00 */
[----:B------:R-:W-:-:S05]  /*159d0*/  BRA `(.L_x_1456) ;  /* 0xffff386000007947 */ /* 0x000fca000383ffff */
.L_x_1353:
[----:B------:R-:W-:Y:S01]  /*159e0*/  MOV R2, RZ ;  /* 0x000000ff00027202 */ /* 0x000fe20000000f00 */
[----:B------:R-:W-:Y:S01]  /*159f0*/  IMAD.MOV.U32 R45, RZ, RZ, R4 ;  /* 0x000000ffff2d7224 */ /* 0x000fe200078e0004 */
[----:B------:R-:W-:Y:S01]  /*15a00*/  MOV R3, 0x15a30 ;  /* 0x00015a3000037802 */ /* 0x000fe20000000f00 */
[----:B------:R-:W-:Y:S02]  /*15a10*/  IMAD.MOV.U32 R44, RZ, RZ, 0x181f ;  /* 0x0000181fff2c7424 */ /* 0x000fe400078e00ff */
[----:B-12---:R-:W-:Y:S05]  /*15a20*/  CALL.REL.NOINC `($__internal_21_$__cuda_sm70_shflsync_idx_p) ;  /* 0x000021a000007944 */ /* 0x006fea0003c00000 */
[----:B------:R-:W-:Y:S01]  /*15a30*/  MOV R2, R44 ;  /* 0x0000002c00027202 */ /* 0x000fe20000000f00 */
[----:B------:R-:W-:-:S05]  /*15a40*/  BRA `(.L_x_1457) ;  /* 0xffff381000007947 */ /* 0x000fca000383ffff */
.L_x_1354:
[----:B--2---:R-:W-:Y:S01]  /*15a50*/  MOV R2, 0x1 ;  /* 0x0000000100027802 */ /* 0x004fe20000000f00 */
[----:B------:R-:W-:Y:S01]  /*15a60*/  IMAD.MOV.U32 R45, RZ, RZ, R0 ;  /* 0x000000ffff2d7224 */ /* 0x000fe200078e0000 */
[----:B------:R-:W-:Y:S01]  /*15a70*/  MOV R3, 0x15aa0 ;  /* 0x00015aa000037802 */ /* 0x000fe20000000f00 */
[----:B------:R-:W-:Y:S02]  /*15a80*/  IMAD.MOV.U32 R44, RZ, RZ, 0x181f ;  /* 0x0000181fff2c7424 */ /* 0x000fe400078e00ff */
[----:B-1-3--:R-:W-:Y:S05]  /*15a90*/  CALL.REL.NOINC `($__internal_21_$__cuda_sm70_shflsync_idx_p) ;  /* 0x0000213000007944 */ /* 0x00afea0003c00000 */
        /* <DEDUP_REMOVED lines=8> */
.L_x_1355:
[----:B-1----:R-:W-:Y:S01]  /*15b20*/  MOV R2, 0x2 ;  /* 0x0000000200027802 */ /* 0x002fe20000000f00 */
[----:B------:R-:W-:Y:S01]  /*15b30*/  IMAD.MOV.U32 R45, RZ, RZ, R0 ;  /* 0x000000ffff2d7224 */ /* 0x000fe200078e0000 */
[----:B------:R-:W-:Y:S01]  /*15b40*/  MOV R3, 0x15b70 ;  /* 0x00015b7000037802 */ /* 0x000fe20000000f00 */
[----:B------:R-:W-:Y:S02]  /*15b50*/  IMAD.MOV.U32 R44, RZ, RZ, 0x181f ;  /* 0x0000181fff2c7424 */ /* 0x000fe400078e00ff */
[----:B---34-:R-:W-:Y:S05]  /*15b60*/  CALL.REL.NOINC `($__internal_21_$__cuda_sm70_shflsync_idx_p) ;  /* 0x0000206000007944 */ /* 0x018fea0003c00000 */
[----:B------:R-:W-:Y:S01]  /*15b70*/  MOV R5, R44 ;  /* 0x0000002c00057202 */ /* 0x000fe20000000f00 */
[----:B------:R-:W-:-:S05]  /*15b80*/  BRA `(.L_x_1459) ;  /* 0xffff38e000007947 */ /* 0x000fca000383ffff */
.L_x_1356:
[----:B-1----:R-:W-:Y:S01]  /*15b90*/  MOV R2, 0x2 ;  /* 0x0000000200027802 */ /* 0x002fe20000000f00 */
[----:B------:R-:W-:Y:S01]  /*15ba0*/  IMAD.MOV.U32 R45, RZ, RZ, R4 ;  /* 0x000000ffff2d7224 */ /* 0x000fe200078e0004 */
[----:B------:R-:W-:Y:S01]  /*15bb0*/  MOV R3, 0x15be0 ;  /* 0x00015be000037802 */ /* 0x000fe20000000f00 */
[----:B------:R-:W-:Y:S02]  /*15bc0*/  IMAD.MOV.U32 R44, RZ, RZ, 0x181f ;  /* 0x0000181fff2c7424 */ /* 0x000fe400078e00ff */
[----:B--234-:R-:W-:Y:S05]  /*15bd0*/  CALL.REL.NOINC `($__internal_21_$__cuda_sm70_shflsync_idx_p) ;  /* 0x00001ff000007944 */ /* 0x01cfea0003c00000 */
[----:B------:R-:W-:Y:S01]  /*15be0*/  MOV R2, R44 ;  /* 0x0000002c00027202 */ /* 0x000fe20000000f00 */
[----:B------:R-:W-:-:S05]  /*15bf0*/  BRA `(.L_x_1460) ;  /* 0xffff389000007947 */ /* 0x000fca000383ffff */
.L_x_1357:
[----:B--2---:R-:W-:Y:S01]  /*15c00*/  MOV R2, 0x3 ;  /* 0x0000000300027802 */ /* 0x004fe20000000f00 */
[----:B------:R-:W-:Y:S01]  /*15c10*/  IMAD.MOV.U32 R45, RZ, RZ, R0 ;  /* 0x000000ffff2d7224 */ /* 0x000fe200078e0000 */
[----:B------:R-:W-:Y:S01]  /*15c20*/  MOV R3, 0x15c50 ;  /* 0x00015c5000037802 */ /* 0x000fe20000000f00 */
[----:B------:R-:W-:Y:S02]  /*15c30*/  IMAD.MOV.U32 R44, RZ, RZ, 0x181f ;  /* 0x0000181fff2c7424 */ /* 0x000fe400078e00ff */
[----:B-1-34-:R-:W-:Y:S05]  /*15c40*/  CALL.REL.NOINC `($__internal_21_$__cuda_sm70_shflsync_idx_p) ;  /* 0x00001f8000007944 */ /* 0x01afea0003c00000 */
        /* <DEDUP_REMOVED lines=8> */
.L_x_1358:
[----:B------:R-:W-:Y:S01]  /*15cd0*/  MOV R2, RZ ;  /* 0x000000ff00027202 */ /* 0x000fe20000000f00 */
[----:B------:R-:W-:Y:S01]  /*15ce0*/  IMAD.MOV.U32 R45, RZ, RZ, R4 ;  /* 0x000000ffff2d7224 */ /* 0x000fe200078e0004 */
[----:B------:R-:W-:Y:S01]  /*15cf0*/  MOV R3, 0x15d20 ;  /* 0x00015d2000037802 */ /* 0x000fe20000000f00 */
[----:B------:R-:W-:Y:S02]  /*15d00*/  IMAD.MOV.U32 R44, RZ, RZ, 0x1c1f ;  /* 0x00001c1fff2c7424 */ /* 0x000fe400078e00ff */
[----:B------:R-:W-:Y:S05]  /*15d10*/  CALL.REL.NOINC `($__internal_21_$__cuda_sm70_shflsync_idx_p) ;  /* 0x00001eb000007944 */ /* 0x000fea0003c00000 */
[----:B------:R-:W-:Y:S01]  /*15d20*/  MOV R0, R44 ;  /* 0x0000002c00007202 */ /* 0x000fe20000000f00 */
[----:B------:R-:W-:-:S05]  /*15d30*/  BRA `(.L_x_1462) ;  /* 0xffff3a3000007947 */ /* 0x000fca000383ffff */
.L_x_1359:
[----:B------:R-:W-:Y:S01]  /*15d40*/  MOV R2, 0x1 ;  /* 0x0000000100027802 */ /* 0x000fe20000000f00 */
[----:B------:R-:W-:Y:S01]  /*15d50*/  IMAD.MOV.U32 R45, RZ, RZ, R4 ;  /* 0x000000ffff2d7224 */ /* 0x000fe200078e0004 */
[----:B------:R-:W-:Y:S01]  /*15d60*/  MOV R3, 0x15d90 ;  /* 0x00015d9000037802 */ /* 0x000fe20000000f00 */
[----:B------:R-:W-:Y:S02]  /*15d70*/  IMAD.MOV.U32 R44, RZ, RZ, 0x1c1f ;  /* 0x00001c1fff2c7424 */ /* 0x000fe400078e00ff */
[----:B-1----:R-:W-:Y:S05]  /*15d80*/  CALL.REL.NOINC `($__internal_21_$__cuda_sm70_shflsync_idx_p) ;  /* 0x00001e4000007944 */ /* 0x002fea0003c00000 */
[----:B------:R-:W-:Y:S05]  /*15d90*/  IMAD.IADD R0, R5, 0x1, R44 ;  /* 0x0000000105007824 */ /* 0x000fea00078e022c */
        /* <DEDUP_REMOVED lines=114> */
[----:B------:R-:W-:Y:S05]  /*164c0*/  CALL.REL.NOINC `($__internal_20_$__cuda_sm70_shflsync_bfly_p) ;  /* 0x000016a000007944 */ /* 0x000fea0003c00000 */
[----:B------:R-:W-:Y:S01]  /*164d0*/  FMNMX.FTZ R4, R4, R0, !PT ;  /* 0x0000000004047209 */ /* 0x000fe20007810000 */
[----:B------:R-:W-:Y:S01]  /*164e0*/  IMAD.MOV.U32 R0, RZ, RZ, 0x1 ;  /* 0x00000001ff007424 */ /* 0x000fe200078e00ff */
[----:B------:R-:W-:Y:S02]  /*164f0*/  MOV R2, 0x16510 ;  /* 0x0001651000027802 */ /* 0x000fe40000000f00 */
        /* <DEDUP_REMOVED lines=10> */
[----:B------:R-:W-:-:S05]  /*165a0*/  BRA `(.L_x_1463) ;  /* 0xffff3cf000007947 */ /* 0x000fca000383ffff */
.L_x_1362:
[----:B-1--4-:R-:W-:Y:S01]  /*165b0*/  MOV R2, RZ ;  /* 0x000000ff00027202 */ /* 0x012fe20000000f00 */
[----:B------:R-:W-:Y:S01]  /*165c0*/  IMAD.MOV.U32 R45, RZ, RZ, R0 ;  /* 0x000000ffff2d7224 */ /* 0x000fe200078e0000 */
[----:B------:R-:W-:Y:S01]  /*165d0*/  MOV R3, 0x16600 ;  /* 0x0001660000037802 */ /* 0x000fe20000000f00 */
[----:B------:R-:W-:Y:S02]  /*165e0*/  IMAD.MOV.U32 R44, RZ, RZ, 0x181f ;  /* 0x0000181fff2c7424 */ /* 0x000fe400078e00ff */
[----:B------:R-:W-:Y:S05]  /*165f0*/  CALL.REL.NOINC `($__internal_21_$__cuda_sm70_shflsync_idx_p) ;  /* 0x000015d000007944 */ /* 0x000fea0003c00000 */
[----:B------:R-:W-:Y:S01]  /*16600*/  MOV R6, R44 ;  /* 0x0000002c00067202 */ /* 0x000fe20000000f00 */
[----:B------:R-:W-:-:S05]  /*16610*/  BRA `(.L_x_1464) ;  /* 0xffff5b3000007947 */ /* 0x000fca000383ffff */
.L_x_1365:
[----:B------:R-:W-:Y:S01]  /*16620*/  MOV R2, 0x3 ;  /* 0x0000000300027802 */ /* 0x000fe20000000f00 */
        /* <DEDUP_REMOVED lines=12> */
.L_x_1368:
[----:B------:R-:W-:Y:S01]  /*166f0*/  MOV R2, RZ ;  /* 0x000000ff00027202 */ /* 0x000fe20000000f00 */
[----:B------:R-:W-:Y:S01]  /*16700*/  IMAD.MOV.U32 R45, RZ, RZ, R0 ;  /* 0x000000ffff2d7224 */ /* 0x000fe200078e0000 */
[----:B------:R-:W-:Y:S01]  /*16710*/  MOV R3, 0x16740 ;  /* 0x0001674000037802 */ /* 0x000fe20000000f00 */
[----:B------:R-:W-:Y:S02]  /*16720*/  IMAD.MOV.U32 R44, RZ, RZ, 0x181f ;  /* 0x0000181fff2c7424 */ /* 0x000fe400078e00ff */
[----:B------:R-:W-:Y:S05]  /*16730*/  CALL.REL.NOINC `($__internal_21_$__cuda_sm70_shflsync_idx_p) ;  /* 0x0000149000007944 */ /* 0x000fea0003c00000 */
[----:B------:R-:W-:Y:S01]  /*16740*/  MOV R6, R44 ;  /* 0x0000002c00067202 */ /* 0x000fe20000000f00 */
[----:B------:R-:W-:-:S05]  /*16750*/  BRA `(.L_x_1466) ;  /* 0xffff712000007947 */ /* 0x000fca000383ffff */
.L_x_1369:
[----:B------:R-:W-:Y:S01]  /*16760*/  MOV R2, RZ ;  /* 0x000000ff00027202 */ /* 0x000fe20000000f00 */
[----:B------:R-:W-:Y:S01]  /*16770*/  IMAD.MOV.U32 R45, RZ, RZ, R4 ;  /* 0x000000ffff2d7224 */ /* 0x000fe200078e0004 */
[----:B------:R-:W-:Y:S01]  /*16780*/  MOV R3, 0x167b0 ;  /* 0x000167b000037802 */ /* 0x000fe20000000f00 */
[----:B------:R-:W-:Y:S02]  /*16790*/  IMAD.MOV.U32 R44, RZ, RZ, 0x181f ;  /* 0x0000181fff2c7424 */ /* 0x000fe400078e00ff */
[----:B-12---:R-:W-:Y:S05]  /*167a0*/  CALL.REL.NOINC `($__internal_21_$__cuda_sm70_shflsync_idx_p) ;  /* 0x0000142000007944 */ /* 0x006fea0003c00000 */
[----:B------:R-:W-:Y:S01]  /*167b0*/  MOV R5, R44 ;  /* 0x0000002c00057202 */ /* 0x000fe20000000f00 */
[----:B------:R-:W-:-:S05]  /*167c0*/  BRA `(.L_x_1467) ;  /* 0xffff70d000007947 */ /* 0x000fca000383ffff */
.L_x_1370:
        /* <DEDUP_REMOVED lines=13> */
.L_x_1371:
[----:B-1----:R-:W-:Y:S01]  /*168a0*/  MOV R2, 0x2 ;  /* 0x0000000200027802 */ /* 0x002fe20000000f00 */
[----:B------:R-:W-:Y:S01]  /*168b0*/  IMAD.MOV.U32 R45, RZ, RZ, R0 ;  /* 0x000000ffff2d7224 */ /* 0x000fe200078e0000 */
[----:B------:R-:W-:Y:S01]  /*168c0*/  MOV R3, 0x168f0 ;  /* 0x000168f000037802 */ /* 0x000fe20000000f00 */
[----:B------:R-:W-:Y:S02]  /*168d0*/  IMAD.MOV.U32 R44, RZ, RZ, 0x181f ;  /* 0x0000181fff2c7424 */ /* 0x000fe400078e00ff */
[----:B---34-:R-:W-:Y:S05]  /*168e0*/  CALL.REL.NOINC `($__internal_21_$__cuda_sm70_shflsync_idx_p) ;  /* 0x000012e000007944 */ /* 0x018fea0003c00000 */
[----:B------:R-:W-:Y:S01]  /*168f0*/  MOV R6, R44 ;  /* 0x0000002c00067202 */ /* 0x000fe20000000f00 */
[----:B------:R-:W-:-:S05]  /*16900*/  BRA `(.L_x_1469) ;  /* 0xffff722000007947 */ /* 0x000fca000383ffff */
.L_x_1372:
[----:B-1----:R-:W-:Y:S01]  /*16910*/  MOV R2, 0x2 ;  /* 0x0000000200027802 */ /* 0x002fe20000000f00 */
[----:B------:R-:W-:Y:S01]  /*16920*/  IMAD.MOV.U32 R45, RZ, RZ, R4 ;  /* 0x000000ffff2d7224 */ /* 0x000fe200078e0004 */
[----:B------:R-:W-:Y:S01]  /*16930*/  MOV R3, 0x16960 ;  /* 0x0001696000037802 */ /* 0x000fe20000000f00 */
[----:B------:R-:W-:Y:S02]  /*16940*/  IMAD.MOV.U32 R44, RZ, RZ, 0x181f ;  /* 0x0000181fff2c7424 */ /* 0x000fe400078e00ff */
[----:B--234-:R-:W-:Y:S05]  /*16950*/  CALL.REL.NOINC `($__internal_21_$__cuda_sm70_shflsync_idx_p) ;  /* 0x0000127000007944 */ /* 0x01cfea0003c00000 */
[----:B------:R-:W-:Y:S01]  /*16960*/  MOV R5, R44 ;  /* 0x0000002c00057202 */ /* 0x000fe20000000f00 */
[----:B------:R-:W-:-:S05]  /*16970*/  BRA `(.L_x_1470) ;  /* 0xffff71d000007947 */ /* 0x000fca000383ffff */
.L_x_1373:
[----:B-1----:R-:W-:Y:S01]  /*16980*/  MOV R2, 0x3 ;  /* 0x0000000300027802 */ /* 0x002fe20000000f00 */
[----:B------:R-:W-:Y:S01]  /*16990*/  IMAD.MOV.U32 R45, RZ, RZ, R0 ;  /* 0x000000ffff2d7224 */ /* 0x000fe200078e0000 */
[----:B------:R-:W-:Y:S01]  /*169a0*/  MOV R3, 0x169d0 ;  /* 0x000169d000037802 */ /* 0x000fe20000000f00 */
[----:B------:R-:W-:Y:S02]  /*169b0*/  IMAD.MOV.U32 R44, RZ, RZ, 0x181f ;  /* 0x0000181fff2c7424 */ /* 0x000fe400078e00ff */
[----:B--2-4-:R-:W-:Y:S05]  /*169c0*/  CALL.REL.NOINC `($__internal_21_$__cuda_sm70_shflsync_idx_p) ;  /* 0x0000120000007944 */ /* 0x014fea0003c00000 */
        /* <DEDUP_REMOVED lines=8> */
.L_x_1374:
[----:B------:R-:W-:Y:S02]  /*16a50*/  MOV R0, 0x2 ;  /* 0x0000000200007802 */ /* 0x000fe40000000f00 */
[----:B------:R-:W-:Y:S02]  /*16a60*/  MOV R2, 0x16a80 ;  /* 0x00016a8000027802 */ /* 0x000fe40000000f00 */
[----:B------:R-:W-:Y:S05]  /*16a70*/  CALL.REL.NOINC `($__internal_20_$__cuda_sm70_shflsync_bfly_p) ;  /* 0x000010f000007944 */ /* 0x000fea0003c00000 */
[----:B------:R-:W-:-:S05]  /*16a80*/  BRA `(.L_x_1472) ;  /* 0xffff76f000007947 */ /* 0x000fca000383ffff */
.L_x_1375:
[----:B------:R-:W-:Y:S02]  /*16a90*/  MOV R0, 0x1 ;  /* 0x0000000100007802 */ /* 0x000fe40000000f00 */
        /* <DEDUP_REMOVED lines=12> */
.L_x_1377:
[----:B------:R-:W-:Y:S01]  /*16b60*/  IMAD.MOV.U32 R4, RZ, RZ, R230 ;  /* 0x000000ffff047224 */ /* 0x000fe200078e00e6 */
[----:B------:R-:W-:-:S02]  /*16b70*/  MOV R0, 0x2 ;  /* 0x0000000200007802 */ /* 0x000fc40000000f00 */
[----:B------:R-:W-:Y:S02]  /*16b80*/  MOV R2, 0x16ba0 ;  /* 0x00016ba000027802 */ /* 0x000fe40000000f00 */
[----:B------:R-:W-:Y:S05]  /*16b90*/  CALL.REL.NOINC `($__internal_20_$__cuda_sm70_shflsync_bfly_p) ;  /* 0x00000fd000007944 */ /* 0x000fea0003c00000 */
[----:B------:R-:W-:Y:S05]  /*16ba0*/  BRA `(.L_x_1474) ;  /* 0xffff923000007947 */ /* 0x000fea000383ffff */
.L_x_1378:
[----:B------:R-:W-:Y:S01]  /*16bb0*/  IMAD.MOV.U32 R4, RZ, RZ, R5 ;  /* 0x000000ffff047224 */ /* 0x000fe200078e0005 */
[----:B------:R-:W-:Y:S02]  /*16bc0*/  MOV R0, 0x1 ;  /* 0x0000000100007802 */ /* 0x000fe40000000f00 */
[----:B------:R-:W-:Y:S02]  /*16bd0*/  MOV R2, 0x16bf0 ;  /* 0x00016bf000027802 */ /* 0x000fe40000000f00 */
[----:B-1----:R-:W-:Y:S05]  /*16be0*/  CALL.REL.NOINC `($__internal_20_$__cuda_sm70_shflsync_bfly_p) ;  /* 0x00000f8000007944 */ /* 0x002fea0003c00000 */
[----:B------:R-:W-:Y:S01]  /*16bf0*/  FADD.FTZ R5, R5, R0 ;  /* 0x0000000005057221 */ /* 0x000fe20000010000 */
[----:B------:R-:W-:Y:S02]  /*16c00*/  MOV R4, R247 ;  /* 0x000000f700047202 */ /* 0x000fe40000000f00 */
[----:B------:R-:W-:Y:S02]  /*16c10*/  MOV R0, 0x2 ;  /* 0x0000000200007802 */ /* 0x000fe40000000f00 */
[----:B------:R-:W-:Y:S02]  /*16c20*/  MOV R2, 0x16c40 ;  /* 0x00016c4000027802 */ /* 0x000fe40000000f00 */
[----:B------:R-:W-:Y:S05]  /*16c30*/  CALL.REL.NOINC `($__internal_20_$__cuda_sm70_shflsync_bfly_p) ;  /* 0x00000f3000007944 */ /* 0x000fea0003c00000 */
[----:B------:R-:W-:Y:S01]  /*16c40*/  FADD.FTZ R4, R247, R0 ;  /* 0x00000000f7047221 */ /* 0x000fe20000010000 */
[----:B------:R-:W-:Y:S02]  /*16c50*/  MOV R0, 0x1 ;  /* 0x0000000100007802 */ /* 0x000fe40000000f00 */
[----:B------:R-:W-:-:S02]  /*16c60*/  MOV R2, 0x16c80 ;  /* 0x00016c8000027802 */ /* 0x000fc40000000f00 */
[----:B------:R-:W-:Y:S05]  /*16c70*/  CALL.REL.NOINC `($__internal_20_$__cuda_sm70_shflsync_bfly_p) ;  /* 0x00000ef000007944 */ /* 0x000fea0003c00000 */
[----:B------:R-:W-:Y:S01]  /*16c80*/  MOV R3, R0 ;  /* 0x0000000000037202 */ /* 0x000fe20000000f00 */
[----:B------:R-:W-:Y:S05]  /*16c90*/  BRA `(.L_x_1475) ;  /* 0xffff91b000007947 */ /* 0x000fea000383ffff */
.L_x_1385:
[----:B-1234-:R-:W-:Y:S01]  /*16ca0*/  IMAD.MOV.U32 R45, RZ, RZ, R7 ;  /* 0x000000ffff2d7224 */ /* 0x01efe200078e0007 */
[----:B------:R-:W-:Y:S01]  /*16cb0*/  MOV R2, RZ ;  /* 0x000000ff00027202 */ /* 0x000fe20000000f00 */
[----:B------:R-:W-:Y:S01]  /*16cc0*/  IMAD.MOV.U32 R44, RZ, RZ, 0x181f ;  /* 0x0000181fff2c7424 */ /* 0x000fe200078e00ff */
[----:B------:R-:W-:-:S02]  /*16cd0*/  MOV R3, 0x16cf0 ;  /* 0x00016cf000037802 */ /* 0x000fc40000000f00 */
[----:B------:R-:W-:Y:S05]  /*16ce0*/  CALL.REL.NOINC `($__internal_21_$__cuda_sm70_shflsync_idx_p) ;  /* 0x00000ee000007944 */ /* 0x000fea0003c00000 */
[----:B------:R-:W-:Y:S01]  /*16cf0*/  MOV R10, R44 ;  /* 0x0000002c000a7202 */ /* 0x000fe20000000f00 */
[----:B------:R-:W-:Y:S05]  /*16d00*/  BRA `(.L_x_1476) ;  /* 0xffffa56000007947 */ /* 0x000fea000383ffff */
.L_x_1386:
[----:B------:R-:W-:Y:S01]  /*16d10*/  IMAD.MOV.U32 R45, RZ, RZ, R8 ;  /* 0x000000ffff2d7224 */ /* 0x000fe200078e0008 */
[----:B------:R-:W-:Y:S01]  /*16d20*/  MOV R2, RZ ;  /* 0x000000ff00027202 */ /* 0x000fe20000000f00 */
[----:B------:R-:W-:Y:S01]  /*16d30*/  IMAD.MOV.U32 R44, RZ, RZ, 0x181f ;  /* 0x0000181fff2c7424 */ /* 0x000fe200078e00ff */
[----:B------:R-:W-:-:S02]  /*16d40*/  MOV R3, 0x16d60 ;  /* 0x00016d6000037802 */ /* 0x000fc40000000f00 */
[----:B-12---:R-:W-:Y:S05]  /*16d50*/  CALL.REL.NOINC `($__internal_21_$__cuda_sm70_shflsync_idx_p) ;  /* 0x00000e7000007944 */ /* 0x006fea0003c00000 */
[----:B------:R-:W-:Y:S01]  /*16d60*/  MOV R0, R44 ;  /* 0x0000002c00007202 */ /* 0x000fe20000000f00 */
[----:B------:R-:W-:Y:S05]  /*16d70*/  BRA `(.L_x_1477) ;  /* 0xffffa51000007947 */ /* 0x000fea000383ffff */
.L_x_1389:
        /* <DEDUP_REMOVED lines=13> */
.L_x_1392:
[----:B------:R-:W-:Y:S01]  /*16e50*/  IMAD.MOV.U32 R45, RZ, RZ, R7 ;  /* 0x000000ffff2d7224 */ /* 0x000fe200078e0007 */
[----:B-1----:R-:W-:Y:S01]  /*16e60*/  MOV R2, 0x2 ;  /* 0x0000000200027802 */ /* 0x002fe20000000f00 */
[----:B------:R-:W-:Y:S01]  /*16e70*/  IMAD.MOV.U32 R44, RZ, RZ, 0x181f ;  /* 0x0000181fff2c7424 */ /* 0x000fe200078e00ff */
[----:B------:R-:W-:Y:S02]  /*16e80*/  MOV R3, 0x16ea0 ;  /* 0x00016ea000037802 */ /* 0x000fe40000000f00 */
[----:B--234-:R-:W-:Y:S05]  /*16e90*/  CALL.REL.NOINC `($__internal_21_$__cuda_sm70_shflsync_idx_p) ;  /* 0x00000d3000007944 */ /* 0x01cfea0003c00000 */
[----:B------:R-:W-:Y:S01]  /*16ea0*/  MOV R10, R44 ;  /* 0x0000002c000a7202 */ /* 0x000fe20000000f00 */
[----:B------:R-:W-:Y:S05]  /*16eb0*/  BRA `(.L_x_1479) ;  /* 0xffffa65000007947 */ /* 0x000fea000383ffff */
.L_x_1393:
[----:B------:R-:W-:Y:S01]  /*16ec0*/  IMAD.MOV.U32 R45, RZ, RZ, R8 ;  /* 0x000000ffff2d7224 */ /* 0x000fe200078e0008 */
[----:B-1----:R-:W-:Y:S01]  /*16ed0*/  MOV R2, 0x2 ;  /* 0x0000000200027802 */ /* 0x002fe20000000f00 */
[----:B------:R-:W-:Y:S01]  /*16ee0*/  IMAD.MOV.U32 R44, RZ, RZ, 0x181f ;  /* 0x0000181fff2c7424 */ /* 0x000fe200078e00ff */
[----:B------:R-:W-:Y:S02]  /*16ef0*/  MOV R3, 0x16f10 ;  /* 0x00016f1000037802 */ /* 0x000fe40000000f00 */
[----:B--234-:R-:W-:Y:S05]  /*16f00*/  CALL.REL.NOINC `($__internal_21_$__cuda_sm70_shflsync_idx_p) ;  /* 0x00000cc000007944 */ /* 0x01cfea0003c00000 */
[----:B------:R-:W-:Y:S01]  /*16f10*/  MOV R0, R44 ;  /* 0x0000002c00007202 */ /* 0x000fe20000000f00 */
[----:B------:R-:W-:Y:S05]  /*16f20*/  BRA `(.L_x_1480) ;  /* 0xffffa60000007947 */ /* 0x000fea000383ffff */
.L_x_1396:
        /* <DEDUP_REMOVED lines=13> */
.L_x_1398:
[----:B------:R-:W-:Y:S01]  /*17000*/  IMAD.MOV.U32 R45, RZ, RZ, R5 ;  /* 0x000000ffff2d7224 */ /* 0x000fe200078e0005 */
[----:B------:R-:W-:Y:S01]  /*17010*/  MOV R2, RZ ;  /* 0x000000ff00027202 */ /* 0x000fe20000000f00 */
[----:B------:R-:W-:Y:S01]  /*17020*/  IMAD.MOV.U32 R44, RZ, RZ, 0x1c1f ;  /* 0x00001c1fff2c7424 */ /* 0x000fe200078e00ff */
[----:B------:R-:W-:Y:S02]  /*17030*/  MOV R3, 0x17050 ;  /* 0x0001705000037802 */ /* 0x000fe40000000f00 */
[----:B------:R-:W-:Y:S05]  /*17040*/  CALL.REL.NOINC `($__internal_21_$__cuda_sm70_shflsync_idx_p) ;  /* 0x00000b8000007944 */ /* 0x000fea0003c00000 */
[----:B------:R-:W-:Y:S01]  /*17050*/  MOV R4, R44 ;  /* 0x0000002c00047202 */ /* 0x000fe20000000f00 */
[----:B------:R-:W-:Y:S05]  /*17060*/  BRA `(.L_x_1482) ;  /* 0xffffa8e000007947 */ /* 0x000fea000383ffff */
.L_x_1399:
[----:B------:R-:W-:Y:S01]  /*17070*/  IMAD.MOV.U32 R45, RZ, RZ, R12 ;  /* 0x000000ffff2d7224 */ /* 0x000fe200078e000c */
[----:B------:R-:W-:Y:S01]  /*17080*/  MOV R2, RZ ;  /* 0x000000ff00027202 */ /* 0x000fe20000000f00 */
[----:B------:R-:W-:Y:S01]  /*17090*/  IMAD.MOV.U32 R44, RZ, RZ, 0x1c1f ;  /* 0x00001c1fff2c7424 */ /* 0x000fe200078e00ff */
[----:B------:R-:W-:Y:S02]  /*170a0*/  MOV R3, 0x170c0 ;  /* 0x000170c000037802 */ /* 0x000fe40000000f00 */
[----:B-12---:R-:W-:Y:S05]  /*170b0*/  CALL.REL.NOINC `($__internal_21_$__cuda_sm70_shflsync_idx_p) ;  /* 0x00000b1000007944 */ /* 0x006fea0003c00000 */
[----:B------:R-:W-:Y:S01]  /*170c0*/  MOV R0, R44 ;  /* 0x0000002c00007202 */ /* 0x000fe20000000f00 */
[----:B------:R-:W-:Y:S05]  /*170d0*/  BRA `(.L_x_1483) ;  /* 0xffffa89000007947 */ /* 0x000fea000383ffff */
.L_x_1402:
[----:B------:R-:W-:Y:S01]  /*170e0*/  IMAD.MOV.U32 R45, RZ, RZ, R5 ;  /* 0x000000ffff2d7224 */ /* 0x000fe200078e0005 */
[----:B--2---:R-:W-:Y:S01]  /*170f0*/  MOV R2, 0x1 ;  /* 0x0000000100027802 */ /* 0x004fe20000000f00 */
[----:B------:R-:W-:Y:S01]  /*17100*/  IMAD.MOV.U32 R44, RZ, RZ, 0x1c1f ;  /* 0x00001c1fff2c7424 */ /* 0x000fe200078e00ff */
[----:B------:R-:W-:-:S02]  /*17110*/  MOV R3, 0x17130 ;  /* 0x0001713000037802 */ /* 0x000fc40000000f00 */
[----:B-1-34-:R-:W-:Y:S05]  /*17120*/  CALL.REL.NOINC `($__internal_21_$__cuda_sm70_shflsync_idx_p) ;  /* 0x00000aa000007944 */ /* 0x01afea0003c00000 */
        /* <DEDUP_REMOVED lines=8> */
.L_x_1406:
[----:B------:R-:W-:Y:S01]  /*171b0*/  IMAD.MOV.U32 R45, RZ, RZ, R7 ;  /* 0x000000ffff2d7224 */ /* 0x000fe200078e0007 */
[----:B------:R-:W-:Y:S01]  /*171c0*/  MOV R2, RZ ;  /* 0x000000ff00027202 */ /* 0x000fe20000000f00 */
[----:B------:R-:W-:Y:S01]  /*171d0*/  IMAD.MOV.U32 R44, RZ, RZ, 0x181f ;  /* 0x0000181fff2c7424 */ /* 0x000fe200078e00ff */
[----:B------:R-:W-:Y:S02]  /*171e0*/  MOV R3, 0x17200 ;  /* 0x0001720000037802 */ /* 0x000fe40000000f00 */
[----:B------:R-:W-:Y:S05]  /*171f0*/  CALL.REL.NOINC `($__internal_21_$__cuda_sm70_shflsync_idx_p) ;  /* 0x000009d000007944 */ /* 0x000fea0003c00000 */
[----:B------:R-:W-:Y:S01]  /*17200*/  MOV R9, R44 ;  /* 0x0000002c00097202 */ /* 0x000fe20000000f00 */
[----:B------:R-:W-:Y:S05]  /*17210*/  BRA `(.L_x_1485) ;  /* 0xffffbb5000007947 */ /* 0x000fea000383ffff */
.L_x_1407:
[----:B------:R-:W-:Y:S01]  /*17220*/  IMAD.MOV.U32 R45, RZ, RZ, R10 ;  /* 0x000000ffff2d7224 */ /* 0x000fe200078e000a */
[----:B------:R-:W-:Y:S01]  /*17230*/  MOV R2, RZ ;  /* 0x000000ff00027202 */ /* 0x000fe20000000f00 */
[----:B------:R-:W-:Y:S01]  /*17240*/  IMAD.MOV.U32 R44, RZ, RZ, 0x181f ;  /* 0x0000181fff2c7424 */ /* 0x000fe200078e00ff */
[----:B------:R-:W-:Y:S02]  /*17250*/  MOV R3, 0x17270 ;  /* 0x0001727000037802 */ /* 0x000fe40000000f00 */
[----:B-12---:R-:W-:Y:S05]  /*17260*/  CALL.REL.NOINC `($__internal_21_$__cuda_sm70_shflsync_idx_p) ;  /* 0x0000096000007944 */ /* 0x006fea0003c00000 */
[----:B------:R-:W-:Y:S01]  /*17270*/  MOV R0, R44 ;  /* 0x0000002c00007202 */ /* 0x000fe20000000f00 */
[----:B------:R-:W-:Y:S05]  /*17280*/  BRA `(.L_x_1486) ;  /* 0xffffbb0000007947 */ /* 0x000fea000383ffff */
.L_x_1410:
        /* <DEDUP_REMOVED lines=13> */
.L_x_1413:
[----:B------:R-:W-:Y:S01]  /*17360*/  IMAD.MOV.U32 R45, RZ, RZ, R7 ;  /* 0x000000ffff2d7224 */ /* 0x000fe200078e0007 */
[----:B-1----:R-:W-:Y:S01]  /*17370*/  MOV R2, 0x2 ;  /* 0x0000000200027802 */ /* 0x002fe20000000f00 */
[----:B------:R-:W-:Y:S01]  /*17380*/  IMAD.MOV.U32 R44, RZ, RZ, 0x181f ;  /* 0x0000181fff2c7424 */ /* 0x000fe200078e00ff */
[----:B------:R-:W-:Y:S02]  /*17390*/  MOV R3, 0x173b0 ;  /* 0x000173b000037802 */ /* 0x000fe40000000f00 */
[----:B--234-:R-:W-:Y:S05]  /*173a0*/  CALL.REL.NOINC `($__internal_21_$__cuda_sm70_shflsync_idx_p) ;  /* 0x0000082000007944 */ /* 0x01cfea0003c00000 */
[----:B------:R-:W-:Y:S01]  /*173b0*/  MOV R9, R44 ;  /* 0x0000002c00097202 */ /* 0x000fe20000000f00 */
[----:B------:R-:W-:Y:S05]  /*173c0*/  BRA `(.L_x_1488) ;  /* 0xffffbc5000007947 */ /* 0x000fea000383ffff */
.L_x_1414:
[----:B------:R-:W-:Y:S01]  /*173d0*/  IMAD.MOV.U32 R45, RZ, RZ, R10 ;  /* 0x000000ffff2d7224 */ /* 0x000fe200078e000a */
[----:B-1----:R-:W-:Y:S01]  /*173e0*/  MOV R2, 0x2 ;  /* 0x0000000200027802 */ /* 0x002fe20000000f00 */
[----:B------:R-:W-:Y:S01]  /*173f0*/  IMAD.MOV.U32 R44, RZ, RZ, 0x181f ;  /* 0x0000181fff2c7424 */ /* 0x000fe200078e00ff */
[----:B------:R-:W-:Y:S02]  /*17400*/  MOV R3, 0x17420 ;  /* 0x0001742000037802 */ /* 0x000fe40000000f00 */
[----:B--234-:R-:W-:Y:S05]  /*17410*/  CALL.REL.NOINC `($__internal_21_$__cuda_sm70_shflsync_idx_p) ;  /* 0x000007b000007944 */ /* 0x01cfea0003c00000 */
[----:B------:R-:W-:Y:S01]  /*17420*/  MOV R0, R44 ;  /* 0x0000002c00007202 */ /* 0x000fe20000000f00 */
[----:B------:R-:W-:Y:S05]  /*17430*/  BRA `(.L_x_1489) ;  /* 0xffffbc0000007947 */ /* 0x000fea000383ffff */
.L_x_1417:
        /* <DEDUP_REMOVED lines=13> */
.L_x_1419:
[----:B------:R-:W-:Y:S01]  /*17510*/  IMAD.MOV.U32 R45, RZ, RZ, R62 ;  /* 0x000000ffff2d7224 */ /* 0x000fe200078e003e */
[----:B------:R-:W-:Y:S01]  /*17520*/  MOV R2, RZ ;  /* 0x000000ff00027202 */ /* 0x000fe20000000f00 */
[----:B------:R-:W-:Y:S01]  /*17530*/  IMAD.MOV.U32 R44, RZ, RZ, 0x1f ;  /* 0x0000001fff2c7424 */ /* 0x000fe200078e00ff */
[----:B------:R-:W-:Y:S02]  /*17540*/  MOV R3, 0x17560 ;  /* 0x0001756000037802 */ /* 0x000fe40000000f00 */
[----:B------:R-:W-:Y:S05]  /*17550*/  CALL.REL.NOINC `($__internal_21_$__cuda_sm70_shflsync_idx_p) ;  /* 0x0000067000007944 */ /* 0x000fea0003c00000 */
[----:B------:R-:W-:Y:S01]  /*17560*/  MOV R9, R44 ;  /* 0x0000002c00097202 */ /* 0x000fe20000000f00 */
[----:B------:R-:W-:Y:S05]  /*17570*/  BRA `(.L_x_1491) ;  /* 0xffffbdb000007947 */ /* 0x000fea000383ffff */
.L_x_1420:
[----:B------:R-:W-:Y:S01]  /*17580*/  IMAD.MOV.U32 R45, RZ, RZ, R62 ;  /* 0x000000ffff2d7224 */ /* 0x000fe200078e003e */
[----:B------:R-:W-:Y:S01]  /*17590*/  MOV R2, 0x1 ;  /* 0x0000000100027802 */ /* 0x000fe20000000f00 */
[----:B------:R-:W-:Y:S01]  /*175a0*/  IMAD.MOV.U32 R44, RZ, RZ, 0x1f ;  /* 0x0000001fff2c7424 */ /* 0x000fe200078e00ff */
[----:B------:R-:W-:Y:S02]  /*175b0*/  MOV R3, 0x175d0 ;  /* 0x000175d000037802 */ /* 0x000fe40000000f00 */
[----:B-12---:R-:W-:Y:S05]  /*175c0*/  CALL.REL.NOINC `($__internal_21_$__cuda_sm70_shflsync_idx_p) ;  /* 0x0000060000007944 */ /* 0x006fea0003c00000 */
[----:B------:R-:W-:Y:S01]  /*175d0*/  MOV R8, R44 ;  /* 0x0000002c00087202 */ /* 0x000fe20000000f00 */
[----:B------:R-:W-:Y:S05]  /*175e0*/  BRA `(.L_x_1492) ;  /* 0xffffbd6000007947 */ /* 0x000fea000383ffff */
.L_x_1421:
[----:B------:R-:W-:Y:S02]  /*175f0*/  MOV R2, 0x1 ;  /* 0x0000000100027802 */ /* 0x000fe40000000f00 */
[----:B------:R-:W-:-:S02]  /*17600*/  MOV R3, 0x17620 ;  /* 0x0001762000037802 */ /* 0x000fc40000000f00 */
[----:B-1234-:R-:W-:Y:S05]  /*17610*/  CALL.REL.NOINC `($__internal_22_$__cuda_sm70_shflsync_up_p) ;  /* 0x0000061000007944 */ /* 0x01efea0003c00000 */
[----:B------:R-:W-:Y:S05]  /*17620*/  BRA `(.L_x_1493) ;  /* 0xffffbe5000007947 */ /* 0x000fea000383ffff */
.L_x_1422:
[----:B------:R-:W-:Y:S02]  /*17630*/  MOV R2, 0x2 ;  /* 0x0000000200027802 */ /* 0x000fe40000000f00 */
[----:B------:R-:W-:-:S02]  /*17640*/  MOV R3, 0x17660 ;  /* 0x0001766000037802 */ /* 0x000fc40000000f00 */
[----:B--2-4-:R-:W-:Y:S05]  /*17650*/  CALL.REL.NOINC `($__internal_22_$__cuda_sm70_shflsync_up_p) ;  /* 0x000005d000007944 */ /* 0x014fea0003c00000 */
        /* <DEDUP_REMOVED lines=24> */
.L_x_1426:
[----:B------:R-:W-:Y:S02]  /*177e0*/  MOV R2, 0x1 ;  /* 0x0000000100027802 */ /* 0x000fe40000000f00 */
[----:B------:R-:W-:Y:S02]  /*177f0*/  MOV R3, 0x17810 ;  /* 0x0001781000037802 */ /* 0x000fe40000000f00 */
[----:B------:R-:W-:Y:S05]  /*17800*/  CALL.REL.NOINC `($__internal_22_$__cuda_sm70_shflsync_up_p) ;  /* 0x0000042000007944 */ /* 0x000fea0003c00000 */
[----:B------:R-:W-:Y:S01]  /*17810*/  MOV R2, R4 ;  /* 0x0000000400027202 */ /* 0x000fe20000000f00 */
[----:B------:R-:W-:Y:S05]  /*17820*/  BRA `(.L_x_1495) ;  /* 0xffffbeb000007947 */ /* 0x000fea000383ffff */
.L_x_1427:
        /* <DEDUP_REMOVED lines=27> */
.L_x_1429:
[----:B------:R-:W-:Y:S02]  /*179e0*/  SEL R0, RZ, 0x1, P0 ;  /* 0x00000001ff007807 */ /* 0x000fe40000000000 */
[----:B------:R-:W-:Y:S02]  /*179f0*/  MOV R2, 0x17a10 ;  /* 0x00017a1000027802 */ /* 0x000fe40000000f00 */
[----:B-1----:R-:W-:Y:S05]  /*17a00*/  CALL.REL.NOINC `($__internal_23_$__cuda_sm70_votesync_ballot) ;  /* 0x0000029000007944 */ /* 0x002fea0003c00000 */
[----:B------:R-:W-:Y:S01]  /*17a10*/  MOV R5, R0 ;  /* 0x0000000000057202 */ /* 0x000fe20000000f00 */
[----:B------:R-:W-:Y:S05]  /*17a20*/  BRA `(.L_x_1497) ;  /* 0xffffbe4000007947 */ /* 0x000fea000383ffff */
.L_x_1430:
[----:B------:R-:W-:Y:S01]  /*17a30*/  IMAD.MOV.U32 R45, RZ, RZ, R6 ;  /* 0x000000ffff2d7224 */ /* 0x000fe200078e0006 */
[----:B--2---:R-:W-:Y:S01]  /*17a40*/  MOV R2, R0 ;  /* 0x0000000000027202 */ /* 0x004fe20000000f00 */
[----:B------:R-:W-:Y:S01]  /*17a50*/  IMAD.MOV.U32 R44, RZ, RZ, 0x1f ;  /* 0x0000001fff2c7424 */ /* 0x000fe200078e00ff */
[----:B------:R-:W-:Y:S02]  /*17a60*/  MOV R3, 0x17a80 ;  /* 0x00017a8000037802 */ /* 0x000fe40000000f00 */
[----:B-1----:R-:W-:Y:S05]  /*17a70*/  CALL.REL.NOINC `($__internal_21_$__cuda_sm70_shflsync_idx_p) ;  /* 0x0000015000007944 */ /* 0x002fea0003c00000 */
[----:B------:R-:W-:Y:S01]  /*17a80*/  IMAD.MOV.U32 R10, RZ, RZ, R44 ;  /* 0x000000ffff0a7224 */ /* 0x000fe200078e002c */
[----:B------:R-:W-:Y:S01]  /*17a90*/  MOV R2, R0 ;  /* 0x0000000000027202 */ /* 0x000fe20000000f00 */
[----:B------:R-:W-:Y:S01]  /*17aa0*/  IMAD.MOV.U32 R45, RZ, RZ, R7 ;  /* 0x000000ffff2d7224 */ /* 0x000fe200078e0007 */
[----:B------:R-:W-:-:S02]  /*17ab0*/  MOV R44, 0x1f ;  /* 0x0000001f002c7802 */ /* 0x000fc40000000f00 */
[----:B------:R-:W-:Y:S02]  /*17ac0*/  MOV R3, 0x17ae0 ;  /* 0x00017ae000037802 */ /* 0x000fe40000000f00 */
[----:B------:R-:W-:Y:S05]  /*17ad0*/  CALL.REL.NOINC `($__internal_21_$__cuda_sm70_shflsync_idx_p) ;  /* 0x000000f000007944 */ /* 0x000fea0003c00000 */
[----:B------:R-:W-:Y:S01]  /*17ae0*/  MOV R7, R44 ;  /* 0x0000002c00077202 */ /* 0x000fe20000000f00 */
[----:B------:R-:W-:Y:S05]  /*17af0*/  BRA `(.L_x_1498) ;  /* 0xffffbde000007947 */ /* 0x000fea000383ffff */
.L_x_1433:
[----:B------:R-:W-:Y:S01]  /*17b00*/  IMAD.MOV.U32 R45, RZ, RZ, R4 ;  /* 0x000000ffff2d7224 */ /* 0x000fe200078e0004 */
[----:B--2---:R-:W-:Y:S01]  /*17b10*/  MOV R2, R0 ;  /* 0x0000000000027202 */ /* 0x004fe20000000f00 */
[----:B------:R-:W-:Y:S01]  /*17b20*/  IMAD.MOV.U32 R44, RZ, RZ, 0x1f ;  /* 0x0000001fff2c7424 */ /* 0x000fe200078e00ff */
[----:B------:R-:W-:Y:S02]  /*17b30*/  MOV R3, 0x17b50 ;  /* 0x00017b5000037802 */ /* 0x000fe40000000f00 */
[----:B-1--4-:R-:W-:Y:S05]  /*17b40*/  CALL.REL.NOINC `($__internal_21_$__cuda_sm70_shflsync_idx_p) ;  /* 0x0000008000007944 */ /* 0x012fea0003c00000 */
[----:B------:R-:W-:Y:S01]  /*17b50*/  MOV R11, R44 ;  /* 0x0000002c000b7202 */ /* 0x000fe20000000f00 */
[----:B------:R-:W-:Y:S05]  /*17b60*/  BRA `(.L_x_1432) ;  /* 0xffffbdd000007947 */ /* 0x000fea000383ffff */
        .weak           $__internal_20_$__cuda_sm70_shflsync_bfly_p
        .type           $__internal_20_$__cuda_sm70_shflsync_bfly_p,@function
        .size           $__internal_20_$__cuda_sm70_shflsync_bfly_p,($__internal_21_$__cuda_sm70_shflsync_idx_p - $__internal_20_$__cuda_sm70_shflsync_bfly_p)
$__internal_20_$__cuda_sm70_shflsync_bfly_p:
[----:B------:R-:W-:Y:S02]  /*17b70*/  MOV R214, 0xffffffff ;  /* 0xffffffff00d67802 */ /* 0x000fe40000000f00 */
[----:B------:R-:W-:Y:S02]  /*17b80*/  MOV R3, 0x1f ;  /* 0x0000001f00037802 */ /* 0x000fe40000000f00 */
[----:B------:R-:W-:Y:S04]  /*17b90*/  WARPSYNC R214 ;  /* 0x000000d600007348 */ /* 0x000fe80003800000 */
[----:B------:R1:W2:Y:S02]  /*17ba0*/  SHFL.BFLY PT, R0, R4, R0, R3 ;  /* 0x0c00000004007389 */ /* 0x0002a400000e0003 */
[----:B-1----:R-:W-:-:S04]  /*17bb0*/  MOV R3, 0x0 ;  /* 0x0000000000037802 */ /* 0x002fc80000000f00 */
[----:B--2---:R-:W-:Y:S05]  /*17bc0*/  RET.REL.NODEC R2 `(_ZN7cutlass13device_kernelIN5flash19enable_sm80_to_sm89INS1_16FlashAttnFwdSm80INS1_25CollectiveMainloopFwdSm80ILi8ELi1ELb1EN4cute5tupleIJNS5_1CILi128EEENS7_ILi112EEES8_EEELi128ENS_6half_tEfNS_4arch4Sm80ELb1ELb0ELb1ELb1ELb1ELb0ELb1ELb1EEENS1_21CollectiveEpilogueFwdINS6_IJS8_S8_S9_EEENS6_IJNS7_ILi1EEESH_SH_EEESB_SD_Li256ELb1ELb1ELb1ELb0EEENS1_36VarlenDynamicPersistentTileSchedulerILi128ELi112ELi256ELi256ELb1ELb1ELb0ELb1ELb1ELb1EEEEEEEEEvNT_6ParamsE) ;  /* 0xfffe843002007950 */ /* 0x004fea0003c3ffff */
        .weak           $__internal_21_$__cuda_sm70_shflsync_idx_p
        .type           $__internal_21_$__cuda_sm70_shflsync_idx_p,@function
        .size           $__internal_21_$__cuda_sm70_shflsync_idx_p,($__internal_22_$__cuda_sm70_shflsync_up_p - $__internal_21_$__cuda_sm70_shflsync_idx_p)
$__internal_21_$__cuda_sm70_shflsync_idx_p:
[----:B------:R-:W-:-:S04]  /*17bd0*/  MOV R225, 0xffffffff ;  /* 0xffffffff00e17802 */ /* 0x000fc80000000f00 */
[----:B------:R-:W-:Y:S04]  /*17be0*/  WARPSYNC R225 ;  /* 0x000000e100007348 */ /* 0x000fe80003800000 */
[----:B------:R1:W2:Y:S02]  /*17bf0*/  SHFL.IDX PT, R44, R45, R2, R44 ;  /* 0x000000022d2c7389 */ /* 0x0002a400000e002c */
[----:B-1----:R-:W-:Y:S02]  /*17c00*/  MOV R2, R3 ;  /* 0x0000000300027202 */ /* 0x002fe40000000f00 */
[----:B------:R-:W-:-:S04]  /*17c10*/  MOV R3, 0x0 ;  /* 0x0000000000037802 */ /* 0x000fc80000000f00 */
[----:B--2---:R-:W-:Y:S05]  /*17c20*/  RET.REL.NODEC R2 `(_ZN7cutlass13device_kernelIN5flash19enable_sm80_to_sm89INS1_16FlashAttnFwdSm80INS1_25CollectiveMainloopFwdSm80ILi8ELi1ELb1EN4cute5tupleIJNS5_1CILi128EEENS7_ILi112EEES8_EEELi128ENS_6half_tEfNS_4arch4Sm80ELb1ELb0ELb1ELb1ELb1ELb0ELb1ELb1EEENS1_21CollectiveEpilogueFwdINS6_IJS8_S8_S9_EEENS6_IJNS7_ILi1EEESH_SH_EEESB_SD_Li256ELb1ELb1ELb1ELb0EEENS1_36VarlenDynamicPersistentTileSchedulerILi128ELi112ELi256ELi256ELb1ELb1ELb0ELb1ELb1ELb1EEEEEEEEEvNT_6ParamsE) ;  /* 0xfffe83d002007950 */ /* 0x004fea0003c3ffff */
        .weak           $__internal_22_$__cuda_sm70_shflsync_up_p
        .type           $__internal_22_$__cuda_sm70_shflsync_up_p,@function
        .size           $__internal_22_$__cuda_sm70_shflsync_up_p,($__internal_23_$__cuda_sm70_votesync_ballot - $__internal_22_$__cuda_sm70_shflsync_up_p)
$__internal_22_$__cuda_sm70_shflsync_up_p:
[----:B------:R-:W-:Y:S02]  /*17c30*/  IMAD.MOV.U32 R4, RZ, RZ, RZ ;  /* 0x000000ffff047224 */ /* 0x000fe400078e00ff */
[----:B------:R-:W-:-:S04]  /*17c40*/  IMAD.MOV.U32 R10, RZ, RZ, -0x1 ;  /* 0xffffffffff0a7424 */ /* 0x000fc800078e00ff */
[----:B------:R-:W-:Y:S04]  /*17c50*/  WARPSYNC R10 ;  /* 0x0000000a00007348 */ /* 0x000fe80003800000 */
[----:B------:R1:W2:Y:S02]  /*17c60*/  SHFL.UP PT, R4, R0, R2, R4 ;  /* 0x0400000200047389 */ /* 0x0002a400000e0004 */
[----:B-1----:R-:W-:Y:S02]  /*17c70*/  MOV R2, R3 ;  /* 0x0000000300027202 */ /* 0x002fe40000000f00 */
[----:B------:R-:W-:-:S04]  /*17c80*/  MOV R3, 0x0 ;  /* 0x0000000000037802 */ /* 0x000fc80000000f00 */
[----:B--2---:R-:W-:Y:S05]  /*17c90*/  RET.REL.NODEC R2 `(_ZN7cutlass13device_kernelIN5flash19enable_sm80_to_sm89INS1_16FlashAttnFwdSm80INS1_25CollectiveMainloopFwdSm80ILi8ELi1ELb1EN4cute5tupleIJNS5_1CILi128EEENS7_ILi112EEES8_EEELi128ENS_6half_tEfNS_4arch4Sm80ELb1ELb0ELb1ELb1ELb1ELb0ELb1ELb1EEENS1_21CollectiveEpilogueFwdINS6_IJS8_S8_S9_EEENS6_IJNS7_ILi1EEESH_SH_EEESB_SD_Li256ELb1ELb1ELb1ELb0EEENS1_36VarlenDynamicPersistentTileSchedulerILi128ELi112ELi256ELi256ELb1ELb1ELb0ELb1ELb1ELb1EEEEEEEEEvNT_6ParamsE) ;  /* 0xfffe836002007950 */ /* 0x004fea0003c3ffff */
        .weak           $__internal_23_$__cuda_sm70_votesync_ballot
        .type           $__internal_23_$__cuda_sm70_votesync_ballot,@function
        .size           $__internal_23_$__cuda_sm70_votesync_ballot,(.L_x_1814 - $__internal_23_$__cuda_sm70_votesync_ballot)
$__internal_23_$__cuda_sm70_votesync_ballot:
[----:B------:R-:W-:Y:S01]  /*17ca0*/  ISETP.NE.U32.AND P0, PT, R0, 0x1, PT ;  /* 0x000000010000780c */ /* 0x000fe20003f05070 */
[----:B------:R-:W-:-:S04]  /*17cb0*/  IMAD.MOV.U32 R3, RZ, RZ, -0x1 ;  /* 0xffffffffff037424 */ /* 0x000fc800078e00ff */
[----:B------:R-:W-:Y:S08]  /*17cc0*/  WARPSYNC R3 ;  /* 0x0000000300007348 */ /* 0x000ff00003800000 */
[----:B------:R-:W-:-:S04]  /*17cd0*/  VOTE.ANY R0, PT, !P0 ;  /* 0x0000000000007806 */ /* 0x000fc800040e0100 */
[----:B------:R-:W-:Y:S01]  /*17ce0*/  LOP3.LUT R0, R0, R3, RZ, 0xc0, !PT ;  /* 0x0000000300007212 */ /* 0x000fe200078ec0ff */
[----:B------:R-:W-:-:S04]  /*17cf0*/  IMAD.MOV.U32 R3, RZ, RZ, 0x0 ;  /* 0x00000000ff037424 */ /* 0x000fc800078e00ff */
[----:B------:R-:W-:Y:S05]  /*17d00*/  RET.REL.NODEC R2 `(_ZN7cutlass13device_kernelIN5flash19enable_sm80_to_sm89INS1_16FlashAttnFwdSm80INS1_25CollectiveMainloopFwdSm80ILi8ELi1ELb1EN4cute5tupleIJNS5_1CILi128EEENS7_ILi112EEES8_EEELi128ENS_6half_tEfNS_4arch4Sm80ELb1ELb0ELb1ELb1ELb1ELb0ELb1ELb1EEENS1_21CollectiveEpilogueFwdINS6_IJS8_S8_S9_EEENS6_IJNS7_ILi1EEESH_SH_EEESB_SD_Li256ELb1ELb1ELb1ELb0EEENS1_36VarlenDynamicPersistentTileSchedulerILi128ELi112ELi256ELi256ELb1ELb1ELb0ELb1ELb1ELb1EEEEEEEEEvNT_6ParamsE) ;  /* 0xfffe82f002007950 */ /* 0x000fea0003c3ffff */
.L_x_1499:
        /* <DEDUP_REMOVED lines=15> */
.L_x_1814:


//--------------------- .text._ZN7cutlass13device_kernelIN5flash19enable_sm80_to_sm89INS1_16FlashAttnFwdSm80INS1_25CollectiveMainloopFwdSm80ILi8ELi1ELb1EN4cute5tupleIJNS5_1CILi128EEENS7_ILi112EEES8_EEELi128ENS_6half_tEfNS_4arch4Sm80ELb1ELb0ELb1ELb1ELb1ELb1ELb1ELb1EEENS1_21CollectiveEpilogueFwdINS6_IJS8_S8_S9_EEENS6_IJNS7_ILi1EEESH_SH_EEESB_SD_Li256ELb1ELb1ELb1ELb0EEENS1_36VarlenDynamicPersistentTileSchedulerILi128ELi112ELi256ELi256ELb1ELb1ELb0ELb1ELb1ELb1EEEEEEEEEvNT_6ParamsE --------------------------
	.section	.text._ZN7cutlass13device_kernelIN5flash19enable_sm80_to_sm89INS1_16FlashAttnFwdSm80INS1_25CollectiveMainloopFwdSm80ILi8ELi1ELb1EN4cute5tupleIJNS5_1CILi128EEENS7_ILi112EEES8_EEELi128ENS_6half_tEfNS_4arch4Sm80ELb1ELb0ELb1ELb1ELb1ELb1ELb1ELb1EEENS1_21CollectiveEpilogueFwdINS6_IJS8_S8_S9_EEENS6_IJNS7_ILi1EEESH_SH_EEESB_SD_Li256ELb1ELb1ELb1ELb0EEENS1_36VarlenDynamicPersistentTileSchedulerILi128ELi112ELi256ELi256ELb1ELb1ELb0ELb1ELb1ELb1EEEEEEEEEvNT_6ParamsE,"ax",@progbits
	.sectioninfo	@"SHI_REGISTERS=255"
	.align	128
.text._ZN7cutlass13device_kernelIN5flash19enable_sm80_to_sm89INS1_16FlashAttnFwdSm80INS1_25CollectiveMainloopFwdSm80ILi8ELi1ELb1EN4cute5tupleIJNS5_1CILi128EEENS7_ILi112EEES8_EEELi128ENS_6half_tEfNS_4arch4Sm80ELb1ELb0ELb1ELb1ELb1ELb1ELb1ELb1EEENS1_21CollectiveEpilogueFwdINS6_IJS8_S8_S9_EEENS6_IJNS7_ILi1EEESH_SH_EEESB_SD_Li256ELb1ELb1ELb1ELb0EEENS1_36VarlenDynamicPersistentTileSchedulerILi128ELi112ELi256ELi256ELb1ELb1ELb0ELb1ELb1ELb1EEEEEEEEEvNT_6ParamsE:
        .type           _ZN7cutlass13device_kernelIN5flash19enable_sm80_to_sm89INS1_16FlashAttnFwdSm80INS1_25CollectiveMainloopFwdSm80ILi8ELi1ELb1EN4cute5tupleIJNS5_1CILi128EEENS7_ILi112EEES8_EEELi128ENS_6half_tEfNS_4arch4Sm80ELb1ELb0ELb1ELb1ELb1ELb1ELb1ELb1EEENS1_21CollectiveEpilogueFwdINS6_IJS8_S8_S9_EEENS6_IJNS7_ILi1EEESH_SH_EEESB_SD_Li256ELb1ELb1ELb1ELb0EEENS1_36VarlenDynamicPersistentTileSchedulerILi128ELi112ELi256ELi256ELb1ELb1ELb0ELb1ELb1ELb1EEEEEEEEEvNT_6ParamsE,@function
        .size           _ZN7cutlass13device_kernelIN5flash19enable_sm80_to_sm89INS1_16FlashAttnFwdSm80INS1_25CollectiveMainloopFwdSm80ILi8ELi1ELb1EN4cute5tupleIJNS5_1CILi128EEENS7_ILi112EEES8_EEELi128ENS_6half_tEfNS_4arch4Sm80ELb1ELb0ELb1ELb1ELb1ELb1ELb1ELb1EEENS1_21CollectiveEpilogueFwdINS6_IJS8_S8_S9_EEENS6_IJNS7_ILi1EEESH_SH_EEESB_SD_Li256ELb1ELb1ELb1ELb0EEENS1_36VarlenDynamicPersistentTileSchedulerILi128ELi112ELi256ELi256ELb1ELb1ELb0ELb1ELb1ELb1EEEEEEEEEvNT_6ParamsE,(.L_x_1819 - _ZN7cutlass13device_kernelIN5flash19enable_sm80_to_sm89INS1_16FlashAttnFwdSm80INS1_25CollectiveMainloopFwdSm80ILi8ELi1ELb1EN4cute5tupleIJNS5_1CILi128EEENS7_ILi112EEES8_EEELi128ENS_6half_tEfNS_4arch4Sm80ELb1ELb0ELb1ELb1ELb1ELb1ELb1ELb1EEENS1_21CollectiveEpilogueFwdINS6_IJS8_S8_S9_EEENS6_IJNS7_ILi1EEESH_SH_EEESB_SD_Li256ELb1ELb1ELb1ELb0EEENS1_36VarlenDynamicPersistentTileSchedulerILi128ELi112ELi256ELi256ELb1ELb1ELb0ELb1ELb1ELb1EEEEEEEEEvNT_6ParamsE)
        .other          _ZN7cutlass13device_kernelIN5flash19enable_sm80_to_sm89INS1_16FlashAttnFwdSm80INS1_25CollectiveMainloopFwdSm80ILi8ELi1ELb1EN4cute5tupleIJNS5_1CILi128EEENS7_ILi112EEES8_EEELi128ENS_6half_tEfNS_4arch4Sm80ELb1ELb0ELb1ELb1ELb1ELb1ELb1ELb1EEENS1_21CollectiveEpilogueFwdINS6_IJS8_S8_S9_EEENS6_IJNS7_ILi1EEESH_SH_EEESB_SD_Li256ELb1ELb1ELb1ELb0EEENS1_36VarlenDynamicPersistentTileSchedulerILi128ELi112ELi256ELi256ELb1ELb1ELb0ELb1ELb1ELb1EEEEEEEEEvNT_6ParamsE,@"STO_CUDA_ENTRY STV_DEFAULT"
_ZN7cutlass13device_kernelIN5flash19enable_sm80_to_sm89INS1_16FlashAttnFwdSm80INS1_25CollectiveMainloopFwdSm80ILi8ELi1ELb1EN4cute5tupleIJNS5_1CILi128EEENS7_ILi112EEES8_EEELi128ENS_6half_tEfNS_4arch4Sm80ELb1ELb0ELb1ELb1ELb1ELb1ELb1ELb1EEENS1_21CollectiveEpilogueFwdINS6_IJS8_S8_S9_EEENS6_IJNS7_ILi1EEESH_SH_EEESB_SD_Li256ELb1ELb1ELb1ELb0EEENS1_36VarlenDynamicPersistentTileSchedulerILi128ELi112ELi256ELi256ELb1ELb1ELb0ELb1ELb1ELb1EEEEEEEEEvNT_6ParamsE:
        /* <DEDUP_REMOVED lines=54> */
.L_x_1505:
        /* <DEDUP_REMOVED lines=16> */
.L_x_1724:
        /* <DEDUP_REMOVED lines=16> */
.L_x_1725:
[----:B--2---:R-:W-:-:S05]  /*0560*/  IMAD R0, R0, c[0x0][0x538], RZ ;  /* 0x00014e0000007a24 */ /* 0x004fca00078e02ff */
[----:B------:R-:W-:-:S04]  /*0570*/  IADD3 R7, R0, R7, RZ ;  /* 0x0000000700077210 */ /* 0x000fc80007ffe0ff */
[----:B------:R-:W-:-:S13]  /*0580*/  ISETP.GT.AND P0, PT, R7, UR4, PT ;  /* 0x0000000407007c0c */ /* 0x000fda000bf04270 */
[----:B-1----:R-:W-:Y:S05]  /*0590*/  @!P0 BRA `(.L_x_1505) ;  /* 0xfffffdc000008947 */ /* 0x002fea000383ffff */
.L_x_1501:
[----:B------:R-:W-:-:S05]  /*05a0*/  IADD3 R7, -R0, R7, RZ ;  /* 0x0000000700077210 */ /* 0x000fca0007ffe1ff */
[----:B------:R-:W-:-:S05]  /*05b0*/  IMAD R0, R4, c[0x0][0x538], R7 ;  /* 0x00014e0004007a24 */ /* 0x000fca00078e0207 */
[----:B------:R-:W-:Y:S01]  /*05c0*/  ISETP.GT.AND P0, PT, R0, UR4, PT ;  /* 0x0000000400007c0c */ /* 0x000fe2000bf04270 */
[----:B------:R-:W-:-:S12]  /*05d0*/  BRA.DIV ~URZ, `(.L_x_1506) ;  /* 0x000203727f007947 */ /* 0x000fd8000b800000 */
[----:B------:R-:W-:-:S04]  /*05e0*/  VOTE.ANY R15, PT, !P0 ;  /* 0x00000000000f7806 */ /* 0x000fc800040e0100 */
.L_x_1726:
[----:B------:R-:W1:Y:S02]  /*05f0*/  POPC R0, R15 ;  /* 0x0000000f00007309 */ /* 0x000e640000000000 */
[----:B-1----:R-:W-:-:S05]  /*0600*/  IADD3 R2, R0, R6, RZ ;  /* 0x0000000600027210 */ /* 0x002fca0007ffe0ff */
[----:B------:R1:W-:Y:S01]  /*0610*/  STL [R1+0x5c], R2 ;  /* 0x00005c0201007387 */ /* 0x0003e20000100800 */
[----:B------:R-:W-:Y:S05]  /*0620*/  BRA.DIV ~URZ, `(.L_x_1507) ;  /* 0x000203627f007947 */ /* 0x000fea000b800000 */
[----:B------:R2:W3:Y:S01]  /*0630*/  SHFL.IDX PT, R12, R9, R0, 0x1f ;  /* 0x00001f00090c7589 */ /* 0x0004e200000e0000 */
[----:B------:R-:W-:-:S03]  /*0640*/  MOV R5, RZ ;  /* 0x000000ff00057202 */ /* 0x000fc60000000f00 */
[----:B------:R2:W4:Y:S04]  /*0650*/  SHFL.IDX PT, R9, R8, R0, 0x1f ;  /* 0x00001f0008097589 */ /* 0x00052800000e0000 */
.L_x_1727:
[----:B------:R-:W-:Y:S01]  /*0660*/  ISETP.NE.AND P0, PT, R15, RZ, PT ;  /* 0x000000ff0f00720c */ /* 0x000fe20003f05270 */
[----:B------:R-:W-:-:S12]  /*0670*/  BSSY B0, `(.L_x_1508) ;  /* 0x0000005000007945 */ /* 0x000fd80003800000 */
[----:B------:R-:W-:Y:S05]  /*0680*/  @!P0 BRA `(.L_x_1509) ;  /* 0x0000003000008947 */ /* 0x000fea0003800000 */
[----:B--2---:R-:W-:Y:S01]  /*0690*/  IADD3 R0, R0, -0x1, RZ ;  /* 0xffffffff00007810 */ /* 0x004fe20007ffe0ff */
[----:B------:R-:W-:Y:S05]  /*06a0*/  BRA.DIV ~URZ, `(.L_x_1510) ;  /* 0x000203c27f007947 */ /* 0x000fea000b800000 */
[----:B------:R2:W1:Y:S02]  /*06b0*/  SHFL.IDX PT, R5, R4, R0, 0x1f ;  /* 0x00001f0004057589 */ /* 0x00046400000e0000 */
.L_x_1509:
[----:B------:R-:W-:Y:S05]  /*06c0*/  BSYNC B0 ;  /* 0x0000000000007941 */ /* 0x000fea0003800000 */
.L_x_1508:
        /* <DEDUP_REMOVED lines=69> */
.L_x_1512:
        /* <DEDUP_REMOVED lines=70> */
.L_x_1513:
[----:B------:R-:W-:Y:S05]  /*0f80*/  BSYNC B0 ;  /* 0x0000000000007941 */ /* 0x000fea0003800000 */
.L_x_1511:
[----:B------:R-:W-:-:S04]  /*0f90*/  LOP3.LUT R0, RZ, R0, RZ, 0x33, !PT ;  /* 0x00000000ff007212 */ /* 0x000fc800078e33ff */
[----:B------:R-:W-:-:S05]  /*0fa0*/  IADD3 R0, R0, R12, RZ ;  /* 0x0000000c00007210 */ /* 0x000fca0007ffe0ff */
[----:B------:R2:W-:Y:S01]  /*0fb0*/  STL [R1+0x54], R0 ;  /* 0x0000540001007387 */ /* 0x0005e20000100800 */
[----:B------:R-:W-:Y:S05]  /*0fc0*/  BRA `(.L_x_1514) ;  /* 0x0000006000007947 */ /* 0x000fea0003800000 */
.L_x_1502:
[----:B------:R-:W-:Y:S01]  /*0fd0*/  MOV R0, UR4 ;  /* 0x0000000400007c02 */ /* 0x000fe20008000f00 */
[----:B------:R-:W-:Y:S04]  /*0fe0*/  STL [R1+0x54], RZ ;  /* 0x000054ff01007387 */ /* 0x000fe80000100800 */
[----:B------:R-:W-:Y:S04]  /*0ff0*/  STL [R1+0x58], RZ ;  /* 0x000058ff01007387 */ /* 0x000fe80000100800 */
[----:B------:R1:W-:Y:S02]  /*1000*/  STL [R1+0x50], R0 ;  /* 0x0000500001007387 */ /* 0x0003e40000100800 */
[----:B-1----:R-:W-:-:S05]  /*1010*/  MOV R0, c[0x0][0x53c] ;  /* 0x00014f0000007a02 */ /* 0x002fca0000000f00 */
[----:B------:R1:W-:Y:S02]  /*1020*/  STL [R1+0x5c], R0 ;  /* 0x00005c0001007387 */ /* 0x0003e40000100800 */
.L_x_1514:
        /* <DEDUP_REMOVED lines=8> */
.L_x_1500:
[----:B-12---:R-:W2:Y:S02]  /*10b0*/  LDL R0, [R1+0x5c] ;  /* 0x00005c0001007983 */ /* 0x006ea40000100800 */
[----:B--2---:R-:W-:-:S13]  /*10c0*/  ISETP.GE.AND P0, PT, R0, c[0x0][0x53c], PT ;  /* 0x00014f0000007a0c */ /* 0x004fda0003f06270 */
[----:B------:R-:W-:Y:S05]  /*10d0*/  @P0 EXIT ;  /* 0x000000000000094d */ /* 0x000fea0003800000 */
[----:B------:R-:W1:Y:S01]  /*10e0*/  S2R R15, SR_TID.X ;  /* 0x00000000000f7919 */ /* 0x000e620000002100 */
[----:B------:R-:W-:Y:S01]  /*10f0*/  IMAD.MOV.U32 R19, RZ, RZ, 0x20 ;  /* 0x00000020ff137424 */ /* 0x000fe200078e00ff */
[----:B------:R-:W-:Y:S01]  /*1100*/  ULDC UR4, c[0x0][0x2ac] ;  /* 0x0000ab0000047ab9 */ /* 0x000fe20000000800 */
[----:B------:R-:W-:Y:S01]  /*1110*/  IMAD.MOV.U32 R18, RZ, RZ, 0x40 ;  /* 0x00000040ff127424 */ /* 0x000fe200078e00ff */
        /* <DEDUP_REMOVED lines=35> */
[C---:B------:R-:W-:Y:S01]  /*1350*/  IMAD.SHL.U32 R76, R83.reuse, 0x8, RZ ;  /* 0x00000008534c7824 */ /* 0x040fe200078e00ff */
        /* <DEDUP_REMOVED lines=33> */
[----:B------:R-:W-:Y:S01]  /*1570*/  IADD3 R22, R82, 0x40, RZ ;  /* 0x0000004052167810 */ /* 0x000fe20007ffe0ff */
[----:B------:R-:W-:Y:S01]  /*1580*/  IMAD R25, R10, 0x10, R4 ;  /* 0x000000100a197824 */ /* 0x000fe200078e0204 */
[----:B------:R-:W-:Y:S01]  /*1590*/  LOP3.LUT R7, R0, 0xfffffe00, RZ, 0xc0, !PT ;  /* 0xfffffe0000077812 */ /* 0x000fe200078ec0ff */
[C---:B------:R-:W-:Y:S01]  /*15a0*/  IMAD.SHL.U32 R0, R82.reuse, 0x40, RZ ;  /* 0x0000004052007824 */ /* 0x040fe200078e00ff */
[----:B------:R-:W-:Y:S01]  /*15b0*/  IADD3 R13, R82, 0x60, RZ ;  /* 0x00000060520d7810 */ /* 0x000fe20007ffe0ff */
[----:B------:R-:W-:Y:S01]  /*15c0*/  IMAD.SHL.U32 R4, R15, 0x40, RZ ;  /* 0x000000400f047824 */ /* 0x000fe200078e00ff */
[C---:B------:R-:W-:Y:S01]  /*15d0*/  LOP3.LUT P4, RZ, R9.reuse, 0x2, RZ, 0xc0, !PT ;  /* 0x0000000209ff7812 */ /* 0x040fe2000788c0ff */
[----:B------:R-:W-:Y:S01]  /*15e0*/  STL [R1+0x128], R25 ;  /* 0x0001281901007387 */ /* 0x000fe20000100800 */
[----:B------:R-:W-:Y:S02]  /*15f0*/  LOP3.LUT P3, RZ, R9, 0x4, RZ, 0xc0, !PT ;  /* 0x0000000409ff7812 */ /* 0x000fe4000786c0ff */
[----:B------:R-:W-:Y:S01]  /*1600*/  SHF.R.S32.HI R9, RZ, 0x1f, R15 ;  /* 0x0000001fff097819 */ /* 0x000fe2000001140f */
[----:B------:R-:W-:Y:S01]  /*1610*/  STL [R1+0xbc], R21 ;  /* 0x0000bc1501007387 */ /* 0x000fe20000100800 */
[----:B------:R-:W-:-:S02]  /*1620*/  IADD3 R3, R21, 0x80, RZ ;  /* 0x0000008015037810 */ /* 0x000fc40007ffe0ff */
[----:B------:R-:W-:Y:S02]  /*1630*/  SHF.R.S32.HI R8, RZ, 0x1f, R22 ;  /* 0x0000001fff087819 */ /* 0x000fe40000011416 */
[----:B------:R-:W-:Y:S02]  /*1640*/  SHF.R.S32.HI R10, RZ, 0x1f, R13 ;  /* 0x0000001fff0a7819 */ /* 0x000fe4000001140d */
[----:B------:R-:W-:Y:S01]  /*1650*/  LOP3.LUT R11, R0, 0x1c0, RZ, 0xc0, !PT ;  /* 0x000001c0000b7812 */ /* 0x000fe200078ec0ff */
[----:B------:R-:W-:Y:S01]  /*1660*/  IMAD R0, R83, 0x20, R82 ;  /* 0x0000002053007824 */ /* 0x000fe200078e0252 */
[----:B------:R-:W-:Y:S02]  /*1670*/  IADD3 R20, R21, 0x70, RZ ;  /* 0x0000007015147810 */ /* 0x000fe40007ffe0ff */
[----:B------:R-:W-:Y:S02]  /*1680*/  LEA.HI R9, R9, R15, RZ, 0x3 ;  /* 0x0000000f09097211 */ /* 0x000fe400078f18ff */
[----:B------:R-:W-:Y:S01]  /*1690*/  @P0 IADD3 R20, R3, 0x10, RZ ;  /* 0x0000001003140810 */ /* 0x000fe20007ffe0ff */
[----:B------:R-:W-:Y:S01]  /*16a0*/  IMAD.SHL.U32 R3, R22, 0x40, RZ ;  /* 0x0000004016037824 */ /* 0x000fe200078e00ff */
[----:B------:R-:W-:-:S02]  /*16b0*/  LOP3.LUT R15, R4, 0x1c0, RZ, 0xc0, !PT ;  /* 0x000001c0040f7812 */ /* 0x000fc400078ec0ff */
[----:B------:R-:W-:Y:S01]  /*16c0*/  SHF.R.S32.HI R2, RZ, 0x1f, R82 ;  /* 0x0000001fff027819 */ /* 0x000fe20000011452 */
[----:B------:R-:W-:Y:S01]  /*16d0*/  IMAD.SHL.U32 R2, R13, 0x40, RZ ;  /* 0x000000400d027824 */ /* 0x000fe200078e00ff */
[----:B------:R-:W-:Y:S01]  /*16e0*/  LEA.HI R8, R8, R22, RZ, 0x3 ;  /* 0x0000001608087211 */ /* 0x000fe200078f18ff */
[----:B------:R-:W-:Y:S01]  /*16f0*/  STL [R1+0xc0], R20 ;  /* 0x0000c01401007387 */ /* 0x000fe20000100800 */
[----:B------:R-:W-:Y:S02]  /*1700*/  LEA.HI R4, R10, R13, RZ, 0x3 ;  /* 0x0000000d0a047211 */ /* 0x000fe400078f18ff */
[----:B------:R-:W-:Y:S02]  /*1710*/  LOP3.LUT R10, R11, 0x38, R76, 0xf8, !PT ;  /* 0x000000380b0a7812 */ /* 0x000fe400078ef84c */
[----:B------:R-:W-:Y:S01]  /*1720*/  SHF.R.U32.HI R22, RZ, 0x3, R11 ;  /* 0x00000003ff167819 */ /* 0x000fe2000001160b */
[----:B------:R-:W-:Y:S01]  /*1730*/  IMAD.SHL.U32 R4, R4, 0x40, RZ ;  /* 0x0000004004047824 */ /* 0x000fe200078e00ff */
[----:B------:R-:W-:-:S02]  /*1740*/  IADD3 R81, R78, 0x20, RZ ;  /* 0x000000204e517810 */ /* 0x000fc40007ffe0ff */
[----:B------:R-:W-:Y:S02]  /*1750*/  LOP3.LUT R11, R12, 0x7ffffffc, RZ, 0xc0, !PT ;  /* 0x7ffffffc0c0b7812 */ /* 0x000fe400078ec0ff */
[----:B------:R-:W-:Y:S02]  /*1760*/  LOP3.LUT R26, R10, R22, RZ, 0x3c, !PT ;  /* 0x000000160a1a7212 */ /* 0x000fe400078e3cff */
[----:B------:R-:W-:Y:S01]  /*1770*/  LOP3.LUT R13, R2, 0x1c0, RZ, 0xc0, !PT ;  /* 0x000001c0020d7812 */ /* 0x000fe200078ec0ff */
[----:B------:R-:W-:Y:S01]  /*1780*/  IMAD.SHL.U32 R2, R9, 0x40, RZ ;  /* 0x0000004009027824 */ /* 0x000fe200078e00ff */
[----:B------:R-:W-:Y:S01]  /*1790*/  SHF.R.S32.HI R12, RZ, 0x1f, R81 ;  /* 0x0000001fff0c7819 */ /* 0x000fe20000011451 */
[----:B------:R-:W-:Y:S01]  /*17a0*/  STL [R1+0x124], R26 ;  /* 0x0001241a01007387 */ /* 0x000fe20000100800 */
[----:B------:R-:W-:Y:S01]  /*17b0*/  LOP3.LUT R14, R3, 0x1c0, RZ, 0xc0, !PT ;  /* 0x000001c0030e7812 */ /* 0x000fe200078ec0ff */
[----:B------:R-:W-:Y:S01]  /*17c0*/  IMAD.SHL.U32 R3, R8, 0x40, RZ ;  /* 0x0000004008037824 */ /* 0x000fe200078e00ff */
[--C-:B------:R-:W-:Y:S01]  /*17d0*/  LOP3.LUT R9, R15, 0x38, R76.reuse, 0xf8, !PT ;  /* 0x000000380f097812 */ /* 0x100fe200078ef84c */
[----:B------:R1:W-:Y:S01]  /*17e0*/  STL [R1+0xb8], R12 ;  /* 0x0000b80c01007387 */ /* 0x0003e20000100800 */
[----:B------:R-:W-:Y:S01]  /*17f0*/  SHF.R.U32.HI R24, RZ, 0x3, R15 ;  /* 0x00000003ff187819 */ /* 0x000fe2000001160f */
[----:B------:R-:W-:Y:S01]  /*1800*/  IMAD.IADD R11, R27, 0x1, -R11 ;  /* 0x000000011b0b7824 */ /* 0x000fe200078e0a0b */
[----:B------:R-:W-:-:S02]  /*1810*/  LOP3.LUT R15, R13, 0x38, R76, 0xf8, !PT ;  /* 0x000000380d0f7812 */ /* 0x000fc400078ef84c */
[----:B------:R-:W-:Y:S01]  /*1820*/  SHF.R.U32.HI R22, RZ, 0x3, R13 ;  /* 0x00000003ff167819 */ /* 0x000fe2000001160d */
[----:B------:R-:W-:Y:S01]  /*1830*/  IMAD.SHL.U32 R30, R11, 0x2, RZ ;  /* 0x000000020b1e7824 */ /* 0x000fe200078e00ff */
[----:B------:R-:W-:Y:S02]  /*1840*/  IADD3 R226, R76, 0x40, RZ ;  /* 0x000000404ce27810 */ /* 0x000fe40007ffe0ff */
[----:B------:R-:W-:Y:S02]  /*1850*/  LOP3.LUT R10, R14, 0x38, R76, 0xf8, !PT ;  /* 0x000000380e0a7812 */ /* 0x000fe400078ef84c */
[----:B------:R-:W-:Y:S02]  /*1860*/  SHF.R.U32.HI R23, RZ, 0x3, R14 ;  /* 0x00000003ff177819 */ /* 0x000fe4000001160e */
[----:B------:R-:W-:Y:S01]  /*1870*/  LOP3.LUT R13, R3, 0xfffffe00, RZ, 0xc0, !PT ;  /* 0xfffffe00030d7812 */ /* 0x000fe200078ec0ff */
[----:B------:R-:W-:Y:S01]  /*1880*/  IMAD R3, R17, 0x8, R25 ;  /* 0x0000000811037824 */ /* 0x000fe200078e0219 */
[----:B------:R-:W-:-:S02]  /*1890*/  LOP3.LUT R14, R4, 0xfffffe00, RZ, 0xc0, !PT ;  /* 0xfffffe00040e7812 */ /* 0x000fc400078ec0ff */
[----:B------:R-:W-:Y:S02]  /*18a0*/  SHF.R.S32.HI R8, RZ, 0x1f, R226 ;  /* 0x0000001fff087819 */ /* 0x000fe400000114e2 */
[----:B------:R-:W-:Y:S02]  /*18b0*/  LOP3.LUT R10, R13, R10, R23, 0xf6, !PT ;  /* 0x0000000a0d0a7212 */ /* 0x000fe400078ef617 */
[----:B------:R-:W-:Y:S01]  /*18c0*/  LEA R202, R6, 0x8100, 0x1 ;  /* 0x0000810006ca7811 */ /* 0x000fe200078e08ff */
[----:B------:R2:W-:Y:S01]  /*18d0*/  STL [R1+0x4], R8 ;  /* 0x0000040801007387 */ /* 0x0005e20000100800 */
[----:B------:R-:W-:Y:S02]  /*18e0*/  LEA R10, R10, 0x100, 0x1 ;  /* 0x000001000a0a7811 */ /* 0x000fe400078e08ff */
[----:B-1----:R-:W-:Y:S01]  /*18f0*/  LOP3.LUT R12, R2, 0xfffffe00, RZ, 0xc0, !PT ;  /* 0xfffffe00020c7812 */ /* 0x002fe200078ec0ff */
[----:B------:R1:W-:Y:S01]  /*1900*/  STL [R1+0x64], R3 ;  /* 0x0000640301007387 */ /* 0x0003e20000100800 */
[----:B------:R-:W-:-:S02]  /*1910*/  IADD3 R29, R30, 0x8, RZ ;  /* 0x000000081e1d7810 */ /* 0x000fc40007ffe0ff */
[----:B------:R-:W-:Y:S01]  /*1920*/  LOP3.LUT R11, R12, R9, R24, 0xf6, !PT ;  /* 0x000000090c0b7212 */ /* 0x000fe200078ef618 */
[----:B------:R-:W-:Y:S01]  /*1930*/  STL [R1+0x60], R30 ;  /* 0x0000601e01007387 */ /* 0x000fe20000100800 */
[----:B------:R-:W-:Y:S02]  /*1940*/  LOP3.LUT R9, R14, R15, R22, 0xf6, !PT ;  /* 0x0000000f0e097212 */ /* 0x000fe400078ef616 */
[----:B------:R-:W-:Y:S02]  /*1950*/  LEA R11, R11, 0x100, 0x1 ;  /* 0x000001000b0b7811 */ /* 0x000fe400078e08ff */
[----:B------:R-:W-:Y:S02]  /*1960*/  LEA R6, R9, 0x100, 0x1 ;  /* 0x0000010009067811 */ /* 0x000fe400078e08ff */
[----:B------:R-:W-:Y:S01]  /*1970*/  IADD3 R28, R30, 0x10, RZ ;  /* 0x000000101e1c7810 */ /* 0x000fe20007ffe0ff */
[----:B------:R3:W-:Y:S01]  /*1980*/  STL [R1+0x120], R11 ;  /* 0x0001200b01007387 */ /* 0x0007e20000100800 */
[----:B------:R-:W-:-:S02]  /*1990*/  LOP3.LUT R2, R26, R7, RZ, 0xfc, !PT ;  /* 0x000000071a027212 */ /* 0x000fc400078efcff */
[C---:B------:R-:W-:Y:S01]  /*19a0*/  IADD3 R27, R30.reuse, 0x18, RZ ;  /* 0x000000181e1b7810 */ /* 0x040fe20007ffe0ff */
[----:B------:R4:W-:Y:S01]  /*19b0*/  STL [R1+0x11c], R10 ;  /* 0x00011c0a01007387 */ /* 0x0009e20000100800 */
[----:B------:R-:W-:Y:S01]  /*19c0*/  IADD3 R26, R30, 0x20, RZ ;  /* 0x000000201e1a7810 */ /* 0x000fe20007ffe0ff */
[----:B------:R-:W-:Y:S01]  /*19d0*/  IMAD.SHL.U32 R229, R2, 0x2, RZ ;  /* 0x0000000202e57824 */ /* 0x000fe200078e00ff */
[C---:B------:R-:W-:Y:S01]  /*19e0*/  IADD3 R25, R30.reuse, 0x28, RZ ;  /* 0x000000281e197810 */ /* 0x040fe20007ffe0ff */
[----:B------:R5:W-:Y:S01]  /*19f0*/  STL [R1+0x118], R6 ;  /* 0x0001180601007387 */ /* 0x000be20000100800 */
[C---:B------:R-:W-:Y:S02]  /*1a00*/  IADD3 R24, R30.reuse, 0x30, RZ ;  /* 0x000000301e187810 */ /* 0x040fe40007ffe0ff */
[----:B------:R-:W-:Y:S01]  /*1a10*/  IADD3 R23, R30, 0x38, RZ ;  /* 0x000000381e177810 */ /* 0x000fe20007ffe0ff */
[----:B------:R-:W-:Y:S01]  /*1a20*/  STL [R1+0xb4], R29 ;  /* 0x0000b41d01007387 */ /* 0x000fe20000100800 */
[----:B--2---:R-:W-:-:S02]  /*1a30*/  SEL R8, R19, 0xffffffe0, !P1 ;  /* 0xffffffe013087807 */ /* 0x004fc40004800000 */
[----:B-1----:R-:W-:Y:S01]  /*1a40*/  SEL R3, R19, 0xffffffe0, !P4 ;  /* 0xffffffe013037807 */ /* 0x002fe20006000000 */
[----:B------:R1:W-:Y:S01]  /*1a50*/  STL [R1+0xb0], R28 ;  /* 0x0000b01c01007387 */ /* 0x0003e20000100800 */
[----:B------:R-:W-:Y:S02]  /*1a60*/  IADD3 R22, R30, 0x40, RZ ;  /* 0x000000401e167810 */ /* 0x000fe40007ffe0ff */
[C---:B------:R-:W-:Y:S01]  /*1a70*/  SEL R4, R18.reuse, 0xffffffc0, !P2 ;  /* 0xffffffc012047807 */ /* 0x040fe20005000000 */
[----:B------:R-:W-:Y:S01]  /*1a80*/  STL [R1+0xac], R27 ;  /* 0x0000ac1b01007387 */ /* 0x000fe20000100800 */
[----:B------:R-:W-:Y:S02]  /*1a90*/  SEL R2, R18, 0xffffffc0, !P3 ;  /* 0xffffffc012027807 */ /* 0x000fe40005800000 */
[C---:B------:R-:W-:Y:S01]  /*1aa0*/  IADD3 R19, R30.reuse, 0x48, RZ ;  /* 0x000000481e137810 */ /* 0x040fe20007ffe0ff */
[----:B------:R2:W-:Y:S01]  /*1ab0*/  STL [R1+0xa8], R26 ;  /* 0x0000a81a01007387 */ /* 0x0005e20000100800 */
[----:B------:R-:W-:-:S02]  /*1ac0*/  IADD3 R18, R30, 0x50, RZ ;  /* 0x000000501e127810 */ /* 0x000fc40007ffe0ff */
[C---:B------:R-:W-:Y:S01]  /*1ad0*/  IADD3 R17, R30.reuse, 0x58, RZ ;  /* 0x000000581e117810 */ /* 0x040fe20007ffe0ff */
[----:B------:R2:W-:Y:S01]  /*1ae0*/  STL [R1+0xa4], R25 ;  /* 0x0000a41901007387 */ /* 0x0005e20000100800 */
[C---:B------:R-:W-:Y:S02]  /*1af0*/  IADD3 R15, R30.reuse, 0x60, RZ ;  /* 0x000000601e0f7810 */ /* 0x040fe40007ffe0ff */
[C---:B---3--:R-:W-:Y:S01]  /*1b00*/  IADD3 R11, R30.reuse, 0x68, RZ ;  /* 0x000000681e0b7810 */ /* 0x048fe20007ffe0ff */
[----:B------:R-:W-:Y:S01]  /*1b10*/  STL [R1+0xa0], R24 ;  /* 0x0000a01801007387 */ /* 0x000fe20000100800 */
[----:B------:R-:W-:Y:S02]  /*1b20*/  SHF.R.S32.HI R9, RZ, 0x1f, R29 ;  /* 0x0000001fff097819 */ /* 0x000fe4000001141d */
[C---:B----4-:R-:W-:Y:S01]  /*1b30*/  IADD3 R10, R30.reuse, 0x70, RZ ;  /* 0x000000701e0a7810 */ /* 0x050fe20007ffe0ff */
[----:B------:R3:W-:Y:S01]  /*1b40*/  STL [R1+0x9c], R23 ;  /* 0x00009c1701007387 */ /* 0x0007e20000100800 */
[----:B-----5:R-:W-:-:S02]  /*1b50*/  IADD3 R6, R30, 0x78, RZ ;  /* 0x000000781e067810 */ /* 0x020fc40007ffe0ff */
[----:B------:R-:W-:Y:S01]  /*1b60*/  LEA R203, R5, 0x100, 0x1 ;  /* 0x0000010005cb7811 */ /* 0x000fe200078e08ff */
[----:B------:R4:W-:Y:S01]  /*1b70*/  STL [R1+0x98], R22 ;  /* 0x0000981601007387 */ /* 0x0009e20000100800 */
[----:B-1----:R-:W-:Y:S02]  /*1b80*/  SHF.R.S32.HI R28, RZ, 0x1f, R28 ;  /* 0x0000001fff1c7819 */ /* 0x002fe4000001141c */
[----:B------:R-:W-:Y:S01]  /*1b90*/  IADD3 R237, -R82, 0x70, RZ ;  /* 0x0000007052ed7810 */ /* 0x000fe20007ffe1ff */
[----:B------:R-:W-:Y:S01]  /*1ba0*/  STL [R1+0x94], R19 ;  /* 0x0000941301007387 */ /* 0x000fe20000100800 */
[--C-:B------:R-:W-:Y:S01]  /*1bb0*/  IMAD.IADD R204, R3, 0x1, R203.reuse ;  /* 0x0000000103cc7824 */ /* 0x100fe200078e02cb */
[----:B------:R-:W-:Y:S01]  /*1bc0*/  SHF.R.S32.HI R77, RZ, 0x1f, R76 ;  /* 0x0000001fff4d7819 */ /* 0x000fe2000001144c */
[C---:B------:R-:W-:Y:S01]  /*1bd0*/  IMAD.IADD R206, R2.reuse, 0x1, R203 ;  /* 0x0000000102ce7824 */ /* 0x040fe200078e02cb */
[----:B------:R1:W-:Y:S01]  /*1be0*/  STL [R1+0x90], R18 ;  /* 0x0000901201007387 */ /* 0x0003e20000100800 */
[----:B--2---:R-:W-:Y:S01]  /*1bf0*/  SHF.R.S32.HI R26, RZ, 0x1f, R26 ;  /* 0x0000001fff1a7819 */ /* 0x004fe2000001141a */
[----:B------:R-:W-:Y:S01]  /*1c00*/  IMAD.IADD R205, R2, 0x1, R204 ;  /* 0x0000000102cd7824 */ /* 0x000fe200078e02cc */
[----:B------:R-:W-:Y:S01]  /*1c10*/  SHF.R.S32.HI R79, RZ, 0x1f, R78 ;  /* 0x0000001fff4f7819 */ /* 0x000fe2000001144e */
[----:B------:R2:W-:Y:S01]  /*1c20*/  STL [R1+0x8c], R17 ;  /* 0x00008c1101007387 */ /* 0x0005e20000100800 */
[----:B------:R-:W-:-:S03]  /*1c30*/  SHF.R.S32.HI R25, RZ, 0x1f, R25 ;  /* 0x0000001fff197819 */ /* 0x000fc60000011419 */
[----:B------:R-:W-:Y:S04]  /*1c40*/  STL [R1+0x88], R15 ;  /* 0x0000880f01007387 */ /* 0x000fe80000100800 */
[----:B------:R5:W-:Y:S01]  /*1c50*/  STL [R1+0x84], R11 ;  /* 0x0000840b01007387 */ /* 0x000be20000100800 */
[----:B---3--:R-:W-:-:S03]  /*1c60*/  SHF.R.S32.HI R23, RZ, 0x1f, R23 ;  /* 0x0000001fff177819 */ /* 0x008fc60000011417 */
[----:B------:R3:W-:Y:S01]  /*1c70*/  STL [R1+0x114], R9 ;  /* 0x0001140901007387 */ /* 0x0007e20000100800 */
[----:B----4-:R-:W-:-:S03]  /*1c80*/  SHF.R.S32.HI R22, RZ, 0x1f, R22 ;  /* 0x0000001fff167819 */ /* 0x010fc60000011416 */
[----:B------:R4:W-:Y:S04]  /*1c90*/  STL [R1+0x80], R10 ;  /* 0x0000800a01007387 */ /* 0x0009e80000100800 */
[----:B------:R-:W-:Y:S01]  /*1ca0*/  STL [R1+0x110], R28 ;  /* 0x0001101c01007387 */ /* 0x000fe20000100800 */
[----:B-1----:R-:W-:-:S03]  /*1cb0*/  SHF.R.S32.HI R18, RZ, 0x1f, R18 ;  /* 0x0000001fff127819 */ /* 0x002fc60000011412 */
[----:B------:R-:W-:Y:S01]  /*1cc0*/  STL [R1+0x7c], R6 ;  /* 0x00007c0601007387 */ /* 0x000fe20000100800 */
[----:B--2---:R-:W-:Y:S02]  /*1cd0*/  SHF.R.S32.HI R17, RZ, 0x1f, R17 ;  /* 0x0000001fff117819 */ /* 0x004fe40000011411 */
[----:B-----5:R-:W-:Y:S02]  /*1ce0*/  SHF.R.S32.HI R11, RZ, 0x1f, R11 ;  /* 0x0000001fff0b7819 */ /* 0x020fe4000001140b */
[----:B---3--:R-:W-:Y:S02]  /*1cf0*/  SHF.R.S32.HI R9, RZ, 0x1f, R27 ;  /* 0x0000001fff097819 */ /* 0x008fe4000001141b */
[----:B----4-:R-:W-:-:S03]  /*1d00*/  SHF.R.S32.HI R10, RZ, 0x1f, R10 ;  /* 0x0000001fff0a7819 */ /* 0x010fc6000001140a */
        /* <DEDUP_REMOVED lines=25> */
[----:B------:R2:W-:Y:S01]  /*1ea0*/  STL [R1+0xd8], R10 ;  /* 0x0000d80a01007387 */ /* 0x0005e20000100800 */
[----:B------:R-:W-:-:S02]  /*1eb0*/  IMAD.IADD R224, R221, 0x1, R2 ;  /* 0x00000001dde07824 */ /* 0x000fc400078e0202 */
[----:B------:R-:W-:Y:S02]  /*1ec0*/  IMAD.IADD R223, R222, 0x1, R2 ;  /* 0x00000001dedf7824 */ /* 0x000fe400078e0202 */
[----:B-1----:R-:W-:Y:S02]  /*1ed0*/  IMAD.IADD R9, R4, 0x1, R9 ;  /* 0x0000000104097824 */ /* 0x002fe400078e0209 */
[----:B------:R-:W-:-:S03]  /*1ee0*/  IMAD.IADD R4, R8, 0x1, R4 ;  /* 0x0000000108047824 */ /* 0x000fc600078e0204 */
[----:B------:R2:W-:Y:S04]  /*1ef0*/  STL [R1+0xd4], R9 ;  /* 0x0000d40901007387 */ /* 0x0005e80000100800 */
[----:B------:R2:W-:Y:S04]  /*1f00*/  STL [R1+0xc4], R8 ;  /* 0x0000c40801007387 */ /* 0x0005e80000100800 */
[----:B------:R2:W-:Y:S04]  /*1f10*/  STL [R1+0xd0], R5 ;  /* 0x0000d00501007387 */ /* 0x0005e80000100800 */
[----:B------:R2:W-:Y:S02]  /*1f20*/  STL [R1+0xcc], R4 ;  /* 0x0000cc0401007387 */ /* 0x0005e40000100800 */
.L_x_1723:
[----:B------:R-:W3:Y:S01]  /*1f30*/  LDL R3, [R1+0x5c] ;  /* 0x00005c0001037983 */ /* 0x000ee20000100800 */
[----:B------:R-:W-:Y:S01]  /*1f40*/  IMAD.MOV.U32 R2, RZ, RZ, 0x4 ;  /* 0x00000004ff027424 */ /* 0x000fe200078e00ff */
[----:B------:R-:W-:-:S02]  /*1f50*/  ISETP.NE.U32.AND P0, PT, RZ, c[0x0][0x370], PT ;  /* 0x0000dc00ff007a0c */ /* 0x000fc40003f05070 */
[----:B------:R-:W-:Y:S02]  /*1f60*/  ISETP.NE.U32.AND P4, PT, RZ, c[0x0][0x360], PT ;  /* 0x0000d800ff007a0c */ /* 0x000fe40003f85070 */
[----:B------:R-:W-:Y:S01]  /*1f70*/  ISETP.NE.AND.EX P1, PT, RZ, c[0x0][0x374], PT, P0 ;  /* 0x0000dd00ff007a0c */ /* 0x000fe20003f25300 */
[----:B---3--:R-:W-:-:S05]  /*1f80*/  IMAD.WIDE R2, R3, R2, c[0x0][0x588] ;  /* 0x0001620003027625 */ /* 0x008fca00078e0202 */
[----:B------:R-:W3:Y:S01]  /*1f90*/  LDG.E R32, [R2.64] ;  /* 0x0000000802207981 */ /* 0x000ee2000c1e1900 */
[----:B------:R-:W-:Y:S01]  /*1fa0*/  ISETP.NE.AND.EX P4, PT, RZ, c[0x0][0x364], PT, P4 ;  /* 0x0000d900ff007a0c */ /* 0x000fe20003f85340 */
[----:B------:R-:W-:Y:S01]  /*1fb0*/  IMAD.MOV.U32 R11, RZ, RZ, RZ ;  /* 0x000000ffff0b7224 */ /* 0x000fe200078e00ff */
[----:B------:R-:W-:Y:S02]  /*1fc0*/  ISETP.NE.U32.AND P3, PT, RZ, c[0x0][0x348], PT ;  /* 0x0000d200ff007a0c */ /* 0x000fe40003f65070 */
[----:B------:R-:W-:Y:S02]  /*1fd0*/  ISETP.NE.U32.AND P5, PT, RZ, c[0x0][0x350], PT ;  /* 0x0000d400ff007a0c */ /* 0x000fe40003fa5070 */
[----:B------:R-:W-:Y:S02]  /*1fe0*/  ISETP.NE.U32.AND P6, PT, RZ, c[0x0][0x358], PT ;  /* 0x0000d600ff007a0c */ /* 0x000fe40003fc5070 */
[----:B------:R-:W-:Y:S02]  /*1ff0*/  ISETP.NE.AND.EX P3, PT, RZ, c[0x0][0x34c], PT, P3 ;  /* 0x0000d300ff007a0c */ /* 0x000fe40003f65330 */
[----:B------:R-:W-:-:S02]  /*2000*/  ISETP.NE.AND.EX P5, PT, RZ, c[0x0][0x354], PT, P5 ;  /* 0x0000d500ff007a0c */ /* 0x000fc40003fa5350 */
[----:B------:R-:W-:Y:S01]  /*2010*/  ISETP.NE.AND.EX P6, PT, RZ, c[0x0][0x35c], PT, P6 ;  /* 0x0000d700ff007a0c */ /* 0x000fe20003fc5360 */
[----:B------:R-:W-:Y:S01]  /*2020*/  IMAD.MOV.U32 R137, RZ, RZ, RZ ;  /* 0x000000ffff897224 */ /* 0x000fe200078e00ff */
[----:B------:R-:W-:Y:S01]  /*2030*/  CS2R R18, SRZ ;  /* 0x0000000000127805 */ /* 0x000fe2000001ff00 */
[----:B---3--:R-:W-:Y:S01]  /*2040*/  SHF.R.S32.HI R33, RZ, 0x1f, R32 ;  /* 0x0000001fff217819 */ /* 0x008fe20000011420 */
[C---:B------:R-:W-:Y:S01]  /*2050*/  IMAD.SHL.U32 R24, R32.reuse, 0x4, RZ ;  /* 0x0000000420187824 */ /* 0x040fe200078e00ff */
[C---:B--2---:R-:W-:Y:S01]  /*2060*/  @P1 LEA R4, P0, R32.reuse, c[0x0][0x370], 0x2 ;  /* 0x0000dc0020041a11 */ /* 0x044fe200078010ff */
[----:B------:R1:W-:Y:S01]  /*2070*/  STL [R1+0x70], R32 ;  /* 0x0000702001007387 */ /* 0x0003e20000100800 */
[C-C-:B------:R-:W-:Y:S02]  /*2080*/  SHF.L.U64.HI R23, R32.reuse, 0x2, R33.reuse ;  /* 0x0000000220177819 */ /* 0x140fe40000010221 */
[----:B------:R-:W-:Y:S01]  /*2090*/  @P1 LEA.HI.X R5, R32, c[0x0][0x374], R33, 0x2, P0 ;  /* 0x0000dd0020051a11 */ /* 0x000fe200000f1421 */
[----:B------:R1:W-:Y:S01]  /*20a0*/  STL [R1+0x74], R33 ;  /* 0x0000742101007387 */ /* 0x0003e20000100800 */
[----:B------:R-:W-:-:S03]  /*20b0*/  @P4 IADD3 R2, P0, R24, c[0x0][0x360], RZ ;  /* 0x0000d80018024a10 */ /* 0x000fc60007f1e0ff */
[----:B------:R2:W3:Y:S01]  /*20c0*/  @P1 LDG.E R11, [R4.64] ;  /* 0x00000008040b1981 */ /* 0x0004e2000c1e1900 */
[C---:B------:R-:W-:Y:S02]  /*20d0*/  @P4 IADD3.X R3, R23.reuse, c[0x0][0x364], RZ, P0, !PT ;  /* 0x0000d90017034a10 */ /* 0x040fe400007fe4ff */
[----:B------:R-:W-:Y:S01]  /*20e0*/  IADD3 R8, P2, R24, c[0x0][0x348], RZ ;  /* 0x0000d20018087a10 */ /* 0x000fe20007f5e0ff */
[----:B------:R1:W-:Y:S04]  /*20f0*/  STL [R1+0x68], R24 ;  /* 0x0000681801007387 */ /* 0x0003e80000100800 */
[----:B------:R4:W3:Y:S01]  /*2100*/  @P4 LDG.E R6, [R2.64] ;  /* 0x0000000802064981 */ /* 0x0008e2000c1e1900 */
        /* <DEDUP_REMOVED lines=10> */
[----:B---3--:R1:W-:Y:S04]  /*21b0*/  STL [R1+0x3c], R11 ;  /* 0x00003c0b01007387 */ /* 0x0083e80000100800 */
[----:B------:R1:W-:Y:S01]  /*21c0*/  @P4 STL [R1+0x44], R6 ;  /* 0x0000440601004387 */ /* 0x0003e20000100800 */
[----:B------:R-:W-:Y:S05]  /*21d0*/  @P4 BRA `(.L_x_1515) ;  /* 0x0000007000004947 */ /* 0x000fea0003800000 */
[----:B-1----:R-:W-:-:S05]  /*21e0*/  MOV R6, c[0x0][0x168] ;  /* 0x00005a0000067a02 */ /* 0x002fca0000000f00 */
[----:B------:R1:W-:Y:S01]  /*21f0*/  STL [R1+0x44], R6 ;  /* 0x0000440601007387 */ /* 0x0003e20000100800 */
[----:B------:R-:W-:Y:S05]  /*2200*/  @!P3 BRA `(.L_x_1515) ;  /* 0x000000400000b947 */ /* 0x000fea0003800000 */
[----:B------:R-:W2:Y:S04]  /*2210*/  LDG.E R10, [R8.64] ;  /* 0x00000008080a7981 */ /* 0x000ea8000c1e1900 */
[----:B-1----:R-:W2:Y:S02]  /*2220*/  LDG.E R6, [R8.64+0x4] ;  /* 0x0000040808067981 */ /* 0x002ea4000c1e1900 */
[----:B--2---:R-:W-:-:S05]  /*2230*/  IADD3 R6, -R10, R6, RZ ;  /* 0x000000060a067210 */ /* 0x004fca0007ffe1ff */
[----:B------:R1:W-:Y:S02]  /*2240*/  STL [R1+0x44], R6 ;  /* 0x0000440601007387 */ /* 0x0003e40000100800 */
.L_x_1515:
[----:B------:R-:W-:-:S04]  /*2250*/  ISETP.NE.U32.AND P0, PT, RZ, c[0x0][0x368], PT ;  /* 0x0000da00ff007a0c */ /* 0x000fc80003f05070 */
[----:B------:R-:W-:-:S13]  /*2260*/  ISETP.NE.AND.EX P0, PT, RZ, c[0x0][0x36c], PT, P0 ;  /* 0x0000db00ff007a0c */ /* 0x000fda0003f05300 */
[----:B------:R-:W-:Y:S05]  /*2270*/  @!P0 BRA `(.L_x_1516) ;  /* 0x0000004000008947 */ /* 0x000fea0003800000 */
[----:B-1----:R-:W-:-:S04]  /*2280*/  IADD3 R4, P0, R24, c[0x0][0x368], RZ ;  /* 0x0000da0018047a10 */ /* 0x002fc80007f1e0ff */
[----:B------:R-:W-:-:S05]  /*2290*/  IADD3.X R5, R23, c[0x0][0x36c], RZ, P0, !PT ;  /* 0x0000db0017057a10 */ /* 0x000fca00007fe4ff */
[----:B------:R1:W5:Y:S01]  /*22a0*/  LDG.E R17, [R4.64] ;  /* 0x0000000804117981 */ /* 0x000362000c1e1900 */
[----:B------:R-:W-:Y:S05]  /*22b0*/  BRA `(.L_x_1517) ;  /* 0x0000005000007947 */ /* 0x000fea0003800000 */
.L_x_1516:
[----:B------:R-:W-:Y:S01]  /*22c0*/  MOV R17, UR6 ;  /* 0x0000000600117c02 */ /* 0x000fe20008000f00 */
[----:B------:R-:W-:Y:S05]  /*22d0*/  @!P5 BRA `(.L_x_1517) ;  /* 0x000000300000d947 */ /* 0x000fea0003800000 */
[----:B-1----:R1:W2:Y:S04]  /*22e0*/  LDG.E R6, [R4.64] ;  /* 0x0000000804067981 */ /* 0x0022a8000c1e1900 */
[----:B-1----:R-:W2:Y:S02]  /*22f0*/  LDG.E R4, [R4.64+0x4] ;  /* 0x0000040804047981 */ /* 0x002ea4000c1e1900 */
[----:B--2---:R-:W-:Y:S02]  /*2300*/  IADD3 R17, -R6, R4, RZ ;  /* 0x0000000406117210 */ /* 0x004fe40007ffe1ff */
.L_x_1517:
[----:B-1----:R-:W2:Y:S04]  /*2310*/  LDL R4, [R1+0x44] ;  /* 0x0000440001047983 */ /* 0x002ea80000100800 */
[----:B------:R-:W3:Y:S04]  /*2320*/  LDL.LU R9, [R1+0x54] ;  /* 0x0000540001097983 */ /* 0x000ee80000300800 */
[----:B------:R1:W4:Y:S04]  /*2330*/  @P6 LDG.E R5, [R2.64] ;  /* 0x0000000802056981 */ /* 0x000328000c1e1900 */
[----:B------:R-:W3:Y:S04]  /*2340*/  LDL.LU R21, [R1+0x8] ;  /* 0x0000080001157983 */ /* 0x000ee80000300800 */
[----:B------:R-:W3:Y:S01]  /*2350*/  LDL R20, [R1+0x58] ;  /* 0x0000580001147983 */ /* 0x000ee20000100800 */
[----:B------:R-:W-:-:S04]  /*2360*/  ISETP.NE.U32.AND P0, PT, RZ, c[0x0][0x378], PT ;  /* 0x0000de00ff007a0c */ /* 0x000fc80003f05070 */
[----:B------:R-:W-:Y:S01]  /*2370*/  ISETP.NE.AND.EX P1, PT, RZ, c[0x0][0x37c], PT, P0 ;  /* 0x0000df00ff007a0c */ /* 0x000fe20003f25300 */
[----:B--2---:R-:W-:Y:S02]  /*2380*/  IMAD.MOV.U32 R6, RZ, RZ, R4 ;  /* 0x000000ffff067224 */ /* 0x004fe400078e0004 */
[----:B------:R1:W4:Y:S01]  /*2390*/  @P6 LDG.E R4, [R2.64+0x4] ;  /* 0x0000040802046981 */ /* 0x000322000c1e1900 */
[----:B-----5:R-:W-:Y:S02]  /*23a0*/  IMAD.MOV.U32 R136, RZ, RZ, R17 ;  /* 0x000000ffff887224 */ /* 0x020fe400078e0011 */
[----:B------:R-:W-:-:S05]  /*23b0*/  IMAD.MOV.U32 R10, RZ, RZ, c[0x0][0x2c4] ;  /* 0x0000b100ff0a7624 */ /* 0x000fca00078e00ff */
[----:B------:R-:W-:Y:S02]  /*23c0*/  ISETP.NE.AND P2, PT, R10, 0x1, PT ;  /* 0x000000010a00780c */ /* 0x000fe40003f45270 */
[----:B-1----:R-:W-:-:S04]  /*23d0*/  @P1 IADD3 R2, P0, R24, c[0x0][0x378], RZ ;  /* 0x0000de0018021a10 */ /* 0x002fc80007f1e0ff */
[----:B------:R-:W-:-:S05]  /*23e0*/  @P1 IADD3.X R3, R23, c[0x0][0x37c], RZ, P0, !PT ;  /* 0x0000df0017031a10 */ /* 0x000fca00007fe4ff */
[----:B------:R1:W5:Y:S01]  /*23f0*/  @P1 LDG.E R136, [R2.64] ;  /* 0x0000000802881981 */ /* 0x000362000c1e1900 */
[----:B------:R-:W-:Y:S01]  /*2400*/  IMAD.IADD R11, R17, 0x1, -R11 ;  /* 0x00000001110b7824 */ /* 0x000fe200078e0a0b */
[----:B---3--:R-:W-:Y:S01]  /*2410*/  LOP3.LUT R21, R21, 0xffffffdf, RZ, 0xc0, !PT ;  /* 0xffffffdf15157812 */ /* 0x008fe200078ec0ff */
[----:B------:R-:W-:-:S03]  /*2420*/  IMAD.MOV.U32 R8, RZ, RZ, RZ ;  /* 0x000000ffff087224 */ /* 0x000fc600078e00ff */
[----:B------:R-:W-:Y:S01]  /*2430*/  @P2 LOP3.LUT R21, R21, 0x20, RZ, 0xfc, !PT ;  /* 0x0000002015152812 */ /* 0x000fe200078efcff */
[----:B-1----:R-:W-:Y:S02]  /*2440*/  IMAD.SHL.U32 R3, R9, 0x80, RZ ;  /* 0x0000008009037824 */ /* 0x002fe400078e00ff */
[----:B------:R-:W-:-:S03]  /*2450*/  IMAD.MOV.U32 R2, RZ, RZ, c[0x0][0x228] ;  /* 0x00008a00ff027624 */ /* 0x000fc600078e00ff */
[----:B------:R1:W-:Y:S04]  /*2460*/  STL [R1+0x40], R3 ;  /* 0x0000400301007387 */ /* 0x0003e80000100800 */
[----:B------:R-:W-:Y:S01]  /*2470*/  STL [R1+0x8], R21 ;  /* 0x0000081501007387 */ /* 0x000fe20000100800 */
[----:B-1----:R-:W-:Y:S01]  /*2480*/  IADD3 R3, R3, 0x7f, RZ ;  /* 0x0000007f03037810 */ /* 0x002fe20007ffe0ff */
[----:B------:R-:W-:Y:S01]  /*2490*/  BSSY B0, `(.L_x_1518) ;  /* 0x000003b000007945 */ /* 0x000fe20003800000 */
[----:B----4-:R-:W-:-:S03]  /*24a0*/  @P6 IMAD.IADD R2, R4, 0x1, -R5 ;  /* 0x0000000104026824 */ /* 0x010fc600078e0a05 */
[----:B------:R-:W-:-:S04]  /*24b0*/  @P2 IMAD.HI.U32 R4, R3, c[0x0][0x2c8], RZ ;  /* 0x0000b20003042a27 */ /* 0x000fc800078e00ff */
[----:B------:R-:W-:Y:S01]  /*24c0*/  IMAD.IADD R5, R11, 0x1, R2 ;  /* 0x000000010b057824 */ /* 0x000fe200078e0202 */
[----:B------:R-:W-:-:S04]  /*24d0*/  @P2 SHF.R.U32.HI R3, RZ, c[0x0][0x2cc], R4 ;  /* 0x0000b300ff032a19 */ /* 0x000fc80000011604 */
[C---:B------:R-:W-:Y:S02]  /*24e0*/  IADD3 R151, R5.reuse, 0x70, -R6 ;  /* 0x0000007005977810 */ /* 0x040fe40007ffe806 */
[----:B------:R-:W-:Y:S01]  /*24f0*/  IADD3 R9, R5, 0x6f, RZ ;  /* 0x0000006f05097810 */ /* 0x000fe20007ffe0ff */
[----:B------:R1:W-:Y:S01]  /*2500*/  STL [R1+0x48], R5 ;  /* 0x0000480501007387 */ /* 0x0003e20000100800 */
[----:B------:R-:W-:-:S03]  /*2510*/  IMAD.MOV.U32 R4, RZ, RZ, RZ ;  /* 0x000000ffff047224 */ /* 0x000fc600078e00ff */
[----:B------:R-:W-:Y:S01]  /*2520*/  IMAD.HI R6, R9, -0x6db6db6d, R8 ;  /* 0x9249249309067827 */ /* 0x000fe200078e0208 */
[----:B------:R-:W-:-:S04]  /*2530*/  LOP3.LUT R8, R20, 0xff000000, RZ, 0xc0, !PT ;  /* 0xff00000014087812 */ /* 0x000fc800078ec0ff */
[----:B------:R-:W-:Y:S01]  /*2540*/  SHF.R.U32.HI R9, RZ, 0x1f, R6 ;  /* 0x0000001fff097819 */ /* 0x000fe20000011606 */
[----:B-1----:R-:W-:-:S04]  /*2550*/  IMAD.IADD R5, R151, 0x1, R3 ;  /* 0x0000000197057824 */ /* 0x002fc800078e0203 */
[----:B------:R-:W-:Y:S01]  /*2560*/  IMAD.HI R3, R5, -0x6db6db6d, R4 ;  /* 0x9249249305037827 */ /* 0x000fe200078e0204 */
[----:B------:R-:W-:Y:S02]  /*2570*/  LOP3.LUT R4, R20, 0xff0000, RZ, 0xc0, !PT ;  /* 0x00ff000014047812 */ /* 0x000fe400078ec0ff */
[----:B------:R-:W-:-:S04]  /*2580*/  SHF.R.U32.HI R5, RZ, 0x8, R8 ;  /* 0x00000008ff057819 */ /* 0x000fc80000011608 */
[----:B------:R-:W-:Y:S02]  /*2590*/  LEA.HI R4, R4, R5, RZ, 0x10 ;  /* 0x0000000504047211 */ /* 0x000fe400078f80ff */
[----:B------:R-:W-:Y:S02]  /*25a0*/  SHF.R.U32.HI R8, RZ, 0x1f, R3 ;  /* 0x0000001fff087819 */ /* 0x000fe40000011603 */
[----:B------:R-:W-:Y:S02]  /*25b0*/  SHF.R.U32.HI R10, RZ, 0x10, R4 ;  /* 0x00000010ff0a7819 */ /* 0x000fe40000011604 */
[----:B------:R-:W-:Y:S02]  /*25c0*/  LOP3.LUT R25, R4, 0xff, RZ, 0xc0, !PT ;  /* 0x000000ff04197812 */ /* 0x000fe400078ec0ff */
[----:B------:R-:W-:Y:S02]  /*25d0*/  LEA.HI.SX32 R150, R6, R9, 0x1a ;  /* 0x0000000906967211 */ /* 0x000fe400078fd2ff */
[----:B------:R-:W-:Y:S01]  /*25e0*/  LEA.HI.SX32 R3, R3, R8, 0x1a ;  /* 0x0000000803037211 */ /* 0x000fe200078fd2ff */
[----:B------:R1:W-:Y:S03]  /*25f0*/  STL [R1+0x54], R10 ;  /* 0x0000540a01007387 */ /* 0x0003e60000100800 */
[----:B------:R-:W-:Y:S01]  /*2600*/  IMNMX R6, R150, R3, PT ;  /* 0x0000000396067217 */ /* 0x000fe20003800200 */
[----:B------:R1:W-:Y:S03]  /*2610*/  STL [R1+0x78], R25 ;  /* 0x0000781901007387 */ /* 0x0003e60000100800 */
[----:B------:R-:W-:-:S02]  /*2620*/  ISETP.GE.AND P0, PT, R6, 0x1, PT ;  /* 0x000000010600780c */ /* 0x000fc40003f06270 */
[----:B------:R-:W-:Y:S01]  /*2630*/  ISETP.NE.AND P1, PT, R10, RZ, PT ;  /* 0x000000ff0a00720c */ /* 0x000fe20003f25270 */
[----:B------:R-:W-:-:S03]  /*2640*/  IMAD.MOV.U32 R3, RZ, RZ, RZ ;  /* 0x000000ffff037224 */ /* 0x000fc600078e00ff */
[----:B------:R-:W-:-:S07]  /*2650*/  SEL R135, R10, c[0x0][0x338], P1 ;  /* 0x0000ce000a877a07 */ /* 0x000fce0000800000 */
[----:B------:R-:W-:Y:S05]  /*2660*/  @!P0 BRA `(.L_x_1519) ;  /* 0x000001d000008947 */ /* 0x000fea0003800000 */
[----:B------:R-:W-:Y:S01]  /*2670*/  IABS R3, R135 ;  /* 0x0000008700037213 */ /* 0x000fe20000000000 */
[----:B------:R-:W-:Y:S01]  /*2680*/  IMAD.MOV.U32 R8, RZ, RZ, RZ ;  /* 0x000000ffff087224 */ /* 0x000fe200078e00ff */
[----:B-1----:R-:W-:-:S03]  /*2690*/  IADD3 R10, R135, -0x1, R6 ;  /* 0xffffffff870a7810 */ /* 0x002fc60007ffe006 */
[----:B------:R-:W-:Y:S01]  /*26a0*/  IMAD.MOV.U32 R4, RZ, RZ, R3 ;  /* 0x000000ffff047224 */ /* 0x000fe200078e0003 */
[----:B------:R-:W-:-:S03]  /*26b0*/  IABS R16, R10 ;  /* 0x0000000a00107213 */ /* 0x000fc60000000000 */
[----:B------:R-:W1:Y:S08]  /*26c0*/  I2F.RP R3, R4 ;  /* 0x0000000400037306 */ /* 0x000e700000209400 */
        /* <DEDUP_REMOVED lines=23> */
.L_x_1519:
[----:B------:R-:W-:Y:S05]  /*2840*/  BSYNC B0 ;  /* 0x0000000000007941 */ /* 0x000fea0003800000 */
.L_x_1518:
[----:B-1----:R-:W2:Y:S01]  /*2850*/  LDL R10, [R1+0x124] ;  /* 0x00012400010a7983 */ /* 0x002ea20000100800 */
[----:B------:R-:W-:-:S04]  /*2860*/  IMAD R4, R25, R3, RZ ;  /* 0x0000000319047224 */ /* 0x000fc800078e02ff */
[----:B------:R-:W-:-:S05]  /*2870*/  IMAD.IADD R3, R4, 0x1, R3 ;  /* 0x0000000104037824 */ /* 0x000fca00078e0203 */
[----:B------:R-:W-:Y:S01]  /*2880*/  IMNMX R5, R6, R3, PT ;  /* 0x0000000306057217 */ /* 0x000fe20003800200 */
[----:B------:R-:W-:-:S04]  /*2890*/  IMAD R3, R4, 0x70, -R11 ;  /* 0x0000007004037824 */ /* 0x000fc800078e0a0b */
[----:B------:R-:W-:Y:S01]  /*28a0*/  IMAD R5, R5, 0x70, -R11 ;  /* 0x0000007005057824 */ /* 0x000fe200078e0a0b */
[----:B------:R-:W-:-:S04]  /*28b0*/  IMNMX R4, RZ, R3, !PT ;  /* 0x00000003ff047217 */ /* 0x000fc80007800200 */
[----:B------:R-:W-:-:S04]  /*28c0*/  IMNMX R3, R5, R2, PT ;  /* 0x0000000205037217 */ /* 0x000fc80003800200 */
[----:B------:R-:W-:Y:S02]  /*28d0*/  ISETP.GT.AND P0, PT, R3, R4, PT ;  /* 0x000000040300720c */ /* 0x000fe40003f04270 */
[----:B------:R-:W-:-:S05]  /*28e0*/  SHF.R.U32.HI R4, RZ, 0x4, R4 ;  /* 0x00000004ff047819 */ /* 0x000fca0000011604 */
[----:B------:R-:W-:-:S04]  /*28f0*/  IMAD.WIDE.U32 R8, R4, 0x24924925, RZ ;  /* 0x2492492504087825 */ /* 0x000fc800078e00ff */
        /* <DEDUP_REMOVED lines=11> */
[----:B------:R-:W-:Y:S02]  /*29b0*/  ISETP.NE.U32.AND P0, PT, RZ, c[0x0][0x340], PT ;  /* 0x0000d000ff007a0c */ /* 0x000fe40003f05070 */
[----:B------:R-:W-:Y:S02]  /*29c0*/  SHF.R.S32.HI R16, RZ, 0x1f, R82 ;  /* 0x0000001fff107819 */ /* 0x000fe40000011452 */
[----:B------:R-:W-:Y:S02]  /*29d0*/  ISETP.NE.AND.EX P3, PT, RZ, c[0x0][0x344], PT, P0 ;  /* 0x0000d100ff007a0c */ /* 0x000fe40003f65300 */
[----:B------:R-:W-:-:S11]  /*29e0*/  MOV R31, R21 ;  /* 0x00000015001f7202 */ /* 0x000fd60000000f00 */
[----:B------:R-:W-:-:S04]  /*29f0*/  @P3 IADD3 R4, P0, R24, c[0x0][0x340], RZ ;  /* 0x0000d00018043a10 */ /* 0x000fc80007f1e0ff */
[----:B------:R-:W-:-:S05]  /*2a00*/  @P3 IADD3.X R5, R23, c[0x0][0x344], RZ, P0, !PT ;  /* 0x0000d10017053a10 */ /* 0x000fca00007fe4ff */
[----:B------:R1:W2:Y:S01]  /*2a10*/  @P3 LDG.E R26, [R4.64] ;  /* 0x00000008041a3981 */ /* 0x0002a2000c1e1900 */
[----:B------:R-:W-:Y:S01]  /*2a20*/  IADD3 R114, P0, R82, R18, RZ ;  /* 0x0000001252727210 */ /* 0x000fe20007f1e0ff */
[----:B------:R-:W-:Y:S01]  /*2a30*/  IMAD.MOV.U32 R30, RZ, RZ, c[0x0][0x238] ;  /* 0x00008e00ff1e7624 */ /* 0x000fe200078e00ff */
[----:B------:R-:W-:Y:S01]  /*2a40*/  IADD3 R40, R3, -0x1, RZ ;  /* 0xffffffff03287810 */ /* 0x000fe20007ffe0ff */
[----:B------:R-:W-:Y:S01]  /*2a50*/  IMAD R11, R16, c[0x0][0x280], RZ ;  /* 0x0000a000100b7a24 */ /* 0x000fe200078e02ff */
[----:B------:R-:W-:Y:S01]  /*2a60*/  LEA.HI.X.SX32 R115, R18, R16, 0x1, P0 ;  /* 0x0000001012737211 */ /* 0x000fe200000f0eff */
[----:B------:R-:W-:Y:S01]  /*2a70*/  ULDC UR5, c[0x0][0x23c] ;  /* 0x00008f0000057ab9 */ /* 0x000fe20000000800 */
[----:B------:R-:W-:Y:S01]  /*2a80*/  LOP3.LUT R29, R20, 0xffff, RZ, 0xc0, !PT ;  /* 0x0000ffff141d7812 */ /* 0x000fe200078ec0ff */
[----:B------:R-:W-:Y:S01]  /*2a90*/  IMAD.WIDE.U32 R20, R30, 0x40, RZ ;  /* 0x000000401e147825 */ /* 0x000fe200078e00ff */
[----:B------:R-:W-:Y:S01]  /*2aa0*/  SEL R27, R33, RZ, !P6 ;  /* 0x000000ff211b7207 */ /* 0x000fe20007000000 */
[----:B------:R-:W-:Y:S01]  /*2ab0*/  USHF.L.U32 UR12, UR5, 0x6, URZ ;  /* 0x00000006050c7899 */ /* 0x000fe2000800063f */
[----:B------:R-:W-:Y:S01]  /*2ac0*/  MOV R140, 0x70 ;  /* 0x00000070008c7802 */ /* 0x000fe20000000f00 */
[----:B------:R-:W-:Y:S01]  /*2ad0*/  IMAD R6, R115, c[0x0][0x238], RZ ;  /* 0x00008e0073067a24 */ /* 0x000fe200078e02ff */
[----:B------:R-:W-:Y:S01]  /*2ae0*/  SEL R28, R32, RZ, !P6 ;  /* 0x000000ff201c7207 */ /* 0x000fe20007000000 */
[----:B------:R-:W-:Y:S01]  /*2af0*/  IMAD R3, R27, c[0x0][0x248], RZ ;  /* 0x000092001b037a24 */ /* 0x000fe200078e02ff */
[----:B------:R-:W-:Y:S01]  /*2b00*/  ISETP.GE.AND P5, PT, R76, c[0x0][0x1d4], PT ;  /* 0x000075004c007a0c */ /* 0x000fe20003fa6270 */
[----:B------:R-:W-:Y:S01]  /*2b10*/  IMAD R6, R114, c[0x0][0x23c], R6 ;  /* 0x00008f0072067a24 */ /* 0x000fe200078e0206 */
[----:B------:R-:W-:Y:S01]  /*2b20*/  ISETP.GE.AND P4, PT, R226, c[0x0][0x1d4], PT ;  /* 0x00007500e2007a0c */ /* 0x000fe20003f86270 */
[C---:B------:R-:W-:Y:S01]  /*2b30*/  IMAD R152, R140.reuse, c[0x0][0x23c], RZ ;  /* 0x00008f008c987a24 */ /* 0x040fe200078e02ff */
[----:B------:R-:W-:Y:S01]  /*2b40*/  MOV R149, 0x5 ;  /* 0x0000000500957802 */ /* 0x000fe20000000f00 */
[----:B------:R-:W-:Y:S01]  /*2b50*/  IMAD.WIDE.U32 R138, R140, c[0x0][0x238], RZ ;  /* 0x00008e008c8a7a25 */ /* 0x000fe200078e00ff */
[C---:B------:R-:W-:Y:S01]  /*2b60*/  SHF.L.U32 R161, R30.reuse, 0x5, RZ ;  /* 0x000000051ea17819 */ /* 0x040fe200000006ff */
[----:B------:R-:W-:Y:S01]  /*2b70*/  UIMAD UR5, UR5, 0x60, URZ ;  /* 0x00000060050578a4 */ /* 0x000fe2000f8e023f */
[----:B------:R-:W-:Y:S01]  /*2b80*/  SHF.L.U64.HI R156, R30, R149, c[0x0][0x23c] ;  /* 0x00008f001e9c7619 */ /* 0x000fe20000010295 */
[----:B------:R-:W-:Y:S01]  /*2b90*/  IMAD.IADD R152, R139, 0x1, R152 ;  /* 0x000000018b987824 */ /* 0x000fe200078e0298 */
[----:B------:R-:W-:Y:S01]  /*2ba0*/  LOP3.LUT R31, R31, 0xfffffffb, RZ, 0xc0, !PT ;  /* 0xfffffffb1f1f7812 */ /* 0x000fe200078ec0ff */
[----:B-1----:R-:W-:Y:S01]  /*2bb0*/  IMAD.WIDE.U32 R4, R114, c[0x0][0x238], R76 ;  /* 0x00008e0072047a25 */ /* 0x002fe200078e004c */
[----:B------:R-:W-:-:S02]  /*2bc0*/  MOV R158, c[0x0][0x290] ;  /* 0x0000a400009e7a02 */ /* 0x000fc40000000f00 */
[----:B------:R-:W-:Y:S01]  /*2bd0*/  @P5 LOP3.LUT R31, R31, 0x4, RZ, 0xfc, !PT ;  /* 0x000000041f1f5812 */ /* 0x000fe200078efcff */
[----:B------:R-:W-:Y:S02]  /*2be0*/  IMAD.IADD R5, R5, 0x1, R6 ;  /* 0x0000000105057824 */ /* 0x000fe400078e0206 */
[----:B------:R-:W-:Y:S01]  /*2bf0*/  IMAD R6, R40, -0x70, R2 ;  /* 0xffffff9028067824 */ /* 0x000fe200078e0202 */
[----:B------:R-:W-:Y:S01]  /*2c00*/  LOP3.LUT R31, R31, 0xfffffffd, RZ, 0xc0, !PT ;  /* 0xfffffffd1f1f7812 */ /* 0x000fe200078ec0ff */
[----:B------:R-:W-:-:S03]  /*2c10*/  IMAD.WIDE.U32 R4, R29, c[0x0][0x240], R4 ;  /* 0x000090001d047a25 */ /* 0x000fc600078e0004 */
[----:B------:R-:W-:Y:S01]  /*2c20*/  IMNMX R8, R6, 0x70, PT ;  /* 0x0000007006087817 */ /* 0x000fe20003800200 */
[----:B------:R-:W-:Y:S01]  /*2c30*/  IMAD R5, R29, c[0x0][0x244], R5 ;  /* 0x000091001d057a24 */ /* 0x000fe200078e0205 */
[----:B------:R-:W-:Y:S01]  /*2c40*/  @P4 LOP3.LUT R31, R31, 0x2, RZ, 0xfc, !PT ;  /* 0x000000021f1f4812 */ /* 0x000fe200078efcff */
[----:B------:R-:W-:Y:S01]  /*2c50*/  IMAD R6, R28, c[0x0][0x24c], R3 ;  /* 0x000093001c067a24 */ /* 0x000fe200078e0203 */
[----:B------:R-:W-:Y:S01]  /*2c60*/  IADD3 R3, -R82, R8, RZ ;  /* 0x0000000852037210 */ /* 0x000fe20007ffe1ff */
[----:B------:R-:W-:Y:S01]  /*2c70*/  IMAD.WIDE.U32 R118, R28, c[0x0][0x248], R4 ;  /* 0x000092001c767a25 */ /* 0x000fe200078e0004 */
[----:B------:R-:W-:Y:S01]  /*2c80*/  SHF.R.S32.HI R5, RZ, 0x1f, R40 ;  /* 0x0000001fff057819 */ /* 0x000fe20000011428 */
[----:B------:R1:W-:Y:S01]  /*2c90*/  STL [R1+0x8], R31 ;  /* 0x0000081f01007387 */ /* 0x0003e20000100800 */
[----:B------:R-:W-:Y:S01]  /*2ca0*/  ISETP.GE.AND P0, PT, R3, 0x1, PT ;  /* 0x000000010300780c */ /* 0x000fe20003f06270 */
[----:B------:R-:W-:Y:S01]  /*2cb0*/  IMAD R4, R152, R40, RZ ;  /* 0x0000002898047224 */ /* 0x000fe200078e02ff */
[----:B------:R-:W-:Y:S01]  /*2cc0*/  MOV R116, R118 ;  /* 0x0000007600747202 */ /* 0x000fe20000000f00 */
[----:B------:R-:W-:Y:S01]  /*2cd0*/  IMAD.IADD R117, R119, 0x1, R6 ;  /* 0x0000000177757824 */ /* 0x000fe200078e0206 */
[----:B------:R-:W-:Y:S01]  /*2ce0*/  ISETP.GE.AND P2, PT, R3, 0x21, PT ;  /* 0x000000210300780c */ /* 0x000fe20003f46270 */
[----:B------:R-:W-:-:S02]  /*2cf0*/  IMAD R6, R5, R138, R4 ;  /* 0x0000008a05067224 */ /* 0x000fc400078e0204 */
[----:B------:R-:W-:-:S04]  /*2d00*/  IMAD.WIDE.U32 R4, R40, R138, R116 ;  /* 0x0000008a28047225 */ /* 0x000fc800078e0074 */
[----:B------:R-:W-:Y:S02]  /*2d10*/  IMAD.IADD R5, R5, 0x1, R6 ;  /* 0x0000000105057824 */ /* 0x000fe400078e0206 */
[----:B------:R-:W-:Y:S01]  /*2d20*/  @P0 LEA R8, P1, R4, c[0x0][0x220], 0x1 ;  /* 0x0000880004080a11 */ /* 0x000fe200078208ff */
[----:B------:R-:W-:Y:S02]  /*2d30*/  IMAD R15, R82, c[0x0][0x284], R11 ;  /* 0x0000a100520f7a24 */ /* 0x000fe400078e020b */
[----:B------:R-:W-:Y:S01]  /*2d40*/  IMAD.IADD R134, R17, 0x1, R19 ;  /* 0x0000000111867824 */ /* 0x000fe200078e0213 */
[----:B------:R-:W-:Y:S01]  /*2d50*/  @P0 LEA.HI.X R9, R4, c[0x0][0x224], R5, 0x1, P1 ;  /* 0x0000890004090a11 */ /* 0x000fe200008f0c05 */
[----:B------:R-:W-:Y:S01]  /*2d60*/  IMAD.WIDE.U32 R24, R82, c[0x0][0x290], R76 ;  /* 0x0000a40052187a25 */ /* 0x000fe200078e004c */
[----:B------:R-:W-:-:S03]  /*2d70*/  @P2 IADD3 R6, P1, R161, R4, RZ ;  /* 0x00000004a1062210 */ /* 0x000fc60007f3e0ff */
[----:B------:R-:W-:Y:S01]  /*2d80*/  @!PT LDS RZ, [RZ] ;  /* 0x00000000fffff984 */ /* 0x000fe20000000800 */
[----:B------:R-:W-:Y:S01]  /*2d90*/  @!PT LDS RZ, [RZ] ;  /* 0x00000000fffff984 */ /* 0x000fe20000000800 */
[----:B------:R-:W-:Y:S01]  /*2da0*/  @!PT LDS RZ, [RZ] ;  /* 0x00000000fffff984 */ /* 0x000fe20000000800 */
[----:B------:R3:W-:Y:S01]  /*2db0*/  @P0 LDGSTS.E.BYPASS.LTC128B.128 [R227+0x8100], [R8.64], !P5 ;  /* 0x0810000008e30fae */ /* 0x0007e2000e901d48 */
[----:B------:R-:W-:-:S03]  /*2dc0*/  IMAD.WIDE.U32 R18, R82, c[0x0][0x280], R76 ;  /* 0x0000a00052127a25 */ /* 0x000fc600078e004c */
[----:B------:R3:W-:Y:S01]  /*2dd0*/  @P0 LDGSTS.E.BYPASS.LTC128B.128 [R227+0xb900], [R8.64+0x80], !P4 ;  /* 0x0b90008008e30fae */ /* 0x0007e2000e101d48 */
[----:B------:R-:W-:Y:S01]  /*2de0*/  @P2 IMAD.X R10, R5, 0x1, R156, P1 ;  /* 0x00000001050a2824 */ /* 0x000fe200008e069c */
[----:B------:R-:W-:Y:S01]  /*2df0*/  ISETP.GE.AND P1, PT, R3, 0x41, PT ;  /* 0x000000410300780c */ /* 0x000fe20003f26270 */
[----:B------:R-:W-:Y:S01]  /*2e00*/  IMAD.WIDE.U32 R144, R30, 0x60, RZ ;  /* 0x000000601e907825 */ /* 0x000fe200078e00ff */
[----:B------:R-:W-:-:S03]  /*2e10*/  IADD3 R19, R15, R19, RZ ;  /* 0x000000130f137210 */ /* 0x000fc60007ffe0ff */
[----:B------:R-:W-:Y:S01]  /*2e20*/  IMAD.MOV.U32 R146, RZ, RZ, c[0x0][0x280] ;  /* 0x0000a000ff927624 */ /* 0x000fe200078e00ff */
[----:B------:R-:W-:Y:S01]  /*2e30*/  IADD3 R155, R145, UR5, RZ ;  /* 0x00000005919b7c10 */ /* 0x000fe2000fffe0ff */
[C---:B------:R-:W-:Y:S02]  /*2e40*/  IMAD R153, R140.reuse, c[0x0][0x284], RZ ;  /* 0x0000a1008c997a24 */ /* 0x040fe400078e02ff */
[----:B------:R-:W-:Y:S01]  /*2e50*/  IMAD R154, R140, c[0x0][0x294], RZ ;  /* 0x0000a5008c9a7a24 */ /* 0x000fe200078e02ff */
[-C--:B------:R-:W-:Y:S01]  /*2e60*/  SHF.L.U64.HI R148, R146, R149.reuse, c[0x0][0x284] ;  /* 0x0000a10092947619 */ /* 0x080fe20000010295 */
[----:B------:R-:W-:Y:S01]  /*2e70*/  IMAD.WIDE.U32 R142, R140, c[0x0][0x280], RZ ;  /* 0x0000a0008c8e7a25 */ /* 0x000fe200078e00ff */
[----:B------:R-:W-:Y:S02]  /*2e80*/  SHF.L.U64.HI R149, R158, R149, c[0x0][0x294] ;  /* 0x0000a5009e957619 */ /* 0x000fe40000010295 */
[----:B------:R-:W-:Y:S01]  /*2e90*/  SHF.L.U32 R159, R146, 0x5, RZ ;  /* 0x00000005929f7819 */ /* 0x000fe200000006ff */
[----:B-----5:R-:W-:Y:S01]  /*2ea0*/  IMAD.WIDE.U32 R100, R136, c[0x0][0x280], R18 ;  /* 0x0000a00088647a25 */ /* 0x020fe200078e0012 */
[----:B------:R-:W-:-:S03]  /*2eb0*/  IADD3 R153, R143, R153, RZ ;  /* 0x000000998f997210 */ /* 0x000fc60007ffe0ff */
[----:B------:R-:W-:-:S04]  /*2ec0*/  IMAD.WIDE.U32 R140, R140, c[0x0][0x290], RZ ;  /* 0x0000a4008c8c7a25 */ /* 0x000fc800078e00ff */
[----:B------:R-:W-:Y:S01]  /*2ed0*/  IMAD.WIDE.U32 R124, R29, c[0x0][0x1e8], RZ ;  /* 0x00007a001d7c7a25 */ /* 0x000fe200078e00ff */
[----:B---3--:R-:W-:-:S03]  /*2ee0*/  @P2 LEA R8, P0, R6, c[0x0][0x220], 0x1 ;  /* 0x0000880006082a11 */ /* 0x008fc600078008ff */
[----:B------:R-:W-:Y:S01]  /*2ef0*/  IMAD.WIDE.U32 R122, R29, c[0x0][0x210], RZ ;  /* 0x000084001d7a7a25 */ /* 0x000fe200078e00ff */
[----:B------:R-:W-:Y:S02]  /*2f00*/  @P2 LEA.HI.X R9, R6, c[0x0][0x224], R10, 0x1, P0 ;  /* 0x0000890006092a11 */ /* 0x000fe400000f0c0a */
[----:B------:R-:W-:Y:S01]  /*2f10*/  ISETP.GT.AND P0, PT, R3, 0x60, PT ;  /* 0x000000600300780c */ /* 0x000fe20003f04270 */
[--C-:B------:R-:W-:Y:S02]  /*2f20*/  IMAD.WIDE.U32 R10, R82, c[0x0][0x280], R78.reuse ;  /* 0x0000a000520a7a25 */ /* 0x100fe400078e004e */
[----:B------:R3:W-:Y:S02]  /*2f30*/  @P2 LDGSTS.E.BYPASS.LTC128B.128 [R229+0x9100], [R8.64], !P5 ;  /* 0x0910000008e52fae */ /* 0x0007e4000e901d48 */
[----:B------:R-:W-:Y:S01]  /*2f40*/  IMAD R3, R16, c[0x0][0x290], RZ ;  /* 0x0000a40010037a24 */ /* 0x000fe200078e02ff */
[----:B------:R-:W-:Y:S01]  /*2f50*/  MOV R22, R10 ;  /* 0x0000000a00167202 */ /* 0x000fe20000000f00 */
[----:B------:R3:W-:Y:S01]  /*2f60*/  @P2 LDGSTS.E.BYPASS.LTC128B.128 [R229+0xc900], [R8.64+0x80], !P4 ;  /* 0x0c90008008e52fae */ /* 0x0007e2000e101d48 */
[----:B------:R-:W-:Y:S01]  /*2f70*/  @P1 IADD3 R6, P2, R4, R20, RZ ;  /* 0x0000001404061210 */ /* 0x000fe20007f5e0ff */
[----:B------:R-:W-:Y:S01]  /*2f80*/  IMAD.WIDE.U32 R16, R82, c[0x0][0x290], R78 ;  /* 0x0000a40052107a25 */ /* 0x000fe200078e004e */
[----:B------:R-:W-:-:S03]  /*2f90*/  IADD3 R23, R11, R15, RZ ;  /* 0x0000000f0b177210 */ /* 0x000fc60007ffe0ff */
[----:B------:R-:W-:Y:S01]  /*2fa0*/  IMAD R3, R82, c[0x0][0x294], R3 ;  /* 0x0000a50052037a24 */ /* 0x000fe200078e0203 */
[----:B------:R-:W-:Y:S01]  /*2fb0*/  MOV R20, R16 ;  /* 0x0000001000147202 */ /* 0x000fe20000000f00 */
[----:B------:R-:W-:Y:S02]  /*2fc0*/  IMAD.MOV.U32 R16, RZ, RZ, R24 ;  /* 0x000000ffff107224 */ /* 0x000fe400078e0018 */
[----:B------:R-:W-:-:S04]  /*2fd0*/  IMAD.WIDE.U32 R104, R136, c[0x0][0x280], R22 ;  /* 0x0000a00088687a25 */ /* 0x000fc800078e0016 */
[----:B------:R-:W-:Y:S02]  /*2fe0*/  IMAD.SHL.U32 R160, R158, 0x20, RZ ;  /* 0x000000209ea07824 */ /* 0x000fe400078e00ff */
[----:B------:R-:W-:Y:S02]  /*2ff0*/  IMAD.IADD R154, R141, 0x1, R154 ;  /* 0x000000018d9a7824 */ /* 0x000fe400078e029a */
[C---:B------:R-:W-:Y:S02]  /*3000*/  IMAD R133, R29.reuse, c[0x0][0x1ec], R125 ;  /* 0x00007b001d857a24 */ /* 0x040fe400078e027d */
[----:B------:R-:W-:Y:S01]  /*3010*/  IMAD R132, R29, c[0x0][0x214], R123 ;  /* 0x000085001d847a24 */ /* 0x000fe200078e027b */
[----:B---3--:R-:W-:Y:S01]  /*3020*/  @P1 IADD3.X R8, R5, UR12, R21, P2, !PT ;  /* 0x0000000c05081c10 */ /* 0x008fe200097fe415 */
[----:B------:R-:W-:Y:S01]  /*3030*/  @P0 IMAD.WIDE.U32 R4, R30, 0x60, R4 ;  /* 0x000000601e040825 */ /* 0x000fe200078e0004 */
[----:B------:R-:W-:-:S03]  /*3040*/  @P1 LEA R10, P2, R6, c[0x0][0x220], 0x1 ;  /* 0x00008800060a1a11 */ /* 0x000fc600078408ff */
[----:B------:R-:W-:Y:S01]  /*3050*/  IMAD.IADD R21, R17, 0x1, R3 ;  /* 0x0000000111157824 */ /* 0x000fe200078e0203 */
[----:B------:R-:W-:Y:S01]  /*3060*/  @P1 LEA.HI.X R11, R6, c[0x0][0x224], R8, 0x1, P2 ;  /* 0x00008900060b1a11 */ /* 0x000fe200010f0c08 */
[----:B------:R-:W-:Y:S01]  /*3070*/  IMAD.IADD R17, R3, 0x1, R25 ;  /* 0x0000000103117824 */ /* 0x000fe200078e0219 */
[----:B------:R-:W-:Y:S01]  /*3080*/  @P0 IADD3 R3, R5, UR5, RZ ;  /* 0x0000000505030c10 */ /* 0x000fe2000fffe0ff */
[----:B------:R-:W-:Y:S01]  /*3090*/  IMAD.WIDE.U32 R102, R136, c[0x0][0x290], R20 ;  /* 0x0000a40088667a25 */ /* 0x000fe200078e0014 */
[----:B------:R-:W-:Y:S01]  /*30a0*/  @P0 LEA R8, P2, R4, c[0x0][0x220], 0x1 ;  /* 0x0000880004080a11 */ /* 0x000fe200078408ff */
[----:B------:R1:W-:Y:S02]  /*30b0*/  @P1 LDGSTS.E.BYPASS.LTC128B.128 [R229+0xa100], [R10.64], !P5 ;  /* 0x0a1000000ae51fae */ /* 0x0003e4000e901d48 */
[----:B------:R-:W-:Y:S01]  /*30c0*/  IMAD.WIDE.U32 R98, R136, c[0x0][0x290], R16 ;  /* 0x0000a40088627a25 */ /* 0x000fe200078e0010 */
[----:B------:R-:W-:Y:S01]  /*30d0*/  @P0 LEA.HI.X R9, R4, c[0x0][0x224], R3, 0x1, P2 ;  /* 0x0000890004090a11 */ /* 0x000fe200010f0c03 */
[----:B------:R1:W-:Y:S01]  /*30e0*/  @P1 LDGSTS.E.BYPASS.LTC128B.128 [R229+0xd900], [R10.64+0x80], !P4 ;  /* 0x0d9000800ae51fae */ /* 0x0003e2000e101d48 */
[----:B------:R-:W-:-:S02]  /*30f0*/  SHF.R.S32.HI R4, RZ, 0x1f, R136 ;  /* 0x0000001fff047819 */ /* 0x000fc40000011488 */
[----:B------:R-:W-:Y:S01]  /*3100*/  MOV R3, c[0x0][0x27c] ;  /* 0x00009f0000037a02 */ /* 0x000fe20000000f00 */
[----:B------:R1:W-:Y:S02]  /*3110*/  @P0 LDGSTS.E.BYPASS.LTC128B.128 [R229+0xb100], [R8.64], !P5 ;  /* 0x0b10000008e50fae */ /* 0x0003e4000e901d48 */
[----:B------:R-:W-:Y:S02]  /*3120*/  IMAD R5, R4, c[0x0][0x290], RZ ;  /* 0x0000a40004057a24 */ /* 0x000fe400078e02ff */
[----:B------:R-:W-:Y:S01]  /*3130*/  IMAD.SHL.U32 R73, R3, 0x2, RZ ;  /* 0x0000000203497824 */ /* 0x000fe200078e00ff */
[----:B------:R1:W-:Y:S01]  /*3140*/  @P0 LDGSTS.E.BYPASS.LTC128B.128 [R229+0xe900], [R8.64+0x80], !P4 ;  /* 0x0e90008008e50fae */ /* 0x0003e2000e101d48 */
[----:B------:R-:W-:Y:S02]  /*3150*/  IMAD R3, R136, c[0x0][0x294], R5 ;  /* 0x0000a50088037a24 */ /* 0x000fe400078e0205 */
[----:B------:R-:W-:Y:S01]  /*3160*/  IMAD R6, R4, c[0x0][0x280], RZ ;  /* 0x0000a00004067a24 */ /* 0x000fe200078e02ff */
[----:B------:R-:W0:Y:S01]  /*3170*/  LDGDEPBAR ;  /* 0x00000000000079af */ /* 0x000e220000000000 */
[----:B------:R-:W-:Y:S01]  /*3180*/  WARPSYNC 0xffffffff ;  /* 0xffffffff00007948 */ /* 0x000fe20003800000 */
[----:B------:R-:W-:Y:S01]  /*3190*/  IMAD.IADD R110, R103, 0x1, R3 ;  /* 0x00000001676e7824 */ /* 0x000fe200078e0203 */
[----:B------:R-:W-:Y:S01]  /*31a0*/  IADD3 R108, R3, R99, RZ ;  /* 0x00000063036c7210 */ /* 0x000fe20007ffe0ff */
[----:B------:R-:W-:-:S05]  /*31b0*/  IMAD R4, R136, c[0x0][0x284], R6 ;  /* 0x0000a10088047a24 */ /* 0x000fca00078e0206 */
[----:B------:R-:W-:Y:S02]  /*31c0*/  IADD3 R111, R105, R4, RZ ;  /* 0x00000004696f7210 */ /* 0x000fe40007ffe0ff */
[----:B------:R-:W-:Y:S02]  /*31d0*/  IADD3 R109, R4, R101, RZ ;  /* 0x00000065046d7210 */ /* 0x000fe40007ffe0ff */
[----:B--2---:R-:W-:Y:S01]  /*31e0*/  @P3 SHF.R.S32.HI R5, RZ, 0x1f, R26 ;  /* 0x0000001fff053819 */ /* 0x004fe2000001141a */
[----:B------:R-:W-:Y:S01]  /*31f0*/  @!P3 IMAD.MOV.U32 R26, RZ, RZ, R32 ;  /* 0x000000ffff1ab224 */ /* 0x000fe200078e0020 */
[----:B------:R-:W-:-:S03]  /*3200*/  @!P3 MOV R5, R33 ;  /* 0x000000210005b202 */ /* 0x000fc60000000f00 */
[----:B------:R-:W-:-:S04]  /*3210*/  IMAD.WIDE.U32 R120, R26, c[0x0][0x2b0], RZ ;  /* 0x0000ac001a787a25 */ /* 0x000fc800078e00ff */
[----:B------:R-:W-:-:S04]  /*3220*/  IMAD R5, R5, c[0x0][0x2b0], RZ ;  /* 0x0000ac0005057a24 */ /* 0x000fc800078e02ff */
[----:B------:R-:W-:-:S05]  /*3230*/  IMAD R5, R26, c[0x0][0x2b4], R5 ;  /* 0x0000ad001a057a24 */ /* 0x000fca00078e0205 */
[----:B------:R-:W-:Y:S02]  /*3240*/  IADD3 R131, R121, R5, RZ ;  /* 0x0000000579837210 */ /* 0x000fe40007ffe0ff */
[----:B-1----:R-:W-:Y:S01]  /*3250*/  ISETP.GE.AND P2, PT, R76, c[0x0][0x27c], PT ;  /* 0x00009f004c007a0c */ /* 0x002fe20003f46270 */
[C---:B------:R-:W-:Y:S01]  /*3260*/  IMAD.WIDE.U32 R4, R29.reuse, c[0x0][0x260], R76 ;  /* 0x000098001d047a25 */ /* 0x040fe200078e004c */
[C---:B------:R-:W-:Y:S01]  /*3270*/  IADD3 R11, R82.reuse, 0x20, RZ ;  /* 0x00000020520b7810 */ /* 0x040fe20007ffe0ff */
        /* <DEDUP_REMOVED lines=12> */
[----:B------:R-:W-:Y:S01]  /*3340*/  IMAD.MOV.U32 R164, RZ, RZ, c[0x0][0x2b8] ;  /* 0x0000ae00ffa47624 */ /* 0x000fe200078e00ff */
[----:B------:R-:W-:Y:S01]  /*3350*/  LOP3.LUT R11, R11, 0x1c0, RZ, 0xc0, !PT ;  /* 0x000001c00b0b7812 */ /* 0x000fe200078ec0ff */
[----:B------:R-:W-:Y:S01]  /*3360*/  IMAD.WIDE.U32 R96, R28, c[0x0][0x268], R8 ;  /* 0x00009a001c607a25 */ /* 0x000fe200078e0008 */
[CC--:B------:R-:W-:Y:S01]  /*3370*/  LEA.HI R10, R5.reuse, R3.reuse, RZ, 0x6 ;  /* 0x00000003050a7211 */ /* 0x0c0fe200078f30ff */
[----:B------:R-:W-:Y:S01]  /*3380*/  ULDC.64 UR4, c[0x0][0x280] ;  /* 0x0000a00000047ab9 */ /* 0x000fe20000000a00 */
[----:B------:R-:W-:Y:S01]  /*3390*/  LEA.HI R3, R5, R3, RZ, 0x3 ;  /* 0x0000000305037211 */ /* 0x000fe200078f18ff */
[----:B------:R-:W-:Y:S01]  /*33a0*/  IMAD.MOV.U32 R163, RZ, RZ, c[0x0][0x27c] ;  /* 0x00009f00ffa37624 */ /* 0x000fe200078e00ff */
[----:B------:R-:W-:Y:S01]  /*33b0*/  ISETP.NE.AND P1, PT, R164, 0x1, PT ;  /* 0x00000001a400780c */ /* 0x000fe20003f25270 */
[----:B------:R-:W-:Y:S01]  /*33c0*/  IMAD R6, R27, c[0x0][0x268], RZ ;  /* 0x00009a001b067a24 */ /* 0x000fe200078e02ff */
[--C-:B------:R-:W-:Y:S01]  /*33d0*/  LOP3.LUT R5, R22, 0x38, R3.reuse, 0xf8, !PT ;  /* 0x0000003816057812 */ /* 0x100fe200078ef803 */
[C---:B------:R-:W-:Y:S01]  /*33e0*/  IMAD.SHL.U32 R22, R82.reuse, 0x40, RZ ;  /* 0x0000004052167824 */ /* 0x040fe200078e00ff */
[----:B------:R-:W-:Y:S01]  /*33f0*/  LOP3.LUT R8, R11, 0x38, R3, 0xf8, !PT ;  /* 0x000000380b087812 */ /* 0x000fe200078ef803 */
[----:B------:R-:W-:Y:S01]  /*3400*/  IMAD.SHL.U32 R23, R23, 0x40, RZ ;  /* 0x0000004017177824 */ /* 0x000fe200078e00ff */
[----:B------:R-:W-:Y:S01]  /*3410*/  IADD3 R11, R82, 0x20, RZ ;  /* 0x00000020520b7810 */ /* 0x000fe20007ffe0ff */
[----:B------:R-:W-:Y:S01]  /*3420*/  IMAD R15, R28, c[0x0][0x26c], R6 ;  /* 0x00009b001c0f7a24 */ /* 0x000fe200078e0206 */
[----:B------:R-:W-:Y:S01]  /*3430*/  LOP3.LUT R22, R22, 0x1c0, RZ, 0xc0, !PT ;  /* 0x000001c016167812 */ /* 0x000fe200078ec0ff */
[----:B------:R-:W-:Y:S01]  /*3440*/  IMAD.MOV.U32 R147, RZ, RZ, 0x6 ;  /* 0x00000006ff937424 */ /* 0x000fe200078e00ff */
[----:B------:R-:W-:Y:S01]  /*3450*/  SHF.R.S32.HI R4, RZ, 0x6, R10 ;  /* 0x00000006ff047819 */ /* 0x000fe2000001140a */
[----:B------:R-:W-:Y:S01]  /*3460*/  IMAD.SHL.U32 R11, R11, 0x40, RZ ;  /* 0x000000400b0b7824 */ /* 0x000fe200078e00ff */
[----:B------:R-:W-:Y:S01]  /*3470*/  SHF.R.U32.HI R22, RZ, 0x3, R22 ;  /* 0x00000003ff167819 */ /* 0x000fe20000011616 */
[----:B------:R-:W-:Y:S01]  /*3480*/  UIMAD.WIDE.U32 UR10, UR4, 0x60, URZ ;  /* 0x00000060040a78a5 */ /* 0x000fe2000f8e003f */
[----:B------:R-:W-:Y:S01]  /*3490*/  ISETP.GE.AND P0, PT, R163, 0x1, PT ;  /* 0x00000001a300780c */ /* 0x000fe20003f06270 */
[C---:B------:R-:W-:Y:S01]  /*34a0*/  IMAD R10, R4.reuse, 0x1c00, R7 ;  /* 0x00001c00040a7824 */ /* 0x040fe200078e0207 */
[----:B------:R-:W-:Y:S01]  /*34b0*/  LOP3.LUT R11, R11, 0x1c0, RZ, 0xc0, !PT ;  /* 0x000001c00b0b7812 */ /* 0x000fe200078ec0ff */
[----:B------:R-:W-:Y:S01]  /*34c0*/  IMAD R6, R4, 0x1c00, R12 ;  /* 0x00001c0004067824 */ /* 0x000fe200078e020c */
[----:B------:R-:W-:Y:S01]  /*34d0*/  LOP3.LUT R9, R5, R22, RZ, 0x3c, !PT ;  /* 0x0000001605097212 */ /* 0x000fe200078e3cff */
[----:B------:R-:W-:Y:S01]  /*34e0*/  UIMAD UR13, UR12, UR5, URZ ;  /* 0x000000050c0d72a4 */ /* 0x000fe2000f8e023f */
[----:B------:R-:W-:Y:S01]  /*34f0*/  IADD3 R22, R82, 0x60, RZ ;  /* 0x0000006052167810 */ /* 0x000fe20007ffe0ff */
[----:B------:R-:W-:Y:S01]  /*3500*/  IMAD.SHL.U32 R157, R146, 0x40, RZ ;  /* 0x00000040929d7824 */ /* 0x000fe200078e00ff */
[----:B------:R-:W-:Y:S01]  /*3510*/  SHF.R.U32.HI R11, RZ, 0x3, R11 ;  /* 0x00000003ff0b7819 */ /* 0x000fe2000001160b */
[----:B------:R-:W-:Y:S01]  /*3520*/  ULDC.64 UR4, c[0x0][0x290] ;  /* 0x0000a40000047ab9 */ /* 0x000fe20000000a00 */
[----:B------:R-:W-:Y:S01]  /*3530*/  LOP3.LUT R23, R23, 0x1c0, RZ, 0xc0, !PT ;  /* 0x000001c017177812 */ /* 0x000fe200078ec0ff */
        /* <DEDUP_REMOVED lines=9> */
[----:B------:R-:W-:Y:S01]  /*35d0*/  IADD3 R23, R82, 0x40, RZ ;  /* 0x0000004052177810 */ /* 0x000fe20007ffe0ff */
[----:B------:R-:W-:Y:S01]  /*35e0*/  UIMAD UR5, UR12, UR5, URZ ;  /* 0x000000050c0572a4 */ /* 0x000fe2000f8e023f */
[----:B------:R-:W-:Y:S01]  /*35f0*/  @P1 LOP3.LUT R31, R31, 0x8, RZ, 0xfc, !PT ;  /* 0x000000081f1f1812 */ /* 0x000fe200078efcff */
[----:B------:R-:W-:Y:S01]  /*3600*/  ULDC UR4, c[0x0][0x238] ;  /* 0x00008e0000047ab9 */ /* 0x000fe20000000800 */
[----:B------:R-:W-:Y:S01]  /*3610*/  LOP3.LUT R6, R22, 0x38, R3, 0xf8, !PT ;  /* 0x0000003816067812 */ /* 0x000fe200078ef803 */
[----:B------:R-:W-:Y:S01]  /*3620*/  IMAD.SHL.U32 R23, R23, 0x40, RZ ;  /* 0x0000004017177824 */ /* 0x000fe200078e00ff */
[----:B------:R-:W-:Y:S01]  /*3630*/  IADD3 R22, R82, 0x60, RZ ;  /* 0x0000006052167810 */ /* 0x000fe20007ffe0ff */
[----:B------:R-:W-:Y:S01]  /*3640*/  UMOV UR12, 0x6 ;  /* 0x00000006000c7882 */ /* 0x000fe20000000000 */
[----:B------:R-:W-:Y:S01]  /*3650*/  @P0 LOP3.LUT R31, R31, 0x10, RZ, 0xfc, !PT ;  /* 0x000000101f1f0812 */ /* 0x000fe200078efcff */
[----:B------:R-:W-:Y:S01]  /*3660*/  ULDC UR15, c[0x0][0x23c] ;  /* 0x00008f00000f7ab9 */ /* 0x000fe20000000800 */
[----:B------:R-:W-:Y:S01]  /*3670*/  LOP3.LUT R23, R23, 0x1c0, RZ, 0xc0, !PT ;  /* 0x000001c017177812 */ /* 0x000fe200078ec0ff */
[----:B------:R-:W-:Y:S01]  /*3680*/  IMAD.SHL.U32 R22, R22, 0x40, RZ ;  /* 0x0000004016167824 */ /* 0x000fe200078e00ff */
[----:B------:R-:W-:Y:S01]  /*3690*/  LOP3.LUT R93, R3, 0xfffffff8, RZ, 0xc0, !PT ;  /* 0xfffffff8035d7812 */ /* 0x000fe200078ec0ff */
[----:B------:R1:W-:Y:S01]  /*36a0*/  STL [R1+0x8], R31 ;  /* 0x0000081f01007387 */ /* 0x0003e20000100800 */
[----:B------:R-:W-:Y:S01]  /*36b0*/  SHF.R.U32.HI R23, RZ, 0x3, R23 ;  /* 0x00000003ff177819 */ /* 0x000fe20000011617 */
[----:B------:R-:W-:Y:S01]  /*36c0*/  IMAD.SHL.U32 R162, R30, 0x40, RZ ;  /* 0x000000401ea27824 */ /* 0x000fe200078e00ff */
[----:B------:R-:W-:Y:S01]  /*36d0*/  LOP3.LUT R22, R22, 0x1c0, RZ, 0xc0, !PT ;  /* 0x000001c016167812 */ /* 0x000fe200078ec0ff */
[----:B------:R-:W-:Y:S01]  /*36e0*/  IMAD.IADD R106, R97, 0x1, R15 ;  /* 0x00000001616a7824 */ /* 0x000fe200078e020f */
[----:B------:R-:W-:Y:S01]  /*36f0*/  LOP3.LUT R8, R5, R23, RZ, 0x3c, !PT ;  /* 0x0000001705087212 */ /* 0x000fe200078e3cff */
[----:B------:R-:W-:Y:S01]  /*3700*/  IMAD R5, R4, 0x1c00, R14 ;  /* 0x00001c0004057824 */ /* 0x000fe200078e020e */
[----:B------:R-:W-:Y:S01]  /*3710*/  SHF.R.U32.HI R22, RZ, 0x3, R22 ;  /* 0x00000003ff167819 */ /* 0x000fe20000011616 */
[----:B------:R-:W-:Y:S01]  /*3720*/  IMAD.SHL.U32 R130, R11, 0x2, RZ ;  /* 0x000000020b827824 */ /* 0x000fe200078e00ff */
[-C--:B------:R-:W-:Y:S01]  /*3730*/  SHF.L.U64.HI R146, R146, R147.reuse, c[0x0][0x284] ;  /* 0x0000a10092927619 */ /* 0x080fe20000010293 */
[----:B------:R-:W-:Y:S01]  /*3740*/  IMAD.SHL.U32 R129, R10, 0x2, RZ ;  /* 0x000000020a817824 */ /* 0x000fe200078e00ff */
[----:B------:R-:W-:Y:S01]  /*3750*/  LOP3.LUT R4, R6, R22, RZ, 0x3c, !PT ;  /* 0x0000001606047212 */ /* 0x000fe200078e3cff */
[----:B------:R-:W-:Y:S01]  /*3760*/  IMAD.IADD R6, R9, 0x1, R8 ;  /* 0x0000000109067824 */ /* 0x000fe200078e0208 */
[C---:B------:R-:W-:Y:S01]  /*3770*/  SHF.L.U64.HI R147, R158.reuse, R147, c[0x0][0x294] ;  /* 0x0000a5009e937619 */ /* 0x040fe20000010293 */
[----:B------:R-:W-:Y:S01]  /*3780*/  IMAD.SHL.U32 R158, R158, 0x40, RZ ;  /* 0x000000409e9e7824 */ /* 0x000fe200078e00ff */
[----:B------:R-:W-:Y:S01]  /*3790*/  ISETP.GE.AND P6, PT, R76, c[0x0][0x1d4], PT ;  /* 0x000075004c007a0c */ /* 0x000fe20003fc6270 */
[----:B------:R-:W-:Y:S01]  /*37a0*/  IMAD.IADD R4, R5, 0x1, R4 ;  /* 0x0000000105047824 */ /* 0x000fe200078e0204 */
[----:B------:R-:W-:Y:S01]  /*37b0*/  SHF.R.S32.HI R71, RZ, 0x3, R3 ;  /* 0x00000003ff477819 */ /* 0x000fe20000011403 */
[----:B------:R-:W-:Y:S01]  /*37c0*/  IMAD.SHL.U32 R128, R6, 0x2, RZ ;  /* 0x0000000206807824 */ /* 0x000fe200078e00ff */
[----:B------:R-:W-:Y:S01]  /*37d0*/  SHF.R.S32.HI R107, RZ, 0x1f, R93 ;  /* 0x0000001fff6b7819 */ /* 0x000fe2000001145d */
[----:B------:R-:W-:Y:S01]  /*37e0*/  IMAD.SHL.U32 R127, R4, 0x2, RZ ;  /* 0x00000002047f7824 */ /* 0x000fe200078e00ff */
[----:B------:R-:W-:-:S02]  /*37f0*/  USHF.L.U64.HI UR15, UR4, UR12, UR15 ;  /* 0x0000000c040f7299 */ /* 0x000fc4000801020f */
[----:B------:R-:W-:Y:S02]  /*3800*/  UIADD3 UR13, UR11, UR13, URZ ;  /* 0x0000000d0b0d7290 */ /* 0x000fe4000fffe03f */
[----:B------:R-:W-:Y:S02]  /*3810*/  UIADD3 UR14, UR17, UR5, URZ ;  /* 0x00000005110e7290 */ /* 0x000fe4000fffe03f */
[----:B-1----:R-:W-:Y:S02]  /*3820*/  ULDC.U8 UR4, c[0x0][0x298] ;  /* 0x0000a60000047ab9 */ /* 0x002fe40000000000 */
.L_x_1569:
[----:B------:R-:W-:Y:S01]  /*3830*/  IMAD R3, R40, 0x70, R0 ;  /* 0x0000007028037824 */ /* 0x000fe200078e0200 */
[----:B------:R-:W-:Y:S01]  /*3840*/  ISETP.NE.AND P1, PT, R164, 0x1, PT ;  /* 0x00000001a400780c */ /* 0x000fe20003f25270 */
[----:B------:R-:W-:Y:S01]  /*3850*/  IMAD.MOV.U32 R94, RZ, RZ, RZ ;  /* 0x000000ffff5e7224 */ /* 0x000fe200078e00ff */
[----:B-1----:R1:W5:Y:S01]  /*3860*/  LDL R166, [R1+0x4] ;  /* 0x0000040001a67983 */ /* 0x0023620000100800 */
[----:B------:R-:W-:Y:S01]  /*3870*/  IMAD.IADD R4, R134, 0x1, R3 ;  /* 0x0000000186047824 */ /* 0x000fe200078e0203 */
[----:B------:R-:W-:Y:S01]  /*3880*/  ISETP.GE.AND P0, PT, R3, R2, PT ;  /* 0x000000020300720c */ /* 0x000fe20003f06270 */
[----:B------:R-:W-:Y:S04]  /*3890*/  DEPBAR.LE SB0, 0x0 ;  /* 0x000080000000791a */ /* 0x000fe80000000000 */
[--C-:B------:R-:W-:Y:S01]  /*38a0*/  IMAD.MOV.U32 R3, RZ, RZ, R4.reuse ;  /* 0x000000ffff037224 */ /* 0x100fe200078e0004 */
[----:B------:R-:W-:Y:S01]  /*38b0*/  ISETP.GT.OR P0, PT, R0, 0x6f, P0 ;  /* 0x0000006f0000780c */ /* 0x000fe20000704670 */
[----:B------:R1:W5:Y:S01]  /*38c0*/  LDL R165, [R1+0x8] ;  /* 0x0000080001a57983 */ /* 0x0003620000100800 */
[----:B------:R-:W-:Y:S01]  /*38d0*/  WARPSYNC 0xffffffff ;  /* 0xffffffff00007948 */ /* 0x000fe20003800000 */
[----:B----4-:R-:W-:Y:S01]  /*38e0*/  @P1 IMAD.HI.U32 R5, R4, c[0x0][0x2bc], RZ ;  /* 0x0000af0004051a27 */ /* 0x010fe200078e00ff */
[----:B------:R-:W-:Y:S01]  /*38f0*/  ISETP.GE.AND P3, PT, R163, 0x1, PT ;  /* 0x00000001a300780c */ /* 0x000fe20003f66270 */
[----:B------:R-:W-:Y:S03]  /*3900*/  BSSY B2, `(.L_x_1521) ;  /* 0x0000568000027945 */ /* 0x000fe60003800000 */
[----:B------:R-:W-:Y:S05]  /*3910*/  @P1 SHF.R.U32.HI R3, RZ, c[0x0][0x2c0], R5 ;  /* 0x0000b000ff031a19 */ /* 0x000fea0000011605 */
[C---:B------:R-:W-:Y:S04]  /*3920*/  @!P0 IADD3 R5, P1, R3.reuse, R120, RZ ;  /* 0x0000007803058210 */ /* 0x040fe80007f3e0ff */
[----:B------:R-:W-:Y:S01]  /*3930*/  @!P0 LEA.HI.X.SX32 R6, R3, R131, 0x1, P1 ;  /* 0x0000008303068211 */ /* 0x000fe200008f0eff */
[----:B------:R-:W-:Y:S01]  /*3940*/  IMAD.MOV R3, RZ, RZ, -R3 ;  /* 0x000000ffff037224 */ /* 0x000fe200078e0a03 */
[----:B------:R-:W-:Y:S03]  /*3950*/  @!P0 LEA R8, P1, R5, c[0x0][0x2a0], 0x2 ;  /* 0x0000a80005088a11 */ /* 0x000fe600078210ff */
        /* <DEDUP_REMOVED lines=18> */
[-C--:B-1----:R-:W-:Y:S01]  /*3a80*/  IMAD R6, R153, R40.reuse, RZ ;  /* 0x0000002899067224 */ /* 0x082fe200078e02ff */
[----:B------:R-:W-:Y:S01]  /*3a90*/  ISETP.NE.AND P0, PT, RZ, UR4, PT ;  /* 0x00000004ff007c0c */ /* 0x000fe2000bf05270 */
[-C--:B------:R-:W-:Y:S01]  /*3aa0*/  IMAD R5, R154, R40.reuse, RZ ;  /* 0x000000289a057224 */ /* 0x080fe200078e02ff */
[----:B------:R-:W-:Y:S01]  /*3ab0*/  SHF.R.S32.HI R4, RZ, 0x1f, R40 ;  /* 0x0000001fff047819 */ /* 0x000fe20000011428 */
[----:B------:R-:W-:Y:S02]  /*3ac0*/  IMAD R3, R40, -0x70, R2 ;  /* 0xffffff9028037824 */ /* 0x000fe400078e0202 */
[----:B------:R-:W-:Y:S03]  /*3ad0*/  IMAD.WIDE.U32 R44, R142, R40, RZ ;  /* 0x000000288e2c7225 */ /* 0x000fe600078e00ff */
        /* <DEDUP_REMOVED lines=35> */
.L_x_1525:
[----:B------:R-:W-:Y:S05]  /*3d10*/  BSYNC B0 ;  /* 0x0000000000007941 */ /* 0x000fea0003800000 */
.L_x_1524:
        /* <DEDUP_REMOVED lines=21> */
[----:B------:R1:W-:Y:S01]  /*3e70*/  STL [R1+0x8], R165 ;  /* 0x000008a501007387 */ /* 0x0003e20000100800 */
        /* <DEDUP_REMOVED lines=21> */
.L_x_1527:
[----:B------:R-:W-:Y:S05]  /*3fd0*/  BSYNC B0 ;  /* 0x0000000000007941 */ /* 0x000fea0003800000 */
.L_x_1526:
[----:B--2---:R-:W-:Y:S01]  /*3fe0*/  IADD3 R16, R82, 0x40, RZ ;  /* 0x0000004052107810 */ /* 0x004fe20007ffe0ff */
        /* <DEDUP_REMOVED lines=41> */
.L_x_1529:
[----:B------:R-:W-:Y:S05]  /*4280*/  BSYNC B0 ;  /* 0x0000000000007941 */ /* 0x000fea0003800000 */
.L_x_1528:
        /* <DEDUP_REMOVED lines=40> */
.L_x_1531:
[----:B------:R-:W-:Y:S05]  /*4510*/  BSYNC B0 ;  /* 0x0000000000007941 */ /* 0x000fea0003800000 */
.L_x_1530:
[----:B-----5:R-:W-:Y:S01]  /*4520*/  MOV R6, R56 ;  /* 0x0000003800067202 */ /* 0x020fe20000000f00 */
[----:B------:R3:W4:Y:S01]  /*4530*/  SHFL.IDX PT, R72, R91, RZ, 0x181f ;  /* 0x00181fff5b487589 */ /* 0x00072200000e0000 */
[----:B--2---:R-:W-:Y:S01]  /*4540*/  IMAD.MOV.U32 R11, RZ, RZ, R58 ;  /* 0x000000ffff0b7224 */ /* 0x004fe200078e003a */
[----:B------:R-:W-:Y:S01]  /*4550*/  BSSY B1, `(.L_x_1532) ;  /* 0x0000080000017945 */ /* 0x000fe20003800000 */
[----:B------:R-:W-:Y:S01]  /*4560*/  PRMT R65, R65, 0x5410, R6 ;  /* 0x0000541041417816 */ /* 0x000fe20000000006 */
[----:B------:R-:W-:Y:S02]  /*4570*/  IMAD.MOV.U32 R3, RZ, RZ, R57 ;  /* 0x000000ffff037224 */ /* 0x000fe400078e0039 */
[----:B------:R3:W2:Y:S01]  /*4580*/  SHFL.IDX PT, R70, R92, RZ, 0x181f ;  /* 0x00181fff5c467589 */ /* 0x0006a200000e0000 */
        /* <DEDUP_REMOVED lines=24> */
[----:B--2---:R-:W-:Y:S02]  /*4710*/  @!P0 MOV R6, R16 ;  /* 0x0000001000068202 */ /* 0x004fe40000000f00 */
        /* <DEDUP_REMOVED lines=8> */
[-C--:B------:R-:W-:Y:S01]  /*47a0*/  @!P0 FFMA.FTZ R80, R4, R41.reuse, -R43 ;  /* 0x0000002904508223 */ /* 0x080fe2000001082b */
        /* <DEDUP_REMOVED lines=19> */
[----:B------:R-:W-:Y:S02]  /*48e0*/  @!P0 FFMA.FTZ R11, R11, R41, -R6 ;  /* 0x000000290b0b8223 */ /* 0x000fe40000010806 */
        /* <DEDUP_REMOVED lines=12> */
.L_x_1535:
[----:B------:R-:W-:Y:S05]  /*49b0*/  BSYNC B0 ;  /* 0x0000000000007941 */ /* 0x000fea0003800000 */
.L_x_1534:
        /* <DEDUP_REMOVED lines=57> */
.L_x_1533:
[----:B------:R-:W-:Y:S05]  /*4d50*/  BSYNC B1 ;  /* 0x0000000000017941 */ /* 0x000fea0003800000 */
.L_x_1532:
[----:B--2---:R2:W1:Y:S01]  /*4d60*/  SHFL.IDX PT, R44, R91, 0x1, 0x181f ;  /* 0x00381f005b2c7f89 */ /* 0x00446200000e0000 */
[----:B------:R-:W-:Y:S01]  /*4d70*/  LOP3.LUT P0, RZ, R165, 0x1, RZ, 0xc0, !PT ;  /* 0x00000001a5ff7812 */ /* 0x000fe2000780c0ff */
[----:B------:R-:W-:Y:S02]  /*4d80*/  BSSY B1, `(.L_x_1536) ;  /* 0x0000075000017945 */ /* 0x000fe40003800000 */
[----:B------:R2:W3:Y:S10]  /*4d90*/  SHFL.IDX PT, R41, R92, 0x1, 0x181f ;  /* 0x00381f005c297f89 */ /* 0x0004f400000e0000 */
[----:B------:R-:W-:-:S05]  /*4da0*/  @P0 BRA `(.L_x_1537) ;  /* 0x0000072000000947 */ /* 0x000fca0003800000 */
[----:B------:R-:W-:Y:S01]  /*4db0*/  BSSY B0, `(.L_x_1538) ;  /* 0x0000038000007945 */ /* 0x000fe20003800000 */
[----:B------:R-:W-:-:S05]  /*4dc0*/  @P6 BRA `(.L_x_1539) ;  /* 0x0000036000006947 */ /* 0x000fca0003800000 */
[C---:B---3--:R-:W-:Y:S01]  /*4dd0*/  LEA R42, P0, R76.reuse, R41, 0x1 ;  /* 0x000000294c2a7211 */ /* 0x048fe200078008ff */
[----:B------:R-:W3:Y:S03]  /*4de0*/  LDS.128 R8, [R227+0x9100] ;  /* 0x00910000e3087984 */ /* 0x000ee60000000c00 */
[----:B-1----:R-:W-:Y:S02]  /*4df0*/  LEA.HI.X R43, R76, R44, R77, 0x1, P0 ;  /* 0x0000002c4c2b7211 */ /* 0x002fe400000f0c4d */
        /* <DEDUP_REMOVED lines=11> */
[----:B---3--:R-:W-:Y:S02]  /*4eb0*/  @!P0 MOV R4, R8 ;  /* 0x0000000800048202 */ /* 0x008fe40000000f00 */
        /* <DEDUP_REMOVED lines=39> */
.L_x_1539:
[----:B------:R-:W-:Y:S05]  /*5130*/  BSYNC B0 ;  /* 0x0000000000007941 */ /* 0x000fea0003800000 */
.L_x_1538:
[----:B------:R-:W-:Y:S11]  /*5140*/  ISETP.GE.AND P0, PT, R226, c[0x0][0x1d4], PT ;  /* 0x00007500e2007a0c */ /* 0x000ff60003f06270 */
[----:B------:R-:W-:Y:S02]  /*5150*/  @!UPT UIADD3 URZ, URZ, URZ, URZ ;  /* 0x0000003f3f3ff290 */ /* 0x000fe4000fffe03f */
[----:B------:R-:W-:-:S05]  /*5160*/  @P0 BRA `(.L_x_1537) ;  /* 0x0000036000000947 */ /* 0x000fca0003800000 */
[C---:B---3--:R-:W-:Y:S01]  /*5170*/  LEA R32, P0, R226.reuse, R41, 0x1 ;  /* 0x00000029e2207211 */ /* 0x048fe200078008ff */
        /* <DEDUP_REMOVED lines=53> */
.L_x_1537:
[----:B------:R-:W-:Y:S05]  /*54d0*/  BSYNC B1 ;  /* 0x0000000000017941 */ /* 0x000fea0003800000 */
.L_x_1536:
[----:B------:R2:W4:Y:S01]  /*54e0*/  SHFL.IDX PT, R39, R91, 0x2, 0x181f ;  /* 0x00581f005b277f89 */ /* 0x00052200000e0000 */
[----:B------:R-:W-:Y:S03]  /*54f0*/  BSSY B1, `(.L_x_1540) ;  /* 0x0000075000017945 */ /* 0x000fe60003800000 */
[----:B------:R2:W3:Y:S01]  /*5500*/  SHFL.IDX PT, R34, R92, 0x2, 0x181f ;  /* 0x00581f005c227f89 */ /* 0x0004e200000e0000 */
[----:B------:R-:W-:-:S05]  /*5510*/  @P4 BRA `(.L_x_1541) ;  /* 0x0000072000004947 */ /* 0x000fca0003800000 */
[----:B------:R-:W-:Y:S01]  /*5520*/  BSSY B0, `(.L_x_1542) ;  /* 0x0000038000007945 */ /* 0x000fe20003800000 */
[----:B------:R-:W-:-:S05]  /*5530*/  @P6 BRA `(.L_x_1543) ;  /* 0x0000036000006947 */ /* 0x000fca0003800000 */
[C---:B-1-3--:R-:W-:Y:S01]  /*5540*/  LEA R32, P0, R76.reuse, R34, 0x1 ;  /* 0x000000224c207211 */ /* 0x04afe200078008ff */
[----:B------:R-:W1:Y:S03]  /*5550*/  LDS.128 R8, [R227+0xa100] ;  /* 0x00a10000e3087984 */ /* 0x000e660000000c00 */
        /* <DEDUP_REMOVED lines=52> */
.L_x_1543:
[----:B------:R-:W-:Y:S05]  /*58a0*/  BSYNC B0 ;  /* 0x0000000000007941 */ /* 0x000fea0003800000 */
.L_x_1542:
[----:B------:R-:W-:Y:S11]  /*58b0*/  ISETP.GE.AND P0, PT, R226, c[0x0][0x1d4], PT ;  /* 0x00007500e2007a0c */ /* 0x000ff60003f06270 */
[----:B------:R-:W-:Y:S02]  /*58c0*/  @!UPT UIADD3 URZ, URZ, URZ, URZ ;  /* 0x0000003f3f3ff290 */ /* 0x000fe4000fffe03f */
[----:B------:R-:W-:-:S05]  /*58d0*/  @P0 BRA `(.L_x_1541) ;  /* 0x0000036000000947 */ /* 0x000fca0003800000 */
[C---:B---3--:R-:W-:Y:S01]  /*58e0*/  LEA R24, P0, R226.reuse, R34, 0x1 ;  /* 0x00000022e2187211 */ /* 0x048fe200078008ff */
[----:B-1----:R-:W1:Y:S03]  /*58f0*/  LDS.128 R8, [R227+0xd900] ;  /* 0x00d90000e3087984 */ /* 0x002e660000000c00 */
        /* <DEDUP_REMOVED lines=52> */
.L_x_1541:
[----:B------:R-:W-:Y:S05]  /*5c40*/  BSYNC B1 ;  /* 0x0000000000017941 */ /* 0x000fea0003800000 */
.L_x_1540:
[----:B-1----:R1:W2:Y:S04]  /*5c50*/  SHFL.IDX PT, R32, R91, 0x3, 0x181f ;  /* 0x00781f005b207f89 */ /* 0x0022a800000e0000 */
[----:B------:R1:W4:Y:S01]  /*5c60*/  SHFL.IDX PT, R27, R92, 0x3, 0x181f ;  /* 0x00781f005c1b7f89 */ /* 0x00032200000e0000 */
[----:B------:R-:W-:-:S05]  /*5c70*/  @P3 BRA `(.L_x_1544) ;  /* 0x0000330000003947 */ /* 0x000fca0003800000 */
[----:B------:R-:W-:Y:S01]  /*5c80*/  BSSY B0, `(.L_x_1545) ;  /* 0x0000038000007945 */ /* 0x000fe20003800000 */
[----:B------:R-:W-:-:S05]  /*5c90*/  @P6 BRA `(.L_x_1546) ;  /* 0x0000036000006947 */ /* 0x000fca0003800000 */
[C---:B----4-:R-:W-:Y:S01]  /*5ca0*/  LEA R24, P0, R76.reuse, R27, 0x1 ;  /* 0x0000001b4c187211 */ /* 0x050fe200078008ff */
[----:B------:R-:W4:Y:S03]  /*5cb0*/  LDS.128 R8, [R227+0xb100] ;  /* 0x00b10000e3087984 */ /* 0x000f260000000c00 */
[----:B--2---:R-:W-:Y:S02]  /*5cc0*/  LEA.HI.X R25, R76, R32, R77, 0x1, P0 ;  /* 0x000000204c197211 */ /* 0x004fe400000f0c4d */
        /* <DEDUP_REMOVED lines=51> */
.L_x_1546:
[----:B------:R-:W-:Y:S05]  /*6000*/  BSYNC B0 ;  /* 0x0000000000007941 */ /* 0x000fea0003800000 */
.L_x_1545:
[----:B------:R-:W-:Y:S11]  /*6010*/  ISETP.GE.AND P0, PT, R226, c[0x0][0x1d4], PT ;  /* 0x00007500e2007a0c */ /* 0x000ff60003f06270 */
[----:B------:R-:W-:Y:S02]  /*6020*/  @!UPT UIADD3 URZ, URZ, URZ, URZ ;  /* 0x0000003f3f3ff290 */ /* 0x000fe4000fffe03f */
[----:B------:R-:W-:-:S05]  /*6030*/  @P0 BRA `(.L_x_1544) ;  /* 0x00002f4000000947 */ /* 0x000fca0003800000 */
[C---:B----4-:R-:W-:Y:S01]  /*6040*/  LEA R26, P0, R226.reuse, R27, 0x1 ;  /* 0x0000001be21a7211 */ /* 0x050fe200078008ff */
[----:B--2---:R-:W2:Y:S03]  /*6050*/  LDS.128 R8, [R227+0xe900] ;  /* 0x00e90000e3087984 */ /* 0x004ea60000000c00 */
        /* <DEDUP_REMOVED lines=53> */
.L_x_1523:
[C---:B------:R-:W-:Y:S01]  /*63b0*/  IADD3 R169, R82.reuse, 0x20, RZ ;  /* 0x0000002052a97810 */ /* 0x040fe20007ffe0ff */
[----:B------:R-:W-:Y:S01]  /*63c0*/  CS2R R58, SRZ ;  /* 0x00000000003a7805 */ /* 0x000fe2000001ff00 */
[C---:B------:R-:W-:Y:S01]  /*63d0*/  IADD3 R168, R82.reuse, 0x40, RZ ;  /* 0x0000004052a87810 */ /* 0x040fe20007ffe0ff */
        /* <DEDUP_REMOVED lines=17> */
[C---:B------:R-:W-:Y:S01]  /*64f0*/  @!P3 IADD3.X R4, R109.reuse, R37, R148, P1, P0 ;  /* 0x000000256d04b210 */ /* 0x040fe20000fe0494 */
[----:B------:R1:W3:Y:S01]  /*6500*/  SHFL.IDX PT, R84, R92, RZ, 0x181f ;  /* 0x00181fff5c547589 */ /* 0x0002e200000e0000 */
[----:B------:R-:W-:Y:S04]  /*6510*/  @!P3 IADD3 R5, P1, P0, R98, R38, R160 ;  /* 0x000000266205b210 */ /* 0x000fe8000783e0a0 */
[----:B------:R-:W-:Y:S02]  /*6520*/  @!P3 IADD3.X R10, R108, R66, R149, P1, P0 ;  /* 0x000000426c0ab210 */ /* 0x000fe40000fe0495 */
        /* <DEDUP_REMOVED lines=89> */
[C---:B------:R-:W-:Y:S01]  /*6ac0*/  IMAD.SHL.U32 R41, R82.reuse, 0x40, RZ ;  /* 0x0000004052297824 */ /* 0x040fe200078e00ff */
[----:B------:R-:W-:Y:S01]  /*6ad0*/  SEL R3, R73, R72, !P2 ;  /* 0x0000004849037207 */ /* 0x000fe20005000000 */
[----:B-----5:R-:W-:Y:S01]  /*6ae0*/  IMAD.MOV.U32 R5, RZ, RZ, R8 ;  /* 0x000000ffff057224 */ /* 0x020fe200078e0008 */
[----:B------:R-:W-:Y:S01]  /*6af0*/  SHF.L.U32 R42, R82, 0x6, RZ ;  /* 0x00000006522a7819 */ /* 0x000fe200000006ff */
[----:B------:R-:W1:Y:S01]  /*6b00*/  LDS.128 R20, [R130+0x8100] ;  /* 0x0081000082147984 */ /* 0x000e620000000c00 */
[----:B------:R-:W-:Y:S02]  /*6b10*/  SHF.R.S32.HI R4, RZ, 0x1f, R3 ;  /* 0x0000001fff047819 */ /* 0x000fe40000011403 */
[----:B------:R-:W-:Y:S01]  /*6b20*/  LOP3.LUT R42, R42, 0x1c0, RZ, 0xc0, !PT ;  /* 0x000001c02a2a7812 */ /* 0x000fe200078ec0ff */
[----:B------:R-:W-:Y:S01]  /*6b30*/  @!P1 HADD2.F32 R5, -RZ, R5.H0_H0 ;  /* 0x20000005ff059230 */ /* 0x000fe20000004100 */
[----:B------:R-:W-:Y:S02]  /*6b40*/  LEA.HI R3, R4, R3, RZ, 0x4 ;  /* 0x0000000304037211 */ /* 0x000fe400078f20ff */
[----:B------:R-:W-:Y:S02]  /*6b50*/  LOP3.LUT R41, R41, 0x1c0, RZ, 0xc0, !PT ;  /* 0x000001c029297812 */ /* 0x000fe400078ec0ff */
[----:B------:R-:W-:Y:S02]  /*6b60*/  LEA.HI.SX32 R3, R3, R71, 0x1c ;  /* 0x0000004703037211 */ /* 0x000fe400078fe2ff */
[----:B------:R-:W-:Y:S02]  /*6b70*/  SHF.R.U32.HI R41, RZ, 0x3, R41 ;  /* 0x00000003ff297819 */ /* 0x000fe40000011629 */
[----:B------:R-:W-:Y:S02]  /*6b80*/  SHF.R.S32.HI R4, RZ, 0x1f, R3 ;  /* 0x0000001fff047819 */ /* 0x000fe40000011403 */
[----:B------:R-:W-:Y:S02]  /*6b90*/  SHF.L.U32 R87, R3, 0x3, RZ ;  /* 0x0000000303577819 */ /* 0x000fe400000006ff */
[----:B------:R-:W-:Y:S02]  /*6ba0*/  LEA.HI R4, R4, R3, RZ, 0x3 ;  /* 0x0000000304047211 */ /* 0x000fe400078f18ff */
[----:B------:R-:W-:Y:S02]  /*6bb0*/  MOV R15, R9 ;  /* 0x00000009000f7202 */ /* 0x000fe40000000f00 */
[----:B------:R-:W-:Y:S02]  /*6bc0*/  SHF.R.S32.HI R3, RZ, 0x3, R4 ;  /* 0x00000003ff037819 */ /* 0x000fe40000011404 */
[----:B------:R-:W-:Y:S02]  /*6bd0*/  LOP3.LUT R4, R42, 0x38, R87, 0xf8, !PT ;  /* 0x000000382a047812 */ /* 0x000fe400078ef857 */
[----:B------:R-:W-:Y:S01]  /*6be0*/  @!P1 SHF.R.U64 R42, R44, 0x10, R45 ;  /* 0x000000102c2a9819 */ /* 0x000fe2000000122d */
[----:B------:R-:W-:Y:S01]  /*6bf0*/  IMAD R3, R3, 0x1c00, R7 ;  /* 0x00001c0003037824 */ /* 0x000fe200078e0207 */
[----:B------:R-:W-:Y:S02]  /*6c00*/  LOP3.LUT R4, R4, R41, RZ, 0x3c, !PT ;  /* 0x0000002904047212 */ /* 0x000fe400078e3cff */
[----:B------:R-:W-:Y:S01]  /*6c10*/  MOV R43, R45 ;  /* 0x0000002d002b7202 */ /* 0x000fe20000000f00 */
[----:B------:R-:W-:Y:S01]  /*6c20*/  @!P1 HADD2.F32 R42, -RZ, R42.H0_H0 ;  /* 0x2000002aff2a9230 */ /* 0x000fe20000004100 */
[----:B------:R-:W-:Y:S01]  /*6c30*/  @!P1 SHF.R.U32.HI R64, RZ, 0x10, R45 ;  /* 0x00000010ff409819 */ /* 0x000fe2000001162d */
[----:B------:R-:W-:Y:S01]  /*6c40*/  IMAD.IADD R3, R3, 0x1, R4 ;  /* 0x0000000103037824 */ /* 0x000fe200078e0204 */
[--C-:B------:R-:W-:Y:S01]  /*6c50*/  @!P1 SHF.R.U64 R4, R8, 0x10, R9.reuse ;  /* 0x0000001008049819 */ /* 0x100fe20000001209 */
[----:B------:R-:W-:Y:S01]  /*6c60*/  IMAD.MOV.U32 R8, RZ, RZ, R44 ;  /* 0x000000ffff087224 */ /* 0x000fe200078e002c */
[----:B------:R-:W-:Y:S02]  /*6c70*/  @!P1 SHF.R.U32.HI R25, RZ, 0x10, R9 ;  /* 0x00000010ff199819 */ /* 0x000fe40000011609 */
[----:B------:R-:W-:Y:S01]  /*6c80*/  SHF.L.U32 R3, R3, 0x1, RZ ;  /* 0x0000000103037819 */ /* 0x000fe200000006ff */
[----:B------:R-:W-:Y:S02]  /*6c90*/  @!P1 HADD2.F32 R4, -RZ, R4.H0_H0 ;  /* 0x20000004ff049230 */ /* 0x000fe40000004100 */
[----:B------:R-:W-:Y:S02]  /*6ca0*/  @!P1 HADD2.F32 R24, -RZ, R8.H0_H0 ;  /* 0x20000008ff189230 */ /* 0x000fe40000004100 */
[----:B------:R1:W2:Y:S02]  /*6cb0*/  LDS.128 R48, [R3+0x8100] ;  /* 0x0081000003307984 */ /* 0x0002a40000000c00 */
[----:B-1----:R-:W-:Y:S05]  /*6cc0*/  @!P1 IMAD.MOV.U32 R3, RZ, RZ, R20 ;  /* 0x000000ffff039224 */ /* 0x002fea00078e0014 */
[--C-:B------:R-:W-:Y:S01]  /*6cd0*/  @!P1 HADD2.F32 R8, -RZ, R3.reuse.H0_H0 ;  /* 0x20000003ff089230 */ /* 0x100fe20000004100 */
[----:B--2---:R-:W-:Y:S01]  /*6ce0*/  @!P1 IMAD.MOV.U32 R45, RZ, RZ, R49 ;  /* 0x000000ffff2d9224 */ /* 0x004fe200078e0031 */
[----:B------:R-:W-:Y:S05]  /*6cf0*/  @!P1 MOV R6, R48 ;  /* 0x0000003000069202 */ /* 0x000fea0000000f00 */
[--C-:B------:R-:W-:Y:S02]  /*6d00*/  @!P1 HADD2.F32 R9, -RZ, R6.reuse.H0_H0 ;  /* 0x20000006ff099230 */ /* 0x100fe40000004100 */
[----:B------:R-:W-:Y:S02]  /*6d10*/  @!P1 HADD2.F32 R41, -RZ, R6.H1_H1 ;  /* 0x30000006ff299230 */ /* 0x000fe40000004100 */
[----:B------:R-:W-:Y:S01]  /*6d20*/  @!P1 HADD2.F32 R6, -RZ, R3.H1_H1 ;  /* 0x30000003ff069230 */ /* 0x000fe20000004100 */
[CC--:B------:R-:W-:Y:S02]  /*6d30*/  @!P1 FMUL.FTZ R3, R8.reuse, R5.reuse ;  /* 0x0000000508039220 */ /* 0x0c0fe40000410000 */
[C---:B------:R-:W-:Y:S02]  /*6d40*/  @!P1 FMUL.FTZ R44, R9.reuse, R5 ;  /* 0x00000005092c9220 */ /* 0x040fe40000410000 */
[-C--:B------:R-:W-:Y:S01]  /*6d50*/  @!P1 FFMA.FTZ R3, R9, R24.reuse, R3 ;  /* 0x0000001809039223 */ /* 0x080fe20000010003 */
[----:B------:R-:W-:Y:S01]  /*6d60*/  @!P1 HADD2.F32 R9, -RZ, R45.H0_H0 ;  /* 0x2000002dff099230 */ /* 0x000fe20000004100 */
[----:B------:R-:W-:Y:S01]  /*6d70*/  @!P1 FFMA.FTZ R88, R8, R24, -R44 ;  /* 0x0000001808589223 */ /* 0x000fe2000001082c */
[----:B------:R-:W-:Y:S01]  /*6d80*/  @!P1 MOV R24, R21 ;  /* 0x0000001500189202 */ /* 0x000fe20000000f00 */
[C---:B------:R-:W-:Y:S01]  /*6d90*/  @!P1 FMUL.FTZ R5, R41.reuse, R4 ;  /* 0x0000000429059220 */ /* 0x040fe20000410000 */
[----:B------:R-:W-:Y:S01]  /*6da0*/  MOV R44, R46 ;  /* 0x0000002e002c7202 */ /* 0x000fe20000000f00 */
[C---:B------:R-:W-:Y:S02]  /*6db0*/  @!P1 FMUL.FTZ R4, R6.reuse, R4 ;  /* 0x0000000406049220 */ /* 0x040fe40000410000 */
[-C--:B------:R-:W-:Y:S01]  /*6dc0*/  @!P1 FFMA.FTZ R80, R6, R42.reuse, -R5 ;  /* 0x0000002a06509223 */ /* 0x080fe20000010805 */
[----:B------:R-:W-:Y:S01]  /*6dd0*/  @!P1 HADD2.F32 R5, -RZ, R15.H0_H0 ;  /* 0x2000000fff059230 */ /* 0x000fe20000004100 */
[----:B------:R-:W-:Y:S01]  /*6de0*/  @!P1 FFMA.FTZ R4, R41, R42, R4 ;  /* 0x0000002a29049223 */ /* 0x000fe20000010004 */
[----:B------:R-:W-:Y:S01]  /*6df0*/  @!P1 MOV R15, R22 ;  /* 0x00000016000f9202 */ /* 0x000fe20000000f00 */
[----:B------:R-:W-:Y:S01]  /*6e00*/  IMAD.MOV.U32 R6, RZ, RZ, R10 ;  /* 0x000000ffff067224 */ /* 0x000fe200078e000a */
[----:B------:R-:W-:Y:S01]  /*6e10*/  @!P1 HADD2.F32 R8, -RZ, R24.H0_H0 ;  /* 0x20000018ff089230 */ /* 0x000fe20000004100 */
[CC--:B------:R-:W-:Y:S01]  /*6e20*/  @!P1 FMUL.FTZ R74, R9.reuse, R5.reuse ;  /* 0x00000005094a9220 */ /* 0x0c0fe20000410000 */
[----:B------:R-:W-:Y:S01]  /*6e30*/  @!P1 HADD2.F32 R41, -RZ, R43.H0_H0 ;  /* 0x2000002bff299230 */ /* 0x000fe20000004100 */
[----:B------:R-:W-:Y:S01]  /*6e40*/  @!P1 IMAD.MOV.U32 R43, RZ, RZ, R50 ;  /* 0x000000ffff2b9224 */ /* 0x000fe200078e0032 */
[----:B------:R-:W-:Y:S01]  /*6e50*/  @!P1 F2FP.PACK_AB R80, R80, R88 ;  /* 0x000000585050923e */ /* 0x000fe200000000ff */
[C---:B------:R-:W-:Y:S01]  /*6e60*/  @!P1 FMUL.FTZ R5, R8.reuse, R5 ;  /* 0x0000000508059220 */ /* 0x040fe20000410000 */
[----:B------:R-:W-:Y:S01]  /*6e70*/  @!P1 HADD2.F32 R6, -RZ, R6.H0_H0 ;  /* 0x20000006ff069230 */ /* 0x000fe20000004100 */
[-C--:B------:R-:W-:Y:S01]  /*6e80*/  @!P1 FFMA.FTZ R74, R8, R41.reuse, -R74 ;  /* 0x00000029084a9223 */ /* 0x080fe2000001084a */
[----:B------:R-:W-:Y:S01]  /*6e90*/  @!P1 HADD2.F32 R42, -RZ, R43.H0_H0 ;  /* 0x2000002bff2a9230 */ /* 0x000fe20000004100 */
[----:B------:R-:W-:Y:S01]  /*6ea0*/  @!P1 FFMA.FTZ R5, R9, R41, R5 ;  /* 0x0000002909059223 */ /* 0x000fe20000010005 */
[----:B------:R-:W-:Y:S01]  /*6eb0*/  @!P1 HADD2.F32 R9, -RZ, R15.H0_H0 ;  /* 0x2000000fff099230 */ /* 0x000fe20000004100 */
[----:B------:R-:W-:Y:S01]  /*6ec0*/  @!P1 IMAD.MOV.U32 R20, RZ, RZ, R80 ;  /* 0x000000ffff149224 */ /* 0x000fe200078e0050 */
[----:B------:R-:W-:Y:S01]  /*6ed0*/  @!P1 HADD2.F32 R41, -RZ, R44.H0_H0 ;  /* 0x2000002cff299230 */ /* 0x000fe20000004100 */
[-C--:B------:R-:W-:Y:S01]  /*6ee0*/  @!P1 FMUL.FTZ R44, R42, R6.reuse ;  /* 0x000000062a2c9220 */ /* 0x080fe20000410000 */
[----:B------:R-:W-:Y:S01]  /*6ef0*/  @!P1 SHF.R.U64 R10, R10, 0x10, R11 ;  /* 0x000000100a0a9819 */ /* 0x000fe2000000120b */
[C---:B------:R-:W-:Y:S01]  /*6f00*/  @!P1 FMUL.FTZ R8, R9.reuse, R6 ;  /* 0x0000000609089220 */ /* 0x040fe20000410000 */
[----:B------:R-:W-:Y:S01]  /*6f10*/  @!P1 HADD2.F32 R43, -RZ, R43.H1_H1 ;  /* 0x3000002bff2b9230 */ /* 0x000fe20000004100 */
[----:B------:R-:W-:Y:S01]  /*6f20*/  @!P1 FFMA.FTZ R89, R9, R41, -R44 ;  /* 0x0000002909599223 */ /* 0x000fe2000001082c */
[--C-:B------:R-:W-:Y:S01]  /*6f30*/  @!P1 SHF.R.U64 R9, R46, 0x10, R47.reuse ;  /* 0x000000102e099819 */ /* 0x100fe2000000122f */
[----:B------:R-:W-:Y:S02]  /*6f40*/  @!P1 HADD2.F32 R6, -RZ, R10.H0_H0 ;  /* 0x2000000aff069230 */ /* 0x000fe40000004100 */
[----:B------:R-:W-:Y:S02]  /*6f50*/  @!P1 HADD2.F32 R10, -RZ, R25.H0_H0 ;  /* 0x20000019ff0a9230 */ /* 0x000fe40000004100 */
[----:B------:R-:W-:Y:S01]  /*6f60*/  @!P1 HADD2.F32 R44, -RZ, R9.H0_H0 ;  /* 0x20000009ff2c9230 */ /* 0x000fe20000004100 */
[----:B------:R-:W-:Y:S01]  /*6f70*/  @!P1 FMUL.FTZ R46, R43, R6 ;  /* 0x000000062b2e9220 */ /* 0x000fe20000410000 */
[----:B------:R-:W-:Y:S02]  /*6f80*/  @!P1 HADD2.F32 R9, -RZ, R15.H1_H1 ;  /* 0x3000000fff099230 */ /* 0x000fe40000004100 */
[----:B------:R-:W-:Y:S01]  /*6f90*/  @!P1 HADD2.F32 R15, -RZ, R45.H1_H1 ;  /* 0x3000002dff0f9230 */ /* 0x000fe20000004100 */
[--C-:B------:R-:W-:Y:S01]  /*6fa0*/  IMAD.MOV.U32 R45, RZ, RZ, R47.reuse ;  /* 0x000000ffff2d7224 */ /* 0x100fe200078e002f */
[----:B------:R-:W-:Y:S01]  /*6fb0*/  @!P1 HADD2.F32 R25, -RZ, R64.H0_H0 ;  /* 0x20000040ff199230 */ /* 0x000fe20000004100 */
[C---:B------:R-:W-:Y:S01]  /*6fc0*/  @!P1 FFMA.FTZ R75, R9.reuse, R44, -R46 ;  /* 0x0000002c094b9223 */ /* 0x040fe2000001082e */
[----:B------:R-:W-:Y:S01]  /*6fd0*/  @!P1 SHF.R.U32.HI R47, RZ, 0x10, R47 ;  /* 0x00000010ff2f9819 */ /* 0x000fe2000001162f */
[----:B------:R-:W-:Y:S01]  /*6fe0*/  @!P1 FMUL.FTZ R9, R9, R6 ;  /* 0x0000000609099220 */ /* 0x000fe20000410000 */
[----:B------:R-:W-:Y:S01]  /*6ff0*/  @!P1 HADD2.F32 R6, -RZ, R24.H1_H1 ;  /* 0x30000018ff069230 */ /* 0x000fe20000004100 */
[-C--:B------:R-:W-:Y:S01]  /*7000*/  @!P1 FMUL.FTZ R24, R15, R10.reuse ;  /* 0x0000000a0f189220 */ /* 0x080fe20000410000 */
[----:B------:R-:W-:Y:S02]  /*7010*/  @!P1 HADD2.F32 R45, -RZ, R45.H0_H0 ;  /* 0x2000002dff2d9230 */ /* 0x000fe40000004100 */
[----:B------:R-:W-:Y:S01]  /*7020*/  @!P1 HADD2.F32 R47, -RZ, R47.H0_H0 ;  /* 0x2000002fff2f9230 */ /* 0x000fe20000004100 */
[C---:B------:R-:W-:Y:S01]  /*7030*/  @!P1 FFMA.FTZ R46, R6.reuse, R25, -R24 ;  /* 0x00000019062e9223 */ /* 0x040fe20000010818 */
[----:B------:R-:W-:Y:S01]  /*7040*/  @!P1 SHF.R.U32.HI R24, RZ, 0x10, R11 ;  /* 0x00000010ff189819 */ /* 0x000fe2000001160b */
[----:B------:R-:W-:Y:S01]  /*7050*/  @!P1 FMUL.FTZ R6, R6, R10 ;  /* 0x0000000a06069220 */ /* 0x000fe20000410000 */
[----:B------:R-:W-:Y:S02]  /*7060*/  MOV R10, R11 ;  /* 0x0000000b000a7202 */ /* 0x000fe40000000f00 */
[----:B------:R-:W-:Y:S01]  /*7070*/  @!P1 F2FP.PACK_AB R86, R46, R74 ;  /* 0x0000004a2e56923e */ /* 0x000fe200000000ff */
[----:B------:R-:W-:Y:S01]  /*7080*/  @!P1 IMAD.MOV.U32 R46, RZ, RZ, R51 ;  /* 0x000000ffff2e9224 */ /* 0x000fe200078e0033 */
[----:B------:R-:W-:Y:S01]  /*7090*/  LEA R74, P0, R93, R84, 0x1 ;  /* 0x000000545d4a7211 */ /* 0x000fe200078008ff */
[----:B------:R-:W-:Y:S01]  /*70a0*/  @!P1 FFMA.FTZ R6, R15, R25, R6 ;  /* 0x000000190f069223 */ /* 0x000fe20000010006 */
[----:B------:R-:W-:Y:S01]  /*70b0*/  @!P1 MOV R15, R23 ;  /* 0x00000017000f9202 */ /* 0x000fe20000000f00 */
[----:B------:R-:W-:Y:S01]  /*70c0*/  @!P1 FFMA.FTZ R8, R42, R41, R8 ;  /* 0x000000292a089223 */ /* 0x000fe20000010008 */
[----:B------:R-:W-:Y:S01]  /*70d0*/  @!P1 MOV R21, R86 ;  /* 0x0000005600159202 */ /* 0x000fe20000000f00 */
[----:B------:R-:W-:Y:S01]  /*70e0*/  @!P1 FFMA.FTZ R9, R43, R44, R9 ;  /* 0x0000002c2b099223 */ /* 0x000fe20000010009 */
[----:B------:R-:W-:Y:S01]  /*70f0*/  @!P1 F2FP.PACK_AB R5, R6, R5 ;  /* 0x000000050605923e */ /* 0x000fe200000000ff */
[----:B------:R-:W-:Y:S02]  /*7100*/  @!P1 HADD2.F32 R10, -RZ, R10.H0_H0 ;  /* 0x2000000aff0a9230 */ /* 0x000fe40000004100 */
[----:B------:R-:W-:Y:S02]  /*7110*/  @!P1 HADD2.F32 R25, -RZ, R46.H0_H0 ;  /* 0x2000002eff199230 */ /* 0x000fe40000004100 */
[----:B------:R-:W-:Y:S01]  /*7120*/  @!P1 IMAD.MOV.U32 R49, RZ, RZ, R5 ;  /* 0x000000ffff319224 */ /* 0x000fe200078e0005 */
[--C-:B------:R-:W-:Y:S02]  /*7130*/  @!P1 HADD2.F32 R11, -RZ, R15.reuse.H0_H0 ;  /* 0x2000000fff0b9230 */ /* 0x100fe40000004100 */
[-C--:B------:R-:W-:Y:S01]  /*7140*/  @!P1 FMUL.FTZ R64, R25, R10.reuse ;  /* 0x0000000a19409220 */ /* 0x080fe20000410000 */
[----:B------:R-:W-:Y:S02]  /*7150*/  @!P1 HADD2.F32 R24, -RZ, R24.H0_H0 ;  /* 0x20000018ff189230 */ /* 0x000fe40000004100 */
[----:B------:R-:W-:Y:S01]  /*7160*/  @!P1 HADD2.F32 R46, -RZ, R46.H1_H1 ;  /* 0x3000002eff2e9230 */ /* 0x000fe20000004100 */
[----:B------:R-:W-:Y:S01]  /*7170*/  @!P1 FFMA.FTZ R88, R11, R45, -R64 ;  /* 0x0000002d0b589223 */ /* 0x000fe20000010840 */
[----:B------:R-:W-:Y:S01]  /*7180*/  @!P1 F2FP.PACK_AB R64, R75, R89 ;  /* 0x000000594b40923e */ /* 0x000fe200000000ff */
[----:B------:R-:W-:Y:S01]  /*7190*/  @!P1 FMUL.FTZ R10, R11, R10 ;  /* 0x0000000a0b0a9220 */ /* 0x000fe20000410000 */
[----:B------:R-:W-:Y:S01]  /*71a0*/  LEA.HI.X R75, R93, R85, R107, 0x1, P0 ;  /* 0x000000555d4b7211 */ /* 0x000fe200000f0c6b */
[----:B------:R-:W-:Y:S01]  /*71b0*/  @!P1 HADD2.F32 R11, -RZ, R15.H1_H1 ;  /* 0x3000000fff0b9230 */ /* 0x000fe20000004100 */
[----:B------:R-:W-:Y:S01]  /*71c0*/  ISETP.GE.AND P0, PT, R87, c[0x0][0x1d4], PT ;  /* 0x0000750057007a0c */ /* 0x000fe20003f06270 */
[CC--:B------:R-:W-:Y:S02]  /*71d0*/  @!P1 FMUL.FTZ R15, R46.reuse, R24.reuse ;  /* 0x000000182e0f9220 */ /* 0x0c0fe40000410000 */
[----:B------:R-:W-:Y:S02]  /*71e0*/  @!P1 FFMA.FTZ R10, R25, R45, R10 ;  /* 0x0000002d190a9223 */ /* 0x000fe4000001000a */
[CC--:B------:R-:W-:Y:S02]  /*71f0*/  @!P1 FFMA.FTZ R15, R11.reuse, R47.reuse, -R15 ;  /* 0x0000002f0b0f9223 */ /* 0x0c0fe4000001080f */
[----:B------:R-:W-:Y:S02]  /*7200*/  @!P1 FMUL.FTZ R11, R11, R24 ;  /* 0x000000180b0b9220 */ /* 0x000fe40000410000 */
[----:B------:R-:W-:Y:S01]  /*7210*/  @!P1 IMAD.MOV.U32 R22, RZ, RZ, R64 ;  /* 0x000000ffff169224 */ /* 0x000fe200078e0040 */
[----:B------:R-:W-:Y:S01]  /*7220*/  @!P1 F2FP.PACK_AB R24, R15, R88 ;  /* 0x000000580f18923e */ /* 0x000fe200000000ff */
[----:B------:R-:W-:Y:S01]  /*7230*/  @!P1 FFMA.FTZ R11, R46, R47, R11 ;  /* 0x0000002f2e0b9223 */ /* 0x000fe2000001000b */
[----:B------:R-:W-:Y:S01]  /*7240*/  @!P1 F2FP.PACK_AB R15, R4, R3 ;  /* 0x00000003040f923e */ /* 0x000fe200000000ff */
[----:B------:R-:W-:Y:S01]  /*7250*/  @!P0 IMAD.WIDE R84, R87, 0x2, R84 ;  /* 0x0000000257548825 */ /* 0x000fe200078e0254 */
        /* <DEDUP_REMOVED lines=8> */
.L_x_1548:
[----:B------:R-:W-:Y:S05]  /*72e0*/  BSYNC B0 ;  /* 0x0000000000007941 */ /* 0x000fea0003800000 */
.L_x_1547:
        /* <DEDUP_REMOVED lines=23> */
[C---:B----4-:R-:W-:Y:S02]  /*7460*/  LEA R74, P0, R93.reuse, R44, 0x1 ;  /* 0x0000002c5d4a7211 */ /* 0x050fe400078008ff */
        /* <DEDUP_REMOVED lines=11> */
[----:B------:R-:W-:Y:S02]  /*7520*/  @!P1 SHF.R.U32.HI R25, RZ, 0x10, R53 ;  /* 0x00000010ff199819 */ /* 0x000fe40000011635 */
[----:B------:R-:W-:Y:S01]  /*7530*/  @!P1 SHF.R.U32.HI R41, RZ, 0x10, R55 ;  /* 0x00000010ff299819 */ /* 0x000fe20000011637 */
[----:B------:R-:W-:Y:S01]  /*7540*/  @!P0 IMAD.WIDE R86, R5, 0x2, R44 ;  /* 0x0000000205568825 */ /* 0x000fe200078e022c */
        /* <DEDUP_REMOVED lines=41> */
[--C-:B------:R-:W-:Y:S01]  /*77e0*/  @!P1 HADD2.F32 R10, -RZ, R27.reuse.H0_H0 ;  /* 0x2000001bff0a9230 */ /* 0x100fe20000004100 */
        /* <DEDUP_REMOVED lines=22> */
[----:B------:R-:W-:Y:S01]  /*7950*/  @!P1 HADD2.F32 R27, -RZ, R66.H1_H1 ;  /* 0x30000042ff1b9230 */ /* 0x000fe20000004100 */
        /* <DEDUP_REMOVED lines=26> */
.L_x_1550:
[----:B------:R-:W-:Y:S05]  /*7b00*/  BSYNC B0 ;  /* 0x0000000000007941 */ /* 0x000fea0003800000 */
.L_x_1549:
        /* <DEDUP_REMOVED lines=26> */
[----:B--2---:R-:W-:Y:S02]  /*7cb0*/  LEA.HI.X R51, R93, R17, R107, 0x1, P0 ;  /* 0x000000115d337211 */ /* 0x004fe400000f0c6b */
[----:B------:R-:W-:Y:S02]  /*7cc0*/  IADD3 R3, R3, R4, RZ ;  /* 0x0000000403037210 */ /* 0x000fe40007ffe0ff */
[----:B------:R-:W-:Y:S02]  /*7cd0*/  ISETP.GE.AND P0, PT, R5, c[0x0][0x1d4], PT ;  /* 0x0000750005007a0c */ /* 0x000fe40003f06270 */
[----:B------:R-:W-:Y:S01]  /*7ce0*/  @!P1 SHF.R.U64 R18, R56, 0x10, R57 ;  /* 0x0000001038129819 */ /* 0x000fe20000001239 */
[----:B------:R-:W-:Y:S01]  /*7cf0*/  IMAD.SHL.U32 R3, R3, 0x2, RZ ;  /* 0x0000000203037824 */ /* 0x000fe200078e00ff */
[----:B------:R-:W-:Y:S02]  /*7d00*/  @!P1 SHF.R.U64 R4, R28, 0x10, R29 ;  /* 0x000000101c049819 */ /* 0x000fe4000000121d */
[----:B------:R-:W-:Y:S01]  /*7d10*/  @!P1 SHF.R.U32.HI R25, RZ, 0x10, R57 ;  /* 0x00000010ff199819 */ /* 0x000fe20000011639 */
[----:B------:R-:W-:Y:S01]  /*7d20*/  @!P1 HADD2.F32 R18, -RZ, R18.H0_H0 ;  /* 0x20000012ff129230 */ /* 0x000fe20000004100 */
        /* <DEDUP_REMOVED lines=95> */
.L_x_1552:
[----:B------:R-:W-:Y:S05]  /*8320*/  BSYNC B0 ;  /* 0x0000000000007941 */ /* 0x000fea0003800000 */
.L_x_1551:
[----:B------:R1:W4:Y:S01]  /*8330*/  SHFL.IDX PT, R37, R91, 0x3, 0x181f ;  /* 0x00781f005b257f89 */ /* 0x00032200000e0000 */
[----:B------:R-:W-:Y:S03]  /*8340*/  ISETP.GE.OR P0, PT, R167, R90, P6 ;  /* 0x0000005aa700720c */ /* 0x000fe60003706670 */
[----:B------:R1:W3:Y:S10]  /*8350*/  SHFL.IDX PT, R36, R92, 0x3, 0x181f ;  /* 0x00781f005c247f89 */ /* 0x0002f400000e0000 */
[----:B------:R-:W-:-:S05]  /*8360*/  @P0 BRA `(.L_x_1544) ;  /* 0x00000c1000000947 */ /* 0x000fca0003800000 */
[----:B------:R-:W-:Y:S01]  /*8370*/  SEL R3, R73, R72, !P2 ;  /* 0x0000004849037207 */ /* 0x000fe20005000000 */
[----:B-1----:R-:W-:Y:S01]  /*8380*/  LDS.128 R20, [R127+0x8100] ;  /* 0x008100007f147984 */ /* 0x002fe20000000c00 */
[C---:B------:R-:W-:Y:S01]  /*8390*/  IADD3 R6, R82.reuse, 0x60, RZ ;  /* 0x0000006052067810 */ /* 0x040fe20007ffe0ff */
[----:B----4-:R-:W-:Y:S01]  /*83a0*/  @!P1 HADD2.F32 R16, -RZ, R69.H0_H0 ;  /* 0x20000045ff109230 */ /* 0x010fe20000004100 */
[----:B------:R-:W-:Y:S01]  /*83b0*/  SHF.R.S32.HI R4, RZ, 0x1f, R3 ;  /* 0x0000001fff047819 */ /* 0x000fe20000011403 */
[--C-:B------:R-:W-:Y:S01]  /*83c0*/  @!P1 HADD2.F32 R31, -RZ, R70.reuse.H0_H0 ;  /* 0x20000046ff1f9230 */ /* 0x100fe20000004100 */
[----:B------:R-:W-:Y:S01]  /*83d0*/  IADD3 R5, R82, 0x60, RZ ;  /* 0x0000006052057810 */ /* 0x000fe20007ffe0ff */
[----:B------:R-:W-:Y:S01]  /*83e0*/  IMAD.SHL.U32 R6, R6, 0x40, RZ ;  /* 0x0000004006067824 */ /* 0x000fe200078e00ff */
[----:B------:R-:W-:Y:S01]  /*83f0*/  LEA.HI R3, R4, R3, RZ, 0x4 ;  /* 0x0000000304037211 */ /* 0x000fe200078f20ff */
[----:B------:R-:W-:Y:S01]  /*8400*/  @!P1 HADD2.F32 R27, -RZ, R70.H1_H1 ;  /* 0x30000046ff1b9230 */ /* 0x000fe20000004100 */
        /* <DEDUP_REMOVED lines=11> */
[C---:B---3--:R-:W-:Y:S02]  /*84c0*/  LEA R50, P0, R93.reuse, R36, 0x1 ;  /* 0x000000245d327211 */ /* 0x048fe400078008ff */
[----:B------:R-:W-:Y:S01]  /*84d0*/  LOP3.LUT R4, R4, R5, RZ, 0x3c, !PT ;  /* 0x0000000504047212 */ /* 0x000fe200078e3cff */
[----:B------:R-:W-:Y:S01]  /*84e0*/  @!P1 HADD2.F32 R5, -RZ, R38.H0_H0 ;  /* 0x20000026ff059230 */ /* 0x000fe20000004100 */
[----:B------:R-:W-:Y:S02]  /*84f0*/  LEA.HI.X R51, R93, R37, R107, 0x1, P0 ;  /* 0x000000255d337211 */ /* 0x000fe400000f0c6b */
[----:B------:R-:W-:Y:S02]  /*8500*/  IADD3 R3, R3, R4, RZ ;  /* 0x0000000403037210 */ /* 0x000fe40007ffe0ff */
[----:B------:R-:W-:Y:S02]  /*8510*/  @!P1 SHF.R.U32.HI R9, RZ, 0x10, R33 ;  /* 0x00000010ff099819 */ /* 0x000fe40000011621 */
[----:B------:R-:W-:Y:S01]  /*8520*/  @!P1 SHF.R.U32.HI R11, RZ, 0x10, R35 ;  /* 0x00000010ff0b9819 */ /* 0x000fe20000011623 */
[----:B------:R-:W-:Y:S01]  /*8530*/  IMAD.SHL.U32 R3, R3, 0x2, RZ ;  /* 0x0000000203037824 */ /* 0x000fe200078e00ff */
[----:B------:R-:W-:Y:S02]  /*8540*/  @!P1 SHF.R.U64 R4, R32, 0x10, R33 ;  /* 0x0000001020049819 */ /* 0x000fe40000001221 */
[----:B------:R-:W-:Y:S01]  /*8550*/  @!P1 SHF.R.U64 R18, R60, 0x10, R61 ;  /* 0x000000103c129819 */ /* 0x000fe2000000123d */
[----:B------:R-:W-:Y:S01]  /*8560*/  @!P1 HADD2.F32 R11, -RZ, R11.H0_H0 ;  /* 0x2000000bff0b9230 */ /* 0x000fe20000004100 */
[----:B------:R-:W1:Y:S01]  /*8570*/  LDS.128 R44, [R3+0x8100] ;  /* 0x00810000032c7984 */ /* 0x000e620000000c00 */
[----:B------:R-:W-:Y:S01]  /*8580*/  @!P1 HADD2.F32 R4, -RZ, R4.H0_H0 ;  /* 0x20000004ff049230 */ /* 0x000fe20000004100 */
[----:B------:R-:W-:Y:S01]  /*8590*/  @!P1 SHF.R.U64 R15, R34, 0x10, R35 ;  /* 0x00000010220f9819 */ /* 0x000fe20000001223 */
[----:B------:R-:W-:Y:S01]  /*85a0*/  @!P1 HADD2.F32 R18, -RZ, R18.H0_H0 ;  /* 0x20000012ff129230 */ /* 0x000fe20000004100 */
[----:B------:R-:W-:Y:S02]  /*85b0*/  @!P1 SHF.R.U32.HI R25, RZ, 0x10, R61 ;  /* 0x00000010ff199819 */ /* 0x000fe4000001163d */
[--C-:B------:R-:W-:Y:S01]  /*85c0*/  @!P1 SHF.R.U32.HI R26, RZ, 0x10, R63.reuse ;  /* 0x00000010ff1a9819 */ /* 0x100fe2000001163f */
[----:B------:R-:W-:Y:S01]  /*85d0*/  @!P1 HADD2.F32 R15, -RZ, R15.H0_H0 ;  /* 0x2000000fff0f9230 */ /* 0x000fe20000004100 */
[----:B------:R-:W-:Y:S01]  /*85e0*/  @!P1 SHF.R.U64 R29, R62, 0x10, R63 ;  /* 0x000000103e1d9819 */ /* 0x000fe2000000123f */
        /* <DEDUP_REMOVED lines=8> */
[----:B--2---:R-:W-:Y:S01]  /*8670*/  @!P1 HADD2.F32 R17, -RZ, R6.H1_H1 ;  /* 0x30000006ff119230 */ /* 0x004fe20000004100 */
        /* <DEDUP_REMOVED lines=14> */
[----:B------:R-:W-:Y:S02]  /*8760*/  @!P1 HADD2.F32 R18, -RZ, R16.H0_H0 ;  /* 0x20000010ff129230 */ /* 0x000fe40000004100 */
[----:B------:R-:W-:Y:S02]  /*8770*/  @!P1 HADD2.F32 R10, -RZ, R6.H0_H0 ;  /* 0x20000006ff0a9230 */ /* 0x000fe40000004100 */
[----:B------:R-:W-:Y:S01]  /*8780*/  @!P1 HADD2.F32 R24, -RZ, R16.H1_H1 ;  /* 0x30000010ff189230 */ /* 0x000fe20000004100 */
[----:B------:R-:W-:Y:S01]  /*8790*/  @!P1 MOV R16, R47 ;  /* 0x0000002f00109202 */ /* 0x000fe20000000f00 */
[----:B------:R-:W-:Y:S01]  /*87a0*/  @!P1 HADD2.F32 R9, -RZ, R6.H1_H1 ;  /* 0x30000006ff099230 */ /* 0x000fe20000004100 */
[----:B------:R-:W-:Y:S02]  /*87b0*/  @!P1 FMUL.FTZ R6, R18, R5 ;  /* 0x0000000512069220 */ /* 0x000fe40000410000 */
[-C--:B------:R-:W-:Y:S01]  /*87c0*/  @!P1 FMUL.FTZ R17, R24, R8.reuse ;  /* 0x0000000818119220 */ /* 0x080fe20000410000 */
[--C-:B------:R-:W-:Y:S01]  /*87d0*/  @!P1 HADD2.F32 R30, -RZ, R16.reuse.H0_H0 ;  /* 0x20000010ff1e9230 */ /* 0x100fe20000004100 */
[C---:B------:R-:W-:Y:S01]  /*87e0*/  @!P1 FFMA.FTZ R48, R10.reuse, R19, -R6 ;  /* 0x000000130a309223 */ /* 0x040fe20000010806 */
[----:B------:R-:W-:Y:S01]  /*87f0*/  @!P1 HADD2.F32 R32, -RZ, R16.H1_H1 ;  /* 0x30000010ff209230 */ /* 0x000fe20000004100 */
[C---:B------:R-:W-:Y:S02]  /*8800*/  @!P1 FMUL.FTZ R6, R9.reuse, R8 ;  /* 0x0000000809069220 */ /* 0x040fe40000410000 */
[----:B------:R-:W-:Y:S02]  /*8810*/  @!P1 IMAD.MOV.U32 R8, RZ, RZ, R23 ;  /* 0x000000ffff089224 */ /* 0x000fe400078e0017 */
[----:B------:R-:W-:Y:S01]  /*8820*/  @!P1 FMUL.FTZ R5, R10, R5 ;  /* 0x000000050a059220 */ /* 0x000fe20000410000 */
[--C-:B------:R-:W-:Y:S01]  /*8830*/  @!P1 HADD2.F32 R10, -RZ, R39.reuse.H0_H0 ;  /* 0x20000027ff0a9230 */ /* 0x100fe20000004100 */
[----:B------:R-:W-:Y:S01]  /*8840*/  @!P1 FFMA.FTZ R43, R9, R25, -R17 ;  /* 0x00000019092b9223 */ /* 0x000fe20000010811 */
[--C-:B------:R-:W-:Y:S01]  /*8850*/  @!P1 HADD2.F32 R9, -RZ, R8.reuse.H0_H0 ;  /* 0x20000008ff099230 */ /* 0x100fe20000004100 */
[----:B------:R-:W-:Y:S01]  /*8860*/  @!P1 FMUL.FTZ R17, R32, R11 ;  /* 0x0000000b20119220 */ /* 0x000fe20000410000 */
        /* <DEDUP_REMOVED lines=47> */
.L_x_1522:
[----:B-1----:R1:W2:Y:S01]  /*8b60*/  SHFL.IDX PT, R5, R91, RZ, 0x181f ;  /* 0x00181fff5b057589 */ /* 0x0022a200000e0000 */
        /* <DEDUP_REMOVED lines=14> */
[----:B-----5:R-:W-:Y:S01]  /*8c50*/  @!P0 LEA.HI.X R5, R226, R5, R166, 0x1, P1 ;  /* 0x00000005e2058211 */ /* 0x020fe200008f0ca6 */
[----:B-1----:R-:W-:Y:S04]  /*8c60*/  @!P6 ST.E.128 [R8.64], R16 ;  /* 0x000000100800e985 */ /* 0x002fe8000c101d08 */
[----:B------:R-:W1:Y:S04]  /*8c70*/  @!P0 LDS.128 R8, [R227+0xb900] ;  /* 0x00b90000e3088984 */ /* 0x000e680000000c00 */
[----:B-1----:R1:W-:Y:S02]  /*8c80*/  @!P0 ST.E.128 [R4.64], R8 ;  /* 0x0000000804008985 */ /* 0x0023e4000c101d08 */
.L_x_1554:
[----:B-12---:R-:W-:Y:S05]  /*8c90*/  BSYNC B0 ;  /* 0x0000000000007941 */ /* 0x006fea0003800000 */
.L_x_1553:
        /* <DEDUP_REMOVED lines=11> */
[----:B-----5:R-:W-:Y:S01]  /*8d50*/  @!P0 LEA.HI.X R5, R226, R5, R166, 0x1, P1 ;  /* 0x00000005e2058211 */ /* 0x020fe200008f0ca6 */
[----:B----4-:R-:W-:Y:S04]  /*8d60*/  @!P6 ST.E.128 [R8.64], R16 ;  /* 0x000000100800e985 */ /* 0x010fe8000c101d08 */
[----:B------:R-:W2:Y:S04]  /*8d70*/  @!P0 LDS.128 R8, [R227+0xc900] ;  /* 0x00c90000e3088984 */ /* 0x000ea80000000c00 */
[----:B--2---:R2:W-:Y:S02]  /*8d80*/  @!P0 ST.E.128 [R4.64], R8 ;  /* 0x0000000804008985 */ /* 0x0045e4000c101d08 */
.L_x_1556:
[----:B------:R-:W-:Y:S05]  /*8d90*/  BSYNC B0 ;  /* 0x0000000000007941 */ /* 0x000fea0003800000 */
.L_x_1555:
[----:B--2---:R2:W4:Y:S01]  /*8da0*/  SHFL.IDX PT, R5, R91, 0x2, 0x181f ;  /* 0x00581f005b057f89 */ /* 0x00452200000e0000 */
[----:B------:R-:W-:Y:S01]  /*8db0*/  ISETP.GE.AND P0, PT, R3, 0x41, PT ;  /* 0x000000410300780c */ /* 0x000fe20003f06270 */
[----:B------:R-:W-:Y:S02]  /*8dc0*/  BSSY B0, `(.L_x_1557) ;  /* 0x000000d000007945 */ /* 0x000fe40003800000 */
[----:B---3--:R2:W3:Y:S10]  /*8dd0*/  SHFL.IDX PT, R4, R92, 0x2, 0x181f ;  /* 0x00581f005c047f89 */ /* 0x0084f400000e0000 */
[----:B------:R-:W-:-:S05]  /*8de0*/  @!P0 BRA `(.L_x_1558) ;  /* 0x000000a000008947 */ /* 0x000fca0003800000 */
[----:B------:R-:W1:Y:S01]  /*8df0*/  @!P6 LDS.128 R16, [R227+0xa100] ;  /* 0x00a10000e310e984 */ /* 0x000e620000000c00 */
[CC--:B---3--:R-:W-:Y:S04]  /*8e00*/  @!P6 LEA R8, P0, R76.reuse, R4.reuse, 0x1 ;  /* 0x000000044c08e211 */ /* 0x0c8fe800078008ff */
[-C--:B----4-:R-:W-:Y:S02]  /*8e10*/  @!P6 LEA.HI.X R9, R76, R5.reuse, R77, 0x1, P0 ;  /* 0x000000054c09e211 */ /* 0x090fe400000f0c4d */
[C---:B------:R-:W-:Y:S11]  /*8e20*/  ISETP.GE.AND P0, PT, R226.reuse, c[0x0][0x1d4], PT ;  /* 0x00007500e2007a0c */ /* 0x040ff60003f06270 */
[----:B------:R-:W-:Y:S02]  /*8e30*/  @!UPT UIADD3 URZ, URZ, URZ, URZ ;  /* 0x0000003f3f3ff290 */ /* 0x000fe4000fffe03f */
[C---:B------:R-:W-:Y:S04]  /*8e40*/  @!P0 LEA R4, P1, R226.reuse, R4, 0x1 ;  /* 0x00000004e2048211 */ /* 0x040fe800078208ff */
[----:B-----5:R-:W-:Y:S01]  /*8e50*/  @!P0 LEA.HI.X R5, R226, R5, R166, 0x1, P1 ;  /* 0x00000005e2058211 */ /* 0x020fe200008f0ca6 */
[----:B-1----:R-:W-:Y:S04]  /*8e60*/  @!P6 ST.E.128 [R8.64], R16 ;  /* 0x000000100800e985 */ /* 0x002fe8000c101d08 */
[----:B------:R-:W1:Y:S04]  /*8e70*/  @!P0 LDS.128 R8, [R227+0xd900] ;  /* 0x00d90000e3088984 */ /* 0x000e680000000c00 */
[----:B-1----:R1:W-:Y:S02]  /*8e80*/  @!P0 ST.E.128 [R4.64], R8 ;  /* 0x0000000804008985 */ /* 0x0023e4000c101d08 */
.L_x_1558:
[----:B------:R-:W-:Y:S05]  /*8e90*/  BSYNC B0 ;  /* 0x0000000000007941 */ /* 0x000fea0003800000 */
.L_x_1557:
[----:B-1--4-:R1:W4:Y:S01]  /*8ea0*/  SHFL.IDX PT, R5, R91, 0x3, 0x181f ;  /* 0x00781f005b057f89 */ /* 0x01232200000e0000 */
[----:B------:R-:W-:Y:S03]  /*8eb0*/  ISETP.GE.AND P0, PT, R3, 0x61, PT ;  /* 0x000000610300780c */ /* 0x000fe60003f06270 */
        /* <DEDUP_REMOVED lines=12> */
.L_x_1544:
[----:B------:R-:W-:Y:S05]  /*8f80*/  BSYNC B2 ;  /* 0x0000000000027941 */ /* 0x000fea0003800000 */
.L_x_1521:
[----:B------:R-:W-:Y:S01]  /*8f90*/  IMAD.IADD R3, R90, 0x1, -R82 ;  /* 0x000000015a037824 */ /* 0x000fe200078e0a52 */
[----:B--2---:R-:W-:Y:S01]  /*8fa0*/  P2R R24, PR, RZ, 0x4 ;  /* 0x00000004ff187803 */ /* 0x004fe20000000000 */
[----:B-1----:R-:W-:Y:S01]  /*8fb0*/  IMAD.WIDE R8, R40, 0x70, R114 ;  /* 0x0000007028087825 */ /* 0x002fe200078e0272 */
[----:B-----5:R-:W-:Y:S01]  /*8fc0*/  LOP3.LUT P2, RZ, R165, 0x4, RZ, 0xc0, !PT ;  /* 0x00000004a5ff7812 */ /* 0x020fe2000784c0ff */
        /* <DEDUP_REMOVED lines=13> */
[----:B---3--:R-:W-:Y:S01]  /*90a0*/  @P0 MOV R4, R96 ;  /* 0x0000006000040202 */ /* 0x008fe20000000f00 */
        /* <DEDUP_REMOVED lines=18> */
[----:B------:R-:W-:Y:S02]  /*91d0*/  @P1 MOV R4, R96 ;  /* 0x0000006000041202 */ /* 0x000fe40000000f00 */
        /* <DEDUP_REMOVED lines=28> */
[----:B------:R1:W3:Y:S10]  /*93a0*/  SHFL.IDX PT, R5, R6, RZ, 0x181f ;  /* 0x00181fff06057589 */ /* 0x0002f400000e0000 */
        /* <DEDUP_REMOVED lines=12> */
[----:B-123--:R-:W1:Y:S01]  /*9470*/  @!P6 LDS.128 R16, [R227+0x100] ;  /* 0x00010000e310e984 */ /* 0x00ee620000000c00 */
        /* <DEDUP_REMOVED lines=9> */
.L_x_1560:
[----:B-123--:R-:W-:Y:S05]  /*9510*/  BSYNC B0 ;  /* 0x0000000000007941 */ /* 0x00efea0003800000 */
.L_x_1559:
[----:B------:R1:W2:Y:S01]  /*9520*/  SHFL.IDX PT, R5, R6, 0x1, 0x181f ;  /* 0x00381f0006057f89 */ /* 0x0002a200000e0000 */
[----:B------:R-:W-:Y:S03]  /*9530*/  BSSY B0, `(.L_x_1561) ;  /* 0x000000d000007945 */ /* 0x000fe60003800000 */
[----:B------:R1:W3:Y:S01]  /*9540*/  SHFL.IDX PT, R3, R15, 0x1, 0x181f ;  /* 0x00381f000f037f89 */ /* 0x0002e200000e0000 */
[----:B------:R-:W-:-:S05]  /*9550*/  @!P1 BRA `(.L_x_1562) ;  /* 0x000000a000009947 */ /* 0x000fca0003800000 */
[----:B------:R-:W4:Y:S01]  /*9560*/  @!P6 LDS.128 R16, [R227+0x1100] ;  /* 0x00110000e310e984 */ /* 0x000f220000000c00 */
[C---:B---3--:R-:W-:Y:S04]  /*9570*/  @!P6 LEA R8, P0, R76.reuse, R3, 0x1 ;  /* 0x000000034c08e211 */ /* 0x048fe800078008ff */
[----:B--2---:R-:W-:Y:S02]  /*9580*/  @!P6 LEA.HI.X R9, R76, R5, R77, 0x1, P0 ;  /* 0x000000054c09e211 */ /* 0x004fe400000f0c4d */
[C---:B------:R-:W-:Y:S11]  /*9590*/  ISETP.GE.AND P0, PT, R226.reuse, c[0x0][0x1d4], PT ;  /* 0x00007500e2007a0c */ /* 0x040ff60003f06270 */
[----:B------:R-:W-:Y:S02]  /*95a0*/  @!UPT UIADD3 URZ, URZ, URZ, URZ ;  /* 0x0000003f3f3ff290 */ /* 0x000fe4000fffe03f */
[C---:B------:R-:W-:Y:S04]  /*95b0*/  @!P0 LEA R4, P1, R226.reuse, R3, 0x1 ;  /* 0x00000003e2048211 */ /* 0x040fe800078208ff */
[----:B------:R-:W-:Y:S01]  /*95c0*/  @!P0 LEA.HI.X R5, R226, R5, R166, 0x1, P1 ;  /* 0x00000005e2058211 */ /* 0x000fe200008f0ca6 */
[----:B----4-:R-:W-:Y:S04]  /*95d0*/  @!P6 ST.E.128 [R8.64], R16 ;  /* 0x000000100800e985 */ /* 0x010fe8000c101d08 */
[----:B------:R-:W2:Y:S04]  /*95e0*/  @!P0 LDS.128 R8, [R227+0x4900] ;  /* 0x00490000e3088984 */ /* 0x000ea80000000c00 */
[----:B--2---:R2:W-:Y:S02]  /*95f0*/  @!P0 ST.E.128 [R4.64], R8 ;  /* 0x0000000804008985 */ /* 0x0045e4000c101d08 */
.L_x_1562:
[----:B------:R-:W-:Y:S05]  /*9600*/  BSYNC B0 ;  /* 0x0000000000007941 */ /* 0x000fea0003800000 */
.L_x_1561:
[----:B--2---:R2:W4:Y:S01]  /*9610*/  SHFL.IDX PT, R5, R6, 0x2, 0x181f ;  /* 0x00581f0006057f89 */ /* 0x00452200000e0000 */
[----:B------:R-:W-:Y:S03]  /*9620*/  BSSY B0, `(.L_x_1563) ;  /* 0x000000d000007945 */ /* 0x000fe60003800000 */
[----:B---3--:R2:W3:Y:S01]  /*9630*/  SHFL.IDX PT, R3, R15, 0x2, 0x181f ;  /* 0x00581f000f037f89 */ /* 0x0084e200000e0000 */
[----:B------:R-:W-:-:S05]  /*9640*/  @!P3 BRA `(.L_x_1564) ;  /* 0x000000a00000b947 */ /* 0x000fca0003800000 */
[----:B------:R-:W5:Y:S01]  /*9650*/  @!P6 LDS.128 R16, [R227+0x2100] ;  /* 0x00210000e310e984 */ /* 0x000f620000000c00 */
[C---:B---3--:R-:W-:Y:S04]  /*9660*/  @!P6 LEA R8, P0, R76.reuse, R3, 0x1 ;  /* 0x000000034c08e211 */ /* 0x048fe800078008ff */
[----:B----4-:R-:W-:Y:S02]  /*9670*/  @!P6 LEA.HI.X R9, R76, R5, R77, 0x1, P0 ;  /* 0x000000054c09e211 */ /* 0x010fe400000f0c4d */
[C---:B------:R-:W-:Y:S11]  /*9680*/  ISETP.GE.AND P0, PT, R226.reuse, c[0x0][0x1d4], PT ;  /* 0x00007500e2007a0c */ /* 0x040ff60003f06270 */
[----:B------:R-:W-:Y:S02]  /*9690*/  @!UPT UIADD3 URZ, URZ, URZ, URZ ;  /* 0x0000003f3f3ff290 */ /* 0x000fe4000fffe03f */
[C---:B------:R-:W-:Y:S04]  /*96a0*/  @!P0 LEA R4, P1, R226.reuse, R3, 0x1 ;  /* 0x00000003e2048211 */ /* 0x040fe800078208ff */
[----:B------:R-:W-:Y:S01]  /*96b0*/  @!P0 LEA.HI.X R5, R226, R5, R166, 0x1, P1 ;  /* 0x00000005e2058211 */ /* 0x000fe200008f0ca6 */
[----:B-----5:R-:W-:Y:S04]  /*96c0*/  @!P6 ST.E.128 [R8.64], R16 ;  /* 0x000000100800e985 */ /* 0x020fe8000c101d08 */
[----:B------:R-:W3:Y:S04]  /*96d0*/  @!P0 LDS.128 R8, [R227+0x5900] ;  /* 0x00590000e3088984 */ /* 0x000ee80000000c00 */
[----:B---3--:R3:W-:Y:S02]  /*96e0*/  @!P0 ST.E.128 [R4.64], R8 ;  /* 0x0000000804008985 */ /* 0x0087e4000c101d08 */
.L_x_1564:
[----:B------:R-:W-:Y:S05]  /*96f0*/  BSYNC B0 ;  /* 0x0000000000007941 */ /* 0x000fea0003800000 */
.L_x_1563:
[----:B---34-:R3:W4:Y:S01]  /*9700*/  SHFL.IDX PT, R5, R6, 0x3, 0x181f ;  /* 0x00781f0006057f89 */ /* 0x01872200000e0000 */
[----:B------:R-:W-:Y:S03]  /*9710*/  BSSY B0, `(.L_x_1565) ;  /* 0x000000d000007945 */ /* 0x000fe60003800000 */
[----:B------:R3:W1:Y:S01]  /*9720*/  SHFL.IDX PT, R3, R15, 0x3, 0x181f ;  /* 0x00781f000f037f89 */ /* 0x00066200000e0000 */
[----:B------:R-:W-:-:S05]  /*9730*/  @!P4 BRA `(.L_x_1566) ;  /* 0x000000a00000c947 */ /* 0x000fca0003800000 */
[----:B------:R-:W5:Y:S01]  /*9740*/  @!P6 LDS.128 R16, [R227+0x3100] ;  /* 0x00310000e310e984 */ /* 0x000f620000000c00 */
[C---:B-1----:R-:W-:Y:S04]  /*9750*/  @!P6 LEA R8, P0, R76.reuse, R3, 0x1 ;  /* 0x000000034c08e211 */ /* 0x042fe800078008ff */
[----:B----4-:R-:W-:Y:S02]  /*9760*/  @!P6 LEA.HI.X R9, R76, R5, R77, 0x1, P0 ;  /* 0x000000054c09e211 */ /* 0x010fe400000f0c4d */
[C---:B------:R-:W-:Y:S11]  /*9770*/  ISETP.GE.AND P0, PT, R226.reuse, c[0x0][0x1d4], PT ;  /* 0x00007500e2007a0c */ /* 0x040ff60003f06270 */
[----:B------:R-:W-:Y:S02]  /*9780*/  @!UPT UIADD3 URZ, URZ, URZ, URZ ;  /* 0x0000003f3f3ff290 */ /* 0x000fe4000fffe03f */
[C---:B------:R-:W-:Y:S04]  /*9790*/  @!P0 LEA R4, P1, R226.reuse, R3, 0x1 ;  /* 0x00000003e2048211 */ /* 0x040fe800078208ff */
[----:B------:R-:W-:Y:S01]  /*97a0*/  @!P0 LEA.HI.X R5, R226, R5, R166, 0x1, P1 ;  /* 0x00000005e2058211 */ /* 0x000fe200008f0ca6 */
[----:B-----5:R-:W-:Y:S04]  /*97b0*/  @!P6 ST.E.128 [R8.64], R16 ;  /* 0x000000100800e985 */ /* 0x020fe8000c101d08 */
[----:B------:R-:W1:Y:S04]  /*97c0*/  @!P0 LDS.128 R8, [R227+0x6900] ;  /* 0x00690000e3088984 */ /* 0x000e680000000c00 */
[----:B-1----:R1:W-:Y:S02]  /*97d0*/  @!P0 ST.E.128 [R4.64], R8 ;  /* 0x0000000804008985 */ /* 0x0023e4000c101d08 */
.L_x_1566:
[----:B------:R-:W-:Y:S05]  /*97e0*/  BSYNC B0 ;  /* 0x0000000000007941 */ /* 0x000fea0003800000 */
.L_x_1565:
[----:B------:R-:W-:Y:S01]  /*97f0*/  ISETP.GT.AND P0, PT, R40, R126, PT ;  /* 0x0000007e2800720c */ /* 0x000fe20003f04270 */
[----:B------:R-:W-:Y:S03]  /*9800*/  BSSY B0, `(.L_x_1567) ;  /* 0x0000030000007945 */ /* 0x000fe60003800000 */
[----:B-123--:R-:W-:Y:S09]  /*9810*/  P2R R15, PR, RZ, 0x1 ;  /* 0x00000001ff0f7803 */ /* 0x00eff20000000000 */
[----:B------:R-:W-:-:S05]  /*9820*/  @!P0 BRA `(.L_x_1568) ;  /* 0x000002d000008947 */ /* 0x000fca0003800000 */
[----:B------:R-:W-:Y:S01]  /*9830*/  IADD3 R3, R40, -0x1, RZ ;  /* 0xffffffff28037810 */ /* 0x000fe20007ffe0ff */
[----:B------:R-:W-:Y:S01]  /*9840*/  IMAD.MOV.U32 R4, RZ, RZ, R118 ;  /* 0x000000ffff047224 */ /* 0x000fe200078e0076 */
[C---:B------:R-:W-:Y:S01]  /*9850*/  ISETP.GE.AND P3, PT, R237.reuse, 0x21, PT ;  /* 0x00000021ed00780c */ /* 0x040fe20003f66270 */
[----:B----4-:R-:W-:Y:S01]  /*9860*/  IMAD.MOV.U32 R5, RZ, RZ, R117 ;  /* 0x000000ffff057224 */ /* 0x010fe200078e0075 */
[----:B------:R-:W-:Y:S01]  /*9870*/  SHF.R.S32.HI R8, RZ, 0x1f, R3 ;  /* 0x0000001fff087819 */ /* 0x000fe20000011403 */
[----:B------:R-:W-:Y:S01]  /*9880*/  IMAD R6, R152, R3, RZ ;  /* 0x0000000398067224 */ /* 0x000fe200078e02ff */
[----:B------:R-:W-:Y:S01]  /*9890*/  ISETP.GE.AND P1, PT, R237, 0x41, PT ;  /* 0x00000041ed00780c */ /* 0x000fe20003f26270 */
        /* <DEDUP_REMOVED lines=38> */
.L_x_1568:
[----:B------:R-:W-:Y:S05]  /*9b00*/  BSYNC B0 ;  /* 0x0000000000007941 */ /* 0x000fea0003800000 */
.L_x_1567:
[----:B------:R-:W0:Y:S01]  /*9b10*/  LDGDEPBAR ;  /* 0x00000000000079af */ /* 0x000e220000000000 */
[----:B------:R-:W-:Y:S02]  /*9b20*/  ISETP.NE.AND P0, PT, R15, RZ, PT ;  /* 0x000000ff0f00720c */ /* 0x000fe40003f05270 */
[----:B------:R-:W-:Y:S11]  /*9b30*/  IADD3 R40, R40, -0x1, RZ ;  /* 0xffffffff28287810 */ /* 0x000ff60007ffe0ff */
[----:B------:R-:W-:-:S05]  /*9b40*/  @P0 BRA `(.L_x_1569) ;  /* 0xffff9ce000000947 */ /* 0x000fca000383ffff */
[----:B------:R-:W-:Y:S01]  /*9b50*/  WARPSYNC 0xffffffff ;  /* 0xffffffff00007948 */ /* 0x000fe20003800000 */
[----:B------:R-:W-:Y:S06]  /*9b60*/  BAR.SYNC.DEFER_BLOCKING 0x0 ;  /* 0x0000000000007b1d */ /* 0x000fec0000010000 */
.L_x_1520:
[----:B------:R-:W2:Y:S01]  /*9b70*/  LDL R99, [R1+0x40] ;  /* 0x0000400001637983 */ /* 0x000ea20000100800 */
[----:B------:R-:W-:-:S05]  /*9b80*/  IMAD.MOV.U32 R74, RZ, RZ, c[0x0][0x2c4] ;  /* 0x0000b100ff4a7624 */ /* 0x000fca00078e00ff */
[----:B------:R-:W-:Y:S01]  /*9b90*/  ISETP.NE.AND P3, PT, R74, 0x1, PT ;  /* 0x000000014a00780c */ /* 0x000fe20003f65270 */
[----:B------:R-:W-:Y:S01]  /*9ba0*/  BSSY B0, `(.L_x_1570) ;  /* 0x0000029000007945 */ /* 0x000fe20003800000 */
[----:B--2---:R-:W-:-:S11]  /*9bb0*/  IADD3 R2, R99, 0x7f, RZ ;  /* 0x0000007f63027810 */ /* 0x004fd60007ffe0ff */
[----:B------:R-:W-:-:S05]  /*9bc0*/  @P3 IMAD.HI.U32 R3, R2, c[0x0][0x2c8], RZ ;  /* 0x0000b20002033a27 */ /* 0x000fca00078e00ff */
[----:B------:R-:W-:-:S05]  /*9bd0*/  @P3 SHF.R.U32.HI R2, RZ, c[0x0][0x2cc], R3 ;  /* 0x0000b300ff023a19 */ /* 0x000fca0000011603 */
[----:B------:R-:W-:Y:S02]  /*9be0*/  IMAD.IADD R3, R151, 0x1, R2 ;  /* 0x0000000197037824 */ /* 0x000fe400078e0202 */
[----:B------:R-:W-:-:S04]  /*9bf0*/  IMAD.MOV.U32 R2, RZ, RZ, RZ ;  /* 0x000000ffff027224 */ /* 0x000fc800078e00ff */
[----:B------:R-:W-:-:S05]  /*9c00*/  IMAD.HI R2, R3, -0x6db6db6d, R2 ;  /* 0x9249249303027827 */ /* 0x000fca00078e0202 */
[----:B------:R-:W-:-:S04]  /*9c10*/  SHF.R.U32.HI R3, RZ, 0x1f, R2 ;  /* 0x0000001fff037819 */ /* 0x000fc80000011602 */
[----:B------:R-:W-:-:S04]  /*9c20*/  LEA.HI.SX32 R2, R2, R3, 0x1a ;  /* 0x0000000302027211 */ /* 0x000fc800078fd2ff */
[----:B------:R-:W-:-:S04]  /*9c30*/  IMNMX R6, R150, R2, PT ;  /* 0x0000000296067217 */ /* 0x000fc80003800200 */
[----:B------:R-:W-:Y:S01]  /*9c40*/  ISETP.GE.AND P0, PT, R6, 0x1, PT ;  /* 0x000000010600780c */ /* 0x000fe20003f06270 */
[----:B------:R-:W-:-:S12]  /*9c50*/  IMAD.MOV.U32 R2, RZ, RZ, RZ ;  /* 0x000000ffff027224 */ /* 0x000fd800078e00ff */
[----:B------:R-:W-:Y:S05]  /*9c60*/  @!P0 BRA `(.L_x_1571) ;  /* 0x000001c000008947 */ /* 0x000fea0003800000 */
[----:B------:R-:W-:Y:S02]  /*9c70*/  IABS R3, R135 ;  /* 0x0000008700037213 */ /* 0x000fe40000000000 */
[----:B-1----:R-:W-:Y:S02]  /*9c80*/  IADD3 R8, R135, -0x1, R6 ;  /* 0xffffffff87087810 */ /* 0x002fe40007ffe006 */
[----:B------:R-:W1:Y:S02]  /*9c90*/  I2F.RP R2, R3 ;  /* 0x0000000300027306 */ /* 0x000e640000209400 */
[----:B------:R-:W-:-:S06]  /*9ca0*/  IABS R11, R8 ;  /* 0x00000008000b7213 */ /* 0x000fcc0000000000 */
[----:B-1----:R-:W1:Y:S02]  /*9cb0*/  MUFU.RCP R2, R2 ;  /* 0x0000000200027308 */ /* 0x002e640000001000 */
[----:B-1----:R-:W-:-:S06]  /*9cc0*/  IADD3 R2, R2, 0xffffffe, RZ ;  /* 0x0ffffffe02027810 */ /* 0x002fcc0007ffe0ff */
[----:B----4-:R-:W1:Y:S02]  /*9cd0*/  F2I.FTZ.U32.TRUNC.NTZ R5, R2 ;  /* 0x0000000200057305 */ /* 0x010e64000021f000 */
        /* <DEDUP_REMOVED lines=21> */
.L_x_1571:
[----:B------:R-:W-:Y:S05]  /*9e30*/  BSYNC B0 ;  /* 0x0000000000007941 */ /* 0x000fea0003800000 */
.L_x_1570:
[----:B------:R-:W2:Y:S01]  /*9e40*/  LDL R3, [R1+0x78] ;  /* 0x0000780001037983 */ /* 0x000ea20000100800 */
        /* <DEDUP_REMOVED lines=33> */
[----:B-12---:R-:W-:-:S04]  /*a060*/  IMAD R4, R3, R2, RZ ;  /* 0x0000000203047224 */ /* 0x006fc800078e02ff */
[--C-:B------:R-:W-:Y:S01]  /*a070*/  IMAD.IADD R3, R4, 0x1, R2.reuse ;  /* 0x0000000104037824 */ /* 0x100fe200078e0202 */
[----:B------:R1:W-:Y:S01]  /*a080*/  STL [R1+0xc], R4 ;  /* 0x00000c0401007387 */ /* 0x0003e20000100800 */
[----:B------:R-:W-:-:S03]  /*a090*/  PRMT R2, RZ, 0x7610, R2 ;  /* 0x00007610ff027816 */ /* 0x000fc60000000002 */
[----:B------:R-:W-:-:S04]  /*a0a0*/  IMNMX R234, R6, R3, PT ;  /* 0x0000000306ea7217 */ /* 0x000fc80003800200 */
[----:B------:R-:W-:-:S13]  /*a0b0*/  ISETP.GT.AND P0, PT, R234, R4, PT ;  /* 0x00000004ea00720c */ /* 0x000fda0003f04270 */
[----:B------:R-:W-:Y:S05]  /*a0c0*/  @!P0 BRA `(.L_x_1572) ;  /* 0x0001276000008947 */ /* 0x000fea0003800000 */
[----:B----4-:R-:W2:Y:S04]  /*a0d0*/  LDL R5, [R1+0x68] ;  /* 0x0000680001057983 */ /* 0x010ea80000100800 */
[----:B-1----:R-:W3:Y:S01]  /*a0e0*/  LDL R4, [R1+0x6c] ;  /* 0x00006c0001047983 */ /* 0x002ee20000100800 */
[----:B------:R-:W-:-:S03]  /*a0f0*/  ISETP.NE.U32.AND P0, PT, RZ, c[0x0][0x340], PT ;  /* 0x0000d000ff007a0c */ /* 0x000fc60003f05070 */
[----:B------:R-:W4:Y:S01]  /*a100*/  LDL R8, [R1+0x58] ;  /* 0x0000580001087983 */ /* 0x000f220000100800 */
[----:B------:R-:W-:-:S03]  /*a110*/  ISETP.NE.AND.EX P1, PT, RZ, c[0x0][0x344], PT, P0 ;  /* 0x0000d100ff007a0c */ /* 0x000fc60003f25300 */
[----:B------:R-:W4:Y:S04]  /*a120*/  LDL R10, [R1+0x74] ;  /* 0x00007400010a7983 */ /* 0x000f280000100800 */
[----:B------:R-:W4:Y:S06]  /*a130*/  LDL R9, [R1+0x70] ;  /* 0x0000700001097983 */ /* 0x000f2c0000100800 */
[----:B--2---:R-:W-:-:S04]  /*a140*/  @P1 IADD3 R2, P0, R5, c[0x0][0x340], RZ ;  /* 0x0000d00005021a10 */ /* 0x004fc80007f1e0ff */
[----:B---3--:R-:W-:-:S05]  /*a150*/  @P1 IADD3.X R3, R4, c[0x0][0x344], RZ, P0, !PT ;  /* 0x0000d10004031a10 */ /* 0x008fca00007fe4ff */
[----:B------:R1:W5:Y:S01]  /*a160*/  @P1 LDG.E R2, [R2.64] ;  /* 0x0000000802021981 */ /* 0x000362000c1e1900 */
[----:B------:R-:W-:Y:S01]  /*a170*/  ISETP.NE.U32.AND P0, PT, RZ, c[0x0][0x348], PT ;  /* 0x0000d200ff007a0c */ /* 0x000fe20003f05070 */
[----:B------:R-:W-:Y:S01]  /*a180*/  IMAD.WIDE.U32 R4, R137, c[0x0][0x178], RZ ;  /* 0x00005e0089047a25 */ /* 0x000fe200078e00ff */
[----:B------:R-:W-:Y:S01]  /*a190*/  WARPSYNC 0xffffffff ;  /* 0xffffffff00007948 */ /* 0x000fe20003800000 */
[----:B----4-:R-:W-:Y:S02]  /*a1a0*/  LOP3.LUT R86, R8, 0xffff, RZ, 0xc0, !PT ;  /* 0x0000ffff08567812 */ /* 0x010fe400078ec0ff */
[----:B------:R-:W-:Y:S02]  /*a1b0*/  ISETP.NE.AND.EX P0, PT, RZ, c[0x0][0x34c], PT, P0 ;  /* 0x0000d300ff007a0c */ /* 0x000fe40003f05300 */
[----:B------:R-:W-:Y:S02]  /*a1c0*/  IADD3 R126, R234, -0x1, RZ ;  /* 0xffffffffea7e7810 */ /* 0x000fe40007ffe0ff */
[----:B------:R-:W-:-:S02]  /*a1d0*/  SEL R11, R10, RZ, !P0 ;  /* 0x000000ff0a0b7207 */ /* 0x000fc40004000000 */
[----:B------:R-:W-:Y:S02]  /*a1e0*/  SEL R8, R9, RZ, !P0 ;  /* 0x000000ff09087207 */ /* 0x000fe40004000000 */
[----:B-1----:R-:W-:-:S05]  /*a1f0*/  SHF.R.S32.HI R3, RZ, 0x1f, R137 ;  /* 0x0000001fff037819 */ /* 0x002fca0000011489 */
[----:B------:R-:W-:-:S04]  /*a200*/  IMAD R3, R3, c[0x0][0x178], RZ ;  /* 0x00005e0003037a24 */ /* 0x000fc800078e02ff */
[----:B------:R-:W-:-:S04]  /*a210*/  IMAD R3, R137, c[0x0][0x17c], R3 ;  /* 0x00005f0089037a24 */ /* 0x000fc800078e0203 */
[----:B------:R-:W-:Y:S02]  /*a220*/  IMAD.IADD R10, R5, 0x1, R3 ;  /* 0x00000001050a7824 */ /* 0x000fe400078e0203 */
[----:B------:R-:W-:Y:S02]  /*a230*/  @!P1 IMAD.MOV.U32 R2, RZ, RZ, R9 ;  /* 0x000000ffff029224 */ /* 0x000fe400078e0009 */
[----:B------:R-:W2:Y:S04]  /*a240*/  LDL R15, [R1+0x4] ;  /* 0x00000400010f7983 */ /* 0x000ea80000100800 */
[----:B------:R-:W3:Y:S04]  /*a250*/  LDL.LU R9, [R1+0x8] ;  /* 0x0000080001097983 */ /* 0x000ee80000300800 */
[----:B------:R-:W4:Y:S04]  /*a260*/  LDL R52, [R1+0x48] ;  /* 0x0000480001347983 */ /* 0x000f280000100800 */
[----:B------:R-:W2:Y:S01]  /*a270*/  LDL R6, [R1+0x3c] ;  /* 0x00003c0001067983 */ /* 0x000ea20000100800 */
[----:B------:R-:W-:-:S02]  /*a280*/  IMAD.MOV.U32 R3, RZ, RZ, c[0x0][0x2b8] ;  /* 0x0000ae00ff037624 */ /* 0x000fc400078e00ff */
[----:B------:R-:W-:-:S03]  /*a290*/  IMAD.MOV.U32 R125, RZ, RZ, 0x70 ;  /* 0x00000070ff7d7424 */ /* 0x000fc600078e00ff */
[----:B------:R-:W-:Y:S01]  /*a2a0*/  ISETP.NE.AND P1, PT, R3, 0x1, PT ;  /* 0x000000010300780c */ /* 0x000fe20003f25270 */
[----:B------:R-:W-:-:S04]  /*a2b0*/  IMAD R125, R234, R125, -0x70 ;  /* 0xffffff90ea7d7424 */ /* 0x000fc800078e027d */
[----:B------:R-:W-:Y:S01]  /*a2c0*/  IMAD.IADD R3, R0, 0x1, R125 ;  /* 0x0000000100037824 */ /* 0x000fe200078e027d */
[----:B-----5:R-:W-:Y:S01]  /*a2d0*/  SHF.R.S32.HI R5, RZ, 0x1f, R2 ;  /* 0x0000001fff057819 */ /* 0x020fe20000011402 */
[----:B------:R-:W-:-:S04]  /*a2e0*/  IMAD.WIDE.U32 R18, R2, c[0x0][0x2b0], RZ ;  /* 0x0000ac0002127a25 */ /* 0x000fc800078e00ff */
[----:B------:R-:W-:Y:S01]  /*a2f0*/  IMAD.MOV.U32 R236, RZ, RZ, RZ ;  /* 0x000000ffffec7224 */ /* 0x000fe200078e00ff */
[----:B------:R-:W-:Y:S01]  /*a300*/  BAR.SYNC.DEFER_BLOCKING 0x0 ;  /* 0x0000000000007b1d */ /* 0x000fe20000010000 */
[----:B---3--:R-:W-:-:S04]  /*a310*/  LOP3.LUT R9, R9, 0xfffffffd, RZ, 0xc0, !PT ;  /* 0xfffffffd09097812 */ /* 0x008fc800078ec0ff */
[----:B------:R-:W-:Y:S02]  /*a320*/  @P1 LOP3.LUT R9, R9, 0x2, RZ, 0xfc, !PT ;  /* 0x0000000209091812 */ /* 0x000fe400078efcff */
[----:B----4-:R-:W-:-:S03]  /*a330*/  ISETP.GE.AND P0, PT, R3, R52, PT ;  /* 0x000000340300720c */ /* 0x010fc60003f06270 */
[----:B------:R2:W-:Y:S01]  /*a340*/  STL [R1+0x8], R9 ;  /* 0x0000080901007387 */ /* 0x0005e20000100800 */
[----:B------:R-:W-:-:S03]  /*a350*/  ISETP.GT.OR P0, PT, R0, 0x6f, P0 ;  /* 0x0000006f0000780c */ /* 0x000fc60000704670 */
[----:B------:R-:W-:Y:S01]  /*a360*/  STL.64 [R1+0x30], R18 ;  /* 0x0000301201007387 */ /* 0x000fe20000100a00 */
        /* <DEDUP_REMOVED lines=8> */
[----:B------:R1:W-:Y:S01]  /*a3f0*/  STL [R1+0x38], R16 ;  /* 0x0000381001007387 */ /* 0x0003e20000100800 */
[----:B------:R-:W-:Y:S02]  /*a400*/  @!P0 LEA.HI.X.SX32 R5, R6, R16, 0x1, P1 ;  /* 0x0000001006058211 */ /* 0x000fe400008f0eff */
[----:B------:R-:W-:-:S04]  /*a410*/  @!P0 LEA R2, P1, R3, c[0x0][0x2a0], 0x2 ;  /* 0x0000a80003028a11 */ /* 0x000fc800078210ff */
[----:B------:R-:W-:-:S05]  /*a420*/  @!P0 LEA.HI.X R3, R3, c[0x0][0x2a4], R5, 0x2, P1 ;  /* 0x0000a90003038a11 */ /* 0x000fca00008f1405 */
[----:B------:R2:W3:Y:S04]  /*a430*/  @!P0 LDG.E R236, [R2.64] ;  /* 0x0000000802ec8981 */ /* 0x0004e8000c1e1900 */
[----:B-1----:R-:W4:Y:S01]  /*a440*/  LDL R16, [R1+0x44] ;  /* 0x0000440001107983 */ /* 0x002f220000100800 */
[----:B------:R-:W-:-:S04]  /*a450*/  IMAD.MOV.U32 R5, RZ, RZ, R10 ;  /* 0x000000ffff057224 */ /* 0x000fc800078e000a */
[----:B------:R-:W-:-:S04]  /*a460*/  IMAD.WIDE.U32 R4, R86, c[0x0][0x1b8], R4 ;  /* 0x00006e0056047a25 */ /* 0x000fc800078e0004 */
[----:B--2---:R-:W-:-:S04]  /*a470*/  IMAD.IADD R3, R0, 0x1, R99 ;  /* 0x0000000100037824 */ /* 0x004fc800078e0263 */
[----:B------:R-:W-:-:S04]  /*a480*/  @P3 IMAD.HI.U32 R10, R3, c[0x0][0x2c8], RZ ;  /* 0x0000b200030a3a27 */ /* 0x000fc800078e00ff */
        /* <DEDUP_REMOVED lines=8> */
[----:B------:R-:W-:Y:S02]  /*a510*/  IMAD R10, R10, c[0x0][0x1b0], RZ ;  /* 0x00006c000a0a7a24 */ /* 0x000fe400078e02ff */
[----:B------:R-:W-:Y:S02]  /*a520*/  IMAD.IADD R5, R5, 0x1, R11 ;  /* 0x0000000105057824 */ /* 0x000fe400078e020b */
[----:B------:R-:W-:Y:S02]  /*a530*/  IMAD R8, R8, c[0x0][0x2c4], R3 ;  /* 0x0000b10008087a24 */ /* 0x000fe400078e0203 */
[----:B------:R-:W-:-:S02]  /*a540*/  IMAD R10, R2, c[0x0][0x1b4], R10 ;  /* 0x00006d00020a7a24 */ /* 0x000fc400078e020a */
[----:B------:R-:W-:Y:S01]  /*a550*/  IMAD.WIDE.U32 R2, R2, c[0x0][0x1b0], R4 ;  /* 0x00006c0002027a25 */ /* 0x000fe200078e0004 */
[----:B------:R-:W-:-:S03]  /*a560*/  SHF.R.S32.HI R4, RZ, 0x1f, R8 ;  /* 0x0000001fff047819 */ /* 0x000fc60000011408 */
[----:B------:R-:W-:Y:S02]  /*a570*/  IMAD.IADD R3, R3, 0x1, R10 ;  /* 0x0000000103037824 */ /* 0x000fe400078e020a */
[----:B------:R-:W-:Y:S02]  /*a580*/  IMAD R5, R4, c[0x0][0x1a8], RZ ;  /* 0x00006a0004057a24 */ /* 0x000fe400078e02ff */
[----:B------:R-:W-:Y:S02]  /*a590*/  IMAD.MOV R4, RZ, RZ, -R6 ;  /* 0x000000ffff047224 */ /* 0x000fe400078e0a06 */
[C---:B------:R-:W-:Y:S02]  /*a5a0*/  IMAD R5, R8.reuse, c[0x0][0x1ac], R5 ;  /* 0x00006b0008057a24 */ /* 0x040fe400078e0205 */
[----:B------:R-:W-:-:S04]  /*a5b0*/  IMAD.WIDE.U32 R2, R8, c[0x0][0x1a8], R2 ;  /* 0x00006a0008027a25 */ /* 0x000fc800078e0002 */
[----:B------:R-:W-:Y:S02]  /*a5c0*/  IMAD R239, R4, c[0x0][0x2b8], R9 ;  /* 0x0000ae0004ef7a24 */ /* 0x000fe400078e0209 */
[----:B------:R-:W-:Y:S01]  /*a5d0*/  IMAD.IADD R4, R3, 0x1, R5 ;  /* 0x0000000103047824 */ /* 0x000fe200078e0205 */
[C---:B------:R-:W-:Y:S02]  /*a5e0*/  LEA R3, P0, R2.reuse, c[0x0][0x160], 0x1 ;  /* 0x0000580002037a11 */ /* 0x040fe400078008ff */
[----:B------:R-:W-:Y:S02]  /*a5f0*/  SHF.R.S32.HI R94, RZ, 0x1f, R239 ;  /* 0x0000001fff5e7819 */ /* 0x000fe400000114ef */
[----:B------:R-:W-:Y:S01]  /*a600*/  LEA.HI.X R2, R2, c[0x0][0x164], R4, 0x1, P0 ;  /* 0x0000590002027a11 */ /* 0x000fe200000f0c04 */
[----:B------:R-:W1:Y:S02]  /*a610*/  SHFL.IDX PT, R8, R3, RZ, 0x181f ;  /* 0x00181fff03087589 */ /* 0x000e6400000e0000 */
[----:B------:R-:W-:-:S02]  /*a620*/  IMAD R10, R94, c[0x0][0x1e0], RZ ;  /* 0x000078005e0a7a24 */ /* 0x000fc400078e02ff */
[----:B------:R-:W2:Y:S01]  /*a630*/  SHFL.IDX PT, R9, R2, RZ, 0x181f ;  /* 0x00181fff02097589 */ /* 0x000ea200000e0000 */
[----:B------:R-:W-:Y:S02]  /*a640*/  IMAD.MOV.U32 R98, RZ, RZ, R15 ;  /* 0x000000ffff627224 */ /* 0x000fe400078e000f */
[----:B------:R-:W-:Y:S01]  /*a650*/  IMAD.IADD R15, R82, 0x1, R99 ;  /* 0x00000001520f7824 */ /* 0x000fe200078e0263 */
[----:B------:R-:W1:Y:S04]  /*a660*/  SHFL.IDX PT, R6, R3, 0x1, 0x181f ;  /* 0x00381f0003067f89 */ /* 0x000e6800000e0000 */
[----:B------:R-:W1:Y:S01]  /*a670*/  SHFL.IDX PT, R11, R2, 0x1, 0x181f ;  /* 0x00381f00020b7f89 */ /* 0x000e6200000e0000 */
[----:B------:R-:W-:-:S03]  /*a680*/  IADD3 R19, R15, 0x20, RZ ;  /* 0x000000200f137810 */ /* 0x000fc60007ffe0ff */
[----:B------:R-:W-:Y:S01]  /*a690*/  SHFL.IDX PT, R17, R2, 0x2, 0x181f ;  /* 0x00581f0002117f89 */ /* 0x000fe200000e0000 */
[----:B------:R-:W-:Y:S01]  /*a6a0*/  IADD3 R18, R15, 0x40, RZ ;  /* 0x000000400f127810 */ /* 0x000fe20007ffe0ff */
[----:B------:R-:W-:Y:S02]  /*a6b0*/  IMAD.WIDE.U32 R4, R239, c[0x0][0x1e0], RZ ;  /* 0x00007800ef047a25 */ /* 0x000fe400078e00ff */
[----:B------:R-:W-:Y:S02]  /*a6c0*/  SHFL.IDX PT, R29, R3, 0x3, 0x181f ;  /* 0x00781f00031d7f89 */ /* 0x000fe400000e0000 */
[----:B------:R-:W-:-:S04]  /*a6d0*/  IMAD.WIDE.U32 R32, R86, c[0x0][0x1e8], RZ ;  /* 0x00007a0056207a25 */ /* 0x000fc800078e00ff */
[----:B------:R-:W-:Y:S01]  /*a6e0*/  IMAD R31, R86, c[0x0][0x1ec], R33 ;  /* 0x00007b00561f7a24 */ /* 0x000fe200078e0221 */
[----:B------:R-:W-:Y:S01]  /*a6f0*/  IADD3 R30, R15, 0x60, RZ ;  /* 0x000000600f1e7810 */ /* 0x000fe20007ffe0ff */
[----:B------:R-:W-:Y:S02]  /*a700*/  IMAD R124, R126, -0x70, R52 ;  /* 0xffffff907e7c7824 */ /* 0x000fe400078e0234 */
[----:B----4-:R-:W-:Y:S02]  /*a710*/  IMAD R56, R16, c[0x0][0x2c4], RZ ;  /* 0x0000b10010387a24 */ /* 0x010fe400078e02ff */
[----:B------:R-:W-:Y:S02]  /*a720*/  IMAD R16, R239, c[0x0][0x1e4], R10 ;  /* 0x00007900ef107a24 */ /* 0x000fe400078e020a */
[----:B------:R-:W4:Y:S01]  /*a730*/  SHFL.IDX PT, R10, R3, 0x2, 0x181f ;  /* 0x00581f00030a7f89 */ /* 0x000f2200000e0000 */
[-C--:B------:R-:W-:Y:S02]  /*a740*/  ISETP.GE.AND P3, PT, R15, R56.reuse, PT ;  /* 0x000000380f00720c */ /* 0x080fe40003f66270 */
[----:B------:R-:W-:-:S02]  /*a750*/  ISETP.GE.AND P4, PT, R19, R56, PT ;  /* 0x000000381300720c */ /* 0x000fc40003f86270 */
[----:B------:R-:W-:Y:S01]  /*a760*/  ISETP.GE.AND P6, PT, R18, R56, PT ;  /* 0x000000381200720c */ /* 0x000fe20003fc6270 */
[----:B------:R-:W-:Y:S01]  /*a770*/  IMAD.IADD R5, R5, 0x1, R16 ;  /* 0x0000000105057824 */ /* 0x000fe200078e0210 */
[----:B---3--:R-:W-:-:S07]  /*a780*/  SHF.R.S32.HI R93, RZ, 0x1f, R236 ;  /* 0x0000001fff5d7819 */ /* 0x008fce00000114ec */
[-C--:B-1----:R-:W-:Y:S02]  /*a790*/  @!P3 LEA R26, P0, R76, R8.reuse, 0x1 ;  /* 0x000000084c1ab211 */ /* 0x082fe400078008ff */
[----:B------:R-:W-:Y:S02]  /*a7a0*/  @!P3 LEA R24, P1, R226, R8, 0x1 ;  /* 0x00000008e218b211 */ /* 0x000fe400078208ff */
[CCC-:B--2---:R-:W-:Y:S02]  /*a7b0*/  @!P3 LEA.HI.X R27, R76.reuse, R9.reuse, R77.reuse, 0x1, P0 ;  /* 0x000000094c1bb211 */ /* 0x1c4fe400000f0c4d */
[----:B------:R-:W-:Y:S01]  /*a7c0*/  @!P4 LEA R22, P0, R76, R6, 0x1 ;  /* 0x000000064c16c211 */ /* 0x000fe200078008ff */
[----:B------:R1:W2:Y:S01]  /*a7d0*/  SHFL.IDX PT, R8, R2, 0x3, 0x181f ;  /* 0x00781f0002087f89 */ /* 0x0002a200000e0000 */
[----:B------:R-:W-:Y:S01]  /*a7e0*/  @!P3 LEA.HI.X R25, R226, R9, R98, 0x1, P1 ;  /* 0x00000009e219b211 */ /* 0x000fe200008f0c62 */
[----:B------:R-:W-:Y:S01]  /*a7f0*/  IMAD R28, R93, c[0x0][0x1f0], RZ ;  /* 0x00007c005d1c7a24 */ /* 0x000fe200078e02ff */
[----:B------:R-:W-:-:S02]  /*a800*/  @!P4 LEA.HI.X R23, R76, R11, R77, 0x1, P0 ;  /* 0x0000000b4c17c211 */ /* 0x000fc400000f0c4d */
[-C--:B----4-:R-:W-:Y:S02]  /*a810*/  @!P6 LEA R18, P1, R76, R10.reuse, 0x1 ;  /* 0x0000000a4c12e211 */ /* 0x090fe400078208ff */
[----:B------:R-:W-:Y:S02]  /*a820*/  @!P6 LEA R16, P0, R226, R10, 0x1 ;  /* 0x0000000ae210e211 */ /* 0x000fe400078008ff */
[-C--:B------:R-:W-:Y:S02]  /*a830*/  @!P6 LEA.HI.X R19, R76, R17.reuse, R77, 0x1, P1 ;  /* 0x000000114c13e211 */ /* 0x080fe400008f0c4d */
[----:B------:R-:W-:Y:S01]  /*a840*/  @!P6 LEA.HI.X R17, R226, R17, R98, 0x1, P0 ;  /* 0x00000011e211e211 */ /* 0x000fe200000f0c62 */
[----:B-1----:R-:W-:-:S04]  /*a850*/  IMAD.WIDE.U32 R2, R236, c[0x0][0x1f0], R4 ;  /* 0x00007c00ec027a25 */ /* 0x002fc800078e0004 */
[----:B------:R-:W-:Y:S01]  /*a860*/  IMAD R4, R236, c[0x0][0x1f4], R28 ;  /* 0x00007d00ec047a24 */ /* 0x000fe200078e021c */
[----:B------:R-:W-:-:S04]  /*a870*/  IADD3 R2, P0, R2, R32, RZ ;  /* 0x0000002002027210 */ /* 0x000fc80007f1e0ff */
[----:B------:R-:W-:Y:S02]  /*a880*/  IADD3.X R4, R31, R3, R4, P0, !PT ;  /* 0x000000031f047210 */ /* 0x000fe400007fe404 */
[----:B------:R-:W-:Y:S02]  /*a890*/  LEA R3, P0, R2, c[0x0][0x1c8], 0x1 ;  /* 0x0000720002037a11 */ /* 0x000fe400078008ff */
[----:B------:R-:W-:Y:S02]  /*a8a0*/  ISETP.GE.AND P5, PT, R30, R56, PT ;  /* 0x000000381e00720c */ /* 0x000fe40003fa6270 */
[----:B------:R-:W-:Y:S02]  /*a8b0*/  @!P4 LEA R20, P2, R226, R6, 0x1 ;  /* 0x00000006e214c211 */ /* 0x000fe400078408ff */
[----:B------:R-:W-:Y:S01]  /*a8c0*/  LEA.HI.X R30, R2, c[0x0][0x1cc], R4, 0x1, P0 ;  /* 0x00007300021e7a11 */ /* 0x000fe200000f0c04 */
[----:B------:R-:W1:Y:S01]  /*a8d0*/  SHFL.IDX PT, R6, R3, RZ, 0x181f ;  /* 0x00181fff03067589 */ /* 0x000e6200000e0000 */
[----:B------:R-:W-:-:S03]  /*a8e0*/  IMNMX R2, R124, 0x70, PT ;  /* 0x000000707c027817 */ /* 0x000fc60003800200 */
[----:B------:R-:W3:Y:S02]  /*a8f0*/  SHFL.IDX PT, R28, R30, RZ, 0x181f ;  /* 0x00181fff1e1c7589 */ /* 0x000ee400000e0000 */
[----:B------:R-:W-:Y:S01]  /*a900*/  IMAD.IADD R2, R2, 0x1, -R82 ;  /* 0x0000000102027824 */ /* 0x000fe200078e0a52 */
[----:B------:R-:W-:-:S04]  /*a910*/  @!P4 LEA.HI.X R21, R226, R11, R98, 0x1, P2 ;  /* 0x0000000be215c211 */ /* 0x000fc800010f0c62 */
[----:B------:R-:W-:Y:S02]  /*a920*/  ISETP.GE.AND P2, PT, R2, 0x1, PT ;  /* 0x000000010200780c */ /* 0x000fe40003f46270 */
[----:B------:R-:W-:-:S04]  /*a930*/  @!P5 LEA R4, P0, R76, R29, 0x1 ;  /* 0x0000001d4c04d211 */ /* 0x000fc800078008ff */
[----:B--2---:R-:W-:Y:S02]  /*a940*/  @!P5 LEA.HI.X R5, R76, R8, R77, 0x1, P0 ;  /* 0x000000084c05d211 */ /* 0x004fe400000f0c4d */
[----:B------:R-:W-:-:S04]  /*a950*/  @!P5 LEA R10, P0, R226, R29, 0x1 ;  /* 0x0000001de20ad211 */ /* 0x000fc800078008ff */
[----:B------:R-:W-:Y:S02]  /*a960*/  @!P5 LEA.HI.X R11, R226, R8, R98, 0x1, P0 ;  /* 0x00000008e20bd211 */ /* 0x000fe400000f0c62 */
[C---:B-1----:R-:W-:Y:S02]  /*a970*/  @P2 LEA R8, P0, R76.reuse, R6, 0x1 ;  /* 0x000000064c082211 */ /* 0x042fe400078008ff */
[C---:B------:R-:W-:Y:S02]  /*a980*/  ISETP.GE.AND P1, PT, R76.reuse, c[0x0][0x198], PT ;  /* 0x000066004c007a0c */ /* 0x040fe40003f26270 */
[----:B---3--:R-:W-:Y:S02]  /*a990*/  @P2 LEA.HI.X R9, R76, R28, R77, 0x1, P0 ;  /* 0x0000001c4c092211 */ /* 0x008fe400000f0c4d */
[----:B------:R-:W-:-:S09]  /*a9a0*/  ISETP.GE.AND P0, PT, R226, c[0x0][0x198], PT ;  /* 0x00006600e2007a0c */ /* 0x000fd20003f06270 */
[----:B------:R1:W-:Y:S04]  /*a9b0*/  @!P3 LDGSTS.E.BYPASS.LTC128B.128 [R227+0x100], [R26.64], !P1 ;  /* 0x001000001ae3bfae */ /* 0x0003e8000c901d48 */
        /* <DEDUP_REMOVED lines=12> */
[----:B------:R-:W-:-:S07]  /*aa80*/  @P2 LEA.HI.X R5, R226, R28, R98, 0x1, P1 ;  /* 0x0000001ce2052211 */ /* 0x000fce00008f0c62 */
[----:B------:R2:W-:Y:S01]  /*aa90*/  @P2 LDGSTS.E.BYPASS.LTC128B.128 [R227+0xb900], [R4.64], !P0 ;  /* 0x0b90000004e32fae */ /* 0x0005e2000c101d48 */
[----:B------:R-:W-:-:S03]  /*aaa0*/  ISETP.GE.AND P0, PT, R2, 0x21, PT ;  /* 0x000000210200780c */ /* 0x000fc60003f06270 */
[----:B--2---:R-:W3:Y:S04]  /*aab0*/  SHFL.IDX PT, R4, R3, 0x1, 0x181f ;  /* 0x00381f0003047f89 */ /* 0x004ee800000e0000 */
[----:B------:R-:W2:Y:S06]  /*aac0*/  SHFL.IDX PT, R5, R30, 0x1, 0x181f ;  /* 0x00381f001e057f89 */ /* 0x000eac00000e0000 */
        /* <DEDUP_REMOVED lines=15> */
[----:B------:R-:W-:Y:S01]  /*abc0*/  @P0 ISETP.GE.AND P1, PT, R76, c[0x0][0x1d4], PT ;  /* 0x000075004c000a0c */ /* 0x000fe20003f26270 */
[----:B------:R-:W2:Y:S04]  /*abd0*/  SHFL.IDX PT, R3, R3, 0x3, 0x181f ;  /* 0x00781f0003037f89 */ /* 0x000ea800000e0000 */
[----:B------:R-:W3:Y:S08]  /*abe0*/  SHFL.IDX PT, R6, R30, 0x3, 0x181f ;  /* 0x00781f001e067f89 */ /* 0x000ef000000e0000 */
[----:B------:R1:W-:Y:S01]  /*abf0*/  @P0 LDGSTS.E.BYPASS.LTC128B.128 [R229+0xa100], [R8.64], !P1 ;  /* 0x0a10000008e50fae */ /* 0x0003e2000c901d48 */
[----:B------:R-:W-:-:S13]  /*ac00*/  @P0 ISETP.GE.AND P1, PT, R226, c[0x0][0x1d4], PT ;  /* 0x00007500e2000a0c */ /* 0x000fda0003f26270 */
[----:B------:R2:W-:Y:S01]  /*ac10*/  @P0 LDGSTS.E.BYPASS.LTC128B.128 [R229+0xd900], [R4.64], !P1 ;  /* 0x0d90000004e50fae */ /* 0x0005e2000c901d48 */
[----:B------:R-:W-:-:S13]  /*ac20*/  ISETP.GE.AND P0, PT, R2, 0x61, PT ;  /* 0x000000610200780c */ /* 0x000fda0003f06270 */
[----:B--2---:R-:W-:-:S04]  /*ac30*/  @P0 LEA R4, P1, R76, R3, 0x1 ;  /* 0x000000034c040211 */ /* 0x004fc800078208ff */
[----:B---3--:R-:W-:Y:S02]  /*ac40*/  @P0 LEA.HI.X R5, R76, R6, R77, 0x1, P1 ;  /* 0x000000064c050211 */ /* 0x008fe400008f0c4d */
[----:B------:R-:W-:-:S04]  /*ac50*/  @P0 LEA R2, P1, R226, R3, 0x1 ;  /* 0x00000003e2020211 */ /* 0x000fc800078208ff */
[----:B------:R-:W-:Y:S02]  /*ac60*/  @P0 LEA.HI.X R3, R226, R6, R98, 0x1, P1 ;  /* 0x00000006e2030211 */ /* 0x000fe400008f0c62 */
[----:B------:R-:W-:Y:S01]  /*ac70*/  @P0 ISETP.GE.AND P1, PT, R76, c[0x0][0x1d4], PT ;  /* 0x000075004c000a0c */ /* 0x000fe20003f26270 */
[----:B------:R1:W-:-:S12]  /*ac80*/  STL.64 [R1+0x28], R32 ;  /* 0x0000282001007387 */ /* 0x0003d80000100a00 */
[----:B------:R1:W-:Y:S01]  /*ac90*/  @P0 LDGSTS.E.BYPASS.LTC128B.128 [R229+0xb100], [R4.64], !P1 ;  /* 0x0b10000004e50fae */ /* 0x0003e2000c901d48 */
[----:B------:R-:W-:-:S03]  /*aca0*/  @P0 ISETP.GE.AND P1, PT, R226, c[0x0][0x1d4], PT ;  /* 0x00007500e2000a0c */ /* 0x000fc60003f26270 */
[----:B------:R1:W-:Y:S10]  /*acb0*/  STL [R1+0x24], R31 ;  /* 0x0000241f01007387 */ /* 0x0003f40000100800 */
[----:B------:R1:W-:Y:S01]  /*acc0*/  @P0 LDGSTS.E.BYPASS.LTC128B.128 [R229+0xe900], [R2.64], !P1 ;  /* 0x0e90000002e50fae */ /* 0x0003e2000c901d48 */
[----:B------:R-:W-:-:S03]  /*acd0*/  ISETP.LT.AND P0, PT, RZ, c[0x0][0x27c], PT ;  /* 0x00009f00ff007a0c */ /* 0x000fc60003f01270 */
[----:B------:R-:W0:Y:S01]  /*ace0*/  LDGDEPBAR ;  /* 0x00000000000079af */ /* 0x000e220000000000 */
[----:B------:R-:W-:Y:S02]  /*acf0*/  P2R R46, PR, RZ, 0x20 ;  /* 0x00000020ff2e7803 */ /* 0x000fe40000000000 */
[----:B------:R-:W-:-:S07]  /*ad00*/  ISETP.GT.AND P5, PT, R0, 0x6f, PT ;  /* 0x0000006f0000780c */ /* 0x000fce0003fa4270 */
[----:B------:R-:W-:Y:S05]  /*ad10*/  @P0 BRA `(.L_x_1573) ;  /* 0x0000002000000947 */ /* 0x000fea0003800000 */
[----:B------:R-:W-:-:S04]  /*ad20*/  DEPBAR.LE SB0, 0x1 ;  /* 0x000080400000791a */ /* 0x000fc80000000000 */
[----:B------:R-:W-:Y:S05]  /*ad30*/  BRA `(.L_x_1574) ;  /* 0x00004a7000007947 */ /* 0x000fea0003800000 */
.L_x_1573:
        /* <DEDUP_REMOVED lines=8> */
[C---:B------:R-:W-:Y:S01]  /*adc0*/  IMAD R6, R136.reuse, c[0x0][0x294], R2 ;  /* 0x0000a50088067a24 */ /* 0x040fe200078e0202 */
        /* <DEDUP_REMOVED lines=57> */
.L_x_1577:
[----:B--2---:R-:W-:Y:S05]  /*b160*/  BSYNC B0 ;  /* 0x0000000000007941 */ /* 0x004fea0003800000 */
.L_x_1576:
        /* <DEDUP_REMOVED lines=17> */
[----:B---3--:R2:W3:Y:S01]  /*b280*/  SHFL.IDX PT, R21, R28, 0x1, 0x181f ;  /* 0x00381f001c157f89 */ /* 0x0084e200000e0000 */
        /* <DEDUP_REMOVED lines=11> */
[----:B-1----:R-:W-:-:S05]  /*b340*/  @!P1 IADD3 R24, P0, R6, R2, RZ ;  /* 0x0000000206189210 */ /* 0x002fca0007f1e0ff */
[----:B------:R-:W-:Y:S01]  /*b350*/  @!P1 IMAD.X R25, R20, 0x1, R3, P0 ;  /* 0x0000000114199824 */ /* 0x000fe200000e0603 */
[----:B------:R-:W-:-:S05]  /*b360*/  @!P1 IADD3 R22, P0, R15, R2, RZ ;  /* 0x000000020f169210 */ /* 0x000fca0007f1e0ff */
[----:B---3--:R-:W-:Y:S01]  /*b370*/  @!P1 IMAD.X R23, R21, 0x1, R3, P0 ;  /* 0x0000000115179824 */ /* 0x008fe200000e0603 */
[----:B------:R-:W-:-:S13]  /*b380*/  ISETP.GE.AND P0, PT, R81, c[0x0][0x27c], PT ;  /* 0x00009f0051007a0c */ /* 0x000fda0003f06270 */
[C---:B------:R-:W-:Y:S01]  /*b390*/  @!P0 IMAD.SHL.U32 R4, R81.reuse, 0x2, RZ ;  /* 0x0000000251048824 */ /* 0x040fe200078e00ff */
[----:B------:R-:W-:-:S04]  /*b3a0*/  @!P0 SHF.L.U64.HI R5, R81, 0x1, R65 ;  /* 0x0000000151058819 */ /* 0x000fc80000010241 */
[----:B------:R-:W-:-:S05]  /*b3b0*/  @!P0 IADD3 R2, P2, R6, R4, RZ ;  /* 0x0000000406028210 */ /* 0x000fca0007f5e0ff */
[----:B------:R-:W-:Y:S01]  /*b3c0*/  @!P0 IMAD.X R3, R20, 0x1, R5, P2 ;  /* 0x0000000114038824 */ /* 0x000fe200010e0605 */
[----:B------:R-:W-:Y:S01]  /*b3d0*/  @!P0 IADD3 R20, P2, R15, R4, RZ ;  /* 0x000000040f148210 */ /* 0x000fe20007f5e0ff */
[----:B------:R-:W-:-:S03]  /*b3e0*/  CS2R R34, SRZ ;  /* 0x0000000000227805 */ /* 0x000fc6000001ff00 */
[----:B------:R1:W5:Y:S01]  /*b3f0*/  @!P0 LD.E.64 R38, [R2.64] ;  /* 0x0000000802268980 */ /* 0x000362000c101b00 */
[----:B------:R-:W-:Y:S02]  /*b400*/  @!P0 IMAD.X R21, R21, 0x1, R5, P2 ;  /* 0x0000000115158824 */ /* 0x000fe400010e0605 */
[----:B------:R-:W-:-:S03]  /*b410*/  CS2R R4, SRZ ;  /* 0x0000000000047805 */ /* 0x000fc6000001ff00 */
[----:B------:R3:W5:Y:S04]  /*b420*/  @!P0 LD.E.64 R34, [R20.64] ;  /* 0x0000000814228980 */ /* 0x000768000c101b00 */
[----:B------:R3:W5:Y:S01]  /*b430*/  @!P1 LD.E.64 R4, [R24.64] ;  /* 0x0000000818049980 */ /* 0x000762000c101b00 */
[----:B-1----:R-:W-:-:S06]  /*b440*/  CS2R R2, SRZ ;  /* 0x0000000000027805 */ /* 0x002fcc000001ff00 */
[----:B------:R3:W5:Y:S02]  /*b450*/  @!P1 LD.E.64 R2, [R22.64] ;  /* 0x0000000816029980 */ /* 0x000764000c101b00 */
.L_x_1579:
[----:B----4-:R-:W-:Y:S05]  /*b460*/  BSYNC B0 ;  /* 0x0000000000007941 */ /* 0x010fea0003800000 */
.L_x_1578:
[----:B-1-3-5:R-:W-:Y:S01]  /*b470*/  IMAD.MOV.U32 R24, RZ, RZ, R38 ;  /* 0x000000ffff187224 */ /* 0x02afe200078e0026 */
[----:B------:R1:W3:Y:S01]  /*b480*/  SHFL.IDX PT, R21, R32, 0x2, 0x181f ;  /* 0x00581f0020157f89 */ /* 0x0002e200000e0000 */
        /* <DEDUP_REMOVED lines=27> */
[----:B------:R-:W-:Y:S01]  /*b640*/  ISETP.GE.AND P0, PT, R81, c[0x0][0x27c], PT ;  /* 0x00009f0051007a0c */ /* 0x000fe20003f06270 */
[----:B------:R-:W-:-:S10]  /*b650*/  CS2R R36, SRZ ;  /* 0x0000000000247805 */ /* 0x000fd4000001ff00 */
[C---:B------:R-:W-:Y:S01]  /*b660*/  @!P1 IMAD.SHL.U32 R6, R78.reuse, 0x2, RZ ;  /* 0x000000024e069824 */ /* 0x040fe200078e00ff */
[----:B------:R-:W-:Y:S02]  /*b670*/  @!P1 SHF.L.U64.HI R15, R78, 0x1, R79 ;  /* 0x000000014e0f9819 */ /* 0x000fe4000001024f */
[----:B------:R-:W-:Y:S02]  /*b680*/  @!P0 SHF.L.U64.HI R29, R81, 0x1, R65 ;  /* 0x00000001511d8819 */ /* 0x000fe40000010241 */
[----:B----4-:R-:W-:-:S05]  /*b690*/  @!P1 IADD3 R26, P2, R22, R6, RZ ;  /* 0x00000006161a9210 */ /* 0x010fca0007f5e0ff */
[--C-:B------:R-:W-:Y:S01]  /*b6a0*/  @!P1 IMAD.X R27, R21, 0x1, R15.reuse, P2 ;  /* 0x00000001151b9824 */ /* 0x100fe200010e060f */
[----:B-1----:R-:W-:Y:S01]  /*b6b0*/  @!P1 IADD3 R24, P2, R20, R6, RZ ;  /* 0x0000000614189210 */ /* 0x002fe20007f5e0ff */
[----:B------:R-:W-:Y:S01]  /*b6c0*/  @!P0 IMAD.SHL.U32 R6, R81, 0x2, RZ ;  /* 0x0000000251068824 */ /* 0x000fe200078e00ff */
[----:B------:R-:W-:Y:S01]  /*b6d0*/  CS2R R40, SRZ ;  /* 0x0000000000287805 */ /* 0x000fe2000001ff00 */
[----:B------:R-:W-:Y:S01]  /*b6e0*/  CS2R R42, SRZ ;  /* 0x00000000002a7805 */ /* 0x000fe2000001ff00 */
[----:B------:R1:W5:Y:S01]  /*b6f0*/  @!P1 LD.E.64 R36, [R26.64] ;  /* 0x000000081a249980 */ /* 0x000362000c101b00 */
[----:B--2---:R-:W-:Y:S01]  /*b700*/  @!P1 IMAD.X R25, R30, 0x1, R15, P2 ;  /* 0x000000011e199824 */ /* 0x004fe200010e060f */
[----:B------:R-:W-:-:S04]  /*b710*/  @!P0 IADD3 R22, P2, R22, R6, RZ ;  /* 0x0000000616168210 */ /* 0x000fc80007f5e0ff */
[----:B------:R1:W5:Y:S01]  /*b720*/  @!P1 LD.E.64 R40, [R24.64] ;  /* 0x0000000818289980 */ /* 0x000362000c101b00 */
[----:B------:R-:W-:Y:S01]  /*b730*/  @!P0 IMAD.X R23, R21, 0x1, R29, P2 ;  /* 0x0000000115178824 */ /* 0x000fe200010e061d */
[----:B------:R-:W-:-:S04]  /*b740*/  @!P0 IADD3 R20, P2, R20, R6, RZ ;  /* 0x0000000614148210 */ /* 0x000fc80007f5e0ff */
[----:B------:R1:W5:Y:S01]  /*b750*/  @!P0 LD.E.64 R44, [R22.64] ;  /* 0x00000008162c8980 */ /* 0x000362000c101b00 */
[----:B------:R-:W-:-:S05]  /*b760*/  @!P0 IMAD.X R21, R30, 0x1, R29, P2 ;  /* 0x000000011e158824 */ /* 0x000fca00010e061d */
[----:B------:R1:W5:Y:S03]  /*b770*/  @!P0 LD.E.64 R42, [R20.64] ;  /* 0x00000008142a8980 */ /* 0x000366000c101b00 */
.L_x_1581:
[----:B---3--:R-:W-:Y:S05]  /*b780*/  BSYNC B0 ;  /* 0x0000000000007941 */ /* 0x008fea0003800000 */
.L_x_1580:
[----:B------:R-:W-:Y:S01]  /*b790*/  ISETP.NE.AND P0, PT, R46, RZ, PT ;  /* 0x000000ff2e00720c */ /* 0x000fe20003f05270 */
[----:B-1--45:R-:W-:Y:S01]  /*b7a0*/  IMAD.MOV.U32 R22, RZ, RZ, R44 ;  /* 0x000000ffff167224 */ /* 0x032fe200078e002c */
[----:B--2---:R-:W1:Y:S01]  /*b7b0*/  SHFL.IDX PT, R30, R32, 0x3, 0x181f ;  /* 0x00781f00201e7f89 */ /* 0x004e6200000e0000 */
        /* <DEDUP_REMOVED lines=16> */
[----:B------:R-:W-:Y:S01]  /*b8c0*/  PRMT R64, R21, 0x7610, R64 ;  /* 0x0000761015407816 */ /* 0x000fe20000000040 */
[----:B------:R-:W-:Y:S01]  /*b8d0*/  CS2R R46, SRZ ;  /* 0x00000000002e7805 */ /* 0x000fe2000001ff00 */
[----:B------:R-:W-:Y:S01]  /*b8e0*/  PRMT R60, R60, 0x5410, R20 ;  /* 0x000054103c3c7816 */ /* 0x000fe20000000014 */
[----:B------:R4:W1:Y:S01]  /*b8f0*/  SHFL.IDX PT, R23, R31, 0x3, 0x181f ;  /* 0x00781f001f177f89 */ /* 0x00086200000e0000 */
[----:B------:R-:W-:Y:S01]  /*b900*/  PRMT R62, R6, 0x7610, R62 ;  /* 0x00007610063e7816 */ /* 0x000fe2000000003e */
[----:B--2---:R-:W-:Y:S01]  /*b910*/  CS2R R32, SRZ ;  /* 0x0000000000207805 */ /* 0x004fe2000001ff00 */
[----:B------:R-:W-:Y:S05]  /*b920*/  @P0 BRA `(.L_x_1583) ;  /* 0x0000016000000947 */ /* 0x000fea0003800000 */
[----:B---3--:R-:W-:Y:S01]  /*b930*/  ISETP.GE.AND P1, PT, R78, c[0x0][0x27c], PT ;  /* 0x00009f004e007a0c */ /* 0x008fe20003f26270 */
[----:B------:R-:W-:Y:S01]  /*b940*/  CS2R R50, SRZ ;  /* 0x0000000000327805 */ /* 0x000fe2000001ff00 */
[----:B------:R-:W-:Y:S01]  /*b950*/  ISETP.GE.AND P0, PT, R81, c[0x0][0x27c], PT ;  /* 0x00009f0051007a0c */ /* 0x000fe20003f06270 */
[----:B------:R-:W-:-:S10]  /*b960*/  CS2R R32, SRZ ;  /* 0x0000000000207805 */ /* 0x000fd4000001ff00 */
[C---:B------:R-:W-:Y:S01]  /*b970*/  @!P1 IMAD.SHL.U32 R6, R78.reuse, 0x2, RZ ;  /* 0x000000024e069824 */ /* 0x040fe200078e00ff */
[----:B------:R-:W-:Y:S01]  /*b980*/  @!P1 SHF.L.U64.HI R21, R78, 0x1, R79 ;  /* 0x000000014e159819 */ /* 0x000fe2000001024f */
[C---:B------:R-:W-:Y:S01]  /*b990*/  @!P0 IMAD.SHL.U32 R20, R81.reuse, 0x2, RZ ;  /* 0x0000000251148824 */ /* 0x040fe200078e00ff */
[----:B----4-:R-:W-:Y:S02]  /*b9a0*/  @!P0 SHF.L.U64.HI R28, R81, 0x1, R65 ;  /* 0x00000001511c8819 */ /* 0x010fe40000010241 */
[-C--:B------:R-:W-:Y:S02]  /*b9b0*/  @!P1 IADD3 R26, P2, R15, R6.reuse, RZ ;  /* 0x000000060f1a9210 */ /* 0x080fe40007f5e0ff */
[----:B-1----:R-:W-:Y:S02]  /*b9c0*/  @!P1 IADD3 R24, P4, R23, R6, RZ ;  /* 0x0000000617189210 */ /* 0x002fe40007f9e0ff */
[-C--:B------:R-:W-:Y:S01]  /*b9d0*/  @!P0 IADD3 R22, P3, R15, R20.reuse, RZ ;  /* 0x000000140f168210 */ /* 0x080fe20007f7e0ff */
[C-C-:B------:R-:W-:Y:S01]  /*b9e0*/  @!P1 IMAD.X R27, R30.reuse, 0x1, R21.reuse, P2 ;  /* 0x000000011e1b9824 */ /* 0x140fe200010e0615 */
[----:B------:R-:W-:Y:S01]  /*b9f0*/  @!P0 IADD3 R20, P2, R23, R20, RZ ;  /* 0x0000001417148210 */ /* 0x000fe20007f5e0ff */
[C---:B------:R-:W-:Y:S01]  /*ba00*/  @!P1 IMAD.X R25, R29.reuse, 0x1, R21, P4 ;  /* 0x000000011d199824 */ /* 0x040fe200020e0615 */
[----:B------:R-:W-:Y:S01]  /*ba10*/  CS2R R46, SRZ ;  /* 0x00000000002e7805 */ /* 0x000fe2000001ff00 */
[----:B------:R-:W-:Y:S01]  /*ba20*/  CS2R R48, SRZ ;  /* 0x0000000000307805 */ /* 0x000fe2000001ff00 */
[--C-:B------:R-:W-:Y:S01]  /*ba30*/  @!P0 IMAD.X R23, R30, 0x1, R28.reuse, P3 ;  /* 0x000000011e178824 */ /* 0x100fe200018e061c */
[----:B------:R1:W5:Y:S01]  /*ba40*/  @!P1 LD.E.64 R32, [R26.64] ;  /* 0x000000081a209980 */ /* 0x000362000c101b00 */
[----:B------:R-:W-:-:S03]  /*ba50*/  @!P0 IMAD.X R21, R29, 0x1, R28, P2 ;  /* 0x000000011d158824 */ /* 0x000fc600010e061c */
[----:B------:R1:W5:Y:S04]  /*ba60*/  @!P0 LD.E.64 R50, [R22.64] ;  /* 0x0000000816328980 */ /* 0x000368000c101b00 */
[----:B------:R1:W5:Y:S04]  /*ba70*/  @!P1 LD.E.64 R46, [R24.64] ;  /* 0x00000008182e9980 */ /* 0x000368000c101b00 */
[----:B------:R1:W5:Y:S02]  /*ba80*/  @!P0 LD.E.64 R48, [R20.64] ;  /* 0x0000000814308980 */ /* 0x000364000c101b00 */
.L_x_1583:
[----:B---3--:R-:W-:Y:S05]  /*ba90*/  BSYNC B0 ;  /* 0x0000000000007941 */ /* 0x008fea0003800000 */
.L_x_1582:
[----:B-1----:R-:W-:Y:S01]  /*baa0*/  IMAD.IADD R20, R56, 0x1, -R99 ;  /* 0x0000000138147824 */ /* 0x002fe200078e0a63 */
[----:B------:R-:W-:-:S04]  /*bab0*/  DEPBAR.LE SB0, 0x1 ;  /* 0x000080400000791a */ /* 0x000fc80000000000 */
[----:B----4-:R-:W-:Y:S01]  /*bac0*/  IMNMX R31, R20, 0x80, PT ;  /* 0x00000080141f7817 */ /* 0x010fe20003800200 */
        /* <DEDUP_REMOVED lines=22> */
[----:B------:R-:W-:Y:S02]  /*bc30*/  SHF.R.U32.HI R6, RZ, 0x10, R9 ;  /* 0x00000010ff067819 */ /* 0x000fe40000011609 */
[----:B------:R-:W-:Y:S02]  /*bc40*/  SHF.R.U32.HI R26, RZ, 0x10, R17 ;  /* 0x00000010ff1a7819 */ /* 0x000fe40000011611 */
[----:B------:R-:W-:Y:S01]  /*bc50*/  SHF.R.U64 R29, R8, 0x10, R9 ;  /* 0x00000010081d7819 */ /* 0x000fe20000001209 */
[----:B------:R-:W-:Y:S01]  /*bc60*/  HADD2.F32 R9, -RZ, R52.H1_H1 ;  /* 0x30000034ff097230 */ /* 0x000fe20000004100 */
[----:B------:R-:W-:Y:S01]  /*bc70*/  SHF.R.U64 R30, R16, 0x10, R17 ;  /* 0x00000010101e7819 */ /* 0x000fe20000001211 */
[----:B------:R-:W-:Y:S02]  /*bc80*/  HADD2.F32 R27, -RZ, R26.H0_H0 ;  /* 0x2000001aff1b7230 */ /* 0x000fe40000004100 */
[----:B-1----:R-:W-:-:S02]  /*bc90*/  HADD2.F32 R25, -RZ, R22.H0_H0 ;  /* 0x20000016ff197230 */ /* 0x002fc40000004100 */
[----:B------:R-:W-:Y:S02]  /*bca0*/  HADD2.F32 R15, -RZ, R22.H1_H1 ;  /* 0x30000016ff0f7230 */ /* 0x000fe40000004100 */
[--C-:B------:R-:W-:Y:S02]  /*bcb0*/  HADD2.F32 R8, -RZ, R23.reuse.H1_H1 ;  /* 0x30000017ff087230 */ /* 0x100fe40000004100 */
[----:B------:R-:W-:Y:S02]  /*bcc0*/  HADD2.F32 R22, -RZ, R6.H0_H0 ;  /* 0x20000006ff167230 */ /* 0x000fe40000004100 */
[----:B------:R-:W-:Y:S02]  /*bcd0*/  HADD2.F32 R24, -RZ, R23.H0_H0 ;  /* 0x20000017ff187230 */ /* 0x000fe40000004100 */
[--C-:B------:R-:W-:Y:S02]  /*bce0*/  HADD2.F32 R17, -RZ, R21.reuse.H0_H0 ;  /* 0x20000015ff117230 */ /* 0x100fe40000004100 */
[----:B------:R-:W-:Y:S01]  /*bcf0*/  HADD2.F32 R16, -RZ, R21.H1_H1 ;  /* 0x30000015ff107230 */ /* 0x000fe20000004100 */
[-C--:B------:R-:W-:Y:S01]  /*bd00*/  FMUL.FTZ R21, R8, R22.reuse ;  /* 0x0000001608157220 */ /* 0x080fe20000410000 */
[----:B------:R-:W-:Y:S01]  /*bd10*/  HADD2.F32 R23, -RZ, R20.H0_H0 ;  /* 0x20000014ff177230 */ /* 0x000fe20000004100 */
[C---:B------:R-:W-:Y:S01]  /*bd20*/  FMUL.FTZ R22, R24.reuse, R22 ;  /* 0x0000001618167220 */ /* 0x040fe20000410000 */
[----:B------:R-:W-:Y:S01]  /*bd30*/  HADD2.F32 R6, -RZ, R52.H0_H0 ;  /* 0x20000034ff067230 */ /* 0x000fe20000004100 */
[-C--:B------:R-:W-:Y:S01]  /*bd40*/  FFMA.FTZ R28, R24, R27.reuse, -R21 ;  /* 0x0000001b181c7223 */ /* 0x080fe20000010815 */
[----:B------:R-:W-:Y:S01]  /*bd50*/  HADD2.F32 R20, -RZ, R20.H1_H1 ;  /* 0x30000014ff147230 */ /* 0x000fe20000004100 */
[----:B------:R-:W-:Y:S01]  /*bd60*/  FFMA.FTZ R27, R8, R27, R22 ;  /* 0x0000001b081b7223 */ /* 0x000fe20000010016 */
[----:B------:R-:W-:Y:S01]  /*bd70*/  HADD2.F32 R8, -RZ, R53.H1_H1 ;  /* 0x30000035ff087230 */ /* 0x000fe20000004100 */
[----:B------:R-:W-:-:S02]  /*bd80*/  FMUL.FTZ R21, R23, R6 ;  /* 0x0000000617157220 */ /* 0x000fc40000410000 */
[C---:B------:R-:W-:Y:S01]  /*bd90*/  FMUL.FTZ R26, R20.reuse, R6 ;  /* 0x00000006141a7220 */ /* 0x040fe20000410000 */
[----:B------:R-:W-:Y:S01]  /*bda0*/  HADD2.F32 R6, -RZ, R53.H0_H0 ;  /* 0x20000035ff067230 */ /* 0x000fe20000004100 */
[-C--:B------:R-:W-:Y:S01]  /*bdb0*/  FFMA.FTZ R24, R20, R9.reuse, R21 ;  /* 0x0000000914187223 */ /* 0x080fe20000010015 */
[----:B------:R-:W-:Y:S01]  /*bdc0*/  HADD2.F32 R21, -RZ, R29.H0_H0 ;  /* 0x2000001dff157230 */ /* 0x000fe20000004100 */
[----:B------:R-:W-:Y:S01]  /*bdd0*/  FFMA.FTZ R26, R23, R9, -R26 ;  /* 0x00000009171a7223 */ /* 0x000fe2000001081a */
[----:B------:R-:W-:Y:S01]  /*bde0*/  HADD2.F32 R23, -RZ, R30.H0_H0 ;  /* 0x2000001eff177230 */ /* 0x000fe20000004100 */
[-C--:B------:R-:W-:Y:S02]  /*bdf0*/  FMUL.FTZ R9, R15, R6.reuse ;  /* 0x000000060f097220 */ /* 0x080fe40000410000 */
[----:B------:R-:W-:Y:S02]  /*be00*/  FMUL.FTZ R6, R25, R6 ;  /* 0x0000000619067220 */ /* 0x000fe40000410000 */
[----:B------:R-:W-:-:S02]  /*be10*/  FMUL.FTZ R20, R16, R21 ;  /* 0x0000001510147220 */ /* 0x000fc40000410000 */
[----:B------:R-:W-:Y:S02]  /*be20*/  FMUL.FTZ R21, R17, R21 ;  /* 0x0000001511157220 */ /* 0x000fe40000410000 */
[-C--:B------:R-:W-:Y:S02]  /*be30*/  FFMA.FTZ R22, R25, R8.reuse, -R9 ;  /* 0x0000000819167223 */ /* 0x080fe40000010809 */
[----:B------:R-:W-:Y:S02]  /*be40*/  FFMA.FTZ R6, R15, R8, R6 ;  /* 0x000000080f067223 */ /* 0x000fe40000010006 */
[-C--:B------:R-:W-:Y:S01]  /*be50*/  FFMA.FTZ R9, R17, R23.reuse, -R20 ;  /* 0x0000001711097223 */ /* 0x080fe20000010814 */
[----:B------:R-:W-:Y:S01]  /*be60*/  F2FP.PACK_AB R20, R24, R26 ;  /* 0x0000001a1814723e */ /* 0x000fe200000000ff */
[----:B------:R-:W-:Y:S01]  /*be70*/  FFMA.FTZ R8, R16, R23, R21 ;  /* 0x0000001710087223 */ /* 0x000fe20000010015 */
[----:B------:R-:W-:Y:S02]  /*be80*/  F2FP.PACK_AB R23, R27, R28 ;  /* 0x0000001c1b17723e */ /* 0x000fe400000000ff */
[----:B------:R-:W-:-:S02]  /*be90*/  F2FP.PACK_AB R22, R6, R22 ;  /* 0x000000160616723e */ /* 0x000fc400000000ff */
[----:B------:R-:W-:-:S05]  /*bea0*/  F2FP.PACK_AB R21, R8, R9 ;  /* 0x000000090815723e */ /* 0x000fca00000000ff */
[----:B------:R1:W-:Y:S02]  /*beb0*/  STS.128 [R227+0x100], R20 ;  /* 0x00010014e3007388 */ /* 0x0003e40000000c00 */
.L_x_1587:
[----:B------:R-:W-:Y:S05]  /*bec0*/  BSYNC B0 ;  /* 0x0000000000007941 */ /* 0x000fea0003800000 */
.L_x_1586:
        /* <DEDUP_REMOVED lines=9> */
[--C-:B------:R-:W-:Y:S02]  /*bf60*/  HADD2.F32 R18, -RZ, R23.reuse.H0_H0 ;  /* 0x20000017ff127230 */ /* 0x100fe40000004100 */
[----:B------:R-:W-:Y:S02]  /*bf70*/  HADD2.F32 R8, -RZ, R23.H1_H1 ;  /* 0x30000017ff087230 */ /* 0x000fe40000004100 */
[----:B------:R-:W-:Y:S02]  /*bf80*/  HADD2.F32 R22, -RZ, R6.H0_H0 ;  /* 0x20000006ff167230 */ /* 0x000fe40000004100 */
[----:B------:R-:W-:Y:S02]  /*bf90*/  HADD2.F32 R16, -RZ, R20.H1_H1 ;  /* 0x30000014ff107230 */ /* 0x000fe40000004100 */
[----:B------:R-:W-:Y:S02]  /*bfa0*/  HADD2.F32 R6, -RZ, R54.H0_H0 ;  /* 0x20000036ff067230 */ /* 0x000fe40000004100 */
[----:B------:R-:W-:Y:S01]  /*bfb0*/  HADD2.F32 R17, -RZ, R20.H0_H0 ;  /* 0x20000014ff117230 */ /* 0x000fe20000004100 */
[----:B------:R-:W-:Y:S01]  /*bfc0*/  FMUL.FTZ R20, R8, R22 ;  /* 0x0000001608147220 */ /* 0x000fe20000410000 */
[----:B------:R-:W-:-:S02]  /*bfd0*/  HADD2.F32 R15, -RZ, R21.H0_H0 ;  /* 0x20000015ff0f7230 */ /* 0x000fc40000004100 */
[----:B------:R-:W-:Y:S01]  /*bfe0*/  HADD2.F32 R11, -RZ, R21.H1_H1 ;  /* 0x30000015ff0b7230 */ /* 0x000fe20000004100 */
[----:B------:R-:W-:Y:S01]  /*bff0*/  FMUL.FTZ R21, R18, R22 ;  /* 0x0000001612157220 */ /* 0x000fe20000410000 */
[----:B------:R-:W-:Y:S01]  /*c000*/  HADD2.F32 R23, -RZ, R9.H0_H0 ;  /* 0x20000009ff177230 */ /* 0x000fe20000004100 */
[----:B------:R-:W-:Y:S01]  /*c010*/  FMUL.FTZ R22, R16, R6 ;  /* 0x0000000610167220 */ /* 0x000fe20000410000 */
[----:B------:R-:W-:-:S03]  /*c020*/  HADD2.F32 R9, -RZ, R54.H1_H1 ;  /* 0x30000036ff097230 */ /* 0x000fc60000004100 */
[----:B------:R-:W-:Y:S02]  /*c030*/  FFMA.FTZ R20, R18, R23, -R20 ;  /* 0x0000001712147223 */ /* 0x000fe40000010814 */
[C---:B------:R-:W-:Y:S01]  /*c040*/  FMUL.FTZ R18, R17.reuse, R6 ;  /* 0x0000000611127220 */ /* 0x040fe20000410000 */
[--C-:B------:R-:W-:Y:S01]  /*c050*/  HADD2.F32 R6, -RZ, R55.reuse.H0_H0 ;  /* 0x20000037ff067230 */ /* 0x100fe20000004100 */
[----:B------:R-:W-:Y:S01]  /*c060*/  FFMA.FTZ R22, R17, R9, -R22 ;  /* 0x0000000911167223 */ /* 0x000fe20000010816 */
[----:B------:R-:W-:Y:S01]  /*c070*/  HADD2.F32 R17, -RZ, R24.H0_H0 ;  /* 0x20000018ff117230 */ /* 0x000fe20000004100 */
[----:B------:R-:W-:Y:S01]  /*c080*/  FFMA.FTZ R21, R8, R23, R21 ;  /* 0x0000001708157223 */ /* 0x000fe20000010015 */
[----:B------:R-:W-:Y:S01]  /*c090*/  HADD2.F32 R8, -RZ, R55.H1_H1 ;  /* 0x30000037ff087230 */ /* 0x000fe20000004100 */
[----:B------:R-:W-:Y:S01]  /*c0a0*/  FFMA.FTZ R18, R16, R9, R18 ;  /* 0x0000000910127223 */ /* 0x000fe20000010012 */
[----:B------:R-:W-:Y:S01]  /*c0b0*/  HADD2.F32 R23, -RZ, R25.H0_H0 ;  /* 0x20000019ff177230 */ /* 0x000fe20000004100 */
[----:B------:R-:W-:-:S02]  /*c0c0*/  FMUL.FTZ R9, R10, R6 ;  /* 0x000000060a097220 */ /* 0x000fc40000410000 */
[-C--:B------:R-:W-:Y:S02]  /*c0d0*/  FMUL.FTZ R16, R11, R17.reuse ;  /* 0x000000110b107220 */ /* 0x080fe40000410000 */
        /* <DEDUP_REMOVED lines=11> */
.L_x_1585:
[----:B------:R-:W-:Y:S05]  /*c190*/  BSYNC B1 ;  /* 0x0000000000017941 */ /* 0x000fea0003800000 */
.L_x_1584:
        /* <DEDUP_REMOVED lines=11> */
[----:B------:R-:W-:-:S03]  /*c250*/  SHF.R.U32.HI R4, RZ, 0x10, R5 ;  /* 0x00000010ff047819 */ /* 0x000fc60000011605 */
[----:B------:R-:W-:Y:S02]  /*c260*/  HADD2.F32 R21, -RZ, R21.H0_H0 ;  /* 0x20000015ff157230 */ /* 0x000fe40000004100 */
[----:B------:R-:W-:Y:S02]  /*c270*/  HADD2.F32 R22, -RZ, R4.H0_H0 ;  /* 0x20000004ff167230 */ /* 0x000fe40000004100 */
[----:B------:R-:W-:Y:S02]  /*c280*/  HADD2.F32 R4, -RZ, R57.H1_H1 ;  /* 0x30000039ff047230 */ /* 0x000fe40000004100 */
[--C-:B-1----:R-:W-:Y:S02]  /*c290*/  HADD2.F32 R17, -RZ, R10.reuse.H0_H0 ;  /* 0x2000000aff117230 */ /* 0x102fe40000004100 */
[----:B------:R-:W-:Y:S02]  /*c2a0*/  HADD2.F32 R5, -RZ, R10.H1_H1 ;  /* 0x3000000aff057230 */ /* 0x000fe40000004100 */
[----:B------:R-:W-:-:S02]  /*c2b0*/  HADD2.F32 R3, -RZ, R11.H1_H1 ;  /* 0x3000000bff037230 */ /* 0x000fc40000004100 */
[----:B------:R-:W-:Y:S02]  /*c2c0*/  HADD2.F32 R10, -RZ, R2.H0_H0 ;  /* 0x20000002ff0a7230 */ /* 0x000fe40000004100 */
        /* <DEDUP_REMOVED lines=8> */
[----:B------:R-:W-:Y:S02]  /*c350*/  FFMA.FTZ R19, R16, R22, -R9 ;  /* 0x0000001610137223 */ /* 0x000fe40000010809 */
[-C--:B------:R-:W-:Y:S02]  /*c360*/  FMUL.FTZ R18, R11, R2.reuse ;  /* 0x000000020b127220 */ /* 0x080fe40000410000 */
        /* <DEDUP_REMOVED lines=8> */
[C---:B------:R-:W-:Y:S02]  /*c3f0*/  FMUL.FTZ R2, R17.reuse, R2 ;  /* 0x0000000211027220 */ /* 0x040fe40000410000 */
[-C--:B------:R-:W-:Y:S02]  /*c400*/  FMUL.FTZ R9, R6, R11.reuse ;  /* 0x0000000b06097220 */ /* 0x080fe40000410000 */
[C---:B------:R-:W-:Y:S02]  /*c410*/  FMUL.FTZ R11, R8.reuse, R11 ;  /* 0x0000000b080b7220 */ /* 0x040fe40000410000 */
[-C--:B------:R-:W-:Y:S02]  /*c420*/  FFMA.FTZ R10, R17, R3.reuse, -R4 ;  /* 0x00000003110a7223 */ /* 0x080fe40000010804 */
[----:B------:R-:W-:Y:S02]  /*c430*/  FFMA.FTZ R3, R5, R3, R2 ;  /* 0x0000000305037223 */ /* 0x000fe40000010002 */
[-C--:B------:R-:W-:Y:S01]  /*c440*/  FFMA.FTZ R4, R8, R21.reuse, -R9 ;  /* 0x0000001508047223 */ /* 0x080fe20000010809 */
[----:B------:R-:W-:Y:S01]  /*c450*/  F2FP.PACK_AB R8, R15, R18 ;  /* 0x000000120f08723e */ /* 0x000fe200000000ff */
[----:B------:R-:W-:Y:S01]  /*c460*/  FFMA.FTZ R2, R6, R21, R11 ;  /* 0x0000001506027223 */ /* 0x000fe2000001000b */
[----:B------:R-:W-:-:S02]  /*c470*/  F2FP.PACK_AB R11, R16, R19 ;  /* 0x00000013100b723e */ /* 0x000fc400000000ff */
[----:B------:R-:W-:Y:S02]  /*c480*/  F2FP.PACK_AB R10, R3, R10 ;  /* 0x0000000a030a723e */ /* 0x000fe400000000ff */
[----:B------:R-:W-:-:S05]  /*c490*/  F2FP.PACK_AB R9, R2, R4 ;  /* 0x000000040209723e */ /* 0x000fca00000000ff */
[----:B------:R1:W-:Y:S02]  /*c4a0*/  STS.128 [R227+0x1100], R8 ;  /* 0x00110008e3007388 */ /* 0x0003e40000000c00 */
.L_x_1591:
[----:B------:R-:W-:Y:S05]  /*c4b0*/  BSYNC B0 ;  /* 0x0000000000007941 */ /* 0x000fea0003800000 */
.L_x_1590:
        /* <DEDUP_REMOVED lines=9> */
[--C-:B-1----:R-:W-:Y:S02]  /*c550*/  HADD2.F32 R17, -RZ, R10.reuse.H0_H0 ;  /* 0x2000000aff117230 */ /* 0x102fe40000004100 */
[----:B------:R-:W-:Y:S02]  /*c560*/  HADD2.F32 R6, -RZ, R10.H1_H1 ;  /* 0x3000000aff067230 */ /* 0x000fe40000004100 */
[--C-:B------:R-:W-:Y:S02]  /*c570*/  HADD2.F32 R5, -RZ, R11.reuse.H1_H1 ;  /* 0x3000000bff057230 */ /* 0x100fe40000004100 */
[----:B------:R-:W-:Y:S02]  /*c580*/  HADD2.F32 R10, -RZ, R2.H0_H0 ;  /* 0x20000002ff0a7230 */ /* 0x000fe40000004100 */
[----:B------:R-:W-:Y:S02]  /*c590*/  HADD2.F32 R16, -RZ, R11.H0_H0 ;  /* 0x2000000bff107230 */ /* 0x000fe40000004100 */
[----:B------:R-:W-:-:S02]  /*c5a0*/  HADD2.F32 R15, -RZ, R8.H0_H0 ;  /* 0x20000008ff0f7230 */ /* 0x000fc40000004100 */
[----:B------:R-:W-:Y:S02]  /*c5b0*/  HADD2.F32 R11, -RZ, R8.H1_H1 ;  /* 0x30000008ff0b7230 */ /* 0x000fe40000004100 */
[--C-:B------:R-:W-:Y:S02]  /*c5c0*/  HADD2.F32 R8, -RZ, R9.reuse.H0_H0 ;  /* 0x20000009ff087230 */ /* 0x100fe40000004100 */
[----:B------:R-:W-:Y:S01]  /*c5d0*/  HADD2.F32 R4, -RZ, R9.H1_H1 ;  /* 0x30000009ff047230 */ /* 0x000fe20000004100 */
[-C--:B------:R-:W-:Y:S01]  /*c5e0*/  FMUL.FTZ R9, R5, R10.reuse ;  /* 0x0000000a05097220 */ /* 0x080fe20000410000 */
[----:B------:R-:W-:Y:S01]  /*c5f0*/  HADD2.F32 R2, -RZ, R59.H0_H0 ;  /* 0x2000003bff027230 */ /* 0x000fe20000004100 */
[C---:B------:R-:W-:Y:S02]  /*c600*/  FMUL.FTZ R10, R16.reuse, R10 ;  /* 0x0000000a100a7220 */ /* 0x040fe40000410000 */
[----:B------:R-:W-:Y:S02]  /*c610*/  FFMA.FTZ R21, R16, R22, -R9 ;  /* 0x0000001610157223 */ /* 0x000fe40000010809 */
[----:B------:R-:W-:-:S02]  /*c620*/  FMUL.FTZ R18, R11, R2 ;  /* 0x000000020b127220 */ /* 0x000fc40000410000 */
[C---:B------:R-:W-:Y:S01]  /*c630*/  FMUL.FTZ R9, R15.reuse, R2 ;  /* 0x000000020f097220 */ /* 0x040fe20000410000 */
[----:B------:R-:W-:Y:S01]  /*c640*/  HADD2.F32 R2, -RZ, R60.H0_H0 ;  /* 0x2000003cff027230 */ /* 0x000fe20000004100 */
[-C--:B------:R-:W-:Y:S02]  /*c650*/  FFMA.FTZ R18, R15, R3.reuse, -R18 ;  /* 0x000000030f127223 */ /* 0x080fe40000010812 */
[----:B------:R-:W-:Y:S01]  /*c660*/  FFMA.FTZ R15, R11, R3, R9 ;  /* 0x000000030b0f7223 */ /* 0x000fe20000010009 */
[----:B------:R-:W-:Y:S01]  /*c670*/  HADD2.F32 R11, -RZ, R19.H0_H0 ;  /* 0x20000013ff0b7230 */ /* 0x000fe20000004100 */
[----:B------:R-:W-:Y:S01]  /*c680*/  FFMA.FTZ R16, R5, R22, R10 ;  /* 0x0000001605107223 */ /* 0x000fe2000001000a */
[----:B------:R-:W-:Y:S01]  /*c690*/  HADD2.F32 R3, -RZ, R61.H0_H0 ;  /* 0x2000003dff037230 */ /* 0x000fe20000004100 */
[-C--:B------:R-:W-:Y:S01]  /*c6a0*/  FMUL.FTZ R5, R6, R2.reuse ;  /* 0x0000000206057220 */ /* 0x080fe20000410000 */
[----:B------:R-:W-:Y:S01]  /*c6b0*/  HADD2.F32 R19, -RZ, R20.H0_H0 ;  /* 0x20000014ff137230 */ /* 0x000fe20000004100 */
[----:B------:R-:W-:-:S02]  /*c6c0*/  FMUL.FTZ R2, R17, R2 ;  /* 0x0000000211027220 */ /* 0x000fc40000410000 */
[-C--:B------:R-:W-:Y:S02]  /*c6d0*/  FMUL.FTZ R9, R4, R11.reuse ;  /* 0x0000000b04097220 */ /* 0x080fe40000410000 */
[----:B------:R-:W-:Y:S02]  /*c6e0*/  FMUL.FTZ R11, R8, R11 ;  /* 0x0000000b080b7220 */ /* 0x000fe40000410000 */
        /* <DEDUP_REMOVED lines=9> */
.L_x_1589:
[----:B------:R-:W-:Y:S05]  /*c780*/  BSYNC B1 ;  /* 0x0000000000017941 */ /* 0x000fea0003800000 */
.L_x_1588:
        /* <DEDUP_REMOVED lines=24> */
[----:B------:R-:W-:Y:S01]  /*c910*/  HADD2.F32 R2, -RZ, R60.H1_H1 ;  /* 0x3000003cff027230 */ /* 0x000fe20000004100 */
[C---:B------:R-:W-:Y:S02]  /*c920*/  FMUL.FTZ R10, R16.reuse, R10 ;  /* 0x0000000a100a7220 */ /* 0x040fe40000410000 */
[----:B------:R-:W-:Y:S02]  /*c930*/  FFMA.FTZ R21, R16, R22, -R9 ;  /* 0x0000001610157223 */ /* 0x000fe40000010809 */
[----:B------:R-:W-:-:S02]  /*c940*/  FMUL.FTZ R18, R11, R2 ;  /* 0x000000020b127220 */ /* 0x000fc40000410000 */
        /* <DEDUP_REMOVED lines=21> */
.L_x_1595:
[----:B------:R-:W-:Y:S05]  /*caa0*/  BSYNC B0 ;  /* 0x0000000000007941 */ /* 0x000fea0003800000 */
.L_x_1594:
        /* <DEDUP_REMOVED lines=44> */
.L_x_1593:
[----:B------:R-:W-:Y:S05]  /*cd70*/  BSYNC B1 ;  /* 0x0000000000017941 */ /* 0x000fea0003800000 */
.L_x_1592:
        /* <DEDUP_REMOVED lines=48> */
.L_x_1598:
[----:B------:R-:W-:Y:S05]  /*d080*/  BSYNC B0 ;  /* 0x0000000000007941 */ /* 0x000fea0003800000 */
.L_x_1597:
        /* <DEDUP_REMOVED lines=24> */
[----:B------:R-:W-:Y:S01]  /*d210*/  HADD2.F32 R2, -RZ, R66.H1_H1 ;  /* 0x30000042ff027230 */ /* 0x000fe20000004100 */
        /* <DEDUP_REMOVED lines=18> */
[----:B------:R1:W-:Y:S01]  /*d340*/  STS.128 [R227+0x7100], R8 ;  /* 0x00710008e3007388 */ /* 0x0003e20000000c00 */
[----:B------:R-:W-:Y:S05]  /*d350*/  BRA `(.L_x_1596) ;  /* 0x0000244000007947 */ /* 0x000fea0003800000 */
.L_x_1575:
        /* <DEDUP_REMOVED lines=34> */
[----:B------:R1:W2:Y:S01]  /*d580*/  @!P0 LD.E.128 R20, [R4.64] ;  /* 0x0000000804148980 */ /* 0x0002a2000c101d00 */
[----:B------:R-:W-:Y:S03]  /*d590*/  BSSY B0, `(.L_x_1599) ;  /* 0x0000025000007945 */ /* 0x000fe60003800000 */
[----:B------:R4:W1:Y:S01]  /*d5a0*/  SHFL.IDX PT, R30, R29, 0x1, 0x181f ;  /* 0x00381f001d1e7f89 */ /* 0x00086200000e0000 */
[----:B------:R-:W-:-:S03]  /*d5b0*/  ISETP.GE.AND P2, PT, R76, c[0x0][0x27c], PT ;  /* 0x00009f004c007a0c */ /* 0x000fc60003f46270 */
[----:B------:R4:W1:Y:S01]  /*d5c0*/  SHFL.IDX PT, R31, R15, 0x1, 0x181f ;  /* 0x00381f000f1f7f89 */ /* 0x00086200000e0000 */
[----:B------:R-:W-:-:S03]  /*d5d0*/  CS2R R18, SRZ ;  /* 0x0000000000127805 */ /* 0x000fc6000001ff00 */
[----:B------:R4:W1:Y:S01]  /*d5e0*/  SHFL.IDX PT, R32, R28, 0x1, 0x181f ;  /* 0x00381f001c207f89 */ /* 0x00086200000e0000 */
[----:B------:R-:W-:-:S03]  /*d5f0*/  CS2R R16, SRZ ;  /* 0x0000000000107805 */ /* 0x000fc6000001ff00 */
[----:B------:R4:W1:Y:S01]  /*d600*/  SHFL.IDX PT, R33, R6, 0x1, 0x181f ;  /* 0x00381f0006217f89 */ /* 0x00086200000e0000 */
[----:B------:R-:W-:Y:S01]  /*d610*/  CS2R R10, SRZ ;  /* 0x00000000000a7805 */ /* 0x000fe2000001ff00 */
[----:B---3--:R-:W-:Y:S01]  /*d620*/  IMAD.MOV.U32 R8, RZ, RZ, R26 ;  /* 0x000000ffff087224 */ /* 0x008fe200078e001a */
[----:B-1----:R-:W-:Y:S01]  /*d630*/  MOV R4, R24 ;  /* 0x0000001800047202 */ /* 0x002fe20000000f00 */
[----:B------:R-:W-:-:S03]  /*d640*/  IMAD.MOV.U32 R3, RZ, RZ, R25 ;  /* 0x000000ffff037224 */ /* 0x000fc600078e0019 */
[----:B------:R-:W-:Y:S01]  /*d650*/  PRMT R71, R8, 0x7610, R71 ;  /* 0x0000761008477816 */ /* 0x000fe20000000047 */
[----:B--2---:R-:W-:Y:S02]  /*d660*/  IMAD.MOV.U32 R2, RZ, RZ, R22 ;  /* 0x000000ffff027224 */ /* 0x004fe400078e0016 */
[----:B------:R-:W-:Y:S01]  /*d670*/  IMAD.MOV.U32 R8, RZ, RZ, R27 ;  /* 0x000000ffff087224 */ /* 0x000fe200078e001b */
[----:B------:R-:W-:Y:S01]  /*d680*/  PRMT R43, R3, 0x5410, R4 ;  /* 0x00005410032b7816 */ /* 0x000fe20000000004 */
[----:B------:R-:W-:Y:S01]  /*d690*/  IMAD.MOV.U32 R4, RZ, RZ, R23 ;  /* 0x000000ffff047224 */ /* 0x000fe200078e0017 */
[----:B------:R-:W-:Y:S01]  /*d6a0*/  PRMT R57, R2, 0x7610, R57 ;  /* 0x0000761002397816 */ /* 0x000fe20000000039 */
[----:B------:R-:W-:Y:S01]  /*d6b0*/  IMAD.MOV.U32 R2, RZ, RZ, R21 ;  /* 0x000000ffff027224 */ /* 0x000fe200078e0015 */
[----:B------:R-:W-:Y:S02]  /*d6c0*/  PRMT R59, R59, 0x5410, R8 ;  /* 0x000054103b3b7816 */ /* 0x000fe40000000008 */
[----:B------:R-:W-:Y:S01]  /*d6d0*/  MOV R3, R20 ;  /* 0x0000001400037202 */ /* 0x000fe20000000f00 */
[----:B------:R-:W-:Y:S01]  /*d6e0*/  CS2R R8, SRZ ;  /* 0x0000000000087805 */ /* 0x000fe2000001ff00 */
[----:B------:R-:W-:-:S02]  /*d6f0*/  PRMT R59, R4, 0x7610, R59 ;  /* 0x00007610043b7816 */ /* 0x000fc4000000003b */
[----:B------:R-:W-:Y:S01]  /*d700*/  PRMT R41, R2, 0x5410, R3 ;  /* 0x0000541002297816 */ /* 0x000fe20000000003 */
[----:B------:R-:W-:Y:S05]  /*d710*/  @P4 BRA `(.L_x_1600) ;  /* 0x000000c000004947 */ /* 0x000fea0003800000 */
[----:B----4-:R-:W-:Y:S01]  /*d720*/  CS2R R16, SRZ ;  /* 0x0000000000107805 */ /* 0x010fe2000001ff00 */
        /* <DEDUP_REMOVED lines=11> */
.L_x_1600:
[----:B----4-:R-:W-:Y:S05]  /*d7e0*/  BSYNC B0 ;  /* 0x0000000000007941 */ /* 0x010fea0003800000 */
.L_x_1599:
[----:B-1----:R-:W1:Y:S01]  /*d7f0*/  SHFL.IDX PT, R4, R29, 0x2, 0x181f ;  /* 0x00581f001d047f89 */ /* 0x002e6200000e0000 */
[----:B------:R-:W-:Y:S01]  /*d800*/  ISETP.GE.OR P0, PT, R76, c[0x0][0x27c], P6 ;  /* 0x00009f004c007a0c */ /* 0x000fe20003706670 */
[----:B------:R-:W-:Y:S01]  /*d810*/  CS2R R50, SRZ ;  /* 0x0000000000327805 */ /* 0x000fe2000001ff00 */
[----:B------:R-:W-:Y:S01]  /*d820*/  CS2R R48, SRZ ;  /* 0x0000000000307805 */ /* 0x000fe2000001ff00 */
[----:B------:R-:W2:Y:S01]  /*d830*/  SHFL.IDX PT, R5, R28, 0x2, 0x181f ;  /* 0x00581f001c057f89 */ /* 0x000ea200000e0000 */
[----:B------:R-:W-:-:S03]  /*d840*/  ISETP.NE.AND P3, PT, R46, RZ, PT ;  /* 0x000000ff2e00720c */ /* 0x000fc60003f65270 */
        /* <DEDUP_REMOVED lines=12> */
[----:B------:R-:W-:Y:S01]  /*d910*/  BSSY B0, `(.L_x_1601) ;  /* 0x000002e000007945 */ /* 0x000fe20003800000 */
[----:B------:R-:W-:Y:S01]  /*d920*/  CS2R R62, SRZ ;  /* 0x00000000003e7805 */ /* 0x000fe2000001ff00 */
[----:B------:R-:W-:Y:S01]  /*d930*/  CS2R R60, SRZ ;  /* 0x00000000003c7805 */ /* 0x000fe2000001ff00 */
[----:B------:R-:W2:Y:S01]  /*d940*/  SHFL.IDX PT, R28, R28, 0x3, 0x181f ;  /* 0x00781f001c1c7f89 */ /* 0x000ea200000e0000 */
[----:B------:R-:W-:Y:S01]  /*d950*/  CS2R R54, SRZ ;  /* 0x0000000000367805 */ /* 0x000fe2000001ff00 */
[----:B------:R-:W-:Y:S02]  /*d960*/  CS2R R52, SRZ ;  /* 0x0000000000347805 */ /* 0x000fe4000001ff00 */
[----:B------:R-:W2:Y:S04]  /*d970*/  SHFL.IDX PT, R29, R29, 0x3, 0x181f ;  /* 0x00781f001d1d7f89 */ /* 0x000ea800000e0000 */
[----:B------:R-:W2:Y:S04]  /*d980*/  SHFL.IDX PT, R15, R15, 0x3, 0x181f ;  /* 0x00781f000f0f7f89 */ /* 0x000ea800000e0000 */
[----:B------:R-:W2:Y:S01]  /*d990*/  SHFL.IDX PT, R6, R6, 0x3, 0x181f ;  /* 0x00781f0006067f89 */ /* 0x000ea200000e0000 */
[----:B-1---5:R-:W-:Y:S01]  /*d9a0*/  IMAD.MOV.U32 R5, RZ, RZ, R18 ;  /* 0x000000ffff057224 */ /* 0x022fe200078e0012 */
[----:B------:R-:W-:-:S04]  /*d9b0*/  MOV R4, R19 ;  /* 0x0000001300047202 */ /* 0x000fc80000000f00 */
[----:B------:R-:W-:Y:S01]  /*d9c0*/  PRMT R80, R4, 0x5410, R5 ;  /* 0x0000541004507816 */ /* 0x000fe20000000005 */
[----:B------:R-:W-:Y:S01]  /*d9d0*/  IMAD.MOV.U32 R5, RZ, RZ, R10 ;  /* 0x000000ffff057224 */ /* 0x000fe200078e000a */
[----:B------:R-:W-:Y:S01]  /*d9e0*/  MOV R4, R11 ;  /* 0x0000000b00047202 */ /* 0x000fe20000000f00 */
[----:B---3--:R-:W-:Y:S02]  /*d9f0*/  IMAD.MOV.U32 R3, RZ, RZ, R16 ;  /* 0x000000ffff037224 */ /* 0x008fe400078e0010 */
[----:B------:R-:W-:Y:S01]  /*da00*/  IMAD.MOV.U32 R2, RZ, RZ, R17 ;  /* 0x000000ffff027224 */ /* 0x000fe200078e0011 */
[----:B------:R-:W-:-:S04]  /*da10*/  PRMT R75, R5, 0x5410, R4 ;  /* 0x00005410054b7816 */ /* 0x000fc80000000004 */
[----:B------:R-:W-:Y:S01]  /*da20*/  PRMT R74, R2, 0x5410, R3 ;  /* 0x00005410024a7816 */ /* 0x000fe20000000003 */
[----:B------:R-:W-:Y:S02]  /*da30*/  IMAD.MOV.U32 R3, RZ, RZ, R8 ;  /* 0x000000ffff037224 */ /* 0x000fe400078e0008 */
[----:B------:R-:W-:-:S05]  /*da40*/  IMAD.MOV.U32 R2, RZ, RZ, R9 ;  /* 0x000000ffff027224 */ /* 0x000fca00078e0009 */
[----:B------:R-:W-:Y:S01]  /*da50*/  PRMT R73, R2, 0x5410, R3 ;  /* 0x0000541002497816 */ /* 0x000fe20000000003 */
[----:B--2---:R-:W-:Y:S01]  /*da60*/  IMAD.MOV.U32 R5, RZ, RZ, R50 ;  /* 0x000000ffff057224 */ /* 0x004fe200078e0032 */
[----:B------:R-:W-:Y:S01]  /*da70*/  MOV R4, R51 ;  /* 0x0000003300047202 */ /* 0x000fe20000000f00 */
[----:B------:R-:W-:Y:S02]  /*da80*/  IMAD.MOV.U32 R3, RZ, RZ, R48 ;  /* 0x000000ffff037224 */ /* 0x000fe400078e0030 */
[----:B------:R-:W-:Y:S01]  /*da90*/  IMAD.MOV.U32 R2, RZ, RZ, R49 ;  /* 0x000000ffff027224 */ /* 0x000fe200078e0031 */
[----:B------:R-:W-:Y:S01]  /*daa0*/  PRMT R88, R4, 0x5410, R5 ;  /* 0x0000541004587816 */ /* 0x000fe20000000005 */
[----:B----4-:R-:W-:-:S03]  /*dab0*/  IMAD.MOV.U32 R5, RZ, RZ, R46 ;  /* 0x000000ffff057224 */ /* 0x010fc600078e002e */
[----:B------:R-:W-:Y:S01]  /*dac0*/  PRMT R85, R2, 0x5410, R3 ;  /* 0x0000541002557816 */ /* 0x000fe20000000003 */
[----:B------:R-:W-:Y:S01]  /*dad0*/  IMAD.MOV.U32 R3, RZ, RZ, R44 ;  /* 0x000000ffff037224 */ /* 0x000fe200078e002c */
[----:B------:R-:W-:Y:S01]  /*dae0*/  MOV R4, R47 ;  /* 0x0000002f00047202 */ /* 0x000fe20000000f00 */
[----:B------:R-:W-:-:S03]  /*daf0*/  IMAD.MOV.U32 R2, RZ, RZ, R45 ;  /* 0x000000ffff027224 */ /* 0x000fc600078e002d */
[----:B------:R-:W-:Y:S02]  /*db00*/  PRMT R87, R5, 0x5410, R4 ;  /* 0x0000541005577816 */ /* 0x000fe40000000004 */
[----:B------:R-:W-:Y:S01]  /*db10*/  PRMT R84, R2, 0x5410, R3 ;  /* 0x0000541002547816 */ /* 0x000fe20000000003 */
[----:B------:R-:W-:Y:S05]  /*db20*/  @P3 BRA `(.L_x_1602) ;  /* 0x000000c000003947 */ /* 0x000fea0003800000 */
[----:B------:R-:W-:Y:S01]  /*db30*/  CS2R R60, SRZ ;  /* 0x00000000003c7805 */ /* 0x000fe2000001ff00 */
        /* <DEDUP_REMOVED lines=11> */
.L_x_1602:
[----:B------:R-:W-:Y:S05]  /*dbf0*/  BSYNC B0 ;  /* 0x0000000000007941 */ /* 0x000fea0003800000 */
.L_x_1601:
[----:B-1----:R-:W-:Y:S01]  /*dc00*/  IADD3 R4, -R99, R56, RZ ;  /* 0x0000003863047210 */ /* 0x002fe20007ffe1ff */
        /* <DEDUP_REMOVED lines=20> */
[----:B------:R-:W-:Y:S02]  /*dd50*/  SHF.L.U32 R6, R82, 0x6, RZ ;  /* 0x0000000652067819 */ /* 0x000fe400000006ff */
        /* <DEDUP_REMOVED lines=18> */
[----:B------:R-:W-:Y:S01]  /*de80*/  SHF.R.U32.HI R39, RZ, 0x10, R25 ;  /* 0x00000010ff277819 */ /* 0x000fe20000011619 */
[----:B------:R-:W2:Y:S01]  /*de90*/  LDS.128 R32, [R42+0x100] ;  /* 0x000100002a207984 */ /* 0x000ea20000000c00 */
[----:B------:R-:W-:Y:S01]  /*dea0*/  SHF.R.U64 R67, R20, 0x10, R21 ;  /* 0x0000001014437819 */ /* 0x000fe20000001215 */
[----:B-1----:R-:W-:Y:S01]  /*deb0*/  HADD2.F32 R37, -RZ, R29.H0_H0 ;  /* 0x2000001dff257230 */ /* 0x002fe20000004100 */
[--C-:B------:R-:W-:Y:S01]  /*dec0*/  SHF.R.U32.HI R40, RZ, 0x10, R23.reuse ;  /* 0x00000010ff287819 */ /* 0x100fe20000011617 */
[--C-:B------:R-:W-:Y:S01]  /*ded0*/  HADD2.F32 R27, -RZ, R31.reuse.H0_H0 ;  /* 0x2000001fff1b7230 */ /* 0x100fe20000004100 */
[----:B------:R-:W-:Y:S01]  /*dee0*/  SHF.R.U64 R64, R22, 0x10, R23 ;  /* 0x0000001016407819 */ /* 0x000fe20000001217 */
[----:B------:R-:W-:Y:S01]  /*def0*/  HADD2.F32 R26, -RZ, R31.H1_H1 ;  /* 0x3000001fff1a7230 */ /* 0x000fe20000004100 */
[----:B------:R-:W-:Y:S01]  /*df00*/  FMUL.FTZ R15, R37, R2 ;  /* 0x00000002250f7220 */ /* 0x000fe20000410000 */
[----:B------:R-:W-:Y:S01]  /*df10*/  HADD2.F32 R29, -RZ, R29.H1_H1 ;  /* 0x3000001dff1d7230 */ /* 0x000fe20000004100 */
[----:B------:R-:W-:Y:S01]  /*df20*/  SHF.R.U64 R69, R24, 0x10, R25 ;  /* 0x0000001018457819 */ /* 0x000fe20000001219 */
[----:B------:R-:W-:-:S02]  /*df30*/  HADD2.F32 R31, -RZ, R5.H0_H0 ;  /* 0x20000005ff1f7230 */ /* 0x000fc40000004100 */
[----:B------:R-:W-:Y:S02]  /*df40*/  HADD2.F32 R20, -RZ, R43.H0_H0 ;  /* 0x2000002bff147230 */ /* 0x000fe40000004100 */
[--C-:B------:R-:W-:Y:S02]  /*df50*/  HADD2.F32 R36, -RZ, R28.reuse.H0_H0 ;  /* 0x2000001cff247230 */ /* 0x100fe40000004100 */
[----:B------:R-:W-:Y:S02]  /*df60*/  HADD2.F32 R5, -RZ, R41.H1_H1 ;  /* 0x30000029ff057230 */ /* 0x000fe40000004100 */
[----:B------:R-:W-:Y:S02]  /*df70*/  HADD2.F32 R72, -RZ, R39.H0_H0 ;  /* 0x20000027ff487230 */ /* 0x000fe40000004100 */
[----:B------:R-:W-:Y:S02]  /*df80*/  HADD2.F32 R38, -RZ, R28.H1_H1 ;  /* 0x3000001cff267230 */ /* 0x000fe40000004100 */
[----:B------:R-:W-:-:S02]  /*df90*/  HADD2.F32 R28, -RZ, R30.H0_H0 ;  /* 0x2000001eff1c7230 */ /* 0x000fc40000004100 */
[----:B------:R-:W-:Y:S02]  /*dfa0*/  HADD2.F32 R30, -RZ, R30.H1_H1 ;  /* 0x3000001eff1e7230 */ /* 0x000fe40000004100 */
        /* <DEDUP_REMOVED lines=8> */
[----:B------:R-:W-:Y:S01]  /*e030*/  HADD2.F32 R15, -RZ, R43.H1_H1 ;  /* 0x3000002bff0f7230 */ /* 0x000fe20000004100 */
[----:B------:R-:W-:Y:S01]  /*e040*/  FMUL.FTZ R4, R36, R5 ;  /* 0x0000000524047220 */ /* 0x000fe20000410000 */
[----:B------:R-:W-:Y:S01]  /*e050*/  HADD2.F32 R32, -RZ, R40.H0_H0 ;  /* 0x20000028ff207230 */ /* 0x000fe20000004100 */
[C---:B------:R-:W-:Y:S01]  /*e060*/  FFMA.FTZ R65, R3.reuse, R72, R2 ;  /* 0x0000004803417223 */ /* 0x040fe20000010002 */
[----:B------:R-:W-:Y:S01]  /*e070*/  HADD2.F32 R2, -RZ, R59.H0_H0 ;  /* 0x2000003bff027230 */ /* 0x000fe20000004100 */
[----:B------:R-:W-:Y:S01]  /*e080*/  FMUL.FTZ R43, R3, R31 ;  /* 0x0000001f032b7220 */ /* 0x000fe20000410000 */
[----:B------:R-:W-:Y:S01]  /*e090*/  HADD2.F32 R3, -RZ, R57.H0_H0 ;  /* 0x20000039ff037230 */ /* 0x000fe20000004100 */
[C---:B------:R-:W-:Y:S01]  /*e0a0*/  FFMA.FTZ R57, R6.reuse, R15, R4 ;  /* 0x0000000f06397223 */ /* 0x040fe20000010004 */
[----:B------:R-:W-:Y:S01]  /*e0b0*/  HADD2.F32 R4, -RZ, R59.H1_H1 ;  /* 0x3000003bff047230 */ /* 0x000fe20000004100 */
[----:B------:R-:W-:Y:S01]  /*e0c0*/  FMUL.FTZ R41, R6, R5 ;  /* 0x0000000506297220 */ /* 0x000fe20000410000 */
[----:B------:R-:W-:Y:S01]  /*e0d0*/  HADD2.F32 R24, -RZ, R34.H0_H0 ;  /* 0x20000022ff187230 */ /* 0x000fe20000004100 */
[----:B------:R-:W-:Y:S01]  /*e0e0*/  FMUL.FTZ R6, R27, R2 ;  /* 0x000000021b067220 */ /* 0x000fe20000410000 */
[----:B------:R-:W-:Y:S01]  /*e0f0*/  HADD2.F32 R21, -RZ, R35.H1_H1 ;  /* 0x30000023ff157230 */ /* 0x000fe20000004100 */
[----:B------:R-:W-:Y:S01]  /*e100*/  FMUL.FTZ R31, R28, R3 ;  /* 0x000000031c1f7220 */ /* 0x000fe20000410000 */
[----:B------:R-:W-:Y:S01]  /*e110*/  HADD2.F32 R5, -RZ, R71.H0_H0 ;  /* 0x20000047ff057230 */ /* 0x000fe20000004100 */
[C---:B------:R-:W-:Y:S01]  /*e120*/  FFMA.FTZ R35, R22.reuse, R4, R6 ;  /* 0x0000000416237223 */ /* 0x040fe20000010006 */
[----:B------:R-:W-:Y:S01]  /*e130*/  HADD2.F32 R71, -RZ, R58.H0_H0 ;  /* 0x2000003aff477230 */ /* 0x000fe20000004100 */
[----:B------:R-:W-:Y:S01]  /*e140*/  FMUL.FTZ R33, R22, R2 ;  /* 0x0000000216217220 */ /* 0x000fe20000410000 */
[----:B------:R-:W-:Y:S01]  /*e150*/  HADD2.F32 R6, -RZ, R67.H0_H0 ;  /* 0x20000043ff067230 */ /* 0x000fe20000004100 */
[-C--:B------:R-:W-:Y:S01]  /*e160*/  FMUL.FTZ R2, R26, R32.reuse ;  /* 0x000000201a027220 */ /* 0x080fe20000410000 */
[----:B------:R-:W-:Y:S01]  /*e170*/  HADD2.F32 R22, -RZ, R64.H0_H0 ;  /* 0x20000040ff167230 */ /* 0x000fe20000004100 */
[C---:B------:R-:W-:Y:S01]  /*e180*/  FFMA.FTZ R59, R24.reuse, R5, R31 ;  /* 0x00000005183b7223 */ /* 0x040fe2000001001f */
[----:B------:R-:W-:Y:S01]  /*e190*/  HADD2.F32 R23, -RZ, R34.H1_H1 ;  /* 0x30000022ff177230 */ /* 0x000fe20000004100 */
[----:B------:R-:W-:Y:S01]  /*e1a0*/  FMUL.FTZ R39, R24, R3 ;  /* 0x0000000318277220 */ /* 0x000fe20000410000 */
[----:B------:R-:W-:Y:S01]  /*e1b0*/  HADD2.F32 R64, -RZ, R69.H0_H0 ;  /* 0x20000045ff407230 */ /* 0x000fe20000004100 */
[C---:B------:R-:W-:Y:S01]  /*e1c0*/  FMUL.FTZ R31, R21.reuse, R32 ;  /* 0x00000020151f7220 */ /* 0x040fe20000410000 */
[----:B------:R-:W-:Y:S01]  /*e1d0*/  HADD2.F32 R58, -RZ, R68.H0_H0 ;  /* 0x20000044ff3a7230 */ /* 0x000fe20000004100 */
[----:B------:R-:W-:-:S02]  /*e1e0*/  FFMA.FTZ R32, R21, R71, R2 ;  /* 0x0000004715207223 */ /* 0x000fc40000010002 */
[----:B------:R-:W-:Y:S02]  /*e1f0*/  FMUL.FTZ R3, R38, R6 ;  /* 0x0000000626037220 */ /* 0x000fe40000410000 */
[----:B------:R-:W-:Y:S02]  /*e200*/  FMUL.FTZ R2, R30, R22 ;  /* 0x000000161e027220 */ /* 0x000fe40000410000 */
[----:B------:R-:W-:Y:S02]  /*e210*/  FMUL.FTZ R24, R25, R6 ;  /* 0x0000000619187220 */ /* 0x000fe40000410000 */
[----:B------:R-:W-:Y:S02]  /*e220*/  FMUL.FTZ R21, R23, R22 ;  /* 0x0000001617157220 */ /* 0x000fe40000410000 */
[----:B------:R-:W-:Y:S02]  /*e230*/  FFMA.FTZ R34, R25, R64, R3 ;  /* 0x0000004019227223 */ /* 0x000fe40000010003 */
[----:B------:R-:W-:Y:S01]  /*e240*/  FFMA.FTZ R40, R23, R58, R2 ;  /* 0x0000003a17287223 */ /* 0x000fe20000010002 */
[----:B------:R-:W-:Y:S01]  /*e250*/  F2FP.PACK_AB R23, R32, R35 ;  /* 0x000000232017723e */ /* 0x000fe200000000ff */
[----:B------:R-:W-:-:S02]  /*e260*/  FFMA.FTZ R6, R28, R5, -R39 ;  /* 0x000000051c067223 */ /* 0x000fc40000010827 */
[----:B------:R-:W-:Y:S02]  /*e270*/  FFMA.FTZ R3, R27, R4, -R33 ;  /* 0x000000041b037223 */ /* 0x000fe40000010821 */
[----:B------:R-:W-:Y:S01]  /*e280*/  FFMA.FTZ R25, R37, R20, -R56 ;  /* 0x0000001425197223 */ /* 0x000fe20000010838 */
[----:B------:R-:W-:Y:S01]  /*e290*/  F2FP.PACK_AB R20, R34, R57 ;  /* 0x000000392214723e */ /* 0x000fe200000000ff */
        /* <DEDUP_REMOVED lines=10> */
[----:B------:R-:W-:-:S03]  /*e340*/  F2FP.PACK_AB R21, R65, R66 ;  /* 0x000000424115723e */ /* 0x000fc600000000ff */
[----:B------:R1:W-:Y:S04]  /*e350*/  STS.128 [R227+0x100], R24 ;  /* 0x00010018e3007388 */ /* 0x0003e80000000c00 */
[----:B------:R1:W-:Y:S02]  /*e360*/  STS.128 [R42+0x100], R20 ;  /* 0x000100142a007388 */ /* 0x0003e40000000c00 */
.L_x_1604:
[----:B------:R-:W-:Y:S05]  /*e370*/  BSYNC B0 ;  /* 0x0000000000007941 */ /* 0x000fea0003800000 */
.L_x_1603:
[----:B------:R-:W-:Y:S01]  /*e380*/  IADD3 R2, R82, 0x20, RZ ;  /* 0x0000002052027810 */ /* 0x000fe20007ffe0ff */
[----:B------:R-:W-:Y:S03]  /*e390*/  BSSY B0, `(.L_x_1605) ;  /* 0x000006a000007945 */ /* 0x000fe60003800000 */
[----:B------:R-:W-:-:S13]  /*e3a0*/  ISETP.GE.OR P0, PT, R2, R70, P2 ;  /* 0x000000460200720c */ /* 0x000fda0001706670 */
[----:B------:R-:W-:Y:S05]  /*e3b0*/  @P0 BRA `(.L_x_1606) ;  /* 0x0000067000000947 */ /* 0x000fea0003800000 */
[----:B------:R-:W2:Y:S01]  /*e3c0*/  LDL R64, [R1+0x120] ;  /* 0x0001200001407983 */ /* 0x000ea20000100800 */
[----:B------:R-:W-:Y:S02]  /*e3d0*/  MOV R2, c[0x0][0x27c] ;  /* 0x00009f0000027a02 */ /* 0x000fe40000000f00 */
[----:B------:R-:W-:Y:S02]  /*e3e0*/  IADD3 R5, R82, 0x20, RZ ;  /* 0x0000002052057810 */ /* 0x000fe40007ffe0ff */
        /* <DEDUP_REMOVED lines=16> */
[--C-:B------:R-:W-:Y:S02]  /*e4f0*/  SHF.R.U64 R56, R18, 0x10, R19.reuse ;  /* 0x0000001012387819 */ /* 0x100fe40000001213 */
[----:B------:R-:W-:Y:S01]  /*e500*/  SHF.L.U32 R35, R2, 0x1, RZ ;  /* 0x0000000102237819 */ /* 0x000fe200000006ff */
[----:B------:R-:W-:Y:S01]  /*e510*/  HADD2.F32 R2, -RZ, R73.H0_H0 ;  /* 0x20000049ff027230 */ /* 0x000fe20000004100 */
[----:B------:R-:W-:Y:S02]  /*e520*/  SHF.R.U32.HI R38, RZ, 0x10, R19 ;  /* 0x00000010ff267819 */ /* 0x000fe40000011613 */
[----:B------:R-:W-:Y:S01]  /*e530*/  SHF.R.U32.HI R31, RZ, 0x10, R17 ;  /* 0x00000010ff1f7819 */ /* 0x000fe20000011611 */
[----:B-1----:R-:W1:Y:S01]  /*e540*/  LDS.128 R24, [R35+0x100] ;  /* 0x0001000023187984 */ /* 0x002e620000000c00 */
[----:B------:R-:W-:Y:S01]  /*e550*/  SHF.R.U64 R43, R8, 0x10, R9 ;  /* 0x00000010082b7819 */ /* 0x000fe20000001209 */
[----:B------:R-:W-:Y:S01]  /*e560*/  HADD2.F32 R9, -RZ, R74.H0_H0 ;  /* 0x2000004aff097230 */ /* 0x000fe20000004100 */
[--C-:B------:R-:W-:Y:S01]  /*e570*/  SHF.R.U32.HI R32, RZ, 0x10, R11.reuse ;  /* 0x00000010ff207819 */ /* 0x100fe2000001160b */
[----:B------:R-:W-:Y:S01]  /*e580*/  HADD2.F32 R59, -RZ, R31.H0_H0 ;  /* 0x2000001fff3b7230 */ /* 0x000fe20000004100 */
[----:B------:R-:W-:Y:S01]  /*e590*/  SHF.R.U64 R40, R10, 0x10, R11 ;  /* 0x000000100a287819 */ /* 0x000fe2000000120b */
[----:B------:R-:W-:Y:S01]  /*e5a0*/  HADD2.F32 R58, -RZ, R38.H0_H0 ;  /* 0x20000026ff3a7230 */ /* 0x000fe20000004100 */
[----:B------:R-:W-:Y:S01]  /*e5b0*/  SHF.R.U64 R57, R16, 0x10, R17 ;  /* 0x0000001010397819 */ /* 0x000fe20000001211 */
[----:B------:R-:W-:-:S02]  /*e5c0*/  HADD2.F32 R38, -RZ, R56.H0_H0 ;  /* 0x20000038ff267230 */ /* 0x000fc40000004100 */
[--C-:B-1----:R-:W-:Y:S02]  /*e5d0*/  HADD2.F32 R4, -RZ, R25.reuse.H0_H0 ;  /* 0x20000019ff047230 */ /* 0x102fe40000004100 */
[----:B------:R-:W-:Y:S02]  /*e5e0*/  HADD2.F32 R3, -RZ, R25.H1_H1 ;  /* 0x30000019ff037230 */ /* 0x000fe40000004100 */
[--C-:B------:R-:W-:Y:S01]  /*e5f0*/  HADD2.F32 R6, -RZ, R24.reuse.H0_H0 ;  /* 0x20000018ff067230 */ /* 0x100fe20000004100 */
[----:B------:R-:W-:Y:S01]  /*e600*/  FMUL.FTZ R36, R4, R2 ;  /* 0x0000000204247220 */ /* 0x000fe20000410000 */
[----:B------:R-:W-:Y:S02]  /*e610*/  HADD2.F32 R11, -RZ, R27.H0_H0 ;  /* 0x2000001bff0b7230 */ /* 0x000fe40000004100 */
[----:B------:R-:W-:Y:S02]  /*e620*/  HADD2.F32 R17, -RZ, R24.H1_H1 ;  /* 0x30000018ff117230 */ /* 0x000fe40000004100 */
[----:B------:R-:W-:-:S02]  /*e630*/  HADD2.F32 R24, -RZ, R32.H0_H0 ;  /* 0x20000020ff187230 */ /* 0x000fc40000004100 */
[--C-:B------:R-:W-:Y:S02]  /*e640*/  HADD2.F32 R16, -RZ, R26.reuse.H0_H0 ;  /* 0x2000001aff107230 */ /* 0x100fe40000004100 */
[----:B------:R-:W-:Y:S02]  /*e650*/  HADD2.F32 R10, -RZ, R27.H1_H1 ;  /* 0x3000001bff0a7230 */ /* 0x000fe40000004100 */
[----:B------:R-:W-:Y:S01]  /*e660*/  HADD2.F32 R15, -RZ, R26.H1_H1 ;  /* 0x3000001aff0f7230 */ /* 0x000fe20000004100 */
[----:B--2---:R-:W1:Y:S02]  /*e670*/  LDS.128 R20, [R64] ;  /* 0x0000000040147984 */ /* 0x004e640000000c00 */
[----:B-1----:R-:W-:Y:S02]  /*e680*/  HADD2.F32 R29, -RZ, R21.H0_H0 ;  /* 0x20000015ff1d7230 */ /* 0x002fe40000004100 */
[--C-:B------:R-:W-:Y:S02]  /*e690*/  HADD2.F32 R19, -RZ, R23.reuse.H0_H0 ;  /* 0x20000017ff137230 */ /* 0x100fe40000004100 */
[----:B------:R-:W-:Y:S01]  /*e6a0*/  HADD2.F32 R18, -RZ, R23.H1_H1 ;  /* 0x30000017ff127230 */ /* 0x000fe20000004100 */
[----:B------:R-:W-:Y:S01]  /*e6b0*/  FMUL.FTZ R8, R29, R2 ;  /* 0x000000021d087220 */ /* 0x000fe20000410000 */
[----:B------:R-:W-:-:S02]  /*e6c0*/  HADD2.F32 R21, -RZ, R21.H1_H1 ;  /* 0x30000015ff157230 */ /* 0x000fc40000004100 */
[----:B------:R-:W-:Y:S01]  /*e6d0*/  HADD2.F32 R23, -RZ, R5.H0_H0 ;  /* 0x20000005ff177230 */ /* 0x000fe20000004100 */
[----:B------:R-:W-:Y:S01]  /*e6e0*/  FFMA.FTZ R42, R4, R9, R8 ;  /* 0x00000009042a7223 */ /* 0x000fe20000010008 */
[----:B------:R-:W-:Y:S02]  /*e6f0*/  HADD2.F32 R28, -RZ, R20.H0_H0 ;  /* 0x20000014ff1c7230 */ /* 0x000fe40000004100 */
[----:B------:R-:W-:Y:S01]  /*e700*/  HADD2.F32 R5, -RZ, R73.H1_H1 ;  /* 0x30000049ff057230 */ /* 0x000fe20000004100 */
[-C--:B------:R-:W-:Y:S01]  /*e710*/  FMUL.FTZ R2, R21, R23.reuse ;  /* 0x0000001715027220 */ /* 0x080fe20000410000 */
[----:B------:R-:W-:Y:S01]  /*e720*/  HADD2.F32 R8, -RZ, R74.H1_H1 ;  /* 0x3000004aff087230 */ /* 0x000fe20000004100 */
[C---:B------:R-:W-:Y:S01]  /*e730*/  FMUL.FTZ R34, R3.reuse, R23 ;  /* 0x0000001703227220 */ /* 0x040fe20000410000 */
[----:B------:R-:W-:Y:S01]  /*e740*/  HADD2.F32 R30, -RZ, R20.H1_H1 ;  /* 0x30000014ff1e7230 */ /* 0x000fe20000004100 */
[----:B------:R-:W-:Y:S01]  /*e750*/  FMUL.FTZ R4, R28, R5 ;  /* 0x000000051c047220 */ /* 0x000fe20000410000 */
[----:B------:R-:W-:Y:S01]  /*e760*/  HADD2.F32 R20, -RZ, R22.H0_H0 ;  /* 0x20000016ff147230 */ /* 0x000fe20000004100 */
[----:B------:R-:W-:Y:S01]  /*e770*/  FFMA.FTZ R41, R3, R59, R2 ;  /* 0x0000003b03297223 */ /* 0x000fe20000010002 */
[--C-:B------:R-:W-:Y:S01]  /*e780*/  HADD2.F32 R2, -RZ, R75.reuse.H1_H1 ;  /* 0x3000004bff027230 */ /* 0x100fe20000004100 */
[C---:B------:R-:W-:Y:S01]  /*e790*/  FFMA.FTZ R37, R6.reuse, R8, R4 ;  /* 0x0000000806257223 */ /* 0x040fe20000010004 */
[----:B------:R-:W-:Y:S01]  /*e7a0*/  HADD2.F32 R3, -RZ, R75.H0_H0 ;  /* 0x2000004bff037230 */ /* 0x000fe20000004100 */
[----:B------:R-:W-:Y:S01]  /*e7b0*/  FMUL.FTZ R33, R6, R5 ;  /* 0x0000000506217220 */ /* 0x000fe20000410000 */
[--C-:B------:R-:W-:Y:S01]  /*e7c0*/  HADD2.F32 R4, -RZ, R80.reuse.H0_H0 ;  /* 0x20000050ff047230 */ /* 0x100fe20000004100 */
[----:B------:R-:W-:Y:S01]  /*e7d0*/  FMUL.FTZ R6, R19, R2 ;  /* 0x0000000213067220 */ /* 0x000fe20000410000 */
[----:B------:R-:W-:Y:S01]  /*e7e0*/  HADD2.F32 R5, -RZ, R80.H1_H1 ;  /* 0x30000050ff057230 */ /* 0x000fe20000004100 */
[----:B------:R-:W-:Y:S01]  /*e7f0*/  FMUL.FTZ R23, R20, R3 ;  /* 0x0000000314177220 */ /* 0x000fe20000410000 */
[----:B------:R-:W-:Y:S01]  /*e800*/  HADD2.F32 R22, -RZ, R22.H1_H1 ;  /* 0x30000016ff167230 */ /* 0x000fe20000004100 */
[C---:B------:R-:W-:Y:S01]  /*e810*/  FFMA.FTZ R27, R11.reuse, R4, R6 ;  /* 0x000000040b1b7223 */ /* 0x040fe20000010006 */
[----:B------:R-:W-:Y:S01]  /*e820*/  HADD2.F32 R6, -RZ, R43.H0_H0 ;  /* 0x2000002bff067230 */ /* 0x000fe20000004100 */
[----:B------:R-:W-:Y:S01]  /*e830*/  FMUL.FTZ R25, R11, R2 ;  /* 0x000000020b197220 */ /* 0x000fe20000410000 */
[----:B------:R-:W-:Y:S01]  /*e840*/  HADD2.F32 R11, -RZ, R40.H0_H0 ;  /* 0x20000028ff0b7230 */ /* 0x000fe20000004100 */
[----:B------:R-:W-:Y:S01]  /*e850*/  FMUL.FTZ R2, R18, R24 ;  /* 0x0000001812027220 */ /* 0x000fe20000410000 */
[----:B------:R-:W-:Y:S01]  /*e860*/  HADD2.F32 R40, -RZ, R57.H0_H0 ;  /* 0x20000039ff287230 */ /* 0x000fe20000004100 */
[----:B------:R-:W-:-:S02]  /*e870*/  FFMA.FTZ R39, R16, R5, R23 ;  /* 0x0000000510277223 */ /* 0x000fc40000010017 */
[----:B------:R-:W-:Y:S02]  /*e880*/  FMUL.FTZ R31, R16, R3 ;  /* 0x00000003101f7220 */ /* 0x000fe40000410000 */
[C---:B------:R-:W-:Y:S02]  /*e890*/  FMUL.FTZ R23, R10.reuse, R24 ;  /* 0x000000180a177220 */ /* 0x040fe40000410000 */
[----:B------:R-:W-:Y:S02]  /*e8a0*/  FFMA.FTZ R24, R10, R58, R2 ;  /* 0x0000003a0a187223 */ /* 0x000fe40000010002 */
[-C--:B------:R-:W-:Y:S02]  /*e8b0*/  FMUL.FTZ R3, R30, R6.reuse ;  /* 0x000000061e037220 */ /* 0x080fe40000410000 */
[----:B------:R-:W-:Y:S02]  /*e8c0*/  FMUL.FTZ R2, R22, R11 ;  /* 0x0000000b16027220 */ /* 0x000fe40000410000 */
[----:B------:R-:W-:-:S02]  /*e8d0*/  FMUL.FTZ R16, R17, R6 ;  /* 0x0000000611107220 */ /* 0x000fc40000410000 */
[----:B------:R-:W-:Y:S02]  /*e8e0*/  FMUL.FTZ R11, R15, R11 ;  /* 0x0000000b0f0b7220 */ /* 0x000fe40000410000 */
        /* <DEDUP_REMOVED lines=20> */
.L_x_1606:
[----:B------:R-:W-:Y:S05]  /*ea30*/  BSYNC B0 ;  /* 0x0000000000007941 */ /* 0x000fea0003800000 */
.L_x_1605:
        /* <DEDUP_REMOVED lines=28> */
[----:B------:R-:W-:Y:S01]  /*ec00*/  SHF.R.U32.HI R29, RZ, 0x10, R47 ;  /* 0x00000010ff1d7819 */ /* 0x000fe2000001162f */
[----:B-1----:R-:W1:Y:S01]  /*ec10*/  LDS.128 R16, [R31+0x100] ;  /* 0x000100001f107984 */ /* 0x002e620000000c00 */
[----:B------:R-:W-:Y:S02]  /*ec20*/  SHF.R.U32.HI R32, RZ, 0x10, R51 ;  /* 0x00000010ff207819 */ /* 0x000fe40000011633 */
[----:B------:R-:W-:Y:S01]  /*ec30*/  SHF.R.U64 R38, R46, 0x10, R47 ;  /* 0x000000102e267819 */ /* 0x000fe2000000122f */
[----:B------:R-:W-:Y:S01]  /*ec40*/  HADD2.F32 R28, -RZ, R29.H0_H0 ;  /* 0x2000001dff1c7230 */ /* 0x000fe20000004100 */
[----:B------:R-:W-:Y:S01]  /*ec50*/  SHF.R.U64 R43, R48, 0x10, R49 ;  /* 0x00000010302b7819 */ /* 0x000fe20000001231 */
[----:B------:R-:W-:Y:S01]  /*ec60*/  HADD2.F32 R44, -RZ, R32.H0_H0 ;  /* 0x20000020ff2c7230 */ /* 0x000fe20000004100 */
[----:B------:R-:W-:-:S03]  /*ec70*/  SHF.R.U64 R42, R50, 0x10, R51 ;  /* 0x00000010322a7819 */ /* 0x000fc60000001233 */
[----:B------:R-:W-:Y:S02]  /*ec80*/  HADD2.F32 R43, -RZ, R43.H0_H0 ;  /* 0x2000002bff2b7230 */ /* 0x000fe40000004100 */
[--C-:B-1----:R-:W-:Y:S02]  /*ec90*/  HADD2.F32 R4, -RZ, R17.reuse.H0_H0 ;  /* 0x20000011ff047230 */ /* 0x102fe40000004100 */
[----:B------:R-:W-:Y:S02]  /*eca0*/  HADD2.F32 R3, -RZ, R17.H1_H1 ;  /* 0x30000011ff037230 */ /* 0x000fe40000004100 */
[----:B------:R-:W-:Y:S01]  /*ecb0*/  HADD2.F32 R17, -RZ, R16.H1_H1 ;  /* 0x30000010ff117230 */ /* 0x000fe20000004100 */
[----:B------:R-:W-:Y:S01]  /*ecc0*/  FMUL.FTZ R35, R4, R2 ;  /* 0x0000000204237220 */ /* 0x000fe20000410000 */
[----:B------:R-:W-:Y:S01]  /*ecd0*/  HADD2.F32 R15, -RZ, R18.H1_H1 ;  /* 0x30000012ff0f7230 */ /* 0x000fe20000004100 */
[----:B--2---:R-:W1:Y:S02]  /*ece0*/  LDS.128 R8, [R56] ;  /* 0x0000000038087984 */ /* 0x004e640000000c00 */
[----:B-1----:R-:W-:-:S02]  /*ecf0*/  HADD2.F32 R22, -RZ, R10.H0_H0 ;  /* 0x2000000aff167230 */ /* 0x002fc40000004100 */
[----:B------:R-:W-:Y:S02]  /*ed00*/  HADD2.F32 R25, -RZ, R10.H1_H1 ;  /* 0x3000000aff197230 */ /* 0x000fe40000004100 */
[--C-:B------:R-:W-:Y:S02]  /*ed10*/  HADD2.F32 R26, -RZ, R9.reuse.H0_H0 ;  /* 0x20000009ff1a7230 */ /* 0x100fe40000004100 */
[----:B------:R-:W-:Y:S02]  /*ed20*/  HADD2.F32 R10, -RZ, R16.H0_H0 ;  /* 0x20000010ff0a7230 */ /* 0x000fe40000004100 */
[----:B------:R-:W-:Y:S01]  /*ed30*/  HADD2.F32 R16, -RZ, R18.H0_H0 ;  /* 0x20000012ff107230 */ /* 0x000fe20000004100 */
[----:B------:R-:W-:Y:S01]  /*ed40*/  FMUL.FTZ R6, R26, R2 ;  /* 0x000000021a067220 */ /* 0x000fe20000410000 */
[----:B------:R-:W-:Y:S02]  /*ed50*/  HADD2.F32 R23, -RZ, R9.H1_H1 ;  /* 0x30000009ff177230 */ /* 0x000fe40000004100 */
[----:B------:R-:W-:-:S02]  /*ed60*/  HADD2.F32 R18, -RZ, R5.H0_H0 ;  /* 0x20000005ff127230 */ /* 0x000fc40000004100 */
[--C-:B------:R-:W-:Y:S02]  /*ed70*/  HADD2.F32 R24, -RZ, R8.reuse.H0_H0 ;  /* 0x20000008ff187230 */ /* 0x100fe40000004100 */
[----:B------:R-:W-:Y:S01]  /*ed80*/  HADD2.F32 R27, -RZ, R8.H1_H1 ;  /* 0x30000008ff1b7230 */ /* 0x000fe20000004100 */
[-C--:B------:R-:W-:Y:S01]  /*ed90*/  FMUL.FTZ R2, R23, R18.reuse ;  /* 0x0000001217027220 */ /* 0x080fe20000410000 */
[----:B------:R-:W-:Y:S01]  /*eda0*/  HADD2.F32 R8, -RZ, R85.H0_H0 ;  /* 0x20000055ff087230 */ /* 0x000fe20000004100 */
[C---:B------:R-:W-:Y:S01]  /*edb0*/  FMUL.FTZ R34, R3.reuse, R18 ;  /* 0x0000001203227220 */ /* 0x040fe20000410000 */
[----:B------:R-:W-:Y:S01]  /*edc0*/  HADD2.F32 R5, -RZ, R84.H1_H1 ;  /* 0x30000054ff057230 */ /* 0x000fe20000004100 */
[----:B------:R-:W-:Y:S01]  /*edd0*/  FFMA.FTZ R39, R3, R45, R2 ;  /* 0x0000002d03277223 */ /* 0x000fe20000010002 */
[----:B------:R-:W-:Y:S01]  /*ede0*/  HADD2.F32 R21, -RZ, R11.H0_H0 ;  /* 0x2000000bff157230 */ /* 0x000fe20000004100 */
[----:B------:R-:W-:Y:S01]  /*edf0*/  FFMA.FTZ R40, R4, R8, R6 ;  /* 0x0000000804287223 */ /* 0x000fe20000010006 */
[----:B------:R-:W-:Y:S01]  /*ee00*/  HADD2.F32 R6, -RZ, R85.H1_H1 ;  /* 0x30000055ff067230 */ /* 0x000fe20000004100 */
[-C--:B------:R-:W-:Y:S01]  /*ee10*/  FMUL.FTZ R4, R24, R5.reuse ;  /* 0x0000000518047220 */ /* 0x080fe20000410000 */
[----:B------:R-:W-:Y:S01]  /*ee20*/  HADD2.F32 R2, -RZ, R87.H1_H1 ;  /* 0x30000057ff027230 */ /* 0x000fe20000004100 */
[C---:B------:R-:W-:Y:S01]  /*ee30*/  FMUL.FTZ R33, R10.reuse, R5 ;  /* 0x000000050a217220 */ /* 0x040fe20000410000 */
[----:B------:R-:W-:Y:S01]  /*ee40*/  HADD2.F32 R20, -RZ, R11.H1_H1 ;  /* 0x3000000bff147230 */ /* 0x000fe20000004100 */
[----:B------:R-:W-:Y:S01]  /*ee50*/  FFMA.FTZ R36, R10, R6, R4 ;  /* 0x000000060a247223 */ /* 0x000fe20000010004 */
[----:B------:R-:W-:Y:S01]  /*ee60*/  HADD2.F32 R11, -RZ, R19.H0_H0 ;  /* 0x20000013ff0b7230 */ /* 0x000fe20000004100 */
[----:B------:R-:W-:Y:S01]  /*ee70*/  FMUL.FTZ R10, R21, R2 ;  /* 0x00000002150a7220 */ /* 0x000fe20000410000 */
[----:B------:R-:W-:-:S02]  /*ee80*/  HADD2.F32 R4, -RZ, R88.H0_H0 ;  /* 0x20000058ff047230 */ /* 0x000fc40000004100 */
[----:B------:R-:W-:Y:S02]  /*ee90*/  HADD2.F32 R3, -RZ, R87.H0_H0 ;  /* 0x20000057ff037230 */ /* 0x000fe40000004100 */
[----:B------:R-:W-:Y:S01]  /*eea0*/  HADD2.F32 R9, -RZ, R19.H1_H1 ;  /* 0x30000013ff097230 */ /* 0x000fe20000004100 */
[C---:B------:R-:W-:Y:S01]  /*eeb0*/  FMUL.FTZ R19, R11.reuse, R2 ;  /* 0x000000020b137220 */ /* 0x040fe20000410000 */
[----:B------:R-:W-:Y:S01]  /*eec0*/  HADD2.F32 R5, -RZ, R88.H1_H1 ;  /* 0x30000058ff057230 */ /* 0x000fe20000004100 */
[----:B------:R-:W-:Y:S01]  /*eed0*/  FFMA.FTZ R29, R11, R4, R10 ;  /* 0x000000040b1d7223 */ /* 0x000fe2000001000a */
[----:B------:R-:W-:Y:S01]  /*eee0*/  HADD2.F32 R11, -RZ, R41.H0_H0 ;  /* 0x20000029ff0b7230 */ /* 0x000fe20000004100 */
[-C--:B------:R-:W-:Y:S01]  /*eef0*/  FMUL.FTZ R18, R22, R3.reuse ;  /* 0x0000000316127220 */ /* 0x080fe20000410000 */
[----:B------:R-:W-:Y:S01]  /*ef00*/  HADD2.F32 R10, -RZ, R38.H0_H0 ;  /* 0x20000026ff0a7230 */ /* 0x000fe20000004100 */
[----:B------:R-:W-:Y:S01]  /*ef10*/  FMUL.FTZ R2, R20, R28 ;  /* 0x0000001c14027220 */ /* 0x000fe20000410000 */
[----:B------:R-:W-:Y:S01]  /*ef20*/  HADD2.F32 R38, -RZ, R42.H0_H0 ;  /* 0x2000002aff267230 */ /* 0x000fe20000004100 */
[----:B------:R-:W-:-:S02]  /*ef30*/  FMUL.FTZ R30, R16, R3 ;  /* 0x00000003101e7220 */ /* 0x000fc40000410000 */
[----:B------:R-:W-:Y:S02]  /*ef40*/  FFMA.FTZ R37, R16, R5, R18 ;  /* 0x0000000510257223 */ /* 0x000fe40000010012 */
[----:B------:R-:W-:Y:S02]  /*ef50*/  FFMA.FTZ R18, R9, R44, R2 ;  /* 0x0000002c09127223 */ /* 0x000fe40000010002 */
[-C--:B------:R-:W-:Y:S02]  /*ef60*/  FMUL.FTZ R3, R27, R11.reuse ;  /* 0x0000000b1b037220 */ /* 0x080fe40000410000 */
[----:B------:R-:W-:Y:S02]  /*ef70*/  FMUL.FTZ R16, R9, R28 ;  /* 0x0000001c09107220 */ /* 0x000fe40000410000 */
        /* <DEDUP_REMOVED lines=23> */
.L_x_1608:
[----:B------:R-:W-:Y:S05]  /*f0f0*/  BSYNC B0 ;  /* 0x0000000000007941 */ /* 0x000fea0003800000 */
.L_x_1607:
[----:B------:R-:W-:-:S04]  /*f100*/  IADD3 R2, R82, 0x60, RZ ;  /* 0x0000006052027810 */ /* 0x000fc80007ffe0ff */
        /* <DEDUP_REMOVED lines=22> */
[----:B-1----:R-:W-:Y:S01]  /*f270*/  SHF.L.U32 R31, R2, 0x1, RZ ;  /* 0x00000001021f7819 */ /* 0x002fe200000006ff */
[----:B------:R-:W-:Y:S01]  /*f280*/  HADD2.F32 R2, -RZ, R89.H0_H0 ;  /* 0x20000059ff027230 */ /* 0x000fe20000004100 */
[----:B------:R-:W-:Y:S01]  /*f290*/  SHF.R.U32.HI R29, RZ, 0x10, R55 ;  /* 0x00000010ff1d7819 */ /* 0x000fe20000011637 */
[----:B------:R-:W-:Y:S01]  /*f2a0*/  HADD2.F32 R45, -RZ, R28.H0_H0 ;  /* 0x2000001cff2d7230 */ /* 0x000fe20000004100 */
[----:B------:R-:W-:Y:S01]  /*f2b0*/  SHF.R.U64 R36, R52, 0x10, R53 ;  /* 0x0000001034247819 */ /* 0x000fe20000001235 */
[----:B------:R-:W1:Y:S01]  /*f2c0*/  LDS.128 R16, [R31+0x100] ;  /* 0x000100001f107984 */ /* 0x000e620000000c00 */
[----:B------:R-:W-:Y:S01]  /*f2d0*/  SHF.R.U32.HI R32, RZ, 0x10, R63 ;  /* 0x00000010ff207819 */ /* 0x000fe2000001163f */
[----:B------:R-:W-:Y:S01]  /*f2e0*/  HADD2.F32 R28, -RZ, R29.H0_H0 ;  /* 0x2000001dff1c7230 */ /* 0x000fe20000004100 */
[----:B------:R-:W-:-:S02]  /*f2f0*/  SHF.R.U64 R37, R54, 0x10, R55 ;  /* 0x0000001036257819 */ /* 0x000fc40000001237 */
[----:B------:R-:W-:Y:S01]  /*f300*/  SHF.R.U64 R43, R60, 0x10, R61 ;  /* 0x000000103c2b7819 */ /* 0x000fe2000000123d */
[----:B------:R-:W-:Y:S01]  /*f310*/  HADD2.F32 R44, -RZ, R32.H0_H0 ;  /* 0x20000020ff2c7230 */ /* 0x000fe20000004100 */
[----:B------:R-:W-:Y:S01]  /*f320*/  SHF.R.U64 R41, R62, 0x10, R63 ;  /* 0x000000103e297819 */ /* 0x000fe2000000123f */
        /* <DEDUP_REMOVED lines=17> */
[--C-:B------:R-:W-:Y:S01]  /*f440*/  HADD2.F32 R8, -RZ, R90.reuse.H0_H0 ;  /* 0x2000005aff087230 */ /* 0x100fe20000004100 */
        /* <DEDUP_REMOVED lines=24> */
[C---:B------:R-:W-:Y:S01]  /*f5d0*/  FMUL.FTZ R30, R16.reuse, R3 ;  /* 0x00000003101e7220 */ /* 0x040fe20000410000 */
[----:B------:R-:W-:Y:S01]  /*f5e0*/  HADD2.F32 R36, -RZ, R41.H0_H0 ;  /* 0x20000029ff247230 */ /* 0x000fe20000004100 */
[----:B------:R-:W-:-:S02]  /*f5f0*/  FFMA.FTZ R39, R16, R5, R18 ;  /* 0x0000000510277223 */ /* 0x000fc40000010012 */
[----:B------:R-:W-:Y:S02]  /*f600*/  FFMA.FTZ R18, R9, R44, R2 ;  /* 0x0000002c09127223 */ /* 0x000fe40000010002 */
[-C--:B------:R-:W-:Y:S02]  /*f610*/  FMUL.FTZ R3, R27, R11.reuse ;  /* 0x0000000b1b037220 */ /* 0x080fe40000410000 */
[----:B------:R-:W-:Y:S02]  /*f620*/  FMUL.FTZ R16, R9, R28 ;  /* 0x0000001c09107220 */ /* 0x000fe40000410000 */
[-C--:B------:R-:W-:Y:S02]  /*f630*/  FMUL.FTZ R2, R25, R10.reuse ;  /* 0x0000000a19027220 */ /* 0x080fe40000410000 */
[----:B------:R-:W-:Y:S02]  /*f640*/  FMUL.FTZ R11, R17, R11 ;  /* 0x0000000b110b7220 */ /* 0x000fe40000410000 */
[----:B------:R-:W-:-:S02]  /*f650*/  FMUL.FTZ R9, R15, R10 ;  /* 0x0000000a0f097220 */ /* 0x000fc40000410000 */
[----:B------:R-:W-:Y:S02]  /*f660*/  FFMA.FTZ R28, R17, R37, R3 ;  /* 0x00000025111c7223 */ /* 0x000fe40000010003 */
        /* <DEDUP_REMOVED lines=19> */
.L_x_1596:
[----:B------:R-:W-:Y:S05]  /*f7a0*/  BSYNC B2 ;  /* 0x0000000000027941 */ /* 0x000fea0003800000 */
.L_x_1574:
[----:B------:R-:W-:Y:S01]  /*f7b0*/  BAR.SYNC.DEFER_BLOCKING 0x0 ;  /* 0x0000000000007b1d */ /* 0x000fe20000010000 */
[----:B-1----:R-:W-:Y:S01]  /*f7c0*/  IMAD R4, R94, c[0x0][0x208], RZ ;  /* 0x000082005e047a24 */ /* 0x002fe200078e02ff */
[----:B------:R-:W-:Y:S01]  /*f7d0*/  ISETP.GE.AND P1, PT, R76, c[0x0][0x1d4], PT ;  /* 0x000075004c007a0c */ /* 0x000fe20003f26270 */
[----:B------:R-:W-:Y:S01]  /*f7e0*/  IMAD.WIDE.U32 R2, R239, c[0x0][0x208], RZ ;  /* 0x00008200ef027a25 */ /* 0x000fe200078e00ff */
[----:B------:R-:W-:-:S02]  /*f7f0*/  IADD3 R207, R202, 0x20, RZ ;  /* 0x00000020cacf7810 */ /* 0x000fc40007ffe0ff */
[----:B------:R-:W-:Y:S01]  /*f800*/  SHF.L.U64.HI R231, R76, 0x1, R77 ;  /* 0x000000014ce77819 */ /* 0x000fe2000001024d */
[----:B------:R-:W-:Y:S01]  /*f810*/  IMAD R4, R239, c[0x0][0x20c], R4 ;  /* 0x00008300ef047a24 */ /* 0x000fe200078e0204 */
[----:B------:R-:W-:Y:S01]  /*f820*/  ISETP.GE.AND P2, PT, R226, c[0x0][0x1d4], PT ;  /* 0x00007500e2007a0c */ /* 0x000fe20003f46270 */
[----:B------:R-:W-:Y:S01]  /*f830*/  IMAD.WIDE.U32 R8, R86, c[0x0][0x210], RZ ;  /* 0x0000840056087a25 */ /* 0x000fe200078e00ff */
[----:B------:R-:W-:Y:S01]  /*f840*/  SHF.L.U64.HI R232, R226, 0x1, R98 ;  /* 0x00000001e2e87819 */ /* 0x000fe20000010262 */
[----:B------:R-:W1:Y:S01]  /*f850*/  S2R R15, SR_TID.X ;  /* 0x00000000000f7919 */ /* 0x000e620000002100 */
[----:B------:R-:W-:Y:S01]  /*f860*/  BSSY B0, `(.L_x_1609) ;  /* 0x0000061000007945 */ /* 0x000fe20003800000 */
[----:B------:R-:W-:Y:S02]  /*f870*/  IMAD.IADD R3, R3, 0x1, R4 ;  /* 0x0000000103037824 */ /* 0x000fe400078e0204 */
[----:B------:R-:W-:Y:S01]  /*f880*/  IMAD R4, R93, c[0x0][0x218], RZ ;  /* 0x000086005d047a24 */ /* 0x000fe200078e02ff */
[----:B------:R-:W-:Y:S01]  /*f890*/  STL.64 [R1+0x18], R8 ;  /* 0x0000180801007387 */ /* 0x000fe20000100a00 */
        /* <DEDUP_REMOVED lines=9> */
[----:B------:R-:W-:Y:S02]  /*f930*/  IMAD.IADD R4, R124, 0x1, -R82 ;  /* 0x000000017c047824 */ /* 0x000fe400078e0a52 */
[----:B------:R-:W-:Y:S03]  /*f940*/  LDSM.16.M88.4 R176, [R224] ;  /* 0x00000000e0b0783b */ /* 0x000fe60000000200 */
[----:B------:R-:W-:Y:S01]  /*f950*/  ISETP.LT.OR P4, PT, R4, 0x1, P2 ;  /* 0x000000010400780c */ /* 0x000fe20001781670 */
[----:B------:R-:W-:Y:S04]  /*f960*/  LDSM.16.M88.4 R180, [R223] ;  /* 0x00000000dfb4783b */ /* 0x000fe80000000200 */
[----:B------:R-:W-:Y:S04]  /*f970*/  LDSM.16.M88.4 R184, [R221+0x4000] ;  /* 0x00400000ddb8783b */ /* 0x000fe80000000200 */
[----:B------:R-:W-:Y:S04]  /*f980*/  LDSM.16.M88.4 R188, [R222+0x4000] ;  /* 0x00400000debc783b */ /* 0x000fe80000000200 */
[----:B------:R-:W-:Y:S04]  /*f990*/  LDSM.16.M88.4 R192, [R224+0x4000] ;  /* 0x00400000e0c0783b */ /* 0x000fe80000000200 */
[----:B------:R-:W-:Y:S04]  /*f9a0*/  LDSM.16.M88.4 R196, [R223+0x4000] ;  /* 0x00400000dfc4783b */ /* 0x000fe80000000200 */
[----:B------:R-:W-:Y:S06]  /*f9b0*/  BAR.SYNC.DEFER_BLOCKING 0x0 ;  /* 0x0000000000007b1d */ /* 0x000fec0000010000 */
[----:B------:R2:W-:Y:S01]  /*f9c0*/  STL [R1+0x20], R5 ;  /* 0x0000200501007387 */ /* 0x0005e20000100800 */
[----:B------:R-:W-:-:S04]  /*f9d0*/  DEPBAR.LE SB0, 0x0 ;  /* 0x000080000000791a */ /* 0x000fc80000000000 */
[----:B------:R-:W-:Y:S01]  /*f9e0*/  BAR.SYNC.DEFER_BLOCKING 0x0 ;  /* 0x0000000000007b1d */ /* 0x000fe20000010000 */
[----:B--2---:R-:W-:-:S04]  /*f9f0*/  LEA R5, P0, R2, c[0x0][0x1f8], 0x1 ;  /* 0x00007e0002057a11 */ /* 0x004fc800078008ff */
[----:B------:R-:W-:Y:S01]  /*fa00*/  LEA.HI.X R2, R2, c[0x0][0x1fc], R3, 0x1, P0 ;  /* 0x00007f0002027a11 */ /* 0x000fe200000f0c03 */
[----:B------:R-:W-:Y:S01]  /*fa10*/  SHFL.IDX PT, R10, R5, 0x1, 0x181f ;  /* 0x00381f00050a7f89 */ /* 0x000fe200000e0000 */
[----:B------:R-:W-:-:S03]  /*fa20*/  LOP3.LUT P0, RZ, R83, 0x2, RZ, 0xc0, !PT ;  /* 0x0000000253ff7812 */ /* 0x000fc6000780c0ff */
[----:B------:R-:W2:Y:S04]  /*fa30*/  SHFL.IDX PT, R3, R5, RZ, 0x181f ;  /* 0x00181fff05037589 */ /* 0x000ea800000e0000 */
[----:B------:R-:W3:Y:S04]  /*fa40*/  SHFL.IDX PT, R6, R2, RZ, 0x181f ;  /* 0x00181fff02067589 */ /* 0x000ee800000e0000 */
[----:B------:R-:W4:Y:S02]  /*fa50*/  SHFL.IDX PT, R11, R2, 0x1, 0x181f ;  /* 0x00381f00020b7f89 */ /* 0x000f2400000e0000 */
[----:B------:R-:W-:-:S02]  /*fa60*/  @P0 IADD3 R207, R202, -0x20, RZ ;  /* 0xffffffe0cacf0810 */ /* 0x000fc40007ffe0ff */
[----:B------:R-:W-:Y:S01]  /*fa70*/  ISETP.LT.OR P0, PT, R4, 0x1, P1 ;  /* 0x000000010400780c */ /* 0x000fe20000f01670 */
[----:B------:R-:W-:Y:S01]  /*fa80*/  LDSM.16.M88.4 R24, [R202] ;  /* 0x00000000ca18783b */ /* 0x000fe20000000200 */
[C---:B------:R-:W-:Y:S02]  /*fa90*/  IADD3 R220, R207.reuse, 0x3000, RZ ;  /* 0x00003000cfdc7810 */ /* 0x040fe40007ffe0ff */
[C---:B------:R-:W-:Y:S01]  /*faa0*/  IADD3 R219, R207.reuse, 0x2800, RZ ;  /* 0x00002800cfdb7810 */ /* 0x040fe20007ffe0ff */
[----:B------:R-:W-:Y:S01]  /*fab0*/  LDSM.16.M88.4 R16, [R202+0x800] ;  /* 0x00080000ca10783b */ /* 0x000fe20000000200 */
[C---:B------:R-:W-:Y:S02]  /*fac0*/  IADD3 R218, R207.reuse, 0x2000, RZ ;  /* 0x00002000cfda7810 */ /* 0x040fe40007ffe0ff */
[C---:B------:R-:W-:Y:S01]  /*fad0*/  IADD3 R217, R207.reuse, 0x1800, RZ ;  /* 0x00001800cfd97810 */ /* 0x040fe20007ffe0ff */
[----:B------:R-:W-:Y:S01]  /*fae0*/  LDSM.16.M88.4 R56, [R202+0x1000] ;  /* 0x00100000ca38783b */ /* 0x000fe20000000200 */
[----:B------:R-:W-:-:S02]  /*faf0*/  IADD3 R216, R207, 0x1000, RZ ;  /* 0x00001000cfd87810 */ /* 0x000fc40007ffe0ff */
[----:B--2---:R-:W-:Y:S01]  /*fb00*/  IADD3 R8, P3, R3, R230, RZ ;  /* 0x000000e603087210 */ /* 0x004fe20007f7e0ff */
[----:B------:R-:W-:Y:S01]  /*fb10*/  LDSM.16.M88.4 R60, [R202+0x1800] ;  /* 0x00180000ca3c783b */ /* 0x000fe20000000200 */
[----:B------:R-:W-:-:S03]  /*fb20*/  IADD3 R215, R207, 0x800, RZ ;  /* 0x00000800cfd77810 */ /* 0x000fc60007ffe0ff */
[----:B---3--:R-:W-:Y:S01]  /*fb30*/  IMAD.X R9, R6, 0x1, R231, P3 ;  /* 0x0000000106097824 */ /* 0x008fe200018e06e7 */
[----:B------:R-:W-:Y:S01]  /*fb40*/  LDSM.16.M88.4 R84, [R202+0x2000] ;  /* 0x00200000ca54783b */ /* 0x000fe20000000200 */
[----:B------:R-:W-:-:S03]  /*fb50*/  ISETP.LT.OR P3, PT, R4, 0x21, P1 ;  /* 0x000000210400780c */ /* 0x000fc60000f61670 */
[----:B------:R-:W-:Y:S04]  /*fb60*/  LDSM.16.M88.4 R88, [R202+0x2800] ;  /* 0x00280000ca58783b */ /* 0x000fe80000000200 */
[----:B------:R-:W-:Y:S04]  /*fb70*/  LDSM.16.M88.4 R112, [R202+0x3000] ;  /* 0x00300000ca70783b */ /* 0x000fe80000000200 */
[----:B------:R-:W-:Y:S04]  /*fb80*/  LDSM.16.M88.4 R36, [R207] ;  /* 0x00000000cf24783b */ /* 0x000fe80000000200 */
[----:B------:R-:W-:Y:S04]  /*fb90*/  LDSM.16.M88.4 R28, [R207+0x800] ;  /* 0x00080000cf1c783b */ /* 0x000fe80000000200 */
[----:B------:R-:W-:Y:S04]  /*fba0*/  LDSM.16.M88.4 R68, [R207+0x1000] ;  /* 0x00100000cf44783b */ /* 0x000fe80000000200 */
[----:B------:R-:W-:Y:S04]  /*fbb0*/  LDSM.16.M88.4 R72, [R207+0x1800] ;  /* 0x00180000cf48783b */ /* 0x000fe80000000200 */
[----:B------:R-:W-:Y:S04]  /*fbc0*/  LDSM.16.M88.4 R100, [R207+0x2000] ;  /* 0x00200000cf64783b */ /* 0x000fe80000000200 */
[----:B------:R-:W-:Y:S04]  /*fbd0*/  LDSM.16.M88.4 R108, [R207+0x2800] ;  /* 0x00280000cf6c783b */ /* 0x000fe80000000200 */
[----:B------:R-:W-:Y:S04]  /*fbe0*/  LDSM.16.M88.4 R116, [R207+0x3000] ;  /* 0x00300000cf74783b */ /* 0x000fe80000000200 */
[----:B------:R-:W-:Y:S01]  /*fbf0*/  @!PT LDS RZ, [RZ] ;  /* 0x00000000fffff984 */ /* 0x000fe20000000800 */
[----:B------:R-:W-:Y:S01]  /*fc00*/  @!PT LDS RZ, [RZ] ;  /* 0x00000000fffff984 */ /* 0x000fe20000000800 */
[----:B------:R-:W-:Y:S01]  /*fc10*/  @!PT LDS RZ, [RZ] ;  /* 0x00000000fffff984 */ /* 0x000fe20000000800 */
[----:B------:R2:W-:Y:S02]  /*fc20*/  LDGSTS.E.BYPASS.LTC128B.128 [R227+0x100], [R8.64], !P0 ;  /* 0x0010000008e37fae */ /* 0x0005e4000c101d48 */
[----:B--2---:R-:W-:-:S02]  /*fc30*/  IADD3 R8, P0, R3, R233, RZ ;  /* 0x000000e903087210 */ /* 0x004fc40007f1e0ff */
[----:B------:R-:W2:Y:S03]  /*fc40*/  SHFL.IDX PT, R3, R5, 0x2, 0x181f ;  /* 0x00581f0005037f89 */ /* 0x000ea600000e0000 */
[----:B------:R-:W-:Y:S02]  /*fc50*/  IMAD.X R9, R6, 0x1, R232, P0 ;  /* 0x0000000106097824 */ /* 0x000fe400000e06e8 */
[----:B------:R-:W3:Y:S04]  /*fc60*/  SHFL.IDX PT, R6, R2, 0x2, 0x181f ;  /* 0x00581f0002067f89 */ /* 0x000ee800000e0000 */
[----:B------:R5:W-:Y:S01]  /*fc70*/  LDGSTS.E.BYPASS.LTC128B.128 [R227+0x3900], [R8.64], !P4 ;  /* 0x0390000008e37fae */ /* 0x000be2000e101d48 */
[----:B------:R-:W-:-:S02]  /*fc80*/  ISETP.LT.OR P4, PT, R4, 0x21, P2 ;  /* 0x000000210400780c */ /* 0x000fc40001781670 */
[----:B-----5:R-:W-:-:S05]  /*fc90*/  IADD3 R8, P0, R10, R230, RZ ;  /* 0x000000e60a087210 */ /* 0x020fca0007f1e0ff */
[----:B----4-:R-:W-:-:S05]  /*fca0*/  IMAD.X R9, R11, 0x1, R231, P0 ;  /* 0x000000010b097824 */ /* 0x010fca00000e06e7 */
[----:B------:R4:W-:Y:S02]  /*fcb0*/  LDGSTS.E.BYPASS.LTC128B.128 [R227+0x1100], [R8.64], !P3 ;  /* 0x0110000008e37fae */ /* 0x0009e4000d901d48 */
[----:B----4-:R-:W-:Y:S02]  /*fcc0*/  IADD3 R8, P0, R10, R233, RZ ;  /* 0x000000e90a087210 */ /* 0x010fe40007f1e0ff */
[----:B--2---:R-:W-:-:S03]  /*fcd0*/  IADD3 R10, P3, R3, R230, RZ ;  /* 0x000000e6030a7210 */ /* 0x004fc60007f7e0ff */
[----:B------:R-:W-:Y:S02]  /*fce0*/  IMAD.X R9, R11, 0x1, R232, P0 ;  /* 0x000000010b097824 */ /* 0x000fe400000e06e8 */
[----:B---3--:R-:W-:Y:S01]  /*fcf0*/  IMAD.X R11, R6, 0x1, R231, P3 ;  /* 0x00000001060b7824 */ /* 0x008fe200018e06e7 */
[----:B------:R-:W-:Y:S02]  /*fd00*/  ISETP.LT.OR P3, PT, R4, 0x41, P1 ;  /* 0x000000410400780c */ /* 0x000fe40000f61670 */
[----:B------:R2:W-:Y:S11]  /*fd10*/  LDGSTS.E.BYPASS.LTC128B.128 [R227+0x4900], [R8.64], !P4 ;  /* 0x0490000008e37fae */ /* 0x0005f6000e101d48 */
[----:B------:R3:W-:Y:S01]  /*fd20*/  LDGSTS.E.BYPASS.LTC128B.128 [R227+0x2100], [R10.64], !P3 ;  /* 0x021000000ae37fae */ /* 0x0007e2000d901d48 */
[----:B--2---:R-:W-:-:S05]  /*fd30*/  IADD3 R8, P0, R3, R233, RZ ;  /* 0x000000e903087210 */ /* 0x004fca0007f1e0ff */
[----:B------:R-:W-:Y:S01]  /*fd40*/  IMAD.X R9, R6, 0x1, R232, P0 ;  /* 0x0000000106097824 */ /* 0x000fe200000e06e8 */
[----:B------:R-:W-:-:S13]  /*fd50*/  ISETP.LT.OR P0, PT, R4, 0x41, P2 ;  /* 0x000000410400780c */ /* 0x000fda0001701670 */
[----:B------:R3:W-:Y:S01]  /*fd60*/  LDGSTS.E.BYPASS.LTC128B.128 [R227+0x5900], [R8.64], !P0 ;  /* 0x0590000008e37fae */ /* 0x0007e2000c101d48 */
[----:B-1----:R-:W-:-:S13]  /*fd70*/  ISETP.GT.AND P0, PT, R15, 0x7f, PT ;  /* 0x0000007f0f00780c */ /* 0x002fda0003f04270 */
[----:B------:R-:W-:Y:S05]  /*fd80*/  @P0 BRA `(.L_x_1610) ;  /* 0x000000e000000947 */ /* 0x000fea0003800000 */
[----:B------:R-:W-:Y:S05]  /*fd90*/  BRA.DIV ~URZ, `(.L_x_1611) ;  /* 0x00010d427f007947 */ /* 0x000fea000b800000 */
[----:B------:R1:W2:Y:S04]  /*fda0*/  SHFL.IDX PT, R6, R2, 0x3, 0x181f ;  /* 0x00781f0002067f89 */ /* 0x0002a800000e0000 */
[----:B------:R1:W4:Y:S02]  /*fdb0*/  SHFL.IDX PT, R2, R5, 0x3, 0x181f ;  /* 0x00781f0005027f89 */ /* 0x00032400000e0000 */
.L_x_1728:
[C---:B------:R-:W-:Y:S02]  /*fdc0*/  ISETP.LT.OR P3, PT, R4.reuse, 0x61, P1 ;  /* 0x000000610400780c */ /* 0x040fe40000f61670 */
[----:B------:R-:W-:Y:S02]  /*fdd0*/  ISETP.LT.OR P2, PT, R4, 0x61, P2 ;  /* 0x000000610400780c */ /* 0x000fe40001741670 */
[C---:B----4-:R-:W-:Y:S02]  /*fde0*/  IADD3 R4, P1, R2.reuse, R230, RZ ;  /* 0x000000e602047210 */ /* 0x050fe40007f3e0ff */
[----:B-1----:R-:W-:-:S03]  /*fdf0*/  IADD3 R2, P0, R2, R233, RZ ;  /* 0x000000e902027210 */ /* 0x002fc60007f1e0ff */
[C---:B--2---:R-:W-:Y:S02]  /*fe00*/  IMAD.X R5, R6.reuse, 0x1, R231, P1 ;  /* 0x0000000106057824 */ /* 0x044fe400008e06e7 */
[----:B------:R-:W-:-:S03]  /*fe10*/  IMAD.X R3, R6, 0x1, R232, P0 ;  /* 0x0000000106037824 */ /* 0x000fc600000e06e8 */
[----:B------:R-:W-:Y:S01]  /*fe20*/  @!PT LDS RZ, [RZ] ;  /* 0x00000000fffff984 */ /* 0x000fe20000000800 */
[----:B------:R-:W-:Y:S01]  /*fe30*/  @!PT LDS RZ, [RZ] ;  /* 0x00000000fffff984 */ /* 0x000fe20000000800 */
[----:B------:R-:W-:Y:S01]  /*fe40*/  @!PT LDS RZ, [RZ] ;  /* 0x00000000fffff984 */ /* 0x000fe20000000800 */
[----:B------:R1:W-:Y:S04]  /*fe50*/  LDGSTS.E.BYPASS.LTC128B.128 [R229+0x3100], [R4.64], !P3 ;  /* 0x0310000004e57fae */ /* 0x0003e8000d901d48 */
[----:B------:R1:W-:Y:S02]  /*fe60*/  LDGSTS.E.BYPASS.LTC128B.128 [R229+0x6900], [R2.64], !P2 ;  /* 0x0690000002e57fae */ /* 0x0003e4000d101d48 */
.L_x_1610:
[----:B------:R-:W-:Y:S05]  /*fe70*/  BSYNC B0 ;  /* 0x0000000000007941 */ /* 0x000fea0003800000 */
.L_x_1609:
[----:B------:R-:W0:Y:S01]  /*fe80*/  LDGDEPBAR ;  /* 0x00000000000079af */ /* 0x000e220000000000 */
[----:B------:R-:W-:Y:S01]  /*fe90*/  WARPSYNC 0xffffffff ;  /* 0xffffffff00007948 */ /* 0x000fe20003800000 */
[----:B---3--:R-:W-:Y:S01]  /*fea0*/  HMMA.16816.F32 R8, R140, R24, RZ ;  /* 0x000000188c08723c */ /* 0x008fe200000018ff */
[----:B------:R-:W-:Y:S01]  /*feb0*/  LOP3.LUT P0, RZ, R83, 0x4, RZ, 0xc0, !PT ;  /* 0x0000000453ff7812 */ /* 0x000fe2000780c0ff */
[----:B-1----:R-:W2:Y:S01]  /*fec0*/  LDL R3, [R1+0xc] ;  /* 0x00000c0001037983 */ /* 0x002ea20000100800 */
[----:B------:R-:W-:Y:S01]  /*fed0*/  MOV R2, 0x40 ;  /* 0x0000004000027802 */ /* 0x000fe20000000f00 */
[----:B------:R-:W-:Y:S01]  /*fee0*/  BSSY B1, `(.L_x_1612) ;  /* 0x0000184000017945 */ /* 0x000fe20003800000 */
[----:B------:R-:W-:-:S02]  /*fef0*/  IADD3 R214, R207, 0x3800, RZ ;  /* 0x00003800cfd67810 */ /* 0x000fc40007ffe0ff */
[----:B------:R-:W-:Y:S01]  /*ff00*/  SEL R2, R2, 0xffffffc0, !P0 ;  /* 0xffffffc002027807 */ /* 0x000fe20004000000 */
[C---:B------:R-:W-:Y:S01]  /*ff10*/  HMMA.16816.F32 R24, R140.reuse, R26, RZ ;  /* 0x0000001a8c18723c */ /* 0x040fe200000018ff */
[C---:B------:R-:W-:Y:S02]  /*ff20*/  IADD3 R213, R207.reuse, 0x6800, RZ ;  /* 0x00006800cfd57810 */ /* 0x040fe40007ffe0ff */
[-C--:B------:R-:W-:Y:S02]  /*ff30*/  IADD3 R201, R202, R2.reuse, RZ ;  /* 0x00000002cac97210 */ /* 0x080fe40007ffe0ff */
[C---:B------:R-:W-:Y:S02]  /*ff40*/  IADD3 R200, R207.reuse, R2, RZ ;  /* 0x00000002cfc87210 */ /* 0x040fe40007ffe0ff */
[C---:B------:R-:W-:Y:S01]  /*ff50*/  IADD3 R212, R207.reuse, 0x6000, RZ ;  /* 0x00006000cfd47810 */ /* 0x040fe20007ffe0ff */
[----:B------:R-:W-:Y:S01]  /*ff60*/  HMMA.16816.F32 R20, R140, R16, RZ ;  /* 0x000000108c14723c */ /* 0x000fe200000018ff */
[----:B------:R-:W1:Y:S01]  /*ff70*/  LDSM.16.M88.4 R40, [R201+0x800] ;  /* 0x00080000c928783b */ /* 0x000e620000000200 */
[----:B------:R-:W-:-:S02]  /*ff80*/  IADD3 R211, R207, 0x5800, RZ ;  /* 0x00005800cfd37810 */ /* 0x000fc40007ffe0ff */
[C---:B------:R-:W-:Y:S01]  /*ff90*/  IADD3 R210, R207.reuse, 0x5000, RZ ;  /* 0x00005000cfd27810 */ /* 0x040fe20007ffe0ff */
[----:B------:R-:W3:Y:S01]  /*ffa0*/  LDSM.16.M88.4 R48, [R201] ;  /* 0x00000000c930783b */ /* 0x000ee20000000200 */
[C---:B------:R-:W-:Y:S02]  /*ffb0*/  IADD3 R209, R207.reuse, 0x4800, RZ ;  /* 0x00004800cfd17810 */ /* 0x040fe40007ffe0ff */
[----:B------:R-:W-:Y:S01]  /*ffc0*/  HMMA.16816.F32 R16, R140, R18, RZ ;  /* 0x000000128c10723c */ /* 0x000fe200000018ff */
[----:B------:R-:W-:-:S07]  /*ffd0*/  IADD3 R208, R207, 0x4000, RZ ;  /* 0x00004000cfd07810 */ /* 0x000fce0007ffe0ff */
[C---:B------:R-:W-:Y:S08]  /*ffe0*/  HMMA.16816.F32 R44, R144.reuse, R36, R8 ;  /* 0x00000024902c723c */ /* 0x040ff00000001808 */
[----:B------:R-:W-:Y:S08]  /*fff0*/  HMMA.16816.F32 R36, R144, R38, R24 ;  /* 0x000000269024723c */ /* 0x000ff00000001818 */
[----:B------:R-:W-:Y:S08]  /*10000*/  HMMA.16816.F32 R24, R140, R58, RZ ;  /* 0x0000003a8c18723c */ /* 0x000ff000000018ff */
[C---:B------:R-:W-:Y:S08]  /*10010*/  HMMA.16816.F32 R8, R144.reuse, R30, R16 ;  /* 0x0000001e9008723c */ /* 0x040ff00000001810 */
[----:B------:R-:W-:Y:S08]  /*10020*/  HMMA.16816.F32 R32, R144, R28, R20 ;  /* 0x0000001c9020723c */ /* 0x000ff00000001814 */
[C---:B------:R-:W-:Y:S08]  /*10030*/  HMMA.16816.F32 R20, R140.reuse, R60, RZ ;  /* 0x0000003c8c14723c */ /* 0x040ff000000018ff */
[C---:B------:R-:W-:Y:S08]  /*10040*/  HMMA.16816.F32 R28, R140.reuse, R56, RZ ;  /* 0x000000388c1c723c */ /* 0x040ff000000018ff */
[----:B------:R-:W-:Y:S08]  /*10050*/  HMMA.16816.F32 R16, R140, R62, RZ ;  /* 0x0000003e8c10723c */ /* 0x000ff000000018ff */
[----:B------:R-:W-:Y:S08]  /*10060*/  HMMA.16816.F32 R60, R144, R70, R24 ;  /* 0x00000046903c723c */ /* 0x000ff00000001818 */
[----:B------:R-:W-:Y:S08]  /*10070*/  HMMA.16816.F32 R24, R140, R90, RZ ;  /* 0x0000005a8c18723c */ /* 0x000ff000000018ff */
[----:B-1----:R-:W-:Y:S08]  /*10080*/  HMMA.16816.F32 R104, R176, R42, R8 ;  /* 0x0000002ab068723c */ /* 0x002ff00000001808 */
[----:B------:R-:W-:Y:S08]  /*10090*/  HMMA.16816.F32 R8, R140, R84, RZ ;  /* 0x000000548c08723c */ /* 0x000ff000000018ff */
[C---:B---3--:R-:W-:Y:S08]  /*100a0*/  HMMA.16816.F32 R92, R176.reuse, R48, R44 ;  /* 0x00000030b05c723c */ /* 0x048ff0000000182c */
[C---:B------:R-:W-:Y:S01]  /*100b0*/  HMMA.16816.F32 R48, R176.reuse, R50, R36 ;  /* 0x00000032b030723c */ /* 0x040fe20000001824 */
[----:B------:R-:W1:Y:S07]  /*100c0*/  LDSM.16.M88.4 R36, [R201+0x2000] ;  /* 0x00200000c924783b */ /* 0x000e6e0000000200 */
[----:B------:R-:W-:Y:S08]  /*100d0*/  HMMA.16816.F32 R96, R176, R40, R32 ;  /* 0x00000028b060723c */ /* 0x000ff00000001820 */
[----:B------:R-:W-:Y:S01]  /*100e0*/  HMMA.16816.F32 R56, R144, R72, R20 ;  /* 0x000000489038723c */ /* 0x000fe20000001814 */
[----:B------:R-:W3:Y:S07]  /*100f0*/  LDSM.16.M88.4 R20, [R201+0x1000] ;  /* 0x00100000c914783b */ /* 0x000eee0000000200 */
[----:B------:R-:W-:Y:S08]  /*10100*/  HMMA.16816.F32 R32, R140, R86, RZ ;  /* 0x000000568c20723c */ /* 0x000ff000000018ff */
[----:B------:R-:W-:Y:S08]  /*10110*/  HMMA.16816.F32 R64, R144, R68, R28 ;  /* 0x000000449040723c */ /* 0x000ff0000000181c */
[----:B------:R-:W-:Y:S08]  /*10120*/  HMMA.16816.F32 R28, R140, R88, RZ ;  /* 0x000000588c1c723c */ /* 0x000ff000000018ff */
[C---:B------:R-:W-:Y:S01]  /*10130*/  HMMA.16816.F32 R52, R144.reuse, R74, R16 ;  /* 0x0000004a9034723c */ /* 0x040fe20000001810 */
[----:B------:R-:W4:Y:S07]  /*10140*/  LDSM.16.M88.4 R16, [R201+0x1800] ;  /* 0x00180000c910783b */ /* 0x000f2e0000000200 */
[C---:B------:R-:W-:Y:S01]  /*10150*/  HMMA.16816.F32 R40, R144.reuse, R110, R24 ;  /* 0x0000006e9028723c */ /* 0x040fe20000001818 */
[----:B------:R-:W5:Y:S07]  /*10160*/  LDSM.16.M88.4 R24, [R201+0x2800] ;  /* 0x00280000c918783b */ /* 0x000f6e0000000200 */
[C---:B------:R-:W-:Y:S08]  /*10170*/  HMMA.16816.F32 R8, R144.reuse, R100, R8 ;  /* 0x000000649008723c */ /* 0x040ff00000001808 */
[C---:B------:R-:W-:Y:S08]  /*10180*/  HMMA.16816.F32 R32, R144.reuse, R102, R32 ;  /* 0x000000669020723c */ /* 0x040ff00000001820 */
[----:B------:R-:W-:Y:S01]  /*10190*/  HMMA.16816.F32 R44, R144, R108, R28 ;  /* 0x0000006c902c723c */ /* 0x000fe2000000181c */
[----:B------:R-:W2:Y:S07]  /*101a0*/  LDSM.16.M88.4 R28, [R200] ;  /* 0x00000000c81c783b */ /* 0x000eae0000000200 */
[C---:B-1----:R-:W-:Y:S08]  /*101b0*/  HMMA.16816.F32 R72, R176.reuse, R36, R8 ;  /* 0x00000024b048723c */ /* 0x042ff00000001808 */
[C---:B---3--:R-:W-:Y:S08]  /*101c0*/  HMMA.16816.F32 R88, R176.reuse, R20, R64 ;  /* 0x00000014b058723c */ /* 0x048ff00000001840 */
[----:B------:R-:W-:Y:S08]  /*101d0*/  HMMA.16816.F32 R84, R176, R22, R60 ;  /* 0x00000016b054723c */ /* 0x000ff0000000183c */
[C---:B------:R-:W-:Y:S08]  /*101e0*/  HMMA.16816.F32 R8, R140.reuse, R112, RZ ;  /* 0x000000708c08723c */ /* 0x040ff000000018ff */
[----:B------:R-:W-:Y:S08]  /*101f0*/  HMMA.16816.F32 R20, R140, R114, RZ ;  /* 0x000000728c14723c */ /* 0x000ff000000018ff */
[C---:B------:R-:W-:Y:S01]  /*10200*/  HMMA.16816.F32 R68, R176.reuse, R38, R32 ;  /* 0x00000026b044723c */ /* 0x040fe20000001820 */
[----:B------:R-:W1:Y:S04]  /*10210*/  LDSM.16.M88.4 R32, [R201+0x3000] ;  /* 0x00300000c920783b */ /* 0x000e680000000200 */
[----:B------:R-:W-:Y:S03]  /*10220*/  LDSM.16.M88.4 R36, [R202+0x4000] ;  /* 0x00400000ca24783b */ /* 0x000fe60000000200 */
[C---:B----4-:R-:W-:Y:S08]  /*10230*/  HMMA.16816.F32 R100, R176.reuse, R16, R56 ;  /* 0x00000010b064723c */ /* 0x050ff00000001838 */
[C---:B-----5:R-:W-:Y:S08]  /*10240*/  HMMA.16816.F32 R64, R176.reuse, R24, R44 ;  /* 0x00000018b040723c */ /* 0x060ff0000000182c */
[C---:B------:R-:W-:Y:S01]  /*10250*/  HMMA.16816.F32 R56, R176.reuse, R26, R40 ;  /* 0x0000001ab038723c */ /* 0x040fe20000001828 */
[----:B------:R-:W3:Y:S07]  /*10260*/  LDSM.16.M88.4 R24, [R200+0x800] ;  /* 0x00080000c818783b */ /* 0x000eee0000000200 */
[----:B------:R-:W-:Y:S01]  /*10270*/  HMMA.16816.F32 R60, R176, R18, R52 ;  /* 0x00000012b03c723c */ /* 0x000fe20000001834 */
[----:B--2---:R-:W-:-:S07]  /*10280*/  ISETP.GT.AND P0, PT, R126, R3, PT ;  /* 0x000000037e00720c */ /* 0x004fce0003f04270 */
[C---:B------:R-:W-:Y:S08]  /*10290*/  HMMA.16816.F32 R16, R144.reuse, R116, R8 ;  /* 0x000000749010723c */ /* 0x040ff00000001808 */
[----:B------:R-:W-:Y:S01]  /*102a0*/  HMMA.16816.F32 R8, R144, R118, R20 ;  /* 0x000000769008723c */ /* 0x000fe20000001814 */
[----:B------:R-:W2:Y:S07]  /*102b0*/  LDSM.16.M88.4 R20, [R200+0x1000] ;  /* 0x00100000c814783b */ /* 0x000eae0000000200 */
[----:B------:R-:W-:Y:S08]  /*102c0*/  HMMA.16816.F32 R40, R180, R28, R92 ;  /* 0x0000001cb428723c */ /* 0x000ff0000000185c */
[C---:B-1----:R-:W-:Y:S01]  /*102d0*/  HMMA.16816.F32 R44, R176.reuse, R32, R16 ;  /* 0x00000020b02c723c */ /* 0x042fe20000001810 */
[----:B------:R-:W1:Y:S07]  /*102e0*/  LDSM.16.M88.4 R16, [R200+0x1800] ;  /* 0x00180000c810783b */ /* 0x000e6e0000000200 */
[----:B------:R-:W-:Y:S01]  /*102f0*/  HMMA.16816.F32 R32, R176, R34, R8 ;  /* 0x00000022b020723c */ /* 0x000fe20000001808 */
[----:B------:R-:W4:Y:S07]  /*10300*/  LDSM.16.M88.4 R8, [R200+0x2000] ;  /* 0x00200000c808783b */ /* 0x000f2e0000000200 */
[C---:B---3--:R-:W-:Y:S08]  /*10310*/  HMMA.16816.F32 R52, R180.reuse, R24, R96 ;  /* 0x00000018b434723c */ /* 0x048ff00000001860 */
[C---:B------:R-:W-:Y:S01]  /*10320*/  HMMA.16816.F32 R104, R180.reuse, R26, R104 ;  /* 0x0000001ab468723c */ /* 0x040fe20000001868 */
[----:B------:R-:W3:Y:S07]  /*10330*/  LDSM.16.M88.4 R24, [R200+0x3000] ;  /* 0x00300000c818783b */ /* 0x000eee0000000200 */
[C---:B--2---:R-:W-:Y:S08]  /*10340*/  HMMA.16816.F32 R96, R180.reuse, R20, R88 ;  /* 0x00000014b460723c */ /* 0x044ff00000001858 */
[C---:B------:R-:W-:Y:S01]  /*10350*/  HMMA.16816.F32 R92, R180.reuse, R22, R84 ;  /* 0x00000016b45c723c */ /* 0x040fe20000001854 */
[----:B------:R-:W2:Y:S07]  /*10360*/  LDSM.16.M88.4 R20, [R202+0x3800] ;  /* 0x00380000ca14783b */ /* 0x000eae0000000200 */
[C---:B------:R-:W-:Y:S01]  /*10370*/  HMMA.16816.F32 R48, R180.reuse, R30, R48 ;  /* 0x0000001eb430723c */ /* 0x040fe20000001830 */
[----:B------:R-:W5:Y:S07]  /*10380*/  LDSM.16.M88.4 R28, [R200+0x2800] ;  /* 0x00280000c81c783b */ /* 0x000f6e0000000200 */
[C---:B-1----:R-:W-:Y:S08]  /*10390*/  HMMA.16816.F32 R88, R180.reuse, R16, R100 ;  /* 0x00000010b458723c */ /* 0x042ff00000001864 */
[C---:B------:R-:W-:Y:S01]  /*103a0*/  HMMA.16816.F32 R60, R180.reuse, R18, R60 ;  /* 0x00000012b43c723c */ /* 0x040fe2000000183c */
[----:B------:R-:W1:Y:S07]  /*103b0*/  LDSM.16.M88.4 R16, [R202+0x4800] ;  /* 0x00480000ca10783b */ /* 0x000e6e0000000200 */
[C---:B----4-:R-:W-:Y:S08]  /*103c0*/  HMMA.16816.F32 R72, R180.reuse, R8, R72 ;  /* 0x00000008b448723c */ /* 0x050ff00000001848 */
[C---:B------:R-:W-:Y:S01]  /*103d0*/  HMMA.16816.F32 R68, R180.reuse, R10, R68 ;  /* 0x0000000ab444723c */ /* 0x040fe20000001844 */
[----:B------:R-:W4:Y:S07]  /*103e0*/  LDSM.16.M88.4 R8, [R202+0x5000] ;  /* 0x00500000ca08783b */ /* 0x000f2e0000000200 */
[C---:B---3--:R-:W-:Y:S01]  /*103f0*/  HMMA.16816.F32 R112, R180.reuse, R26, R32 ;  /* 0x0000001ab470723c */ /* 0x048fe20000001820 */
[----:B------:R-:W3:Y:S07]  /*10400*/  LDSM.16.M88.4 R32, [R207+0x3800] ;  /* 0x00380000cf20783b */ /* 0x000eee0000000200 */
[----:B------:R-:W-:Y:S01]  /*10410*/  HMMA.16816.F32 R108, R180, R24, R44 ;  /* 0x00000018b46c723c */ /* 0x000fe2000000182c */
[----:B------:R-:W-:Y:S07]  /*10420*/  LDSM.16.M88.4 R24, [R202+0x6000] ;  /* 0x00600000ca18783b */ /* 0x000fee0000000200 */
[C---:B--2---:R-:W-:Y:S08]  /*10430*/  HMMA.16816.F32 R40, R184.reuse, R20, R40 ;  /* 0x00000014b828723c */ /* 0x044ff00000001828 */
[----:B------:R-:W-:Y:S01]  /*10440*/  HMMA.16816.F32 R44, R184, R22, R48 ;  /* 0x00000016b82c723c */ /* 0x000fe20000001830 */
[----:B------:R-:W-:Y:S07]  /*10450*/  LDSM.16.M88.4 R20, [R201+0x3800] ;  /* 0x00380000c914783b */ /* 0x000fee0000000200 */
[C---:B-----5:R-:W-:Y:S08]  /*10460*/  HMMA.16816.F32 R84, R180.reuse, R28, R64 ;  /* 0x0000001cb454723c */ /* 0x060ff00000001840 */
[----:B------:R-:W-:Y:S01]  /*10470*/  HMMA.16816.F32 R56, R180, R30, R56 ;  /* 0x0000001eb438723c */ /* 0x000fe20000001838 */
[----:B------:R-:W2:Y:S07]  /*10480*/  LDSM.16.M88.4 R28, [R202+0x5800] ;  /* 0x00580000ca1c783b */ /* 0x000eae0000000200 */
[C---:B-1----:R-:W-:Y:S08]  /*10490*/  HMMA.16816.F32 R64, R184.reuse, R16, R96 ;  /* 0x00000010b840723c */ /* 0x042ff00000001860 */
[C---:B------:R-:W-:Y:S08]  /*104a0*/  HMMA.16816.F32 R92, R184.reuse, R18, R92 ;  /* 0x00000012b85c723c */ /* 0x040ff0000000185c */
[C---:B----4-:R-:W-:Y:S08]  /*104b0*/  HMMA.16816.F32 R88, R184.reuse, R8, R88 ;  /* 0x00000008b858723c */ /* 0x050ff00000001858 */
[----:B------:R-:W-:Y:S01]  /*104c0*/  HMMA.16816.F32 R96, R184, R10, R60 ;  /* 0x0000000ab860723c */ /* 0x000fe2000000183c */
[----:B------:R-:W-:Y:S07]  /*104d0*/  LDSM.16.M88.4 R60, [R207+0x5000] ;  /* 0x00500000cf3c783b */ /* 0x000fee0000000200 */
[C---:B---3--:R-:W-:Y:S01]  /*104e0*/  HMMA.16816.F32 R16, R188.reuse, R32, R40 ;  /* 0x00000020bc10723c */ /* 0x048fe20000001828 */
[----:B------:R-:W-:Y:S07]  /*104f0*/  LDSM.16.M88.4 R40, [R207+0x4800] ;  /* 0x00480000cf28783b */ /* 0x000fee0000000200 */
[----:B------:R-:W-:Y:S01]  /*10500*/  HMMA.16816.F32 R8, R188, R34, R44 ;  /* 0x00000022bc08723c */ /* 0x000fe2000000182c */
[----:B------:R-:W1:Y:S07]  /*10510*/  LDSM.16.M88.4 R32, [R207+0x4000] ;  /* 0x00400000cf20783b */ /* 0x000e6e0000000200 */
[C---:B------:R-:W-:Y:S08]  /*10520*/  HMMA.16816.F32 R52, R184.reuse, R36, R52 ;  /* 0x00000024b834723c */ /* 0x040ff00000001834 */
[C---:B------:R-:W-:Y:S01]  /*10530*/  HMMA.16816.F32 R48, R184.reuse, R38, R104 ;  /* 0x00000026b830723c */ /* 0x040fe20000001868 */
[----:B------:R-:W3:Y:S07]  /*10540*/  LDSM.16.M88.4 R36, [R200+0x3800] ;  /* 0x00380000c824783b */ /* 0x000eee0000000200 */
[C---:B--2---:R-:W-:Y:S08]  /*10550*/  HMMA.16816.F32 R72, R184.reuse, R28, R72 ;  /* 0x0000001cb848723c */ /* 0x044ff00000001848 */
[----:B------:R-:W-:Y:S08]  /*10560*/  HMMA.16816.F32 R68, R184, R30, R68 ;  /* 0x0000001eb844723c */ /* 0x000ff00000001844 */
[C---:B------:R-:W-:Y:S08]  /*10570*/  HMMA.16816.F32 R28, R192.reuse, R20, R16 ;  /* 0x00000014c01c723c */ /* 0x040ff00000001810 */
[----:B------:R-:W-:Y:S01]  /*10580*/  HMMA.16816.F32 R8, R192, R22, R8 ;  /* 0x00000016c008723c */ /* 0x000fe20000001808 */
[----:B------:R-:W2:Y:S07]  /*10590*/  LDSM.16.M88.4 R20, [R201+0x4000] ;  /* 0x00400000c914783b */ /* 0x000eae0000000200 */
[C---:B------:R-:W-:Y:S08]  /*105a0*/  HMMA.16816.F32 R100, R184.reuse, R24, R84 ;  /* 0x00000018b864723c */ /* 0x040ff00000001854 */
[----:B------:R-:W-:Y:S08]  /*105b0*/  HMMA.16816.F32 R84, R184, R26, R56 ;  /* 0x0000001ab854723c */ /* 0x000ff00000001838 */
[C---:B-1----:R-:W-:Y:S01]  /*105c0*/  HMMA.16816.F32 R24, R188.reuse, R34, R48 ;  /* 0x00000022bc18723c */ /* 0x042fe20000001830 */
[----:B------:R-:W-:Y:S07]  /*105d0*/  LDSM.16.M88.4 R48, [R201+0x5000] ;  /* 0x00500000c930783b */ /* 0x000fee0000000200 */
[----:B------:R-:W-:Y:S08]  /*105e0*/  HMMA.16816.F32 R16, R188, R32, R52 ;  /* 0x00000020bc10723c */ /* 0x000ff00000001834 */
[C---:B---3--:R-:W-:Y:S08]  /*105f0*/  HMMA.16816.F32 R28, R196.reuse, R36, R28 ;  /* 0x00000024c41c723c */ /* 0x048ff0000000181c */
[----:B------:R-:W-:Y:S01]  /*10600*/  HMMA.16816.F32 R52, R196, R38, R8 ;  /* 0x00000026c434723c */ /* 0x000fe20000001808 */
[----:B------:R-:W1:Y:S07]  /*10610*/  LDSM.16.M88.4 R36, [R200+0x4000] ;  /* 0x00400000c824783b */ /* 0x000e6e0000000200 */
[C---:B--2---:R-:W-:Y:S01]  /*10620*/  HMMA.16816.F32 R8, R192.reuse, R22, R24 ;  /* 0x00000016c008723c */ /* 0x044fe20000001818 */
[----:B------:R-:W2:Y:S07]  /*10630*/  LDSM.16.M88.4 R24, [R201+0x4800] ;  /* 0x00480000c918783b */ /* 0x000eae0000000200 */
[----:B------:R-:W-:Y:S01]  /*10640*/  HMMA.16816.F32 R16, R192, R20, R16 ;  /* 0x00000014c010723c */ /* 0x000fe20000001810 */
[----:B------:R-:W-:Y:S01]  /*10650*/  FMUL.FTZ R2, R28, c[0x0][0x320] ;  /* 0x0000c8001c027a20 */ /* 0x000fe20000410000 */
[----:B------:R-:W3:Y:S03]  /*10660*/  LDSM.16.M88.4 R20, [R200+0x4800] ;  /* 0x00480000c814783b */ /* 0x000ee60000000200 */
[----:B------:R4:W1:Y:S03]  /*10670*/  MUFU.TANH R121, R2 ;  /* 0x0000000200797308 */ /* 0x0008660000002400 */
[C---:B------:R-:W-:Y:S08]  /*10680*/  HMMA.16816.F32 R56, R188.reuse, R40, R64 ;  /* 0x00000028bc38723c */ /* 0x040ff00000001840 */
[----:B------:R-:W-:Y:S01]  /*10690*/  HMMA.16816.F32 R32, R188, R42, R92 ;  /* 0x0000002abc20723c */ /* 0x000fe2000000185c */
[----:B----4-:R-:W-:-:S07]  /*106a0*/  FMUL.FTZ R2, R29, c[0x0][0x320] ;  /* 0x0000c8001d027a20 */ /* 0x010fce0000410000 */
[----:B------:R-:W-:Y:S01]  /*106b0*/  HMMA.16816.F32 R44, R188, R60, R88 ;  /* 0x0000003cbc2c723c */ /* 0x000fe20000001858 */
[----:B------:R4:W3:Y:S07]  /*106c0*/  MUFU.TANH R118, R2 ;  /* 0x0000000200767308 */ /* 0x0008ee0000002400 */
[----:B-1----:R-:W-:Y:S08]  /*106d0*/  HMMA.16816.F32 R40, R196, R38, R8 ;  /* 0x00000026c428723c */ /* 0x002ff00000001808 */
[----:B--2---:R-:W-:Y:S01]  /*106e0*/  HMMA.16816.F32 R8, R192, R26, R32 ;  /* 0x0000001ac008723c */ /* 0x004fe20000001820 */
[----:B----4-:R-:W-:-:S04]  /*106f0*/  FMUL.FTZ R2, R30, c[0x0][0x320] ;  /* 0x0000c8001e027a20 */ /* 0x010fc80000410000 */
[----:B------:R1:W2:Y:S03]  /*10700*/  MUFU.TANH R123, R2 ;  /* 0x00000002007b7308 */ /* 0x0002a60000002400 */
[----:B------:R-:W-:Y:S08]  /*10710*/  HMMA.16816.F32 R32, R188, R62, R96 ;  /* 0x0000003ebc20723c */ /* 0x000ff00000001860 */
[----:B------:R-:W-:Y:S01]  /*10720*/  HMMA.16816.F32 R44, R192, R48, R44 ;  /* 0x00000030c02c723c */ /* 0x000fe2000000182c */
[----:B-1----:R-:W-:-:S07]  /*10730*/  FMUL.FTZ R2, R31, c[0x0][0x320] ;  /* 0x0000c8001f027a20 */ /* 0x002fce0000410000 */
[----:B------:R-:W-:Y:S01]  /*10740*/  HMMA.16816.F32 R28, R196, R36, R16 ;  /* 0x00000024c41c723c */ /* 0x000fe20000001810 */
[----:B------:R1:W4:Y:S01]  /*10750*/  MUFU.TANH R122, R2 ;  /* 0x00000002007a7308 */ /* 0x0003220000002400 */
[----:B------:R-:W5:Y:S06]  /*10760*/  LDSM.16.M88.4 R36, [R207+0x5800] ;  /* 0x00580000cf24783b */ /* 0x000f6c0000000200 */
[----:B------:R-:W-:Y:S01]  /*10770*/  HMMA.16816.F32 R16, R192, R24, R56 ;  /* 0x00000018c010723c */ /* 0x000fe20000001838 */
[----:B------:R-:W2:Y:S07]  /*10780*/  LDSM.16.M88.4 R56, [R202+0x6800] ;  /* 0x00680000ca38783b */ /* 0x000eae0000000200 */
[----:B---3--:R-:W-:Y:S01]  /*10790*/  HMMA.16816.F32 R8, R196, R22, R8 ;  /* 0x00000016c408723c */ /* 0x008fe20000001808 */
[----:B-1----:R-:W-:-:S04]  /*107a0*/  FMUL.FTZ R2, R52, c[0x0][0x320] ;  /* 0x0000c80034027a20 */ /* 0x002fc80000410000 */
[----:B------:R1:W3:Y:S11]  /*107b0*/  MUFU.TANH R116, R2 ;  /* 0x0000000200747308 */ /* 0x0002f60000002400 */
[----:B------:R-:W-:Y:S01]  /*107c0*/  HMMA.16816.F32 R24, R196, R20, R16 ;  /* 0x00000014c418723c */ /* 0x000fe20000001810 */
[----:B-1----:R-:W-:-:S07]  /*107d0*/  FMUL.FTZ R2, R53, c[0x0][0x320] ;  /* 0x0000c80035027a20 */ /* 0x002fce0000410000 */
[----:B------:R-:W-:Y:S01]  /*107e0*/  HMMA.16816.F32 R16, R192, R50, R32 ;  /* 0x00000032c010723c */ /* 0x000fe20000001820 */
[----:B------:R1:W1:Y:S01]  /*107f0*/  MUFU.TANH R106, R2 ;  /* 0x00000002006a7308 */ /* 0x0002620000002400 */
[----:B------:R-:W-:Y:S06]  /*10800*/  LDSM.16.M88.4 R48, [R207+0x6800] ;  /* 0x00680000cf30783b */ /* 0x000fec0000000200 */
[----:B-----5:R-:W-:Y:S08]  /*10810*/  HMMA.16816.F32 R20, R188, R36, R72 ;  /* 0x00000024bc14723c */ /* 0x020ff00000001848 */
[----:B--2---:R-:W-:Y:S01]  /*10820*/  HMMA.16816.F32 R64, R184, R56, R108 ;  /* 0x00000038b840723c */ /* 0x004fe2000000186c */
[----:B-1----:R-:W-:-:S04]  /*10830*/  FMUL.FTZ R2, R54, c[0x0][0x320] ;  /* 0x0000c80036027a20 */ /* 0x002fc80000410000 */
[----:B------:R1:W2:Y:S03]  /*10840*/  MUFU.TANH R119, R2 ;  /* 0x0000000200777308 */ /* 0x0002a60000002400 */
[----:B------:R-:W-:Y:S01]  /*10850*/  HMMA.16816.F32 R60, R184, R58, R112 ;  /* 0x0000003ab83c723c */ /* 0x000fe20000001870 */
[----:B------:R-:W-:Y:S01]  /*10860*/  LDSM.16.M88.4 R56, [R200+0x6000] ;  /* 0x00600000c838783b */ /* 0x000fe20000000200 */
[----:B-1----:R-:W-:-:S03]  /*10870*/  FMUL.FTZ R2, R55, c[0x0][0x320] ;  /* 0x0000c80037027a20 */ /* 0x002fc60000410000 */
[----:B------:R-:W-:Y:S01]  /*10880*/  LDSM.16.M88.4 R52, [R200+0x5800] ;  /* 0x00580000c834783b */ /* 0x000fe20000000200 */
        /* <DEDUP_REMOVED lines=8> */
[----:B------:R-:W1:Y:S04]  /*10910*/  LDSM.16.M88.4 R28, [R200+0x5000] ;  /* 0x00500000c81c783b */ /* 0x000e680000000200 */
[----:B------:R5:W1:Y:S02]  /*10920*/  MUFU.TANH R107, R2 ;  /* 0x00000002006b7308 */ /* 0x000a640000002400 */
[----:B-----5:R-:W-:-:S06]  /*10930*/  FMUL.FTZ R2, R40, c[0x0][0x320] ;  /* 0x0000c80028027a20 */ /* 0x020fcc0000410000 */
[----:B------:R5:W1:Y:S02]  /*10940*/  MUFU.TANH R95, R2 ;  /* 0x00000002005f7308 */ /* 0x000a640000002400 */
[----:B-----5:R-:W-:Y:S01]  /*10950*/  FMUL.FTZ R2, R41, c[0x0][0x320] ;  /* 0x0000c80029027a20 */ /* 0x020fe20000410000 */
[C---:B-1----:R-:W-:Y:S05]  /*10960*/  HMMA.16816.F32 R32, R196.reuse, R28, R44 ;  /* 0x0000001cc420723c */ /* 0x042fea000000182c */
[----:B------:R1:W1:Y:S03]  /*10970*/  MUFU.TANH R94, R2 ;  /* 0x00000002005e7308 */ /* 0x0002660000002400 */
[----:B------:R-:W-:Y:S01]  /*10980*/  HMMA.16816.F32 R44, R196, R30, R16 ;  /* 0x0000001ec42c723c */ /* 0x000fe20000001810 */
[----:B------:R-:W-:Y:S01]  /*10990*/  LDSM.16.M88.4 R28, [R207+0x6000] ;  /* 0x00600000cf1c783b */ /* 0x000fe20000000200 */
[----:B-1----:R-:W-:-:S04]  /*109a0*/  FMUL.FTZ R2, R42, c[0x0][0x320] ;  /* 0x0000c8002a027a20 */ /* 0x002fc80000410000 */
[----:B------:R1:W1:Y:S02]  /*109b0*/  MUFU.TANH R98, R2 ;  /* 0x0000000200627308 */ /* 0x0002640000002400 */
[----:B-1----:R-:W-:Y:S02]  /*109c0*/  FMUL.FTZ R2, R43, c[0x0][0x320] ;  /* 0x0000c8002b027a20 */ /* 0x002fe40000410000 */
[----:B------:R-:W1:Y:S04]  /*109d0*/  LDSM.16.M88.4 R40, [R201+0x5800] ;  /* 0x00580000c928783b */ /* 0x000e680000000200 */
[----:B------:R5:W1:Y:S02]  /*109e0*/  MUFU.TANH R99, R2 ;  /* 0x0000000200637308 */ /* 0x000a640000002400 */
[----:B-----5:R-:W-:-:S06]  /*109f0*/  FMUL.FTZ R2, R24, c[0x0][0x320] ;  /* 0x0000c80018027a20 */ /* 0x020fcc0000410000 */
[----:B------:R5:W1:Y:S02]  /*10a00*/  MUFU.TANH R91, R2 ;  /* 0x00000002005b7308 */ /* 0x000a640000002400 */
[----:B-----5:R-:W-:-:S06]  /*10a10*/  FMUL.FTZ R2, R25, c[0x0][0x320] ;  /* 0x0000c80019027a20 */ /* 0x020fcc0000410000 */
[----:B------:R5:W1:Y:S02]  /*10a20*/  MUFU.TANH R90, R2 ;  /* 0x00000002005a7308 */ /* 0x000a640000002400 */
[----:B-----5:R-:W-:-:S06]  /*10a30*/  FMUL.FTZ R2, R26, c[0x0][0x320] ;  /* 0x0000c8001a027a20 */ /* 0x020fcc0000410000 */
[----:B------:R5:W1:Y:S02]  /*10a40*/  MUFU.TANH R97, R2 ;  /* 0x0000000200617308 */ /* 0x000a640000002400 */
[----:B-----5:R-:W-:Y:S02]  /*10a50*/  FMUL.FTZ R2, R27, c[0x0][0x320] ;  /* 0x0000c8001b027a20 */ /* 0x020fe40000410000 */
[----:B------:R-:W-:Y:S01]  /*10a60*/  HMMA.16816.F32 R24, R188, R38, R68 ;  /* 0x00000026bc18723c */ /* 0x000fe20000001844 */
[----:B------:R-:W5:Y:S03]  /*10a70*/  LDSM.16.M88.4 R36, [R201+0x6000] ;  /* 0x00600000c924783b */ /* 0x000f660000000200 */
        /* <DEDUP_REMOVED lines=8> */
[C---:B------:R-:W-:Y:S04]  /*10b00*/  HMMA.16816.F32 R8, R192.reuse, R40, R20 ;  /* 0x00000028c008723c */ /* 0x040fe80000001814 */
[----:B------:R1:W1:Y:S04]  /*10b10*/  MUFU.TANH R93, R2 ;  /* 0x00000002005d7308 */ /* 0x0002680000002400 */
[----:B------:R-:W-:Y:S08]  /*10b20*/  HMMA.16816.F32 R20, R192, R42, R24 ;  /* 0x0000002ac014723c */ /* 0x000ff00000001818 */
[----:B------:R-:W-:Y:S01]  /*10b30*/  HMMA.16816.F32 R24, R188, R30, R84 ;  /* 0x0000001ebc18723c */ /* 0x000fe20000001854 */
[----:B-1----:R-:W-:-:S04]  /*10b40*/  FMUL.FTZ R2, R32, c[0x0][0x320] ;  /* 0x0000c80020027a20 */ /* 0x002fc80000410000 */
[----:B------:R1:W1:Y:S03]  /*10b50*/  MUFU.TANH R71, R2 ;  /* 0x0000000200477308 */ /* 0x0002660000002400 */
[----:B------:R-:W-:Y:S08]  /*10b60*/  HMMA.16816.F32 R16, R196, R52, R8 ;  /* 0x00000034c410723c */ /* 0x000ff00000001808 */
[----:B------:R-:W-:Y:S01]  /*10b70*/  HMMA.16816.F32 R8, R188, R28, R100 ;  /* 0x0000001cbc08723c */ /* 0x000fe20000001864 */
[----:B-1----:R-:W-:-:S07]  /*10b80*/  FMUL.FTZ R2, R33, c[0x0][0x320] ;  /* 0x0000c80021027a20 */ /* 0x002fce0000410000 */
[----:B------:R-:W-:Y:S01]  /*10b90*/  HMMA.16816.F32 R40, R196, R54, R20 ;  /* 0x00000036c428723c */ /* 0x000fe20000001814 */
[----:B------:R1:W1:Y:S07]  /*10ba0*/  MUFU.TANH R70, R2 ;  /* 0x0000000200467308 */ /* 0x00026e0000002400 */
[----:B------:R-:W-:Y:S08]  /*10bb0*/  HMMA.16816.F32 R28, R188, R48, R64 ;  /* 0x00000030bc1c723c */ /* 0x000ff00000001840 */
[----:B-----5:R-:W-:Y:S01]  /*10bc0*/  HMMA.16816.F32 R8, R192, R36, R8 ;  /* 0x00000024c008723c */ /* 0x020fe20000001808 */
[----:B-1----:R-:W-:-:S04]  /*10bd0*/  FMUL.FTZ R2, R34, c[0x0][0x320] ;  /* 0x0000c80022027a20 */ /* 0x002fc80000410000 */
[----:B------:R1:W1:Y:S03]  /*10be0*/  MUFU.TANH R88, R2 ;  /* 0x0000000200587308 */ /* 0x0002660000002400 */
[----:B------:R-:W-:Y:S01]  /*10bf0*/  HMMA.16816.F32 R20, R192, R38, R24 ;  /* 0x00000026c014723c */ /* 0x000fe20000001818 */
[----:B-1----:R-:W-:Y:S02]  /*10c00*/  FMUL.FTZ R2, R35, c[0x0][0x320] ;  /* 0x0000c80023027a20 */ /* 0x002fe40000410000 */
[----:B------:R-:W-:Y:S02]  /*10c10*/  LDSM.16.M88.4 R32, [R200+0x6800] ;  /* 0x00680000c820783b */ /* 0x000fe40000000200 */
[----:B------:R1:W1:Y:S11]  /*10c20*/  MUFU.TANH R89, R2 ;  /* 0x0000000200597308 */ /* 0x0002760000002400 */
[----:B------:R-:W-:Y:S08]  /*10c30*/  @!UPT UIADD3 URZ, URZ, URZ, URZ ;  /* 0x0000003f3f3ff290 */ /* 0x000ff0000fffe03f */
        /* <DEDUP_REMOVED lines=8> */
[----:B------:R-:W1:Y:S01]  /*10cc0*/  LDSM.16.M88.4 R44, [R201+0x6800] ;  /* 0x00680000c92c783b */ /* 0x000e620000000200 */
[----:B------:R-:W-:-:S04]  /*10cd0*/  DEPBAR.LE SB0, 0x0 ;  /* 0x000080000000791a */ /* 0x000fc80000000000 */
[----:B------:R5:W1:Y:S02]  /*10ce0*/  MUFU.TANH R85, R2 ;  /* 0x0000000200557308 */ /* 0x000a640000002400 */
[----:B-----5:R-:W-:-:S06]  /*10cf0*/  FMUL.FTZ R2, R16, c[0x0][0x320] ;  /* 0x0000c80010027a20 */ /* 0x020fcc0000410000 */
[----:B------:R5:W2:Y:S01]  /*10d00*/  MUFU.TANH R55, R2 ;  /* 0x0000000200377308 */ /* 0x000aa20000002400 */
[----:B-1----:R-:W-:Y:S01]  /*10d10*/  HMMA.16816.F32 R24, R192, R44, R28 ;  /* 0x0000002cc018723c */ /* 0x002fe2000000181c */
[----:B-----5:R-:W-:-:S06]  /*10d20*/  FMUL.FTZ R2, R17, c[0x0][0x320] ;  /* 0x0000c80011027a20 */ /* 0x020fcc0000410000 */
[----:B------:R1:W1:Y:S02]  /*10d30*/  MUFU.TANH R54, R2 ;  /* 0x0000000200367308 */ /* 0x0002640000002400 */
        /* <DEDUP_REMOVED lines=54> */
[----:B------:R-:W3:Y:S01]  /*110a0*/  LDL.64 R128, [R1+0x30] ;  /* 0x0000300001807983 */ /* 0x000ee20000100a00 */
[----:B------:R-:W-:-:S03]  /*110b0*/  IMAD.MOV.U32 R4, RZ, RZ, c[0x0][0x2b8] ;  /* 0x0000ae00ff047624 */ /* 0x000fc600078e00ff */
[----:B------:R-:W4:Y:S02]  /*110c0*/  LDL R6, [R1+0x38] ;  /* 0x0000380001067983 */ /* 0x000f240000100800 */
[----:B------:R-:W-:Y:S01]  /*110d0*/  ISETP.NE.AND P1, PT, R4, 0x1, PT ;  /* 0x000000010400780c */ /* 0x000fe20003f25270 */
[----:B------:R-:W-:Y:S01]  /*110e0*/  IMAD.MOV.U32 R236, RZ, RZ, RZ ;  /* 0x000000ffffec7224 */ /* 0x000fe200078e00ff */
[----:B------:R-:W5:Y:S04]  /*110f0*/  LDL.64 R10, [R1+0x28] ;  /* 0x00002800010a7983 */ /* 0x000f680000100a00 */
[----:B------:R-:W3:Y:S01]  /*11100*/  LDL R8, [R1+0x24] ;  /* 0x0000240001087983 */ /* 0x000ee20000100800 */
[----:B--2---:R-:W-:-:S04]  /*11110*/  IADD3 R3, R0, R125, R3 ;  /* 0x0000007d00037210 */ /* 0x004fc80007ffe003 */
[----:B------:R-:W-:-:S05]  /*11120*/  IADD3 R3, R3, -0x70, RZ ;  /* 0xffffff9003037810 */ /* 0x000fca0007ffe0ff */
[----:B------:R-:W-:-:S04]  /*11130*/  @P1 IMAD.HI.U32 R4, R3, c[0x0][0x2bc], RZ ;  /* 0x0000af0003041a27 */ /* 0x000fc800078e00ff */
[----:B-1----:R-:W-:Y:S01]  /*11140*/  IMAD.MOV.U32 R2, RZ, RZ, R3 ;  /* 0x000000ffff027224 */ /* 0x002fe200078e0003 */
        /* <DEDUP_REMOVED lines=23> */
.L_x_1729:
[----:B------:R-:W-:Y:S05]  /*112c0*/  BRA.DIV ~URZ, `(.L_x_1615) ;  /* 0x0000f9527f007947 */ /* 0x000fea000b800000 */
[----:B------:R3:W4:Y:S02]  /*112d0*/  SHFL.IDX PT, R2, R5, RZ, 0x181f ;  /* 0x00181fff05027589 */ /* 0x00072400000e0000 */
.L_x_1730:
[----:B------:R-:W-:Y:S01]  /*112e0*/  ISETP.GE.AND P0, PT, R237, 0x1, PT ;  /* 0x00000001ed00780c */ /* 0x000fe20003f06270 */
[----:B------:R-:W-:-:S12]  /*112f0*/  BSSY B0, `(.L_x_1616) ;  /* 0x000000d000007945 */ /* 0x000fd80003800000 */
[----:B------:R-:W-:Y:S05]  /*11300*/  @!P0 BRA `(.L_x_1617) ;  /* 0x000000b000008947 */ /* 0x000fea0003800000 */
[----:B------:R-:W-:Y:S02]  /*11310*/  ISETP.GE.AND P1, PT, R76, c[0x0][0x1d4], PT ;  /* 0x000075004c007a0c */ /* 0x000fe40003f26270 */
        /* <DEDUP_REMOVED lines=10> */
.L_x_1617:
[----:B------:R-:W-:Y:S05]  /*113c0*/  BSYNC B0 ;  /* 0x0000000000007941 */ /* 0x000fea0003800000 */
.L_x_1616:
[----:B------:R-:W-:Y:S05]  /*113d0*/  BRA.DIV ~URZ, `(.L_x_1618) ;  /* 0x0000f8b27f007947 */ /* 0x000fea000b800000 */
[----:B--2---:R2:W1:Y:S04]  /*113e0*/  SHFL.IDX PT, R6, R4, 0x1, 0x181f ;  /* 0x00381f0004067f89 */ /* 0x00446800000e0000 */
[----:B----4-:R2:W4:Y:S02]  /*113f0*/  SHFL.IDX PT, R2, R5, 0x1, 0x181f ;  /* 0x00381f0005027f89 */ /* 0x01052400000e0000 */
.L_x_1731:
[----:B------:R-:W-:Y:S01]  /*11400*/  ISETP.GE.AND P0, PT, R237, 0x21, PT ;  /* 0x00000021ed00780c */ /* 0x000fe20003f06270 */
[----:B------:R-:W-:-:S12]  /*11410*/  BSSY B0, `(.L_x_1619) ;  /* 0x000000d000007945 */ /* 0x000fd80003800000 */
[----:B------:R-:W-:Y:S05]  /*11420*/  @!P0 BRA `(.L_x_1620) ;  /* 0x000000b000008947 */ /* 0x000fea0003800000 */
[----:B------:R-:W-:Y:S02]  /*11430*/  ISETP.GE.AND P1, PT, R76, c[0x0][0x1d4], PT ;  /* 0x000075004c007a0c */ /* 0x000fe40003f26270 */
        /* <DEDUP_REMOVED lines=10> */
.L_x_1620:
[----:B------:R-:W-:Y:S05]  /*114e0*/  BSYNC B0 ;  /* 0x0000000000007941 */ /* 0x000fea0003800000 */
.L_x_1619:
[----:B------:R-:W-:Y:S05]  /*114f0*/  BRA.DIV ~URZ, `(.L_x_1621) ;  /* 0x0000f8627f007947 */ /* 0x000fea000b800000 */
[----:B-1----:R1:W2:Y:S02]  /*11500*/  SHFL.IDX PT, R6, R4, 0x2, 0x181f ;  /* 0x00581f0004067f89 */ /* 0x0022a400000e0000 */
.L_x_1732:
[----:B------:R-:W-:Y:S05]  /*11510*/  BRA.DIV ~URZ, `(.L_x_1622) ;  /* 0x0000f8b27f007947 */ /* 0x000fea000b800000 */
[----:B----4-:R4:W1:Y:S02]  /*11520*/  SHFL.IDX PT, R2, R5, 0x2, 0x181f ;  /* 0x00581f0005027f89 */ /* 0x01086400000e0000 */
.L_x_1733:
[----:B------:R-:W-:Y:S01]  /*11530*/  ISETP.GE.AND P0, PT, R237, 0x41, PT ;  /* 0x00000041ed00780c */ /* 0x000fe20003f06270 */
[----:B------:R-:W-:-:S12]  /*11540*/  BSSY B0, `(.L_x_1623) ;  /* 0x000000d000007945 */ /* 0x000fd80003800000 */
[----:B------:R-:W-:Y:S05]  /*11550*/  @!P0 BRA `(.L_x_1624) ;  /* 0x000000b000008947 */ /* 0x000fea0003800000 */
[----:B------:R-:W-:Y:S02]  /*11560*/  ISETP.GE.AND P1, PT, R76, c[0x0][0x1d4], PT ;  /* 0x000075004c007a0c */ /* 0x000fe40003f26270 */
        /* <DEDUP_REMOVED lines=10> */
.L_x_1624:
[----:B------:R-:W-:Y:S05]  /*11610*/  BSYNC B0 ;  /* 0x0000000000007941 */ /* 0x000fea0003800000 */
.L_x_1623:
[----:B------:R-:W-:Y:S05]  /*11620*/  BRA.DIV ~URZ, `(.L_x_1625) ;  /* 0x0000f8127f007947 */ /* 0x000fea000b800000 */
[----:B--2---:R2:W3:Y:S04]  /*11630*/  SHFL.IDX PT, R6, R4, 0x3, 0x181f ;  /* 0x00781f0004067f89 */ /* 0x0044e800000e0000 */
[----:B-1----:R2:W1:Y:S02]  /*11640*/  SHFL.IDX PT, R2, R5, 0x3, 0x181f ;  /* 0x00781f0005027f89 */ /* 0x00246400000e0000 */
.L_x_1734:
[----:B------:R-:W-:-:S13]  /*11650*/  ISETP.GE.AND P0, PT, R237, 0x61, PT ;  /* 0x00000061ed00780c */ /* 0x000fda0003f06270 */
[----:B------:R-:W-:Y:S05]  /*11660*/  @!P0 BRA `(.L_x_1613) ;  /* 0x000000b000008947 */ /* 0x000fea0003800000 */
[----:B------:R-:W-:Y:S02]  /*11670*/  ISETP.GE.AND P1, PT, R76, c[0x0][0x1d4], PT ;  /* 0x000075004c007a0c */ /* 0x000fe40003f26270 */
[----:B------:R-:W-:Y:S02]  /*11680*/  ISETP.GE.AND P0, PT, R226, c[0x0][0x1d4], PT ;  /* 0x00007500e2007a0c */ /* 0x000fe40003f06270 */
[C---:B-12---:R-:W-:Y:S02]  /*11690*/  IADD3 R4, P3, R2.reuse, R230, RZ ;  /* 0x000000e602047210 */ /* 0x046fe40007f7e0ff */
[----:B------:R-:W-:-:S03]  /*116a0*/  IADD3 R2, P2, R2, R233, RZ ;  /* 0x000000e902027210 */ /* 0x000fc60007f5e0ff */
[C---:B---34-:R-:W-:Y:S02]  /*116b0*/  IMAD.X R5, R6.reuse, 0x1, R231, P3 ;  /* 0x0000000106057824 */ /* 0x058fe400018e06e7 */
[----:B------:R-:W-:-:S03]  /*116c0*/  IMAD.X R3, R6, 0x1, R232, P2 ;  /* 0x0000000106037824 */ /* 0x000fc600010e06e8 */
[----:B------:R-:W-:Y:S01]  /*116d0*/  @!PT LDS RZ, [RZ] ;  /* 0x00000000fffff984 */ /* 0x000fe20000000800 */
[----:B------:R-:W-:Y:S01]  /*116e0*/  @!PT LDS RZ, [RZ] ;  /* 0x00000000fffff984 */ /* 0x000fe20000000800 */
[----:B------:R-:W-:Y:S01]  /*116f0*/  @!PT LDS RZ, [RZ] ;  /* 0x00000000fffff984 */ /* 0x000fe20000000800 */
[----:B------:R1:W-:Y:S04]  /*11700*/  LDGSTS.E.BYPASS.LTC128B.128 [R229+0xb100], [R4.64], !P1 ;  /* 0x0b10000004e57fae */ /* 0x0003e8000c901d48 */
[----:B------:R1:W-:Y:S02]  /*11710*/  LDGSTS.E.BYPASS.LTC128B.128 [R229+0xe900], [R2.64], !P0 ;  /* 0x0e90000002e57fae */ /* 0x0003e4000c101d48 */
.L_x_1613:
[----:B--234-:R-:W-:Y:S05]  /*11720*/  BSYNC B1 ;  /* 0x0000000000017941 */ /* 0x01cfea0003800000 */
.L_x_1612:
[----:B-1----:R-:W2:Y:S01]  /*11730*/  LDL R3, [R1+0x40] ;  /* 0x0000400001037983 */ /* 0x002ea20000100800 */
[----:B------:R-:W-:-:S03]  /*11740*/  IMAD.MOV.U32 R4, RZ, RZ, c[0x0][0x2c4] ;  /* 0x0000b100ff047624 */ /* 0x000fc600078e00ff */
[----:B------:R-:W2:Y:S04]  /*11750*/  LDL R2, [R1+0x64] ;  /* 0x0000640001027983 */ /* 0x000ea80000100800 */
[----:B------:R-:W3:Y:S04]  /*11760*/  LDL R6, [R1+0x60] ;  /* 0x0000600001067983 */ /* 0x000ee80000100800 */
[----:B------:R-:W4:Y:S01]  /*11770*/  LDL R5, [R1+0x44] ;  /* 0x0000440001057983 */ /* 0x000f220000100800 */
[----:B------:R-:W-:-:S03]  /*11780*/  ISETP.NE.AND P0, PT, R4, 0x1, PT ;  /* 0x000000010400780c */ /* 0x000fc60003f05270 */
[----:B------:R-:W0:Y:S01]  /*11790*/  LDGDEPBAR ;  /* 0x00000000000079af */ /* 0x000e220000000000 */
[----:B--2---:R-:W-:-:S09]  /*117a0*/  IADD3 R2, R2, R3, RZ ;  /* 0x0000000302027210 */ /* 0x004fd20007ffe0ff */
[----:B------:R-:W-:-:S04]  /*117b0*/  @P0 IMAD.HI.U32 R3, R2, c[0x0][0x2c8], RZ ;  /* 0x0000b20002030a27 */ /* 0x000fc800078e00ff */
[----:B------:R-:W-:Y:S01]  /*117c0*/  IMAD.MOV.U32 R4, RZ, RZ, R2 ;  /* 0x000000ffff047224 */ /* 0x000fe200078e0002 */
[C---:B---3--:R-:W-:Y:S02]  /*117d0*/  IADD3 R2, -R6.reuse, 0x1, R124 ;  /* 0x0000000106027810 */ /* 0x048fe40007ffe17c */
[----:B------:R-:W-:Y:S02]  /*117e0*/  @P0 SHF.R.U32.HI R4, RZ, c[0x0][0x2cc], R3 ;  /* 0x0000b300ff040a19 */ /* 0x000fe40000011603 */
[----:B------:R-:W-:Y:S01]  /*117f0*/  IADD3 R6, -R6, R124, RZ ;  /* 0x0000007c06067210 */ /* 0x000fe20007ffe1ff */
[----:B----4-:R-:W-:Y:S01]  /*11800*/  IMAD.IADD R5, R2, 0x1, -R5 ;  /* 0x0000000102057824 */ /* 0x010fe200078e0a05 */
[----:B------:R-:W-:Y:S05]  /*11810*/  BRA.DIV ~URZ, `(.L_x_1626) ;  /* 0x0000f6f27f007947 */ /* 0x000fea000b800000 */
[----:B------:R1:W2:Y:S02]  /*11820*/  SHFL.IDX PT, R2, R4, RZ, 0x1c1f ;  /* 0x001c1fff04027589 */ /* 0x0002a400000e0000 */
.L_x_1735:
[----:B--2---:R-:W-:-:S05]  /*11830*/  IMAD.IADD R2, R5, 0x1, R2 ;  /* 0x0000000105027824 */ /* 0x004fca00078e0202 */
[----:B------:R-:W-:-:S04]  /*11840*/  IMNMX R2, R6, R2, PT ;  /* 0x0000000206027217 */ /* 0x000fc80003800200 */
[C---:B------:R-:W-:Y:S02]  /*11850*/  ISETP.GT.AND P0, PT, R2.reuse, RZ, PT ;  /* 0x000000ff0200720c */ /* 0x040fe40003f04270 */
[C---:B------:R-:W-:Y:S02]  /*11860*/  ISETP.GT.AND P1, PT, R2.reuse, 0x1, PT ;  /* 0x000000010200780c */ /* 0x040fe40003f24270 */
[----:B------:R-:W-:Y:S02]  /*11870*/  FSEL R9, R121, -INF , P0 ;  /* 0xff80000079097808 */ /* 0x000fe40000000000 */
[----:B------:R-:W-:Y:S02]  /*11880*/  ISETP.GT.AND P0, PT, R2, 0x10, PT ;  /* 0x000000100200780c */ /* 0x000fe40003f04270 */
[----:B------:R-:W-:Y:S02]  /*11890*/  FSEL R10, R118, -INF , P1 ;  /* 0xff800000760a7808 */ /* 0x000fe40000800000 */
[----:B------:R-:W-:-:S02]  /*118a0*/  FSEL R21, R105, -INF , P0 ;  /* 0xff80000069157808 */ /* 0x000fc40000000000 */
[C---:B------:R-:W-:Y:S02]  /*118b0*/  ISETP.GT.AND P2, PT, R2.reuse, 0x8, PT ;  /* 0x000000080200780c */ /* 0x040fe40003f44270 */
        /* <DEDUP_REMOVED lines=8> */
[----:B------:R-:W-:Y:S02]  /*11940*/  FSEL R39, R91, -INF , P0 ;  /* 0xff8000005b277808 */ /* 0x000fe40000000000 */
[C---:B------:R-:W-:Y:S02]  /*11950*/  ISETP.GT.AND P2, PT, R2.reuse, 0x18, PT ;  /* 0x000000180200780c */ /* 0x040fe40003f44270 */
[----:B------:R-:W-:-:S02]  /*11960*/  ISETP.GT.AND P1, PT, R2, 0x21, PT ;  /* 0x000000210200780c */ /* 0x000fc40003f24270 */
[C---:B------:R-:W-:Y:S02]  /*11970*/  ISETP.GT.AND P3, PT, R2.reuse, 0x28, PT ;  /* 0x000000280200780c */ /* 0x040fe40003f64270 */
[C---:B------:R-:W-:Y:S02]  /*11980*/  ISETP.GT.AND P4, PT, R2.reuse, 0x29, PT ;  /* 0x000000290200780c */ /* 0x040fe40003f84270 */
[----:B------:R-:W-:Y:S02]  /*11990*/  ISETP.GT.AND P0, PT, R2, 0x30, PT ;  /* 0x000000300200780c */ /* 0x000fe40003f04270 */
[----:B------:R-:W-:Y:S02]  /*119a0*/  FSEL R23, R95, -INF , P2 ;  /* 0xff8000005f177808 */ /* 0x000fe40001000000 */
        /* <DEDUP_REMOVED lines=53> */
[----:B-1----:R-:W-:Y:S02]  /*11d00*/  FMNMX.FTZ R4, R8, R15, !PT ;  /* 0x0000000f08047209 */ /* 0x002fe40007810000 */
        /* <DEDUP_REMOVED lines=93> */
[----:B------:R-:W1:Y:S02]  /*122e0*/  SHFL.BFLY PT, R4, R2, 0x2, 0x1f ;  /* 0x0c401f0002047f89 */ /* 0x000e6400000e0000 */
[----:B------:R-:W-:-:S05]  /*122f0*/  FMNMX.FTZ R3, R45, R3, !PT ;  /* 0x000000032d037209 */ /* 0x000fca0007810000 */
[----:B------:R-:W2:Y:S01]  /*12300*/  SHFL.BFLY PT, R5, R3, 0x2, 0x1f ;  /* 0x0c401f0003057f89 */ /* 0x000ea200000e0000 */
[----:B-1----:R-:W-:-:S05]  /*12310*/  FMNMX.FTZ R2, R4, R2, !PT ;  /* 0x0000000204027209 */ /* 0x002fca0007810000 */
[----:B------:R-:W1:Y:S01]  /*12320*/  SHFL.BFLY PT, R6, R2, 0x1, 0x1f ;  /* 0x0c201f0002067f89 */ /* 0x000e6200000e0000 */
[----:B--2---:R-:W-:-:S05]  /*12330*/  FMNMX.FTZ R5, R3, R5, !PT ;  /* 0x0000000503057209 */ /* 0x004fca0007810000 */
[----:B------:R2:W3:Y:S01]  /*12340*/  SHFL.BFLY PT, R4, R5, 0x1, 0x1f ;  /* 0x0c201f0005047f89 */ /* 0x0004e200000e0000 */
[----:B-1----:R-:W-:-:S05]  /*12350*/  FMNMX.FTZ R6, R2, R6, !PT ;  /* 0x0000000602067209 */ /* 0x002fca0007810000 */
.L_x_1736:
[C---:B------:R-:W-:Y:S01]  /*12360*/  FMUL.FTZ R3, R6.reuse, c[0x0][0x2d0] ;  /* 0x0000b40006037a20 */ /* 0x040fe20000410000 */
[----:B------:R-:W-:Y:S01]  /*12370*/  FSETP.NEU.FTZ.AND P0, PT, R6, -INF , PT ;  /* 0xff8000000600780b */ /* 0x000fe20003f1d000 */
[----:B------:R-:W-:Y:S01]  /*12380*/  WARPSYNC 0xffffffff ;  /* 0xffffffff00007948 */ /* 0x000fe20003800000 */
[----:B--23--:R-:W-:Y:S01]  /*12390*/  FMNMX.FTZ R5, R4, R5, !PT ;  /* 0x0000000504057209 */ /* 0x00cfe20007810000 */
[----:B------:R-:W2:Y:S01]  /*123a0*/  LDL R149, [R1+0x40] ;  /* 0x0000400001957983 */ /* 0x000ea20000100800 */
[----:B------:R-:W-:Y:S02]  /*123b0*/  FSEL R3, R3, RZ, P0 ;  /* 0x000000ff03037208 */ /* 0x000fe40000000000 */
[----:B------:R-:W-:Y:S01]  /*123c0*/  FSETP.NEU.FTZ.AND P0, PT, R5, -INF , PT ;  /* 0xff8000000500780b */ /* 0x000fe20003f1d000 */
[----:B------:R-:W3:Y:S02]  /*123d0*/  LDL R148, [R1+0x44] ;  /* 0x0000440001947983 */ /* 0x000ee40000100800 */
        /* <DEDUP_REMOVED lines=10> */
[--C-:B------:R-:W-:Y:S02]  /*12480*/  FFMA.FTZ R70, R70, c[0x0][0x2d0], -R3.reuse ;  /* 0x0000b40046467a23 */ /* 0x100fe40000010803 */
[--C-:B------:R-:W-:Y:S02]  /*12490*/  FFMA.FTZ R68, R68, c[0x0][0x2d0], -R3.reuse ;  /* 0x0000b40044447a23 */ /* 0x100fe40000010803 */
[----:B-1----:R-:W-:-:S04]  /*124a0*/  FFMA.FTZ R2, R10, c[0x0][0x2d0], -R3 ;  /* 0x0000b4000a027a23 */ /* 0x002fc80000010803 */
[----:B------:R1:W5:Y:S01]  /*124b0*/  MUFU.EX2 R86, R2 ;  /* 0x0000000200567308 */ /* 0x0003620000000800 */
[----:B----4-:R-:W-:-:S07]  /*124c0*/  FFMA.FTZ R4, R26, c[0x0][0x2d0], -R3 ;  /* 0x0000b4001a047a23 */ /* 0x010fce0000010803 */
[----:B------:R-:W4:Y:S01]  /*124d0*/  MUFU.EX2 R96, R4 ;  /* 0x0000000400607308 */ /* 0x000f220000000800 */
[----:B-1----:R-:W-:Y:S01]  /*124e0*/  FFMA.FTZ R2, R11, c[0x0][0x2d0], -R3 ;  /* 0x0000b4000b027a23 */ /* 0x002fe20000010803 */
[----:B-----5:R-:W-:-:S06]  /*124f0*/  F2FP.PACK_AB R32, R86, R87 ;  /* 0x000000575620723e */ /* 0x020fcc00000000ff */
[----:B------:R1:W-:Y:S01]  /*12500*/  MUFU.EX2 R89, R2 ;  /* 0x0000000200597308 */ /* 0x0003e20000000800 */
[----:B----4-:R-:W-:Y:S01]  /*12510*/  F2FP.PACK_AB R30, R96, R94 ;  /* 0x0000005e601e723e */ /* 0x010fe200000000ff */
[----:B-1----:R-:W-:-:S06]  /*12520*/  FFMA.FTZ R2, R20, c[0x0][0x2d0], -R3 ;  /* 0x0000b40014027a23 */ /* 0x002fcc0000010803 */
[----:B------:R1:W4:Y:S02]  /*12530*/  MUFU.EX2 R88, R2 ;  /* 0x0000000200587308 */ /* 0x0003240000000800 */
[----:B-1----:R-:W-:Y:S01]  /*12540*/  FFMA.FTZ R2, R21, c[0x0][0x2d0], -R3 ;  /* 0x0000b40015027a23 */ /* 0x002fe20000010803 */
[----:B----4-:R-:W-:-:S05]  /*12550*/  F2FP.PACK_AB R34, R88, R89 ;  /* 0x000000595822723e */ /* 0x010fca00000000ff */
[----:B------:R1:W-:Y:S02]  /*12560*/  MUFU.EX2 R91, R2 ;  /* 0x00000002005b7308 */ /* 0x0003e40000000800 */
[----:B-1----:R-:W-:Y:S02]  /*12570*/  FFMA.FTZ R2, R22, c[0x0][0x2d0], -R3 ;  /* 0x0000b40016027a23 */ /* 0x002fe40000010803 */
[----:B------:R-:W-:Y:S04]  /*12580*/  LDSM.16.MT88.4 R20, [R203+0x800] ;  /* 0x00080000cb14783b */ /* 0x000fe80000004200 */
[----:B------:R1:W4:Y:S02]  /*12590*/  MUFU.EX2 R92, R2 ;  /* 0x00000002005c7308 */ /* 0x0003240000000800 */
[----:B-1----:R-:W-:Y:S01]  /*125a0*/  FMUL.FTZ R2, R5, c[0x0][0x2d0] ;  /* 0x0000b40005027a20 */ /* 0x002fe20000410000 */
[----:B----4-:R-:W-:-:S04]  /*125b0*/  F2FP.PACK_AB R28, R92, R91 ;  /* 0x0000005b5c1c723e */ /* 0x010fc800000000ff */
[----:B------:R-:W-:-:S05]  /*125c0*/  FSEL R2, R2, RZ, P0 ;  /* 0x000000ff02027208 */ /* 0x000fca0000000000 */
[--C-:B------:R-:W-:Y:S02]  /*125d0*/  FFMA.FTZ R4, R8, c[0x0][0x2d0], -R2.reuse ;  /* 0x0000b40008047a23 */ /* 0x100fe40000010802 */
[----:B------:R-:W1:Y:S01]  /*125e0*/  LDSM.16.MT88.4 R8, [R203] ;  /* 0x00000000cb08783b */ /* 0x000e620000004200 */
[--C-:B------:R-:W-:Y:S01]  /*125f0*/  FFMA.FTZ R64, R64, c[0x0][0x2d0], -R2.reuse ;  /* 0x0000b40040407a23 */ /* 0x100fe20000010802 */
[----:B------:R4:W-:Y:S01]  /*12600*/  MUFU.EX2 R84, R4 ;  /* 0x0000000400547308 */ /* 0x0009e20000000800 */
[--C-:B------:R-:W-:Y:S02]  /*12610*/  FFMA.FTZ R63, R63, c[0x0][0x2d0], -R2.reuse ;  /* 0x0000b4003f3f7a23 */ /* 0x100fe40000010802 */
[--C-:B------:R-:W-:Y:S02]  /*12620*/  FFMA.FTZ R62, R62, c[0x0][0x2d0], -R2.reuse ;  /* 0x0000b4003e3e7a23 */ /* 0x100fe40000010802 */
[--C-:B------:R-:W-:Y:S02]  /*12630*/  FFMA.FTZ R61, R61, c[0x0][0x2d0], -R2.reuse ;  /* 0x0000b4003d3d7a23 */ /* 0x100fe40000010802 */
[----:B------:R-:W-:-:S02]  /*12640*/  FFMA.FTZ R60, R60, c[0x0][0x2d0], -R2 ;  /* 0x0000b4003c3c7a23 */ /* 0x000fc40000010802 */
[--C-:B------:R-:W-:Y:S02]  /*12650*/  FFMA.FTZ R58, R58, c[0x0][0x2d0], -R2.reuse ;  /* 0x0000b4003a3a7a23 */ /* 0x100fe40000010802 */
[--C-:B------:R-:W-:Y:S02]  /*12660*/  FFMA.FTZ R59, R59, c[0x0][0x2d0], -R2.reuse ;  /* 0x0000b4003b3b7a23 */ /* 0x100fe40000010802 */
[--C-:B------:R-:W-:Y:S02]  /*12670*/  FFMA.FTZ R57, R57, c[0x0][0x2d0], -R2.reuse ;  /* 0x0000b40039397a23 */ /* 0x100fe40000010802 */
[--C-:B------:R-:W-:Y:S02]  /*12680*/  FFMA.FTZ R56, R56, c[0x0][0x2d0], -R2.reuse ;  /* 0x0000b40038387a23 */ /* 0x100fe40000010802 */
[--C-:B----4-:R-:W-:Y:S02]  /*12690*/  FFMA.FTZ R4, R15, c[0x0][0x2d0], -R2.reuse ;  /* 0x0000b4000f047a23 */ /* 0x110fe40000010802 */
[----:B------:R-:W-:-:S02]  /*126a0*/  FFMA.FTZ R55, R55, c[0x0][0x2d0], -R2 ;  /* 0x0000b40037377a23 */ /* 0x000fc40000010802 */
[----:B------:R4:W5:Y:S01]  /*126b0*/  MUFU.EX2 R80, R4 ;  /* 0x0000000400507308 */ /* 0x0009620000000800 */
[--C-:B------:R-:W-:Y:S02]  /*126c0*/  FFMA.FTZ R54, R54, c[0x0][0x2d0], -R2.reuse ;  /* 0x0000b40036367a23 */ /* 0x100fe40000010802 */
[--C-:B------:R-:W-:Y:S02]  /*126d0*/  FFMA.FTZ R53, R53, c[0x0][0x2d0], -R2.reuse ;  /* 0x0000b40035357a23 */ /* 0x100fe40000010802 */
[--C-:B------:R-:W-:Y:S02]  /*126e0*/  FFMA.FTZ R52, R52, c[0x0][0x2d0], -R2.reuse ;  /* 0x0000b40034347a23 */ /* 0x100fe40000010802 */
[--C-:B------:R-:W-:Y:S02]  /*126f0*/  FFMA.FTZ R51, R51, c[0x0][0x2d0], -R2.reuse ;  /* 0x0000b40033337a23 */ /* 0x100fe40000010802 */
[--C-:B------:R-:W-:Y:S02]  /*12700*/  FFMA.FTZ R50, R50, c[0x0][0x2d0], -R2.reuse ;  /* 0x0000b40032327a23 */ /* 0x100fe40000010802 */
[----:B------:R-:W-:-:S02]  /*12710*/  FFMA.FTZ R49, R49, c[0x0][0x2d0], -R2 ;  /* 0x0000b40031317a23 */ /* 0x000fc40000010802 */
[--C-:B------:R-:W-:Y:S02]  /*12720*/  FFMA.FTZ R48, R48, c[0x0][0x2d0], -R2.reuse ;  /* 0x0000b40030307a23 */ /* 0x100fe40000010802 */
[----:B----4-:R-:W-:Y:S01]  /*12730*/  FFMA.FTZ R4, R19, c[0x0][0x2d0], -R2 ;  /* 0x0000b40013047a23 */ /* 0x010fe20000010802 */
[----:B-----5:R-:W-:-:S03]  /*12740*/  F2FP.PACK_AB R33, R80, R84 ;  /* 0x000000545021723e */ /* 0x020fc600000000ff */
[----:B------:R4:W-:Y:S02]  /*12750*/  MUFU.EX2 R15, R4 ;  /* 0x00000004000f7308 */ /* 0x0009e40000000800 */
[----:B----4-:R-:W-:-:S06]  /*12760*/  FFMA.FTZ R4, R18, c[0x0][0x2d0], -R2 ;  /* 0x0000b40012047a23 */ /* 0x010fcc0000010802 */
[----:B------:R4:W5:Y:S02]  /*12770*/  MUFU.EX2 R85, R4 ;  /* 0x0000000400557308 */ /* 0x0009640000000800 */
[----:B----4-:R-:W-:Y:S01]  /*12780*/  FFMA.FTZ R4, R17, c[0x0][0x2d0], -R2 ;  /* 0x0000b40011047a23 */ /* 0x010fe20000010802 */
[----:B-----5:R-:W-:-:S05]  /*12790*/  F2FP.PACK_AB R35, R85, R15 ;  /* 0x0000000f5523723e */ /* 0x020fca00000000ff */
[----:B------:R4:W-:Y:S02]  /*127a0*/  MUFU.EX2 R90, R4 ;  /* 0x00000004005a7308 */ /* 0x0009e40000000800 */
[--C-:B----4-:R-:W-:Y:S02]  /*127b0*/  FFMA.FTZ R4, R16, c[0x0][0x2d0], -R2.reuse ;  /* 0x0000b40010047a23 */ /* 0x110fe40000010802 */
[C---:B-1----:R-:W-:Y:S04]  /*127c0*/  HMMA.16816.F32 R16, R32.reuse, R8, RZ ;  /* 0x000000082010723c */ /* 0x042fe800000018ff */
[----:B------:R1:W4:Y:S04]  /*127d0*/  MUFU.EX2 R93, R4 ;  /* 0x00000004005d7308 */ /* 0x0003280000000800 */
[----:B------:R-:W-:Y:S01]  /*127e0*/  HMMA.16816.F32 R8, R32, R10, RZ ;  /* 0x0000000a2008723c */ /* 0x000fe200000018ff */
[----:B-1----:R-:W-:Y:S01]  /*127f0*/  FFMA.FTZ R4, R24, c[0x0][0x2d0], -R2 ;  /* 0x0000b40018047a23 */ /* 0x002fe20000010802 */
[----:B----4-:R-:W-:-:S03]  /*12800*/  F2FP.PACK_AB R29, R93, R90 ;  /* 0x0000005a5d1d723e */ /* 0x010fc600000000ff */
[----:B------:R1:W-:Y:S02]  /*12810*/  MUFU.EX2 R95, R4 ;  /* 0x00000004005f7308 */ /* 0x0003e40000000800 */
[----:B-1----:R-:W-:Y:S02]  /*12820*/  FFMA.FTZ R4, R25, c[0x0][0x2d0], -R2 ;  /* 0x0000b40019047a23 */ /* 0x002fe40000010802 */
[----:B------:R-:W1:Y:S04]  /*12830*/  LDSM.16.MT88.4 R24, [R204] ;  /* 0x00000000cc18783b */ /* 0x000e680000004200 */
[----:B------:R-:W4:Y:S02]  /*12840*/  MUFU.EX2 R97, R4 ;  /* 0x0000000400617308 */ /* 0x000f240000000800 */
[----:B----4-:R-:W-:Y:S01]  /*12850*/  F2FP.PACK_AB R31, R97, R95 ;  /* 0x0000005f611f723e */ /* 0x010fe200000000ff */
[----:B------:R-:W-:-:S04]  /*12860*/  FADD.FTZ R4, R87, R86 ;  /* 0x0000005657047221 */ /* 0x000fc80000010000 */
[----:B------:R-:W-:Y:S02]  /*12870*/  FADD.FTZ R4, R89, R4 ;  /* 0x0000000459047221 */ /* 0x000fe40000010000 */
[----:B------:R-:W-:Y:S02]  /*12880*/  HMMA.16816.F32 R136, R28, R20, R16 ;  /* 0x000000141c88723c */ /* 0x000fe40000001810 */
[----:B------:R-:W-:-:S04]  /*12890*/  FADD.FTZ R4, R88, R4 ;  /* 0x0000000458047221 */ /* 0x000fc80000010000 */
[----:B------:R-:W-:Y:S02]  /*128a0*/  FADD.FTZ R4, R91, R4 ;  /* 0x000000045b047221 */ /* 0x000fe40000010000 */
[----:B------:R-:W-:Y:S01]  /*128b0*/  HMMA.16816.F32 R132, R28, R22, R8 ;  /* 0x000000161c84723c */ /* 0x000fe20000001808 */
[----:B------:R-:W4:Y:S01]  /*128c0*/  LDSM.16.MT88.4 R20, [R204+0x800] ;  /* 0x00080000cc14783b */ /* 0x000f220000004200 */
[----:B------:R-:W-:-:S06]  /*128d0*/  FADD.FTZ R4, R92, R4 ;  /* 0x000000045c047221 */ /* 0x000fcc0000010000 */
[C---:B-1----:R-:W-:Y:S08]  /*128e0*/  HMMA.16816.F32 R16, R32.reuse, R24, RZ ;  /* 0x000000182010723c */ /* 0x042ff000000018ff */
[----:B------:R-:W-:Y:S01]  /*128f0*/  HMMA.16816.F32 R8, R32, R26, RZ ;  /* 0x0000001a2008723c */ /* 0x000fe200000018ff */
[----:B------:R-:W1:Y:S11]  /*12900*/  LDSM.16.MT88.4 R24, [R206] ;  /* 0x00000000ce18783b */ /* 0x000e760000004200 */
[----:B------:R-:W-:Y:S04]  /*12910*/  @!UPT UIADD3 URZ, URZ, URZ, URZ ;  /* 0x0000003f3f3ff290 */ /* 0x000fe8000fffe03f */
[C---:B----4-:R-:W-:Y:S01]  /*12920*/  HMMA.16816.F32 R128, R28.reuse, R20, R16 ;  /* 0x000000141c80723c */ /* 0x050fe20000001810 */
[----:B------:R-:W4:Y:S07]  /*12930*/  LDSM.16.MT88.4 R16, [R206+0x800] ;  /* 0x00080000ce10783b */ /* 0x000f2e0000004200 */
[----:B------:R-:W-:Y:S01]  /*12940*/  HMMA.16816.F32 R124, R28, R22, R8 ;  /* 0x000000161c7c723c */ /* 0x000fe20000001808 */
[----:B------:R-:W5:Y:S07]  /*12950*/  LDSM.16.MT88.4 R20, [R205] ;  /* 0x00000000cd14783b */ /* 0x000f6e0000004200 */
[----:B-1----:R-:W-:Y:S07]  /*12960*/  HMMA.16816.F32 R8, R32, R24, RZ ;  /* 0x000000182008723c */ /* 0x002fee00000018ff */
[----:B------:R-:W-:-:S02]  /*12970*/  FFMA.FTZ R25, R42, c[0x0][0x2d0], -R3 ;  /* 0x0000b4002a197a23 */ /* 0x000fc40000010803 */
[--C-:B------:R-:W-:Y:S02]  /*12980*/  FFMA.FTZ R24, R43, c[0x0][0x2d0], -R3.reuse ;  /* 0x0000b4002b187a23 */ /* 0x100fe40000010803 */
[--C-:B------:R-:W-:Y:S02]  /*12990*/  FFMA.FTZ R42, R75, c[0x0][0x2d0], -R3.reuse ;  /* 0x0000b4004b2a7a23 */ /* 0x100fe40000010803 */
[----:B------:R-:W-:Y:S01]  /*129a0*/  FFMA.FTZ R43, R74, c[0x0][0x2d0], -R3 ;  /* 0x0000b4004a2b7a23 */ /* 0x000fe20000010803 */
[----:B------:R-:W-:Y:S01]  /*129b0*/  MUFU.EX2 R25, R25 ;  /* 0x0000001900197308 */ /* 0x000fe20000000800 */
[----:B------:R-:W-:-:S09]  /*129c0*/  FFMA.FTZ R75, R45, c[0x0][0x2d0], -R2 ;  /* 0x0000b4002d4b7a23 */ /* 0x000fd20000010802 */
[----:B----4-:R-:W-:Y:S07]  /*129d0*/  HMMA.16816.F32 R120, R28, R16, R8 ;  /* 0x000000101c78723c */ /* 0x010fee0000001808 */
[----:B------:R-:W-:Y:S02]  /*129e0*/  FADD.FTZ R8, R84, R80 ;  /* 0x0000005054087221 */ /* 0x000fe40000010000 */
[----:B------:R-:W-:Y:S02]  /*129f0*/  FFMA.FTZ R80, R46, c[0x0][0x2d0], -R2 ;  /* 0x0000b4002e507a23 */ /* 0x000fe40000010802 */
[----:B------:R-:W-:-:S02]  /*12a00*/  FADD.FTZ R15, R15, R8 ;  /* 0x000000080f0f7221 */ /* 0x000fc40000010000 */
[----:B------:R-:W-:Y:S02]  /*12a10*/  HMMA.16816.F32 R8, R32, R26, RZ ;  /* 0x0000001a2008723c */ /* 0x000fe400000018ff */
[----:B------:R-:W-:-:S05]  /*12a20*/  FADD.FTZ R15, R85, R15 ;  /* 0x0000000f550f7221 */ /* 0x000fca0000010000 */
[--C-:B------:R-:W-:Y:S02]  /*12a30*/  FFMA.FTZ R27, R40, c[0x0][0x2d0], -R3.reuse ;  /* 0x0000b400281b7a23 */ /* 0x100fe40000010803 */
[--C-:B------:R-:W-:Y:S02]  /*12a40*/  FFMA.FTZ R26, R41, c[0x0][0x2d0], -R3.reuse ;  /* 0x0000b400291a7a23 */ /* 0x100fe40000010803 */
[--C-:B------:R-:W-:Y:S02]  /*12a50*/  FFMA.FTZ R40, R65, c[0x0][0x2d0], -R3.reuse ;  /* 0x0000b40041287a23 */ /* 0x100fe40000010803 */
[--C-:B------:R-:W-:Y:S02]  /*12a60*/  FFMA.FTZ R41, R66, c[0x0][0x2d0], -R3.reuse ;  /* 0x0000b40042297a23 */ /* 0x100fe40000010803 */
[--C-:B------:R-:W-:Y:S02]  /*12a70*/  FFMA.FTZ R65, R72, c[0x0][0x2d0], -R3.reuse ;  /* 0x0000b40048417a23 */ /* 0x100fe40000010803 */
[----:B------:R-:W-:-:S02]  /*12a80*/  FFMA.FTZ R66, R71, c[0x0][0x2d0], -R3 ;  /* 0x0000b40047427a23 */ /* 0x000fc40000010803 */
[----:B------:R-:W-:-:S05]  /*12a90*/  FFMA.FTZ R71, R47, c[0x0][0x2d0], -R2 ;  /* 0x0000b4002f477a23 */ /* 0x000fca0000010802 */
[----:B------:R-:W-:Y:S01]  /*12aa0*/  HMMA.16816.F32 R116, R28, R18, R8 ;  /* 0x000000121c74723c */ /* 0x000fe20000001808 */
[----:B------:R-:W1:Y:S07]  /*12ab0*/  LDSM.16.MT88.4 R16, [R205+0x800] ;  /* 0x00080000cd10783b */ /* 0x000e6e0000004200 */
[----:B-----5:R-:W-:Y:S11]  /*12ac0*/  HMMA.16816.F32 R8, R32, R20, RZ ;  /* 0x000000142008723c */ /* 0x020ff600000018ff */
[----:B------:R-:W-:Y:S11]  /*12ad0*/  @!UPT UIADD3 URZ, URZ, URZ, URZ ;  /* 0x0000003f3f3ff290 */ /* 0x000ff6000fffe03f */
[----:B------:R-:W-:Y:S02]  /*12ae0*/  @!UPT UIADD3 URZ, URZ, URZ, URZ ;  /* 0x0000003f3f3ff290 */ /* 0x000fe4000fffe03f */
[----:B-1----:R-:W-:Y:S08]  /*12af0*/  HMMA.16816.F32 R112, R28, R16, R8 ;  /* 0x000000101c70723c */ /* 0x002ff00000001808 */
[----:B------:R-:W-:Y:S01]  /*12b00*/  HMMA.16816.F32 R8, R32, R22, RZ ;  /* 0x000000162008723c */ /* 0x000fe200000018ff */
[----:B------:R-:W-:Y:S11]  /*12b10*/  LDSM.16.MT88.4 R20, [R203+0x4000] ;  /* 0x00400000cb14783b */ /* 0x000ff60000004200 */
[----:B------:R-:W-:Y:S11]  /*12b20*/  @!UPT UIADD3 URZ, URZ, URZ, URZ ;  /* 0x0000003f3f3ff290 */ /* 0x000ff6000fffe03f */
[----:B------:R-:W-:Y:S01]  /*12b30*/  @!UPT UIADD3 URZ, URZ, URZ, URZ ;  /* 0x0000003f3f3ff290 */ /* 0x000fe2000fffe03f */
[----:B------:R-:W-:Y:S01]  /*12b40*/  HMMA.16816.F32 R108, R28, R18, R8 ;  /* 0x000000121c6c723c */ /* 0x000fe20000001808 */
[----:B------:R-:W1:Y:S06]  /*12b50*/  LDSM.16.MT88.4 R16, [R203+0x3800] ;  /* 0x00380000cb10783b */ /* 0x000e6c0000004200 */
[----:B------:R-:W-:Y:S02]  /*12b60*/  FADD.FTZ R8, R90, R15 ;  /* 0x0000000f5a087221 */ /* 0x000fe40000010000 */
[--C-:B------:R-:W-:Y:S02]  /*12b70*/  FFMA.FTZ R15, R44, c[0x0][0x2d0], -R3.reuse ;  /* 0x0000b4002c0f7a23 */ /* 0x100fe40000010803 */
[----:B------:R-:W-:-:S02]  /*12b80*/  FFMA.FTZ R44, R73, c[0x0][0x2d0], -R3 ;  /* 0x0000b400492c7a23 */ /* 0x000fc40000010803 */
[----:B------:R-:W-:Y:S02]  /*12b90*/  FADD.FTZ R3, R94, R4 ;  /* 0x000000045e037221 */ /* 0x000fe40000010000 */
[----:B------:R-:W-:Y:S01]  /*12ba0*/  FADD.FTZ R4, R93, R8 ;  /* 0x000000085d047221 */ /* 0x000fe20000010000 */
[----:B------:R-:W-:Y:S01]  /*12bb0*/  MUFU.EX2 R15, R15 ;  /* 0x0000000f000f7308 */ /* 0x000fe20000000800 */
[----:B------:R-:W-:Y:S02]  /*12bc0*/  FADD.FTZ R2, R96, R3 ;  /* 0x0000000360027221 */ /* 0x000fe40000010000 */
[----:B------:R-:W-:-:S04]  /*12bd0*/  FADD.FTZ R3, R95, R4 ;  /* 0x000000045f037221 */ /* 0x000fc80000010000 */
[----:B------:R-:W-:Y:S01]  /*12be0*/  FADD.FTZ R3, R97, R3 ;  /* 0x0000000361037221 */ /* 0x000fe20000010000 */
[----:B------:R-:W-:Y:S01]  /*12bf0*/  MUFU.EX2 R4, R38 ;  /* 0x0000002600047308 */ /* 0x000fe20000000800 */
[----:B-1----:R-:W-:Y:S07]  /*12c00*/  HMMA.16816.F32 R8, R32, R16, RZ ;  /* 0x000000102008723c */ /* 0x002fee00000018ff */
[----:B------:R-:W1:Y:S08]  /*12c10*/  MUFU.EX2 R16, R39 ;  /* 0x0000002700107308 */ /* 0x000e700000000800 */
[----:B------:R-:W-:Y:S01]  /*12c20*/  MUFU.EX2 R17, R36 ;  /* 0x0000002400117308 */ /* 0x000fe20000000800 */
[----:B-1----:R-:W-:-:S04]  /*12c30*/  FADD.FTZ R2, R16, R2 ;  /* 0x0000000210027221 */ /* 0x002fc80000010000 */
[----:B------:R-:W-:-:S04]  /*12c40*/  FADD.FTZ R2, R4, R2 ;  /* 0x0000000204027221 */ /* 0x000fc80000010000 */
[----:B------:R-:W-:Y:S01]  /*12c50*/  HMMA.16816.F32 R88, R28, R20, R8 ;  /* 0x000000141c58723c */ /* 0x000fe20000001808 */
[----:B------:R-:W-:Y:S07]  /*12c60*/  MUFU.EX2 R20, R27 ;  /* 0x0000001b00147308 */ /* 0x000fee0000000800 */
[----:B------:R-:W-:Y:S01]  /*12c70*/  HMMA.16816.F32 R8, R32, R18, RZ ;  /* 0x000000122008723c */ /* 0x000fe200000018ff */
[----:B------:R-:W1:Y:S08]  /*12c80*/  MUFU.EX2 R18, R37 ;  /* 0x0000002500127308 */ /* 0x000e700000000800 */
[----:B------:R4:W5:Y:S08]  /*12c90*/  MUFU.EX2 R21, R24 ;  /* 0x0000001800157308 */ /* 0x0009700000000800 */
[----:B------:R-:W2:Y:S01]  /*12ca0*/  MUFU.EX2 R19, R26 ;  /* 0x0000001a00137308 */ /* 0x000ea20000000800 */
[----:B-1----:R-:W-:-:S04]  /*12cb0*/  FADD.FTZ R2, R18, R2 ;  /* 0x0000000212027221 */ /* 0x002fc80000010000 */
[----:B------:R-:W-:Y:S02]  /*12cc0*/  FADD.FTZ R2, R17, R2 ;  /* 0x0000000211027221 */ /* 0x000fe40000010000 */
[----:B------:R-:W-:Y:S01]  /*12cd0*/  HMMA.16816.F32 R92, R28, R22, R8 ;  /* 0x000000161c5c723c */ /* 0x000fe20000001808 */
[----:B----4-:R-:W-:Y:S01]  /*12ce0*/  F2FP.PACK_AB R24, R4, R16 ;  /* 0x000000100418723e */ /* 0x010fe200000000ff */
[----:B------:R-:W-:Y:S01]  /*12cf0*/  FADD.FTZ R2, R20, R2 ;  /* 0x0000000214027221 */ /* 0x000fe20000010000 */
[----:B------:R1:W-:Y:S04]  /*12d00*/  MUFU.EX2 R4, R44 ;  /* 0x0000002c00047308 */ /* 0x0003e80000000800 */
[----:B-----5:R-:W-:Y:S01]  /*12d10*/  F2FP.PACK_AB R22, R21, R25 ;  /* 0x000000191516723e */ /* 0x020fe200000000ff */
[----:B--2---:R-:W-:Y:S01]  /*12d20*/  FADD.FTZ R2, R19, R2 ;  /* 0x0000000213027221 */ /* 0x004fe20000010000 */
[----:B------:R-:W-:-:S02]  /*12d30*/  F2FP.PACK_AB R26, R17, R18 ;  /* 0x00000012111a723e */ /* 0x000fc400000000ff */
[----:B------:R-:W2:Y:S01]  /*12d40*/  MUFU.EX2 R11, R40 ;  /* 0x00000028000b7308 */ /* 0x000ea20000000800 */
[----:B------:R-:W-:Y:S01]  /*12d50*/  F2FP.PACK_AB R20, R19, R20 ;  /* 0x000000141314723e */ /* 0x000fe200000000ff */
[----:B------:R-:W-:-:S04]  /*12d60*/  FADD.FTZ R2, R25, R2 ;  /* 0x0000000219027221 */ /* 0x000fc80000010000 */
[----:B------:R-:W-:Y:S01]  /*12d70*/  FADD.FTZ R2, R21, R2 ;  /* 0x0000000215027221 */ /* 0x000fe20000010000 */
[----:B-1----:R-:W1:Y:S01]  /*12d80*/  LDSM.16.MT88.4 R44, [R204+0x3800] ;  /* 0x00380000cc2c783b */ /* 0x002e620000004200 */
[----:B------:R-:W4:Y:S02]  /*12d90*/  MUFU.EX2 R10, R41 ;  /* 0x00000029000a7308 */ /* 0x000f240000000800 */
[----:B------:R-:W-:-:S04]  /*12da0*/  FADD.FTZ R2, R15, R2 ;  /* 0x000000020f027221 */ /* 0x000fc80000010000 */
[C---:B--2---:R-:W-:Y:S02]  /*12db0*/  FADD.FTZ R2, R11.reuse, R2 ;  /* 0x000000020b027221 */ /* 0x044fe40000010000 */
[----:B------:R-:W2:Y:S01]  /*12dc0*/  MUFU.EX2 R9, R42 ;  /* 0x0000002a00097308 */ /* 0x000ea20000000800 */
[----:B------:R-:W-:-:S07]  /*12dd0*/  F2FP.PACK_AB R16, R11, R15 ;  /* 0x0000000f0b10723e */ /* 0x000fce00000000ff */
[----:B------:R5:W3:Y:S01]  /*12de0*/  MUFU.EX2 R8, R43 ;  /* 0x0000002b00087308 */ /* 0x000ae20000000800 */
[----:B----4-:R-:W-:-:S04]  /*12df0*/  FADD.FTZ R2, R10, R2 ;  /* 0x000000020a027221 */ /* 0x010fc80000010000 */
[C---:B--2---:R-:W-:Y:S01]  /*12e00*/  FADD.FTZ R2, R9.reuse, R2 ;  /* 0x0000000209027221 */ /* 0x044fe20000010000 */
[----:B------:R-:W-:Y:S02]  /*12e10*/  F2FP.PACK_AB R18, R9, R10 ;  /* 0x0000000a0912723e */ /* 0x000fe400000000ff */
[----:B------:R-:W-:Y:S01]  /*12e20*/  MUFU.EX2 R11, R67 ;  /* 0x00000043000b7308 */ /* 0x000fe20000000800 */
[----:B-----5:R-:W2:Y:S01]  /*12e30*/  LDSM.16.MT88.4 R40, [R204+0x4000] ;  /* 0x00400000cc28783b */ /* 0x020ea20000004200 */
[----:B---3--:R-:W-:-:S06]  /*12e40*/  FADD.FTZ R2, R8, R2 ;  /* 0x0000000208027221 */ /* 0x008fcc0000010000 */
[----:B------:R-:W3:Y:S01]  /*12e50*/  MUFU.EX2 R10, R65 ;  /* 0x00000041000a7308 */ /* 0x000ee20000000800 */
[C---:B------:R-:W-:Y:S01]  /*12e60*/  F2FP.PACK_AB R8, R4.reuse, R8 ;  /* 0x000000080408723e */ /* 0x040fe200000000ff */
[----:B------:R-:W-:Y:S01]  /*12e70*/  FADD.FTZ R2, R4, R2 ;  /* 0x0000000204027221 */ /* 0x000fe20000010000 */
[----:B-1----:R-:W-:Y:S05]  /*12e80*/  HMMA.16816.F32 R36, R32, R44, RZ ;  /* 0x0000002c2024723c */ /* 0x002fea00000018ff */
[----:B------:R-:W1:Y:S08]  /*12e90*/  MUFU.EX2 R4, R66 ;  /* 0x0000004200047308 */ /* 0x000e700000000800 */
[----:B------:R-:W4:Y:S01]  /*12ea0*/  MUFU.EX2 R9, R69 ;  /* 0x0000004500097308 */ /* 0x000f220000000800 */
[----:B---3--:R-:W-:-:S07]  /*12eb0*/  FADD.FTZ R2, R10, R2 ;  /* 0x000000020a027221 */ /* 0x008fce0000010000 */
[----:B------:R-:W3:Y:S01]  /*12ec0*/  MUFU.EX2 R25, R64 ;  /* 0x0000004000197308 */ /* 0x000ee20000000800 */
[C---:B-1----:R-:W-:Y:S01]  /*12ed0*/  FADD.FTZ R2, R4.reuse, R2 ;  /* 0x0000000204027221 */ /* 0x042fe20000010000 */
[----:B------:R-:W-:-:S03]  /*12ee0*/  F2FP.PACK_AB R10, R4, R10 ;  /* 0x0000000a040a723e */ /* 0x000fc600000000ff */
[----:B------:R-:W-:-:S03]  /*12ef0*/  FADD.FTZ R2, R11, R2 ;  /* 0x000000020b027221 */ /* 0x000fc60000010000 */
[----:B------:R-:W1:Y:S01]  /*12f00*/  MUFU.EX2 R19, R70 ;  /* 0x0000004600137308 */ /* 0x000e620000000800 */
[C---:B----4-:R-:W-:Y:S01]  /*12f10*/  FADD.FTZ R2, R9.reuse, R2 ;  /* 0x0000000209027221 */ /* 0x050fe20000010000 */
[----:B------:R-:W-:Y:S01]  /*12f20*/  F2FP.PACK_AB R72, R9, R11 ;  /* 0x0000000b0948723e */ /* 0x000fe200000000ff */
[----:B--2---:R-:W-:Y:S05]  /*12f30*/  HMMA.16816.F32 R100, R28, R40, R36 ;  /* 0x000000281c64723c */ /* 0x004fea0000001824 */
[----:B------:R-:W2:Y:S01]  /*12f40*/  MUFU.EX2 R23, R63 ;  /* 0x0000003f00177308 */ /* 0x000ea20000000800 */
[----:B---3--:R-:W-:Y:S02]  /*12f50*/  FADD.FTZ R3, R25, R3 ;  /* 0x0000000319037221 */ /* 0x008fe40000010000 */
[----:B------:R-:W-:Y:S01]  /*12f60*/  HMMA.16816.F32 R36, R32, R46, RZ ;  /* 0x0000002e2024723c */ /* 0x000fe200000018ff */
[----:B------:R-:W3:Y:S04]  /*12f70*/  LDSM.16.MT88.4 R44, [R206+0x3800] ;  /* 0x00380000ce2c783b */ /* 0x000ee80000004200 */
[----:B------:R-:W4:Y:S01]  /*12f80*/  MUFU.EX2 R17, R68 ;  /* 0x0000004400117308 */ /* 0x000f220000000800 */
[----:B-1----:R-:W-:-:S07]  /*12f90*/  FADD.FTZ R2, R19, R2 ;  /* 0x0000000213027221 */ /* 0x002fce0000010000 */
[----:B------:R-:W1:Y:S01]  /*12fa0*/  MUFU.EX2 R41, R62 ;  /* 0x0000003e00297308 */ /* 0x000e620000000800 */
[C---:B--2---:R-:W-:Y:S01]  /*12fb0*/  FADD.FTZ R3, R23.reuse, R3 ;  /* 0x0000000317037221 */ /* 0x044fe20000010000 */
[----:B------:R-:W-:-:S06]  /*12fc0*/  F2FP.PACK_AB R25, R23, R25 ;  /* 0x000000191719723e */ /* 0x000fcc00000000ff */
[----:B------:R-:W2:Y:S01]  /*12fd0*/  MUFU.EX2 R27, R61 ;  /* 0x0000003d001b7308 */ /* 0x000ea20000000800 */
[C---:B----4-:R-:W-:Y:S01]  /*12fe0*/  FADD.FTZ R246, R17.reuse, R2 ;  /* 0x0000000211f67221 */ /* 0x050fe20000010000 */
[----:B------:R-:W-:Y:S01]  /*12ff0*/  F2FP.PACK_AB R74, R17, R19 ;  /* 0x00000013114a723e */ /* 0x000fe200000000ff */
[----:B------:R-:W-:Y:S05]  /*13000*/  HMMA.16816.F32 R104, R28, R42, R36 ;  /* 0x0000002a1c68723c */ /* 0x000fea0000001824 */
[----:B------:R-:W4:Y:S01]  /*13010*/  MUFU.EX2 R40, R60 ;  /* 0x0000003c00287308 */ /* 0x000f220000000800 */
[----:B-1----:R-:W-:-:S07]  /*13020*/  FADD.FTZ R2, R41, R3 ;  /* 0x0000000329027221 */ /* 0x002fce0000010000 */
[----:B------:R-:W1:Y:S01]  /*13030*/  MUFU.EX2 R21, R58 ;  /* 0x0000003a00157308 */ /* 0x000e620000000800 */
[C---:B--2---:R-:W-:Y:S01]  /*13040*/  FADD.FTZ R2, R27.reuse, R2 ;  /* 0x000000021b027221 */ /* 0x044fe20000010000 */
[----:B------:R-:W-:Y:S01]  /*13050*/  F2FP.PACK_AB R27, R27, R41 ;  /* 0x000000291b1b723e */ /* 0x000fe200000000ff */
[----:B---3--:R-:W-:Y:S02]  /*13060*/  HMMA.16816.F32 R36, R32, R44, RZ ;  /* 0x0000002c2024723c */ /* 0x008fe400000018ff */
[----:B----4-:R-:W-:-:S03]  /*13070*/  FADD.FTZ R2, R40, R2 ;  /* 0x0000000228027221 */ /* 0x010fc60000010000 */
[----:B------:R-:W2:Y:S01]  /*13080*/  MUFU.EX2 R15, R59 ;  /* 0x0000003b000f7308 */ /* 0x000ea20000000800 */
[C---:B-1----:R-:W-:Y:S01]  /*13090*/  FADD.FTZ R2, R21.reuse, R2 ;  /* 0x0000000215027221 */ /* 0x042fe20000010000 */
[----:B------:R-:W-:-:S06]  /*130a0*/  F2FP.PACK_AB R21, R21, R40 ;  /* 0x000000281515723e */ /* 0x000fcc00000000ff */
[----:B------:R-:W1:Y:S01]  /*130b0*/  MUFU.EX2 R9, R57 ;  /* 0x0000003900097308 */ /* 0x000e620000000800 */
[----:B------:R-:W3:Y:S01]  /*130c0*/  LDSM.16.MT88.4 R40, [R206+0x4000] ;  /* 0x00400000ce28783b */ /* 0x000ee20000004200 */
[----:B--2---:R-:W-:-:S06]  /*130d0*/  FADD.FTZ R2, R15, R2 ;  /* 0x000000020f027221 */ /* 0x004fcc0000010000 */
[----:B------:R-:W2:Y:S08]  /*130e0*/  MUFU.EX2 R4, R56 ;  /* 0x0000003800047308 */ /* 0x000eb00000000800 */
[----:B------:R-:W4:Y:S01]  /*130f0*/  MUFU.EX2 R3, R55 ;  /* 0x0000003700037308 */ /* 0x000f220000000800 */
[C---:B-1----:R-:W-:Y:S01]  /*13100*/  FADD.FTZ R2, R9.reuse, R2 ;  /* 0x0000000209027221 */ /* 0x042fe20000010000 */
[----:B------:R-:W-:-:S06]  /*13110*/  F2FP.PACK_AB R23, R9, R15 ;  /* 0x0000000f0917723e */ /* 0x000fcc00000000ff */
[----:B------:R-:W1:Y:S01]  /*13120*/  MUFU.EX2 R11, R54 ;  /* 0x00000036000b7308 */ /* 0x000e620000000800 */
[----:B--2---:R-:W-:-:S07]  /*13130*/  FADD.FTZ R2, R4, R2 ;  /* 0x0000000204027221 */ /* 0x004fce0000010000 */
[----:B------:R-:W2:Y:S01]  /*13140*/  MUFU.EX2 R9, R53 ;  /* 0x0000003500097308 */ /* 0x000ea20000000800 */
[C---:B----4-:R-:W-:Y:S01]  /*13150*/  FADD.FTZ R2, R3.reuse, R2 ;  /* 0x0000000203027221 */ /* 0x050fe20000010000 */
[----:B------:R-:W-:-:S06]  /*13160*/  F2FP.PACK_AB R17, R3, R4 ;  /* 0x000000040311723e */ /* 0x000fcc00000000ff */
[----:B------:R-:W-:Y:S01]  /*13170*/  MUFU.EX2 R15, R51 ;  /* 0x00000033000f7308 */ /* 0x000fe20000000800 */
[----:B---3--:R-:W-:Y:S01]  /*13180*/  HMMA.16816.F32 R96, R28, R40, R36 ;  /* 0x000000281c60723c */ /* 0x008fe20000001824 */
[----:B-1----:R-:W-:-:S06]  /*13190*/  FADD.FTZ R2, R11, R2 ;  /* 0x000000020b027221 */ /* 0x002fcc0000010000 */
[----:B------:R-:W1:Y:S01]  /*131a0*/  MUFU.EX2 R40, R52 ;  /* 0x0000003400287308 */ /* 0x000e620000000800 */
[----:B------:R-:W-:Y:S01]  /*131b0*/  HMMA.16816.F32 R36, R32, R46, RZ ;  /* 0x0000002e2024723c */ /* 0x000fe200000018ff */
[C---:B--2---:R-:W-:Y:S01]  /*131c0*/  FADD.FTZ R2, R9.reuse, R2 ;  /* 0x0000000209027221 */ /* 0x044fe20000010000 */
[----:B------:R-:W-:-:S05]  /*131d0*/  F2FP.PACK_AB R19, R9, R11 ;  /* 0x0000000b0913723e */ /* 0x000fca00000000ff */
[----:B------:R-:W2:Y:S08]  /*131e0*/  MUFU.EX2 R44, R50 ;  /* 0x00000032002c7308 */ /* 0x000eb00000000800 */
[----:B------:R-:W3:Y:S01]  /*131f0*/  MUFU.EX2 R41, R49 ;  /* 0x0000003100297308 */ /* 0x000ee20000000800 */
[----:B-1----:R-:W-:Y:S01]  /*13200*/  FADD.FTZ R2, R40, R2 ;  /* 0x0000000228027221 */ /* 0x002fe20000010000 */
[----:B------:R-:W-:-:S03]  /*13210*/  F2FP.PACK_AB R9, R15, R40 ;  /* 0x000000280f09723e */ /* 0x000fc600000000ff */
[----:B------:R-:W-:-:S03]  /*13220*/  FADD.FTZ R2, R15, R2 ;  /* 0x000000020f027221 */ /* 0x000fc60000010000 */
[----:B------:R-:W-:Y:S01]  /*13230*/  MUFU.EX2 R3, R71 ;  /* 0x0000004700037308 */ /* 0x000fe20000000800 */
[----:B------:R-:W-:Y:S01]  /*13240*/  HMMA.16816.F32 R84, R28, R42, R36 ;  /* 0x0000002a1c54723c */ /* 0x000fe20000001824 */
[----:B------:R-:W1:Y:S01]  /*13250*/  LDSM.16.MT88.4 R36, [R205+0x3800] ;  /* 0x00380000cd24783b */ /* 0x000e620000004200 */
[----:B--2---:R-:W-:-:S04]  /*13260*/  FADD.FTZ R2, R44, R2 ;  /* 0x000000022c027221 */ /* 0x004fc80000010000 */
[C---:B---3--:R-:W-:Y:S01]  /*13270*/  FADD.FTZ R2, R41.reuse, R2 ;  /* 0x0000000229027221 */ /* 0x048fe20000010000 */
[----:B------:R-:W-:Y:S01]  /*13280*/  F2FP.PACK_AB R11, R41, R44 ;  /* 0x0000002c290b723e */ /* 0x000fe200000000ff */
[----:B------:R-:W2:Y:S02]  /*13290*/  MUFU.EX2 R4, R48 ;  /* 0x0000003000047308 */ /* 0x000ea40000000800 */
[----:B--2---:R-:W-:Y:S01]  /*132a0*/  FADD.FTZ R2, R4, R2 ;  /* 0x0000000204027221 */ /* 0x004fe20000010000 */
[----:B------:R-:W-:-:S05]  /*132b0*/  F2FP.PACK_AB R73, R3, R4 ;  /* 0x000000040349723e */ /* 0x000fca00000000ff */
[----:B------:R-:W2:Y:S01]  /*132c0*/  MUFU.EX2 R4, R80 ;  /* 0x0000005000047308 */ /* 0x000ea20000000800 */
[----:B------:R-:W-:-:S07]  /*132d0*/  FADD.FTZ R2, R3, R2 ;  /* 0x0000000203027221 */ /* 0x000fce0000010000 */
[----:B------:R-:W3:Y:S01]  /*132e0*/  MUFU.EX2 R3, R75 ;  /* 0x0000004b00037308 */ /* 0x000ee20000000800 */
[----:B-1----:R-:W-:Y:S01]  /*132f0*/  HMMA.16816.F32 R40, R32, R36, RZ ;  /* 0x000000242028723c */ /* 0x002fe200000018ff */
[----:B--2---:R-:W-:-:S07]  /*13300*/  FADD.FTZ R2, R4, R2 ;  /* 0x0000000204027221 */ /* 0x004fce0000010000 */
[----:B------:R-:W-:Y:S01]  /*13310*/  HMMA.16816.F32 R32, R32, R38, RZ ;  /* 0x000000262020723c */ /* 0x000fe200000018ff */
[----:B------:R-:W1:Y:S01]  /*13320*/  LDSM.16.MT88.4 R36, [R205+0x4000] ;  /* 0x00400000cd24783b */ /* 0x000e620000004200 */
[----:B---3--:R-:W-:Y:S11]  /*13330*/  FADD.FTZ R2, R3, R2 ;  /* 0x0000000203027221 */ /* 0x008ff60000010000 */
[----:B------:R-:W-:Y:S03]  /*13340*/  @!UPT UIADD3 URZ, URZ, URZ, URZ ;  /* 0x0000003f3f3ff290 */ /* 0x000fe6000fffe03f */
        /* <DEDUP_REMOVED lines=39> */
[----:B------:R-:W2:Y:S04]  /*135c0*/  LDSM.16.MT88.4 R28, [R203+0x5000] ;  /* 0x00500000cb1c783b */ /* 0x000ea80000004200 */
[----:B------:R-:W-:Y:S04]  /*135d0*/  STL [R1], R2 ;  /* 0x0000000201007387 */ /* 0x000fe80000100800 */
[----:B------:R-:W3:Y:S04]  /*135e0*/  LDL R80, [R1+0x48] ;  /* 0x0000480001507983 */ /* 0x000ee80000100800 */
[----:B------:R-:W4:Y:S01]  /*135f0*/  LDL R15, [R1+0xc] ;  /* 0x00000c00010f7983 */ /* 0x000f220000100800 */
[C---:B-1----:R-:W-:Y:S08]  /*13600*/  HMMA.16816.F32 R64, R20.reuse, R24, R100 ;  /* 0x000000181440723c */ /* 0x042ff00000001864 */
[C---:B------:R-:W-:Y:S01]  /*13610*/  HMMA.16816.F32 R56, R20.reuse, R26, R104 ;  /* 0x0000001a1438723c */ /* 0x040fe20000001868 */
[----:B------:R-:W1:Y:S07]  /*13620*/  LDSM.16.MT88.4 R24, [R205+0x5000] ;  /* 0x00500000cd18783b */ /* 0x000e6e0000004200 */
[C---:B--2---:R-:W-:Y:S08]  /*13630*/  HMMA.16816.F32 R36, R20.reuse, R28, R88 ;  /* 0x0000001c1424723c */ /* 0x044ff00000001858 */
[C---:B------:R-:W-:Y:S01]  /*13640*/  HMMA.16816.F32 R32, R20.reuse, R30, R92 ;  /* 0x0000001e1420723c */ /* 0x040fe2000000185c */
[----:B------:R-:W2:Y:S07]  /*13650*/  LDSM.16.MT88.4 R28, [R206+0x5000] ;  /* 0x00500000ce1c783b */ /* 0x000eae0000004200 */
[C---:B-1----:R-:W-:Y:S01]  /*13660*/  HMMA.16816.F32 R60, R20.reuse, R24, R116 ;  /* 0x00000018143c723c */ /* 0x042fe20000001874 */
[----:B------:R-:W-:Y:S01]  /*13670*/  MOV R150, c[0x0][0x2c4] ;  /* 0x0000b10000967a02 */ /* 0x000fe20000000f00 */
[----:B------:R-:W-:Y:S06]  /*13680*/  LDSM.16.MT88.4 R116, [R206+0x3000] ;  /* 0x00300000ce74783b */ /* 0x000fec0000004200 */
[C---:B------:R-:W-:Y:S01]  /*13690*/  HMMA.16816.F32 R40, R20.reuse, R26, R40 ;  /* 0x0000001a1428723c */ /* 0x040fe20000001828 */
[----:B------:R-:W1:Y:S07]  /*136a0*/  LDSM.16.MT88.4 R24, [R203+0x2000] ;  /* 0x00200000cb18783b */ /* 0x000e6e0000004200 */
[C---:B--2---:R-:W-:Y:S08]  /*136b0*/  HMMA.16816.F32 R48, R20.reuse, R28, R132 ;  /* 0x0000001c1430723c */ /* 0x044ff00000001884 */
[----:B------:R-:W-:Y:S01]  /*136c0*/  HMMA.16816.F32 R52, R20, R30, R120 ;  /* 0x0000001e1434723c */ /* 0x000fe20000001878 */
[----:B------:R-:W2:Y:S04]  /*136d0*/  LDSM.16.MT88.4 R20, [R204+0x2000] ;  /* 0x00200000cc14783b */ /* 0x000ea80000004200 */
[----:B------:R-:W5:Y:S01]  /*136e0*/  LDSM.16.MT88.4 R28, [R206+0x2000] ;  /* 0x00200000ce1c783b */ /* 0x000f620000004200 */
[----:B------:R-:W-:-:S02]  /*136f0*/  ISETP.NE.AND P1, PT, R150, 0x1, PT ;  /* 0x000000019600780c */ /* 0x000fc40003f25270 */
[----:B------:R-:W-:Y:S01]  /*13700*/  F2FP.PACK_AB R75, R3, R4 ;  /* 0x00000004034b723e */ /* 0x000fe200000000ff */
[----:B------:R-:W-:Y:S01]  /*13710*/  LDSM.16.MT88.4 R132, [R203+0x3000] ;  /* 0x00300000cb84783b */ /* 0x000fe20000004200 */
[C---:B-1----:R-:W-:Y:S08]  /*13720*/  HMMA.16816.F32 R112, R16.reuse, R24, R112 ;  /* 0x000000181070723c */ /* 0x042ff00000001870 */
[C---:B------:R-:W-:Y:S01]  /*13730*/  HMMA.16816.F32 R108, R16.reuse, R26, R108 ;  /* 0x0000001a106c723c */ /* 0x040fe2000000186c */
[----:B------:R-:W1:Y:S07]  /*13740*/  LDSM.16.MT88.4 R24, [R205+0x2000] ;  /* 0x00200000cd18783b */ /* 0x000e6e0000004200 */
[C---:B--2---:R-:W-:Y:S08]  /*13750*/  HMMA.16816.F32 R96, R16.reuse, R20, R96 ;  /* 0x000000141060723c */ /* 0x044ff00000001860 */
[C---:B------:R-:W-:Y:S01]  /*13760*/  HMMA.16816.F32 R84, R16.reuse, R22, R84 ;  /* 0x000000161054723c */ /* 0x040fe20000001854 */
[----:B------:R-:W2:Y:S07]  /*13770*/  LDSM.16.MT88.4 R20, [R203+0x5800] ;  /* 0x00580000cb14783b */ /* 0x000eae0000004200 */
[C---:B-----5:R-:W-:Y:S08]  /*13780*/  HMMA.16816.F32 R120, R16.reuse, R28, R128 ;  /* 0x0000001c1078723c */ /* 0x060ff00000001880 */
[----:B------:R-:W-:Y:S01]  /*13790*/  HMMA.16816.F32 R88, R16, R30, R124 ;  /* 0x0000001e1058723c */ /* 0x000fe2000000187c */
[----:B------:R-:W5:Y:S01]  /*137a0*/  LDSM.16.MT88.4 R28, [R204+0x5800] ;  /* 0x00580000cc1c783b */ /* 0x000f620000004200 */
[----:B------:R-:W-:Y:S01]  /*137b0*/  @P1 IMAD.HI.U32 R3, R149, c[0x0][0x2c8], RZ ;  /* 0x0000b20095031a27 */ /* 0x000fe200078e00ff */
[----:B------:R-:W-:-:S02]  /*137c0*/  MOV R2, R149 ;  /* 0x0000009500027202 */ /* 0x000fc40000000f00 */
[----:B------:R-:W-:Y:S03]  /*137d0*/  LDSM.16.MT88.4 R124, [R204+0x3000] ;  /* 0x00300000cc7c783b */ /* 0x000fe60000004200 */
[C---:B-1----:R-:W-:Y:S08]  /*137e0*/  HMMA.16816.F32 R104, R16.reuse, R24, R68 ;  /* 0x000000181068723c */ /* 0x042ff00000001844 */
[C---:B------:R-:W-:Y:S01]  /*137f0*/  HMMA.16816.F32 R100, R16.reuse, R26, R44 ;  /* 0x0000001a1064723c */ /* 0x040fe2000000182c */
[----:B------:R-:W1:Y:S07]  /*13800*/  LDSM.16.MT88.4 R24, [R206+0x5800] ;  /* 0x00580000ce18783b */ /* 0x000e6e0000004200 */
        /* <DEDUP_REMOVED lines=8> */
[----:B------:R-:W-:Y:S07]  /*13890*/  LDSM.16.MT88.4 R24, [R203+0x2800] ;  /* 0x00280000cb18783b */ /* 0x000fee0000004200 */
[C---:B--2---:R-:W-:Y:S08]  /*138a0*/  HMMA.16816.F32 R60, R16.reuse, R20, R60 ;  /* 0x00000014103c723c */ /* 0x044ff0000000183c */
[----:B------:R-:W-:Y:S01]  /*138b0*/  HMMA.16816.F32 R44, R16, R22, R40 ;  /* 0x00000016102c723c */ /* 0x000fe20000001828 */
[----:B------:R-:W1:Y:S04]  /*138c0*/  LDSM.16.MT88.4 R16, [R206+0x2800] ;  /* 0x00280000ce10783b */ /* 0x000e680000004200 */
[----:B------:R-:W2:Y:S03]  /*138d0*/  LDSM.16.MT88.4 R20, [R204+0x2800] ;  /* 0x00280000cc14783b */ /* 0x000ea60000004200 */
[C---:B-1----:R-:W-:Y:S08]  /*138e0*/  HMMA.16816.F32 R120, R8.reuse, R16, R120 ;  /* 0x000000100878723c */ /* 0x042ff00000001878 */
[C---:B------:R-:W-:Y:S01]  /*138f0*/  HMMA.16816.F32 R52, R8.reuse, R18, R88 ;  /* 0x000000120834723c */ /* 0x040fe20000001858 */
[----:B------:R-:W1:Y:S07]  /*13900*/  LDSM.16.MT88.4 R16, [R206+0x6000] ;  /* 0x00600000ce10783b */ /* 0x000e6e0000004200 */
[C---:B------:R-:W-:Y:S08]  /*13910*/  HMMA.16816.F32 R136, R8.reuse, R24, R112 ;  /* 0x000000180888723c */ /* 0x040ff00000001870 */
[----:B------:R-:W-:Y:S01]  /*13920*/  HMMA.16816.F32 R40, R8, R26, R108 ;  /* 0x0000001a0828723c */ /* 0x000fe2000000186c */
[----:B------:R-:W5:Y:S01]  /*13930*/  LDSM.16.MT88.4 R24, [R203+0x6000] ;  /* 0x00600000cb18783b */ /* 0x000f620000004200 */
[----:B------:R-:W-:-:S03]  /*13940*/  @P1 SHF.R.U32.HI R2, RZ, c[0x0][0x2cc], R3 ;  /* 0x0000b300ff021a19 */ /* 0x000fc60000011603 */
[----:B------:R-:W-:Y:S03]  /*13950*/  LDSM.16.MT88.4 R108, [R205+0x3000] ;  /* 0x00300000cd6c783b */ /* 0x000fe60000004200 */
[C---:B--2---:R-:W-:Y:S08]  /*13960*/  HMMA.16816.F32 R128, R8.reuse, R20, R96 ;  /* 0x000000140880723c */ /* 0x044ff00000001860 */
[C---:B------:R-:W-:Y:S01]  /*13970*/  HMMA.16816.F32 R48, R8.reuse, R22, R84 ;  /* 0x000000160830723c */ /* 0x040fe20000001854 */
[----:B------:R-:W2:Y:S07]  /*13980*/  LDSM.16.MT88.4 R20, [R204+0x6000] ;  /* 0x00600000cc14783b */ /* 0x000eae0000004200 */
[C---:B-1----:R-:W-:Y:S01]  /*13990*/  HMMA.16816.F32 R36, R8.reuse, R16, R36 ;  /* 0x000000100824723c */ /* 0x042fe20000001824 */
[----:B------:R-:W-:Y:S07]  /*139a0*/  LDSM.16.MT88.4 R84, [R206+0x6800] ;  /* 0x00680000ce54783b */ /* 0x000fee0000004200 */
[----:B------:R-:W-:Y:S01]  /*139b0*/  HMMA.16816.F32 R32, R8, R18, R32 ;  /* 0x000000120820723c */ /* 0x000fe20000001820 */
[----:B------:R-:W1:Y:S01]  /*139c0*/  LDSM.16.MT88.4 R16, [R205+0x6000] ;  /* 0x00600000cd10783b */ /* 0x000e620000004200 */
[----:B---3--:R-:W-:-:S06]  /*139d0*/  IADD3 R3, R2, R80, -R148 ;  /* 0x0000005002037210 */ /* 0x008fcc0007ffe894 */
[----:B------:R-:W-:Y:S01]  /*139e0*/  HMMA.16816.F32 R112, R8, R28, R104 ;  /* 0x0000001c0870723c */ /* 0x000fe20000001868 */
[----:B------:R-:W-:-:S07]  /*139f0*/  MOV R2, RZ ;  /* 0x000000ff00027202 */ /* 0x000fce0000000f00 */
[C---:B------:R-:W-:Y:S01]  /*13a00*/  HMMA.16816.F32 R28, R8.reuse, R30, R100 ;  /* 0x0000001e081c723c */ /* 0x040fe20000001864 */
[----:B------:R-:W3:Y:S07]  /*13a10*/  LDSM.16.MT88.4 R100, [R203+0x6800] ;  /* 0x00680000cb64783b */ /* 0x000eee0000004200 */
[C---:B-----5:R-:W-:Y:S01]  /*13a20*/  HMMA.16816.F32 R104, R8.reuse, R24, R92 ;  /* 0x000000180868723c */ /* 0x060fe2000000185c */
[----:B------:R-:W5:Y:S07]  /*13a30*/  LDSM.16.MT88.4 R92, [R204+0x6800] ;  /* 0x00680000cc5c783b */ /* 0x000f6e0000004200 */
[----:B------:R-:W-:Y:S01]  /*13a40*/  HMMA.16816.F32 R68, R8, R26, R68 ;  /* 0x0000001a0844723c */ /* 0x000fe20000001844 */
[----:B------:R-:W-:-:S07]  /*13a50*/  IMAD.HI R2, R3, -0x6db6db6d, R2 ;  /* 0x9249249303027827 */ /* 0x000fce00078e0202 */
[C---:B--2---:R-:W-:Y:S08]  /*13a60*/  HMMA.16816.F32 R64, R8.reuse, R20, R64 ;  /* 0x000000140840723c */ /* 0x044ff00000001840 */
[C---:B------:R-:W-:Y:S08]  /*13a70*/  HMMA.16816.F32 R56, R8.reuse, R22, R56 ;  /* 0x000000160838723c */ /* 0x040ff00000001838 */
[C---:B-1----:R-:W-:Y:S08]  /*13a80*/  HMMA.16816.F32 R60, R8.reuse, R16, R60 ;  /* 0x00000010083c723c */ /* 0x042ff0000000183c */
[----:B------:R-:W-:Y:S01]  /*13a90*/  HMMA.16816.F32 R44, R8, R18, R44 ;  /* 0x00000012082c723c */ /* 0x000fe2000000182c */
[----:B------:R-:W1:Y:S01]  /*13aa0*/  LDSM.16.MT88.4 R8, [R205+0x6800] ;  /* 0x00680000cd08783b */ /* 0x000e620000004200 */
[----:B------:R-:W-:-:S04]  /*13ab0*/  SHF.R.U32.HI R3, RZ, 0x1f, R2 ;  /* 0x0000001fff037819 */ /* 0x000fc80000011602 */
[----:B------:R-:W-:-:S04]  /*13ac0*/  LEA.HI.SX32 R2, R2, R3, 0x1a ;  /* 0x0000000302027211 */ /* 0x000fc800078fd2ff */
[----:B----4-:R-:W-:Y:S02]  /*13ad0*/  IMNMX R4, R15, R2, !PT ;  /* 0x000000020f047217 */ /* 0x010fe40007800200 */
[----:B------:R-:W-:-:S03]  /*13ae0*/  IADD3 R234, R234, -0x2, RZ ;  /* 0xfffffffeeaea7810 */ /* 0x000fc60007ffe0ff */
[----:B------:R2:W-:Y:S01]  /*13af0*/  STL [R1+0x10], R4 ;  /* 0x0000100401007387 */ /* 0x0005e20000100800 */
[----:B------:R-:W-:Y:S01]  /*13b00*/  ISETP.GE.AND P0, PT, R234, R4, PT ;  /* 0x00000004ea00720c */ /* 0x000fe20003f06270 */
[C---:B---3--:R-:W-:Y:S08]  /*13b10*/  HMMA.16816.F32 R104, R72.reuse, R100, R104 ;  /* 0x000000644868723c */ /* 0x048ff00000001868 */
[C---:B------:R-:W-:Y:S08]  /*13b20*/  HMMA.16816.F32 R136, R72.reuse, R132, R136 ;  /* 0x000000844888723c */ /* 0x040ff00000001888 */
[C---:B------:R-:W-:Y:S08]  /*13b30*/  HMMA.16816.F32 R128, R72.reuse, R124, R128 ;  /* 0x0000007c4880723c */ /* 0x040ff00000001880 */
[C---:B------:R-:W-:Y:S08]  /*13b40*/  HMMA.16816.F32 R120, R72.reuse, R116, R120 ;  /* 0x000000744878723c */ /* 0x040ff00000001878 */
[C---:B------:R-:W-:Y:S08]  /*13b50*/  HMMA.16816.F32 R112, R72.reuse, R108, R112 ;  /* 0x0000006c4870723c */ /* 0x040ff00000001870 */
        /* <DEDUP_REMOVED lines=13> */
[----:B--2---:R-:W-:Y:S02]  /*13c30*/  MOV R80, R5 ;  /* 0x0000000500507202 */ /* 0x004fe40000000f00 */
[----:B------:R-:W-:-:S02]  /*13c40*/  MOV R15, R6 ;  /* 0x00000006000f7202 */ /* 0x000fc40000000f00 */
[----:B------:R-:W-:-:S07]  /*13c50*/  MOV R238, R234 ;  /* 0x000000ea00ee7202 */ /* 0x000fce0000000f00 */
.L_x_1644:
        /* <DEDUP_REMOVED lines=22> */
[----:B-1-34-:R-:W2:Y:S01]  /*13dc0*/  LDL.64 R8, [R1+0x18] ;  /* 0x0000180001087983 */ /* 0x01aea20000100a00 */
[----:B------:R-:W-:Y:S05]  /*13dd0*/  SHF.R.S32.HI R2, RZ, 0x1f, R239 ;  /* 0x0000001fff027819 */ /* 0x000fea00000114ef */
[----:B------:R-:W-:Y:S01]  /*13de0*/  IMAD R4, R2, c[0x0][0x208], RZ ;  /* 0x0000820002047a24 */ /* 0x000fe200078e02ff */
[----:B------:R-:W3:Y:S01]  /*13df0*/  LDL R5, [R1+0x20] ;  /* 0x0000200001057983 */ /* 0x000ee20000100800 */
[C---:B------:R-:W-:Y:S04]  /*13e00*/  IMAD.WIDE.U32 R2, R239.reuse, c[0x0][0x208], RZ ;  /* 0x00008200ef027a25 */ /* 0x040fe800078e00ff */
[----:B------:R-:W-:Y:S05]  /*13e10*/  IMAD R4, R239, c[0x0][0x20c], R4 ;  /* 0x00008300ef047a24 */ /* 0x000fea00078e0204 */
[----:B------:R-:W-:Y:S02]  /*13e20*/  IADD3 R3, R3, R4, RZ ;  /* 0x0000000403037210 */ /* 0x000fe40007ffe0ff */
[----:B------:R-:W-:Y:S03]  /*13e30*/  SHF.R.S32.HI R4, RZ, 0x1f, R236 ;  /* 0x0000001fff047819 */ /* 0x000fe600000114ec */
[----:B------:R-:W-:Y:S04]  /*13e40*/  IMAD.WIDE.U32 R2, R236, c[0x0][0x218], R2 ;  /* 0x00008600ec027a25 */ /* 0x000fe800078e0002 */
        /* <DEDUP_REMOVED lines=8> */
.L_x_1737:
[----:B------:R-:W-:-:S05]  /*13ed0*/  BRA.DIV ~URZ, `(.L_x_1632) ;  /* 0x0000d9b27f007947 */ /* 0x000fca000b800000 */
[----:B------:R-:W3:Y:S01]  /*13ee0*/  SHFL.IDX PT, R2, R8, RZ, 0x181f ;  /* 0x00181fff08027589 */ /* 0x000ee200000e0000 */
[----:B------:R-:W-:Y:S02]  /*13ef0*/  ISETP.GE.AND P2, PT, R76, c[0x0][0x1d4], PT ;  /* 0x000075004c007a0c */ /* 0x000fe40003f46270 */
[----:B------:R-:W-:Y:S01]  /*13f00*/  ISETP.GE.AND P1, PT, R226, c[0x0][0x1d4], PT ;  /* 0x00007500e2007a0c */ /* 0x000fe20003f26270 */
[----:B------:R-:W-:Y:S01]  /*13f10*/  SHFL.IDX PT, R10, R6, 0x2, 0x181f ;  /* 0x00581f00060a7f89 */ /* 0x000fe200000e0000 */
[CC--:B---3--:R-:W-:Y:S05]  /*13f20*/  IADD3 R4, P0, R2.reuse, R230.reuse, RZ ;  /* 0x000000e602047210 */ /* 0x0c8fea0007f1e0ff */
[C-C-:B--2---:R-:W-:Y:S01]  /*13f30*/  IMAD.X R5, R9.reuse, 0x1, R231.reuse, P0 ;  /* 0x0000000109057824 */ /* 0x144fe200000e06e7 */
[-C--:B------:R-:W-:Y:S04]  /*13f40*/  IADD3 R2, P0, R2, R233.reuse, RZ ;  /* 0x000000e902027210 */ /* 0x080fe80007f1e0ff */
[----:B------:R-:W-:Y:S01]  /*13f50*/  @!PT LDS RZ, [RZ] ;  /* 0x00000000fffff984 */ /* 0x000fe20000000800 */
[----:B------:R2:W-:Y:S01]  /*13f60*/  LDGSTS.E.BYPASS.LTC128B.128 [R227+0x100], [R4.64], !P2 ;  /* 0x0010000004e37fae */ /* 0x0005e2000d101d48 */
[--C-:B------:R-:W-:Y:S03]  /*13f70*/  IMAD.X R3, R9, 0x1, R232.reuse, P0 ;  /* 0x0000000109037824 */ /* 0x100fe600000e06e8 */
[----:B------:R-:W-:Y:S04]  /*13f80*/  SHFL.IDX PT, R9, R8, 0x2, 0x181f ;  /* 0x00581f0008097f89 */ /* 0x000fe800000e0000 */
        /* <DEDUP_REMOVED lines=11> */
.L_x_1738:
[C---:B---3--:R-:W-:Y:S01]  /*14040*/  IADD3 R2, -R5.reuse, 0x10, RZ ;  /* 0x0000001005027810 */ /* 0x048fe20007ffe1ff */
[----:B------:R-:W2:Y:S01]  /*14050*/  S2R R11, SR_TID.X ;  /* 0x00000000000b7919 */ /* 0x000ea20000002100 */
        /* <DEDUP_REMOVED lines=9> */
[----:B---3--:R-:W-:Y:S04]  /*140f0*/  IADD3 R2, -R4, 0x10, RZ ;  /* 0x0000001004027810 */ /* 0x008fe80007ffe1ff */
[----:B------:R-:W-:Y:S04]  /*14100*/  LOP3.LUT R2, R2, 0xf, RZ, 0xc0, !PT ;  /* 0x0000000f02027812 */ /* 0x000fe800078ec0ff */
[----:B------:R-:W-:Y:S04]  /*14110*/  IADD3 R2, P1, P0, R2, R9, R233 ;  /* 0x0000000902027210 */ /* 0x000fe8000783e0e9 */
[----:B------:R-:W-:Y:S02]  /*14120*/  IADD3.X R3, RZ, R10, R232, P1, P0 ;  /* 0x0000000aff037210 */ /* 0x000fe40000fe04e8 */
[----:B--2---:R-:W-:Y:S03]  /*14130*/  ISETP.GT.AND P0, PT, R11, 0x7f, PT ;  /* 0x0000007f0b00780c */ /* 0x004fe60003f04270 */
[----:B------:R2:W-:Y:S10]  /*14140*/  LDGSTS.E.BYPASS.LTC128B.128.ZFILL [R227+0x5900], [R2.64], P2 ;  /* 0x0590000002e37fae */ /* 0x0005f40009141d48 */
[----:B------:R-:W-:-:S05]  /*14150*/  @P0 BRA `(.L_x_1630) ;  /* 0x0000012000000947 */ /* 0x000fca0003800000 */
[----:B------:R-:W-:-:S05]  /*14160*/  BRA.DIV ~URZ, `(.L_x_1633) ;  /* 0x0000dab27f007947 */ /* 0x000fca000b800000 */
[----:B------:R3:W4:Y:S04]  /*14170*/  SHFL.IDX PT, R9, R6, 0x3, 0x181f ;  /* 0x00781f0006097f89 */ /* 0x00072800000e0000 */
[----:B-1----:R3:W1:Y:S02]  /*14180*/  SHFL.IDX PT, R6, R8, 0x3, 0x181f ;  /* 0x00781f0008067f89 */ /* 0x00266400000e0000 */
.L_x_1739:
        /* <DEDUP_REMOVED lines=15> */
.L_x_1630:
[----:B-1-34-:R-:W-:Y:S05]  /*14280*/  BSYNC B0 ;  /* 0x0000000000007941 */ /* 0x01afea0003800000 */
.L_x_1629:
[----:B------:R-:W0:Y:S01]  /*14290*/  LDGDEPBAR ;  /* 0x00000000000079af */ /* 0x000e220000000000 */
[----:B------:R-:W-:Y:S01]  /*142a0*/  WARPSYNC 0xffffffff ;  /* 0xffffffff00007948 */ /* 0x000fe20003800000 */
[C---:B------:R-:W-:Y:S01]  /*142b0*/  HMMA.16816.F32 R8, R140.reuse, R16, RZ ;  /* 0x000000108c08723c */ /* 0x040fe200000018ff */
[----:B------:R-:W-:Y:S05]  /*142c0*/  BSSY B0, `(.L_x_1634) ;  /* 0x0000173000007945 */ /* 0x000fea0003800000 */
[----:B------:R-:W3:Y:S02]  /*142d0*/  LDL R5, [R1+0xc] ;  /* 0x00000c0001057983 */ /* 0x000ee40000100800 */
        /* <DEDUP_REMOVED lines=24> */
[----:B------:R-:W2:Y:S07]  /*14460*/  LDSM.16.M88.4 R160, [R201+0x1800] ;  /* 0x00180000c9a0783b */ /* 0x000eae0000000200 */
[C---:B------:R-:W-:Y:S08]  /*14470*/  HMMA.16816.F32 R44, R144.reuse, R164, R44 ;  /* 0x000000a4902c723c */ /* 0x040ff0000000182c */
[C---:B------:R-:W-:Y:S01]  /*14480*/  HMMA.16816.F32 R48, R144.reuse, R166, R48 ;  /* 0x000000a69030723c */ /* 0x040fe20000001830 */
[----:B------:R-:W2:Y:S07]  /*14490*/  LDSM.16.M88.4 R164, [R201+0x2000] ;  /* 0x00200000c9a4783b */ /* 0x000eae0000000200 */
[C---:B------:R-:W-:Y:S08]  /*144a0*/  HMMA.16816.F32 R52, R144.reuse, R168, R52 ;  /* 0x000000a89034723c */ /* 0x040ff00000001834 */
[C---:B------:R-:W-:Y:S01]  /*144b0*/  HMMA.16816.F32 R56, R144.reuse, R170, R56 ;  /* 0x000000aa9038723c */ /* 0x040fe20000001838 */
[----:B------:R-:W2:Y:S07]  /*144c0*/  LDSM.16.M88.4 R168, [R201+0x2800] ;  /* 0x00280000c9a8783b */ /* 0x000eae0000000200 */
[C---:B------:R-:W-:Y:S08]  /*144d0*/  HMMA.16816.F32 R60, R144.reuse, R172, R60 ;  /* 0x000000ac903c723c */ /* 0x040ff0000000183c */
[----:B------:R-:W-:Y:S01]  /*144e0*/  HMMA.16816.F32 R64, R144, R174, R64 ;  /* 0x000000ae9040723c */ /* 0x000fe20000001840 */
[----:B------:R-:W-:Y:S07]  /*144f0*/  LDSM.16.M88.4 R172, [R200+0x1000] ;  /* 0x00100000c8ac783b */ /* 0x000fee0000000200 */
[C---:B-1----:R-:W-:Y:S08]  /*14500*/  HMMA.16816.F32 R8, R176.reuse, R148, R8 ;  /* 0x00000094b008723c */ /* 0x042ff00000001808 */
[C---:B------:R-:W-:Y:S01]  /*14510*/  HMMA.16816.F32 R16, R176.reuse, R150, R16 ;  /* 0x00000096b010723c */ /* 0x040fe20000001810 */
[----:B------:R-:W1:Y:S07]  /*14520*/  LDSM.16.M88.4 R148, [R201+0x3000] ;  /* 0x00300000c994783b */ /* 0x000e6e0000000200 */
[C---:B----4-:R-:W-:Y:S08]  /*14530*/  HMMA.16816.F32 R20, R176.reuse, R152, R20 ;  /* 0x00000098b014723c */ /* 0x050ff00000001814 */
[C---:B------:R-:W-:Y:S01]  /*14540*/  HMMA.16816.F32 R24, R176.reuse, R154, R24 ;  /* 0x0000009ab018723c */ /* 0x040fe20000001818 */
[----:B------:R-:W4:Y:S07]  /*14550*/  LDSM.16.M88.4 R152, [R200] ;  /* 0x00000000c898783b */ /* 0x000f2e0000000200 */
[C---:B-----5:R-:W-:Y:S08]  /*14560*/  HMMA.16816.F32 R28, R176.reuse, R156, R28 ;  /* 0x0000009cb01c723c */ /* 0x060ff0000000181c */
[C---:B------:R-:W-:Y:S01]  /*14570*/  HMMA.16816.F32 R32, R176.reuse, R158, R32 ;  /* 0x0000009eb020723c */ /* 0x040fe20000001820 */
[----:B------:R-:W5:Y:S07]  /*14580*/  LDSM.16.M88.4 R156, [R200+0x800] ;  /* 0x00080000c89c783b */ /* 0x000f6e0000000200 */
[C---:B--2---:R-:W-:Y:S08]  /*14590*/  HMMA.16816.F32 R36, R176.reuse, R160, R36 ;  /* 0x000000a0b024723c */ /* 0x044ff00000001824 */
[C---:B------:R-:W-:Y:S01]  /*145a0*/  HMMA.16816.F32 R40, R176.reuse, R162, R40 ;  /* 0x000000a2b028723c */ /* 0x040fe20000001828 */
[----:B------:R-:W-:Y:S07]  /*145b0*/  LDSM.16.M88.4 R160, [R200+0x3000] ;  /* 0x00300000c8a0783b */ /* 0x000fee0000000200 */
[C---:B------:R-:W-:Y:S08]  /*145c0*/  HMMA.16816.F32 R44, R176.reuse, R164, R44 ;  /* 0x000000a4b02c723c */ /* 0x040ff0000000182c */
[C---:B------:R-:W-:Y:S01]  /*145d0*/  HMMA.16816.F32 R48, R176.reuse, R166, R48 ;  /* 0x000000a6b030723c */ /* 0x040fe20000001830 */
[----:B------:R-:W-:Y:S07]  /*145e0*/  LDSM.16.M88.4 R164, [R202+0x3800] ;  /* 0x00380000caa4783b */ /* 0x000fee0000000200 */
[C---:B------:R-:W-:Y:S03]  /*145f0*/  HMMA.16816.F32 R52, R176.reuse, R168, R52 ;  /* 0x000000a8b034723c */ /* 0x040fe60000001834 */
[----:B---3--:R-:W-:Y:S05]  /*14600*/  ISETP.GT.AND P0, PT, R238, R5, PT ;  /* 0x00000005ee00720c */ /* 0x008fea0003f04270 */
[C---:B------:R-:W-:Y:S01]  /*14610*/  HMMA.16816.F32 R56, R176.reuse, R170, R56 ;  /* 0x000000aab038723c */ /* 0x040fe20000001838 */
[----:B------:R-:W-:Y:S07]  /*14620*/  LDSM.16.M88.4 R168, [R202+0x4000] ;  /* 0x00400000caa8783b */ /* 0x000fee0000000200 */
[C---:B-1----:R-:W-:Y:S08]  /*14630*/  HMMA.16816.F32 R60, R176.reuse, R148, R60 ;  /* 0x00000094b03c723c */ /* 0x042ff0000000183c */
[----:B------:R-:W-:Y:S01]  /*14640*/  HMMA.16816.F32 R64, R176, R150, R64 ;  /* 0x00000096b040723c */ /* 0x000fe20000001840 */
[----:B------:R-:W1:Y:S07]  /*14650*/  LDSM.16.M88.4 R148, [R200+0x1800] ;  /* 0x00180000c894783b */ /* 0x000e6e0000000200 */
[C---:B----4-:R-:W-:Y:S08]  /*14660*/  HMMA.16816.F32 R8, R180.reuse, R152, R8 ;  /* 0x00000098b408723c */ /* 0x050ff00000001808 */
[C---:B------:R-:W-:Y:S01]  /*14670*/  HMMA.16816.F32 R16, R180.reuse, R154, R16 ;  /* 0x0000009ab410723c */ /* 0x040fe20000001810 */
[----:B------:R-:W2:Y:S07]  /*14680*/  LDSM.16.M88.4 R152, [R200+0x2000] ;  /* 0x00200000c898783b */ /* 0x000eae0000000200 */
[C---:B-----5:R-:W-:Y:S08]  /*14690*/  HMMA.16816.F32 R20, R180.reuse, R156, R20 ;  /* 0x0000009cb414723c */ /* 0x060ff00000001814 */
[C---:B------:R-:W-:Y:S01]  /*146a0*/  HMMA.16816.F32 R24, R180.reuse, R158, R24 ;  /* 0x0000009eb418723c */ /* 0x040fe20000001818 */
[----:B------:R-:W3:Y:S07]  /*146b0*/  LDSM.16.M88.4 R156, [R200+0x2800] ;  /* 0x00280000c89c783b */ /* 0x000eee0000000200 */
        /* <DEDUP_REMOVED lines=12> */
[C---:B------:R-:W-:Y:S08]  /*14780*/  HMMA.16816.F32 R60, R180.reuse, R160, R60 ;  /* 0x000000a0b43c723c */ /* 0x040ff0000000183c */
[----:B------:R-:W-:Y:S01]  /*14790*/  HMMA.16816.F32 R64, R180, R162, R64 ;  /* 0x000000a2b440723c */ /* 0x000fe20000001840 */
[----:B------:R-:W5:Y:S07]  /*147a0*/  LDSM.16.M88.4 R160, [R202+0x6800] ;  /* 0x00680000caa0783b */ /* 0x000f6e0000000200 */
[C---:B------:R-:W-:Y:S08]  /*147b0*/  HMMA.16816.F32 R8, R184.reuse, R164, R8 ;  /* 0x000000a4b808723c */ /* 0x040ff00000001808 */
[C---:B------:R-:W-:Y:S01]  /*147c0*/  HMMA.16816.F32 R16, R184.reuse, R166, R16 ;  /* 0x000000a6b810723c */ /* 0x040fe20000001810 */
[----:B------:R-:W2:Y:S07]  /*147d0*/  LDSM.16.M88.4 R164, [R214] ;  /* 0x00000000d6a4783b */ /* 0x000eae0000000200 */
[C---:B------:R-:W-:Y:S08]  /*147e0*/  HMMA.16816.F32 R20, R184.reuse, R168, R20 ;  /* 0x000000a8b814723c */ /* 0x040ff00000001814 */
[C---:B------:R-:W-:Y:S01]  /*147f0*/  HMMA.16816.F32 R24, R184.reuse, R170, R24 ;  /* 0x000000aab818723c */ /* 0x040fe20000001818 */
[----:B------:R-:W3:Y:S07]  /*14800*/  LDSM.16.M88.4 R168, [R208] ;  /* 0x00000000d0a8783b */ /* 0x000eee0000000200 */
[C---:B----4-:R-:W-:Y:S08]  /*14810*/  HMMA.16816.F32 R28, R184.reuse, R172, R28 ;  /* 0x000000acb81c723c */ /* 0x050ff0000000181c */
        /* <DEDUP_REMOVED lines=11> */
[C---:B-----5:R-:W-:Y:S08]  /*148d0*/  HMMA.16816.F32 R60, R184.reuse, R160, R60 ;  /* 0x000000a0b83c723c */ /* 0x060ff0000000183c */
[----:B------:R-:W-:Y:S01]  /*148e0*/  HMMA.16816.F32 R64, R184, R162, R64 ;  /* 0x000000a2b840723c */ /* 0x000fe20000001840 */
[----:B------:R-:W5:Y:S07]  /*148f0*/  LDSM.16.M88.4 R160, [R213] ;  /* 0x00000000d5a0783b */ /* 0x000f6e0000000200 */
[C---:B------:R-:W-:Y:S08]  /*14900*/  HMMA.16816.F32 R8, R188.reuse, R164, R8 ;  /* 0x000000a4bc08723c */ /* 0x040ff00000001808 */
[C---:B------:R-:W-:Y:S01]  /*14910*/  HMMA.16816.F32 R16, R188.reuse, R166, R16 ;  /* 0x000000a6bc10723c */ /* 0x040fe20000001810 */
[----:B------:R-:W2:Y:S07]  /*14920*/  LDSM.16.M88.4 R164, [R201+0x3800] ;  /* 0x00380000c9a4783b */ /* 0x000eae0000000200 */
[C---:B------:R-:W-:Y:S08]  /*14930*/  HMMA.16816.F32 R20, R188.reuse, R168, R20 ;  /* 0x000000a8bc14723c */ /* 0x040ff00000001814 */
[C---:B------:R-:W-:Y:S01]  /*14940*/  HMMA.16816.F32 R24, R188.reuse, R170, R24 ;  /* 0x000000aabc18723c */ /* 0x040fe20000001818 */
[----:B------:R-:W3:Y:S07]  /*14950*/  LDSM.16.M88.4 R168, [R201+0x4000] ;  /* 0x00400000c9a8783b */ /* 0x000eee0000000200 */
[C---:B----4-:R-:W-:Y:S08]  /*14960*/  HMMA.16816.F32 R28, R188.reuse, R172, R28 ;  /* 0x000000acbc1c723c */ /* 0x050ff0000000181c */
        /* <DEDUP_REMOVED lines=11> */
[C---:B-----5:R-:W-:Y:S08]  /*14a20*/  HMMA.16816.F32 R60, R188.reuse, R160, R60 ;  /* 0x000000a0bc3c723c */ /* 0x060ff0000000183c */
[----:B------:R-:W-:Y:S01]  /*14a30*/  HMMA.16816.F32 R64, R188, R162, R64 ;  /* 0x000000a2bc40723c */ /* 0x000fe20000001840 */
[----:B------:R-:W4:Y:S07]  /*14a40*/  LDSM.16.M88.4 R160, [R201+0x6000] ;  /* 0x00600000c9a0783b */ /* 0x000f2e0000000200 */
[C---:B------:R-:W-:Y:S08]  /*14a50*/  HMMA.16816.F32 R8, R192.reuse, R164, R8 ;  /* 0x000000a4c008723c */ /* 0x040ff00000001808 */
[C---:B------:R-:W-:Y:S01]  /*14a60*/  HMMA.16816.F32 R16, R192.reuse, R166, R16 ;  /* 0x000000a6c010723c */ /* 0x040fe20000001810 */
[----:B------:R-:W5:Y:S07]  /*14a70*/  LDSM.16.M88.4 R164, [R201+0x6800] ;  /* 0x00680000c9a4783b */ /* 0x000f6e0000000200 */
[C---:B------:R-:W-:Y:S08]  /*14a80*/  HMMA.16816.F32 R20, R192.reuse, R168, R20 ;  /* 0x000000a8c014723c */ /* 0x040ff00000001814 */
[C---:B------:R-:W-:Y:S08]  /*14a90*/  HMMA.16816.F32 R24, R192.reuse, R170, R24 ;  /* 0x000000aac018723c */ /* 0x040ff00000001818 */
        /* <DEDUP_REMOVED lines=56> */
[----:B------:R5:W4:Y:S02]  /*14e20*/  MUFU.TANH R175, R2 ;  /* 0x0000000200af7308 */ /* 0x000b240000002400 */
[----:B------:R-:W-:Y:S01]  /*14e30*/  FMUL.FTZ R4, R50, c[0x0][0x320] ;  /* 0x0000c80032047a20 */ /* 0x000fe20000410000 */
[C---:B-1----:R-:W-:Y:S07]  /*14e40*/  HMMA.16816.F32 R52, R196.reuse, R16, R52 ;  /* 0x00000010c434723c */ /* 0x042fee0000001834 */
[----:B------:R-:W1:Y:S01]  /*14e50*/  MUFU.TANH R50, R4 ;  /* 0x0000000400327308 */ /* 0x000e620000002400 */
[C---:B------:R-:W-:Y:S04]  /*14e60*/  HMMA.16816.F32 R56, R196.reuse, R18, R56 ;  /* 0x00000012c438723c */ /* 0x040fe80000001838 */
[----:B---3--:R-:W-:Y:S04]  /*14e70*/  FMUL.FTZ R3, R51, c[0x0][0x320] ;  /* 0x0000c80033037a20 */ /* 0x008fe80000410000 */
[C---:B--2---:R-:W-:Y:S04]  /*14e80*/  HMMA.16816.F32 R60, R196.reuse, R8, R60 ;  /* 0x00000008c43c723c */ /* 0x044fe8000000183c */
[----:B-----5:R-:W-:Y:S04]  /*14e90*/  FMUL.FTZ R2, R23, c[0x0][0x320] ;  /* 0x0000c80017027a20 */ /* 0x020fe80000410000 */
[----:B------:R-:W-:Y:S01]  /*14ea0*/  HMMA.16816.F32 R64, R196, R10, R64 ;  /* 0x0000000ac440723c */ /* 0x000fe20000001840 */
[----:B------:R2:W3:Y:S03]  /*14eb0*/  MUFU.TANH R174, R2 ;  /* 0x0000000200ae7308 */ /* 0x0004e60000002400 */
        /* <DEDUP_REMOVED lines=45> */
[----:B------:R-:W2:Y:S10]  /*15190*/  MUFU.TANH R49, R3 ;  /* 0x0000000300317308 */ /* 0x000eb40000002400 */
        /* <DEDUP_REMOVED lines=35> */
[----:B------:R-:W-:Y:S02]  /*153d0*/  IMAD.MOV.U32 R243, RZ, RZ, c[0x0][0x2b8] ;  /* 0x0000ae00fff37624 */ /* 0x000fe400078e00ff */
[----:B------:R-:W-:Y:S01]  /*153e0*/  IMAD.MOV.U32 R236, RZ, RZ, RZ ;  /* 0x000000ffffec7224 */ /* 0x000fe200078e00ff */
[----:B------:R-:W3:Y:S02]  /*153f0*/  LDL.64 R244, [R1+0x30] ;  /* 0x0000300001f47983 */ /* 0x000ee40000100a00 */
[----:B------:R-:W-:Y:S02]  /*15400*/  ISETP.NE.AND P1, PT, R243, 0x1, PT ;  /* 0x00000001f300780c */ /* 0x000fe40003f25270 */
[----:B------:R-:W4:Y:S04]  /*15410*/  LDL R242, [R1+0x38] ;  /* 0x0000380001f27983 */ /* 0x000f280000100800 */
[----:B------:R-:W5:Y:S04]  /*15420*/  LDL.64 R240, [R1+0x28] ;  /* 0x0000280001f07983 */ /* 0x000f680000100a00 */
[----:B------:R-:W3:Y:S01]  /*15430*/  LDL R6, [R1+0x24] ;  /* 0x0000240001067983 */ /* 0x000ee20000100800 */
[----:B--2---:R-:W-:Y:S05]  /*15440*/  IMAD R3, R238, 0x70, R5 ;  /* 0x00000070ee037824 */ /* 0x004fea00078e0205 */
[----:B------:R-:W-:Y:S05]  /*15450*/  IADD3 R3, R3, -0x70, R0 ;  /* 0xffffff9003037810 */ /* 0x000fea0007ffe000 */
[----:B------:R-:W-:Y:S04]  /*15460*/  @P1 IMAD.HI.U32 R4, R3, c[0x0][0x2bc], RZ ;  /* 0x0000af0003041a27 */ /* 0x000fe800078e00ff */
[--C-:B-1----:R-:W-:Y:S01]  /*15470*/  IMAD.MOV.U32 R2, RZ, RZ, R3.reuse ;  /* 0x000000ffff027224 */ /* 0x102fe200078e0003 */
[----:B------:R-:W-:Y:S04]  /*15480*/  @P1 SHF.R.U32.HI R2, RZ, c[0x0][0x2c0], R4 ;  /* 0x0000b000ff021a19 */ /* 0x000fe80000011604 */
[C---:B------:R-:W-:Y:S02]  /*15490*/  IADD3 R5, -R2.reuse, RZ, RZ ;  /* 0x000000ff02057210 */ /* 0x040fe40007ffe1ff */
[C---:B---3--:R-:W-:Y:S03]  /*154a0*/  @!P5 IADD3 R4, P0, R2.reuse, R244, RZ ;  /* 0x000000f40204d210 */ /* 0x048fe60007f1e0ff */
        /* <DEDUP_REMOVED lines=8> */
[----:B------:R-:W-:Y:S05]  /*15530*/  IMAD R4, R239, c[0x0][0x1e4], R4 ;  /* 0x00007900ef047a24 */ /* 0x000fea00078e0204 */
[----:B------:R-:W-:Y:S02]  /*15540*/  IADD3 R3, R3, R4, RZ ;  /* 0x0000000403037210 */ /* 0x000fe40007ffe0ff */
[----:B--2---:R-:W-:Y:S03]  /*15550*/  SHF.R.S32.HI R4, RZ, 0x1f, R236 ;  /* 0x0000001fff047819 */ /* 0x004fe600000114ec */
[----:B------:R-:W-:Y:S04]  /*15560*/  IMAD.WIDE.U32 R2, R236, c[0x0][0x1f0], R2 ;  /* 0x00007c00ec027a25 */ /* 0x000fe800078e0002 */
        /* <DEDUP_REMOVED lines=8> */
.L_x_1740:
[----:B------:R-:W-:-:S05]  /*155f0*/  BRA.DIV ~URZ, `(.L_x_1637) ;  /* 0x0000c7627f007947 */ /* 0x000fca000b800000 */
[----:B------:R3:W4:Y:S02]  /*15600*/  SHFL.IDX PT, R2, R5, RZ, 0x181f ;  /* 0x00181fff05027589 */ /* 0x00072400000e0000 */
.L_x_1741:
[----:B------:R-:W-:Y:S11]  /*15610*/  ISETP.GE.AND P0, PT, R237, 0x1, PT ;  /* 0x00000001ed00780c */ /* 0x000ff60003f06270 */
[----:B------:R-:W-:Y:S02]  /*15620*/  @!UPT UIADD3 URZ, URZ, URZ, URZ ;  /* 0x0000003f3f3ff290 */ /* 0x000fe4000fffe03f */
[----:B------:R-:W-:Y:S02]  /*15630*/  @P0 ISETP.GE.AND P3, PT, R76, c[0x0][0x1d4], PT ;  /* 0x000075004c000a0c */ /* 0x000fe40003f66270 */
[----:B----4-:R-:W-:Y:S02]  /*15640*/  @P0 IADD3 R8, P1, R2, R230, RZ ;  /* 0x000000e602080210 */ /* 0x010fe40007f3e0ff */
[----:B------:R-:W-:Y:S03]  /*15650*/  @P0 ISETP.GE.AND P2, PT, R226, c[0x0][0x1d4], PT ;  /* 0x00007500e2000a0c */ /* 0x000fe60003f46270 */
[----:B--2---:R-:W-:Y:S01]  /*15660*/  @P0 IMAD.X R9, R6, 0x1, R231, P1 ;  /* 0x0000000106090824 */ /* 0x004fe200008e06e7 */
        /* <DEDUP_REMOVED lines=10> */
.L_x_1742:
[----:B------:R-:W-:Y:S11]  /*15710*/  ISETP.GE.AND P0, PT, R237, 0x21, PT ;  /* 0x00000021ed00780c */ /* 0x000ff60003f06270 */
[----:B------:R-:W-:Y:S02]  /*15720*/  @!UPT UIADD3 URZ, URZ, URZ, URZ ;  /* 0x0000003f3f3ff290 */ /* 0x000fe4000fffe03f */
[----:B------:R-:W-:Y:S02]  /*15730*/  @P0 ISETP.GE.AND P3, PT, R76, c[0x0][0x1d4], PT ;  /* 0x000075004c000a0c */ /* 0x000fe40003f66270 */
[----:B--2---:R-:W-:Y:S02]  /*15740*/  @P0 IADD3 R8, P1, R2, R230, RZ ;  /* 0x000000e602080210 */ /* 0x004fe40007f3e0ff */
[----:B------:R-:W-:Y:S03]  /*15750*/  @P0 ISETP.GE.AND P2, PT, R226, c[0x0][0x1d4], PT ;  /* 0x00007500e2000a0c */ /* 0x000fe60003f46270 */
[----:B-1----:R-:W-:Y:S01]  /*15760*/  @P0 IMAD.X R9, R6, 0x1, R231, P1 ;  /* 0x0000000106090824 */ /* 0x002fe200008e06e7 */
        /* <DEDUP_REMOVED lines=9> */
.L_x_1743:
[----:B------:R-:W-:-:S05]  /*15800*/  BRA.DIV ~URZ, `(.L_x_1640) ;  /* 0x0000c7027f007947 */ /* 0x000fca000b800000 */
[----:B-1----:R1:W2:Y:S02]  /*15810*/  SHFL.IDX PT, R2, R5, 0x2, 0x181f ;  /* 0x00581f0005027f89 */ /* 0x0022a400000e0000 */
.L_x_1744:
[----:B------:R-:W-:Y:S11]  /*15820*/  ISETP.GE.AND P0, PT, R237, 0x41, PT ;  /* 0x00000041ed00780c */ /* 0x000ff60003f06270 */
[----:B------:R-:W-:Y:S02]  /*15830*/  @!UPT UIADD3 URZ, URZ, URZ, URZ ;  /* 0x0000003f3f3ff290 */ /* 0x000fe4000fffe03f */
[----:B------:R-:W-:Y:S02]  /*15840*/  @P0 ISETP.GE.AND P3, PT, R76, c[0x0][0x1d4], PT ;  /* 0x000075004c000a0c */ /* 0x000fe40003f66270 */
[----:B--2---:R-:W-:Y:S02]  /*15850*/  @P0 IADD3 R8, P1, R2, R230, RZ ;  /* 0x000000e602080210 */ /* 0x004fe40007f3e0ff */
        /* <DEDUP_REMOVED lines=10> */
[----:B------:R1:W2:Y:S04]  /*15900*/  SHFL.IDX PT, R6, R4, 0x3, 0x181f ;  /* 0x00781f0004067f89 */ /* 0x0002a800000e0000 */
[----:B--2---:R1:W2:Y:S02]  /*15910*/  SHFL.IDX PT, R2, R5, 0x3, 0x181f ;  /* 0x00781f0005027f89 */ /* 0x0042a400000e0000 */
.L_x_1745:
[----:B------:R-:W-:Y:S11]  /*15920*/  ISETP.GE.AND P0, PT, R237, 0x61, PT ;  /* 0x00000061ed00780c */ /* 0x000ff60003f06270 */
[----:B------:R-:W-:Y:S02]  /*15930*/  @!UPT UIADD3 URZ, URZ, URZ, URZ ;  /* 0x0000003f3f3ff290 */ /* 0x000fe4000fffe03f */
[----:B------:R-:W-:Y:S02]  /*15940*/  @P0 ISETP.GE.AND P3, PT, R76, c[0x0][0x1d4], PT ;  /* 0x000075004c000a0c */ /* 0x000fe40003f66270 */
[----:B-12-4-:R-:W-:Y:S02]  /*15950*/  @P0 IADD3 R4, P1, R2, R230, RZ ;  /* 0x000000e602040210 */ /* 0x016fe40007f3e0ff */
[----:B------:R-:W-:Y:S03]  /*15960*/  @P0 ISETP.GE.AND P2, PT, R226, c[0x0][0x1d4], PT ;  /* 0x00007500e2000a0c */ /* 0x000fe60003f46270 */
[----:B---3--:R-:W-:Y:S01]  /*15970*/  @P0 IMAD.X R5, R6, 0x1, R231, P1 ;  /* 0x0000000106050824 */ /* 0x008fe200008e06e7 */
[----:B------:R-:W-:Y:S05]  /*15980*/  @P0 IADD3 R2, P1, R2, R233, RZ ;  /* 0x000000e902020210 */ /* 0x000fea0007f3e0ff */
[----:B------:R-:W-:Y:S01]  /*15990*/  @!PT LDS RZ, [RZ] ;  /* 0x00000000fffff984 */ /* 0x000fe20000000800 */
[----:B------:R-:W-:Y:S01]  /*159a0*/  @!PT LDS RZ, [RZ] ;  /* 0x00000000fffff984 */ /* 0x000fe20000000800 */
[----:B------:R-:W-:Y:S01]  /*159b0*/  @!PT LDS RZ, [RZ] ;  /* 0x00000000fffff984 */ /* 0x000fe20000000800 */
[----:B------:R1:W-:Y:S01]  /*159c0*/  @P0 LDGSTS.E.BYPASS.LTC128B.128 [R229+0xb100], [R4.64], !P3 ;  /* 0x0b10000004e50fae */ /* 0x0003e2000d901d48 */
[----:B------:R-:W-:Y:S05]  /*159d0*/  @P0 IMAD.X R3, R6, 0x1, R232, P1 ;  /* 0x0000000106030824 */ /* 0x000fea00008e06e8 */
[----:B------:R1:W-:Y:S02]  /*159e0*/  @P0 LDGSTS.E.BYPASS.LTC128B.128 [R229+0xe900], [R2.64], !P2 ;  /* 0x0e90000002e50fae */ /* 0x0003e4000d101d48 */
.L_x_1635:
[----:B--234-:R-:W-:Y:S05]  /*159f0*/  BSYNC B0 ;  /* 0x0000000000007941 */ /* 0x01cfea0003800000 */
.L_x_1634:
[----:B-1----:R-:W2:Y:S01]  /*15a00*/  LDL R4, [R1+0x40] ;  /* 0x0000400001047983 */ /* 0x002ea20000100800 */
[----:B------:R-:W-:Y:S03]  /*15a10*/  IMAD.MOV.U32 R8, RZ, RZ, c[0x0][0x2c4] ;  /* 0x0000b100ff087624 */ /* 0x000fe600078e00ff */
[----:B------:R-:W2:Y:S02]  /*15a20*/  LDL R2, [R1+0x64] ;  /* 0x0000640001027983 */ /* 0x000ea40000100800 */
[----:B------:R-:W-:Y:S02]  /*15a30*/  ISETP.NE.AND P0, PT, R8, 0x1, PT ;  /* 0x000000010800780c */ /* 0x000fe40003f05270 */
[----:B------:R-:W3:Y:S04]  /*15a40*/  LDL R6, [R1+0x60] ;  /* 0x0000600001067983 */ /* 0x000ee80000100800 */
[----:B------:R-:W4:Y:S04]  /*15a50*/  LDL R5, [R1+0x48] ;  /* 0x0000480001057983 */ /* 0x000f280000100800 */
[----:B------:R-:W4:Y:S04]  /*15a60*/  LDL R3, [R1+0x44] ;  /* 0x0000440001037983 */ /* 0x000f280000100800 */
[----:B------:R-:W0:Y:S01]  /*15a70*/  LDGDEPBAR ;  /* 0x00000000000079af */ /* 0x000e220000000000 */
[----:B--2---:R-:W-:Y:S04]  /*15a80*/  IMAD.IADD R4, R2, 0x1, R4 ;  /* 0x0000000102047824 */ /* 0x004fe800078e0204 */
[----:B------:R-:W-:Y:S05]  /*15a90*/  @P0 IMAD.HI.U32 R2, R4, c[0x0][0x2c8], RZ ;  /* 0x0000b20004020a27 */ /* 0x000fea00078e00ff */
[----:B------:R-:W-:Y:S01]  /*15aa0*/  @P0 SHF.R.U32.HI R4, RZ, c[0x0][0x2cc], R2 ;  /* 0x0000b300ff040a19 */ /* 0x000fe20000011602 */
[----:B------:R-:W-:Y:S05]  /*15ab0*/  IMAD R2, R238, -0x70, RZ ;  /* 0xffffff90ee027824 */ /* 0x000fea00078e02ff */
[----:B---3--:R-:W-:Y:S04]  /*15ac0*/  IADD3 R2, -R6, 0x1, R2 ;  /* 0x0000000106027810 */ /* 0x008fe80007ffe102 */
[----:B----4-:R-:W-:Y:S01]  /*15ad0*/  IADD3 R5, -R3, R2, R5 ;  /* 0x0000000203057210 */ /* 0x010fe20007ffe105 */
[----:B------:R-:W-:-:S05]  /*15ae0*/  BRA.DIV ~URZ, `(.L_x_1642) ;  /* 0x0000c5627f007947 */ /* 0x000fca000b800000 */
[----:B------:R1:W2:Y:S02]  /*15af0*/  SHFL.IDX PT, R2, R4, RZ, 0x1c1f ;  /* 0x001c1fff04027589 */ /* 0x0002a400000e0000 */
.L_x_1746:
[----:B--2---:R-:W-:Y:S05]  /*15b00*/  IMAD.IADD R2, R5, 0x1, R2 ;  /* 0x0000000105027824 */ /* 0x004fea00078e0202 */
[C---:B------:R-:W-:Y:S02]  /*15b10*/  ISETP.GT.AND P0, PT, R2.reuse, RZ, PT ;  /* 0x000000ff0200720c */ /* 0x040fe40003f04270 */
[C---:B------:R-:W-:Y:S02]  /*15b20*/  ISETP.GT.AND P1, PT, R2.reuse, 0x1, PT ;  /* 0x000000010200780c */ /* 0x040fe40003f24270 */
[----:B------:R-:W-:Y:S02]  /*15b30*/  FSEL R8, R173, -INF , P0 ;  /* 0xff800000ad087808 */ /* 0x000fe40000000000 */
[C---:B------:R-:W-:Y:S02]  /*15b40*/  ISETP.GT.AND P0, PT, R2.reuse, 0x10, PT ;  /* 0x000000100200780c */ /* 0x040fe40003f04270 */
[C---:B------:R-:W-:Y:S02]  /*15b50*/  ISETP.GT.AND P2, PT, R2.reuse, 0x8, PT ;  /* 0x000000080200780c */ /* 0x040fe40003f44270 */
[----:B------:R-:W-:Y:S02]  /*15b60*/  ISETP.GT.AND P3, PT, R2, 0x9, PT ;  /* 0x000000090200780c */ /* 0x000fe40003f64270 */
[----:B------:R-:W-:Y:S02]  /*15b70*/  FSEL R44, R172, -INF , P1 ;  /* 0xff800000ac2c7808 */ /* 0x000fe40000800000 */
[C---:B------:R-:W-:Y:S02]  /*15b80*/  ISETP.GT.AND P1, PT, R2.reuse, 0x11, PT ;  /* 0x000000110200780c */ /* 0x040fe40003f24270 */
[C---:B------:R-:W-:Y:S02]  /*15b90*/  ISETP.GT.AND P4, PT, R2.reuse, 0x19, PT ;  /* 0x000000190200780c */ /* 0x040fe40003f84270 */
[----:B------:R-:W-:Y:S02]  /*15ba0*/  FSEL R41, R165, -INF , P0 ;  /* 0xff800000a5297808 */ /* 0x000fe40000000000 */
[C---:B------:R-:W-:Y:S02]  /*15bb0*/  ISETP.GT.AND P0, PT, R2.reuse, 0x20, PT ;  /* 0x000000200200780c */ /* 0x040fe40003f04270 */
        /* <DEDUP_REMOVED lines=8> */
[----:B------:R-:W-:Y:S02]  /*15c40*/  FSEL R37, R157, -INF , P0 ;  /* 0xff8000009d257808 */ /* 0x000fe40000000000 */
[----:B------:R-:W-:Y:S02]  /*15c50*/  ISETP.GT.AND P0, PT, R2, 0x30, PT ;  /* 0x000000300200780c */ /* 0x000fe40003f04270 */
[----:B------:R-:W-:Y:S02]  /*15c60*/  FSEL R39, R163, -INF , P2 ;  /* 0xff800000a3277808 */ /* 0x000fe40001000000 */
        /* <DEDUP_REMOVED lines=8> */
[----:B------:R-:W-:Y:S02]  /*15cf0*/  ISETP.GT.AND P0, PT, R2, 0x41, PT ;  /* 0x000000410200780c */ /* 0x000fe40003f04270 */
[----:B------:R-:W-:Y:S02]  /*15d00*/  FSEL R32, R28, -INF , P2 ;  /* 0xff8000001c207808 */ /* 0x000fe40001000000 */
        /* <DEDUP_REMOVED lines=37> */
[----:B------:R-:W-:Y:S02]  /*15f60*/  ISETP.GT.AND P0, PT, R2, 0x20, PT ;  /* 0x000000200200780c */ /* 0x000fe40003f04270 */
[----:B------:R-:W-:Y:S02]  /*15f70*/  FSEL R66, R228, -INF , P2 ;  /* 0xff800000e4427808 */ /* 0x000fe40001000000 */
[----:B------:R-:W-:Y:S02]  /*15f80*/  ISETP.GT.AND P2, PT, R2, 0x18, PT ;  /* 0x000000180200780c */ /* 0x000fe40003f44270 */
[----:B------:R-:W-:Y:S02]  /*15f90*/  FSEL R65, R225, -INF , P3 ;  /* 0xff800000e1417808 */ /* 0x000fe40001800000 */
        /* <DEDUP_REMOVED lines=9> */
[----:B------:R-:W-:Y:S02]  /*16030*/  ISETP.GT.AND P2, PT, R2, 0x31, PT ;  /* 0x000000310200780c */ /* 0x000fe40003f44270 */
[----:B------:R-:W-:Y:S02]  /*16040*/  FSEL R58, R162, -INF , P3 ;  /* 0xff800000a23a7808 */ /* 0x000fe40001800000 */
[C---:B------:R-:W-:Y:S02]  /*16050*/  ISETP.GT.AND P3, PT, R2.reuse, 0x38, PT ;  /* 0x000000380200780c */ /* 0x040fe40003f64270 */
        /* <DEDUP_REMOVED lines=93> */
.L_x_1747:
[----:B------:R-:W3:Y:S01]  /*16630*/  LDL.LU R149, [R1] ;  /* 0x0000000001957983 */ /* 0x000ee20000300800 */
[C---:B------:R-:W-:Y:S01]  /*16640*/  FSETP.NEU.FTZ.AND P0, PT, R6.reuse, -INF , PT ;  /* 0xff8000000600780b */ /* 0x040fe20003f1d000 */
[----:B------:R-:W-:Y:S01]  /*16650*/  FMUL.FTZ R3, R6, c[0x0][0x2d0] ;  /* 0x0000b40006037a20 */ /* 0x000fe20000410000 */
        /* <DEDUP_REMOVED lines=39> */
[C---:B-1----:R-:W-:Y:S01]  /*168d0*/  F2FP.PACK_AB R148, R5.reuse, R18 ;  /* 0x000000120594723e */ /* 0x042fe200000000ff */
[C---:B------:R-:W-:Y:S02]  /*168e0*/  FFMA.FTZ R3, R2.reuse, R246, R18 ;  /* 0x000000f602037223 */ /* 0x040fe40000010012 */
[----:B------:R-:W-:Y:S01]  /*168f0*/  FMUL.FTZ R28, R2, R120 ;  /* 0x00000078021c7220 */ /* 0x000fe20000410000 */
[----:B------:R-:W1:Y:S01]  /*16900*/  MUFU.EX2 R18, R42 ;  /* 0x0000002a00127308 */ /* 0x000e620000000800 */
[----:B------:R-:W-:Y:S01]  /*16910*/  FADD.FTZ R15, R5, R3 ;  /* 0x00000003050f7221 */ /* 0x000fe20000010000 */
[C---:B------:R-:W-:Y:S01]  /*16920*/  FSEL R3, R4.reuse, RZ, P0 ;  /* 0x000000ff04037208 */ /* 0x040fe20000000000 */
[----:B------:R-:W-:Y:S02]  /*16930*/  FMUL.FTZ R5, R4, c[0x0][0x2d0] ;  /* 0x0000b40004057a20 */ /* 0x000fe40000410000 */
[C---:B------:R-:W-:Y:S02]  /*16940*/  FMUL.FTZ R29, R2.reuse, R121 ;  /* 0x00000079021d7220 */ /* 0x040fe40000410000 */
[----:B------:R-:W-:Y:S01]  /*16950*/  FADD.FTZ R3, -R3, R80 ;  /* 0x0000005003037221 */ /* 0x000fe20000010100 */
[----:B------:R-:W-:Y:S01]  /*16960*/  FSEL R5, R5, RZ, P0 ;  /* 0x000000ff05057208 */ /* 0x000fe20000000000 */
[----:B------:R-:W-:Y:S02]  /*16970*/  FMUL.FTZ R20, R2, R128 ;  /* 0x0000008002147220 */ /* 0x000fe40000410000 */
[----:B------:R-:W-:Y:S02]  /*16980*/  FMUL.FTZ R3, R3, c[0x0][0x2d0] ;  /* 0x0000b40003037a20 */ /* 0x000fe40000410000 */
[--C-:B------:R-:W-:Y:S02]  /*16990*/  FFMA.FTZ R8, R67, c[0x0][0x2d0], -R5.reuse ;  /* 0x0000b40043087a23 */ /* 0x100fe40000010805 */
[--C-:B------:R-:W-:Y:S02]  /*169a0*/  FFMA.FTZ R80, R66, c[0x0][0x2d0], -R5.reuse ;  /* 0x0000b40042507a23 */ /* 0x100fe40000010805 */
[----:B------:R-:W2:Y:S01]  /*169b0*/  MUFU.EX2 R3, R3 ;  /* 0x0000000300037308 */ /* 0x000ea20000000800 */
[--C-:B------:R-:W-:Y:S02]  /*169c0*/  FFMA.FTZ R151, R65, c[0x0][0x2d0], -R5.reuse ;  /* 0x0000b40041977a23 */ /* 0x100fe40000010805 */
[----:B------:R-:W-:Y:S02]  /*169d0*/  FMUL.FTZ R65, R2, R85 ;  /* 0x0000005502417220 */ /* 0x000fe40000410000 */
[--C-:B------:R-:W-:Y:S02]  /*169e0*/  FFMA.FTZ R154, R64, c[0x0][0x2d0], -R5.reuse ;  /* 0x0000b400409a7a23 */ /* 0x100fe40000010805 */
[----:B------:R-:W-:Y:S01]  /*169f0*/  FMUL.FTZ R64, R2, R84 ;  /* 0x0000005402407220 */ /* 0x000fe20000410000 */
[----:B-1----:R-:W-:Y:S01]  /*16a00*/  F2FP.PACK_AB R150, R18, R19 ;  /* 0x000000131296723e */ /* 0x002fe200000000ff */
        /* <DEDUP_REMOVED lines=10> */
[C---:B--2---:R-:W-:Y:S02]  /*16ab0*/  FMUL.FTZ R66, R3.reuse, R86 ;  /* 0x0000005603427220 */ /* 0x044fe40000410000 */
[----:B------:R-:W-:Y:S02]  /*16ac0*/  FMUL.FTZ R67, R3, R87 ;  /* 0x0000005703437220 */ /* 0x000fe40000410000 */
[----:B------:R-:W2:Y:S01]  /*16ad0*/  LDSM.16.MT88.4 R84, [R203] ;  /* 0x00000000cb54783b */ /* 0x000ea20000004200 */
        /* <DEDUP_REMOVED lines=10> */
[----:B-1----:R-:W-:Y:S01]  /*16b80*/  F2FP.PACK_AB R151, R121, R120 ;  /* 0x000000787997723e */ /* 0x002fe200000000ff */
        /* <DEDUP_REMOVED lines=8> */
[----:B------:R-:W-:Y:S01]  /*16c10*/  FFMA.FTZ R5, R10, c[0x0][0x2d0], -R5 ;  /* 0x0000b4000a057a23 */ /* 0x000fe20000010805 */
[----:B------:R-:W-:Y:S01]  /*16c20*/  MUFU.EX2 R11, R9 ;  /* 0x00000009000b7308 */ /* 0x000fe20000000800 */
[C---:B------:R-:W-:Y:S02]  /*16c30*/  FMUL.FTZ R16, R2.reuse, R132 ;  /* 0x0000008402107220 */ /* 0x040fe40000410000 */
[C---:B------:R-:W-:Y:S02]  /*16c40*/  FMUL.FTZ R17, R2.reuse, R133 ;  /* 0x0000008502117220 */ /* 0x040fe40000410000 */
[----:B------:R-:W-:Y:S01]  /*16c50*/  FMUL.FTZ R21, R2, R129 ;  /* 0x0000008102157220 */ /* 0x000fe20000410000 */
[----:B------:R-:W-:Y:S01]  /*16c60*/  MOV R129, R36 ;  /* 0x0000002400817202 */ /* 0x000fe20000000f00 */
[C---:B------:R-:W-:Y:S02]  /*16c70*/  FMUL.FTZ R22, R3.reuse, R130 ;  /* 0x0000008203167220 */ /* 0x040fe40000410000 */
[C---:B------:R-:W-:Y:S01]  /*16c80*/  FMUL.FTZ R23, R3.reuse, R131 ;  /* 0x0000008303177220 */ /* 0x040fe20000410000 */
[----:B------:R4:W-:Y:S01]  /*16c90*/  MUFU.EX2 R10, R8 ;  /* 0x00000008000a7308 */ /* 0x0009e20000000800 */
[C---:B------:R-:W-:Y:S02]  /*16ca0*/  FMUL.FTZ R26, R3.reuse, R126 ;  /* 0x0000007e031a7220 */ /* 0x040fe40000410000 */
[C---:B------:R-:W-:Y:S01]  /*16cb0*/  FMUL.FTZ R27, R3.reuse, R127 ;  /* 0x0000007f031b7220 */ /* 0x040fe20000410000 */
[----:B-1----:R-:W-:Y:S01]  /*16cc0*/  IADD3 R234, R238, -0x1, RZ ;  /* 0xffffffffeeea7810 */ /* 0x002fe20007ffe0ff */
[C---:B------:R-:W-:Y:S01]  /*16cd0*/  FMUL.FTZ R24, R2.reuse, R124 ;  /* 0x0000007c02187220 */ /* 0x040fe20000410000 */
[----:B------:R-:W-:Y:S01]  /*16ce0*/  MOV R124, R37 ;  /* 0x00000025007c7202 */ /* 0x000fe20000000f00 */
[C---:B------:R-:W-:Y:S01]  /*16cf0*/  FMUL.FTZ R25, R2.reuse, R125 ;  /* 0x0000007d02197220 */ /* 0x040fe20000410000 */
[----:B------:R-:W-:Y:S01]  /*16d00*/  MOV R125, R38 ;  /* 0x00000026007d7202 */ /* 0x000fe20000000f00 */
[C---:B------:R-:W-:Y:S01]  /*16d10*/  FMUL.FTZ R30, R3.reuse, R122 ;  /* 0x0000007a031e7220 */ /* 0x040fe20000410000 */
[----:B------:R-:W1:Y:S01]  /*16d20*/  MUFU.EX2 R132, R156 ;  /* 0x0000009c00847308 */ /* 0x000e620000000800 */
[C---:B------:R-:W-:Y:S02]  /*16d30*/  FMUL.FTZ R31, R3.reuse, R123 ;  /* 0x0000007b031f7220 */ /* 0x040fe40000410000 */
[C---:B------:R-:W-:Y:S02]  /*16d40*/  FMUL.FTZ R34, R3.reuse, R118 ;  /* 0x0000007603227220 */ /* 0x040fe40000410000 */
[----:B------:R-:W-:Y:S02]  /*16d50*/  FMUL.FTZ R35, R3, R119 ;  /* 0x0000007703237220 */ /* 0x000fe40000410000 */
[C---:B------:R-:W-:Y:S01]  /*16d60*/  FMUL.FTZ R32, R2.reuse, R116 ;  /* 0x0000007402207220 */ /* 0x040fe20000410000 */
[----:B------:R-:W-:Y:S01]  /*16d70*/  MOV R116, R39 ;  /* 0x0000002700747202 */ /* 0x000fe20000000f00 */
[C---:B------:R-:W-:Y:S01]  /*16d80*/  FMUL.FTZ R33, R2.reuse, R117 ;  /* 0x0000007502217220 */ /* 0x040fe20000410000 */
[----:B------:R-:W-:Y:S01]  /*16d90*/  MOV R117, R40 ;  /* 0x0000002800757202 */ /* 0x000fe20000000f00 */
[C---:B------:R-:W-:Y:S01]  /*16da0*/  FMUL.FTZ R36, R2.reuse, R112 ;  /* 0x0000007002247220 */ /* 0x040fe20000410000 */
[----:B------:R-:W-:Y:S01]  /*16db0*/  MOV R112, R41 ;  /* 0x0000002900707202 */ /* 0x000fe20000000f00 */
[----:B------:R-:W-:Y:S01]  /*16dc0*/  FMUL.FTZ R37, R2, R113 ;  /* 0x0000007102257220 */ /* 0x000fe20000410000 */
[----:B------:R-:W-:Y:S01]  /*16dd0*/  MOV R113, R44 ;  /* 0x0000002c00717202 */ /* 0x000fe20000000f00 */
[----:B----4-:R-:W-:Y:S01]  /*16de0*/  FADD.FTZ R8, R19, R15 ;  /* 0x0000000f13087221 */ /* 0x010fe20000010000 */
[----:B------:R-:W-:Y:S01]  /*16df0*/  MUFU.EX2 R133, R162 ;  /* 0x000000a200857308 */ /* 0x000fe20000000800 */
[C---:B------:R-:W-:Y:S02]  /*16e00*/  FMUL.FTZ R19, R3.reuse, R135 ;  /* 0x0000008703137220 */ /* 0x040fe40000410000 */
[----:B------:R-:W-:Y:S02]  /*16e10*/  FADD.FTZ R152, R18, R8 ;  /* 0x0000000812987221 */ /* 0x000fe40000010000 */
        /* <DEDUP_REMOVED lines=19> */
[C---:B------:R-:W-:Y:S01]  /*16f50*/  FMUL.FTZ R53, R2.reuse, R97 ;  /* 0x0000006102357220 */ /* 0x040fe20000410000 */
        /* <DEDUP_REMOVED lines=10> */
[C---:B------:R-:W-:Y:S01]  /*17000*/  FMUL.FTZ R60, R2.reuse, R88 ;  /* 0x00000058023c7220 */ /* 0x040fe20000410000 */
[----:B-1----:R-:W-:Y:S01]  /*17010*/  MOV R174, R132 ;  /* 0x0000008400ae7202 */ /* 0x002fe20000000f00 */
[C---:B------:R-:W-:Y:S02]  /*17020*/  FMUL.FTZ R61, R2.reuse, R89 ;  /* 0x00000059023d7220 */ /* 0x040fe40000410000 */
[C---:B------:R-:W-:Y:S02]  /*17030*/  FMUL.FTZ R62, R3.reuse, R90 ;  /* 0x0000005a033e7220 */ /* 0x040fe40000410000 */
[C---:B------:R-:W-:Y:S01]  /*17040*/  FMUL.FTZ R63, R3.reuse, R91 ;  /* 0x0000005b033f7220 */ /* 0x040fe20000410000 */
[----:B------:R-:W-:Y:S01]  /*17050*/  MUFU.EX2 R92, R158 ;  /* 0x0000009e005c7308 */ /* 0x000fe20000000800 */
[C---:B------:R-:W-:Y:S01]  /*17060*/  FMUL.FTZ R70, R3.reuse, R70 ;  /* 0x0000004603467220 */ /* 0x040fe20000410000 */
[----:B------:R-:W-:Y:S01]  /*17070*/  LDSM.16.MT88.4 R88, [R203+0x800] ;  /* 0x00080000cb58783b */ /* 0x000fe20000004200 */
[C---:B------:R-:W-:Y:S02]  /*17080*/  FMUL.FTZ R71, R3.reuse, R71 ;  /* 0x0000004703477220 */ /* 0x040fe40000410000 */
[C---:B------:R-:W-:Y:S02]  /*17090*/  FMUL.FTZ R74, R3.reuse, R74 ;  /* 0x0000004a034a7220 */ /* 0x040fe40000410000 */
[C---:B------:R-:W-:Y:S02]  /*170a0*/  FMUL.FTZ R75, R3.reuse, R75 ;  /* 0x0000004b034b7220 */ /* 0x040fe40000410000 */
[C---:B------:R-:W-:Y:S01]  /*170b0*/  FMUL.FTZ R68, R2.reuse, R68 ;  /* 0x0000004402447220 */ /* 0x040fe20000410000 */
[----:B------:R-:W-:Y:S01]  /*170c0*/  MUFU.EX2 R114, R153 ;  /* 0x0000009900727308 */ /* 0x000fe20000000800 */
[C---:B------:R-:W-:Y:S02]  /*170d0*/  FMUL.FTZ R69, R2.reuse, R69 ;  /* 0x0000004502457220 */ /* 0x040fe40000410000 */
[C---:B------:R-:W-:Y:S02]  /*170e0*/  FMUL.FTZ R72, R2.reuse, R72 ;  /* 0x0000004802487220 */ /* 0x040fe40000410000 */
[----:B------:R-:W-:Y:S05]  /*170f0*/  FMUL.FTZ R73, R2, R73 ;  /* 0x0000004902497220 */ /* 0x000fea0000410000 */
[----:B------:R1:W-:Y:S10]  /*17100*/  MUFU.EX2 R153, R124 ;  /* 0x0000007c00997308 */ /* 0x0003f40000000800 */
[----:B------:R-:W-:Y:S10]  /*17110*/  MUFU.EX2 R166, R170 ;  /* 0x000000aa00a67308 */ /* 0x000ff40000000800 */
[----:B------:R-:W-:Y:S01]  /*17120*/  MUFU.EX2 R108, R242 ;  /* 0x000000f2006c7308 */ /* 0x000fe20000000800 */
[----:B-1----:R-:W-:Y:S09]  /*17130*/  LDSM.16.MT88.4 R124, [R204+0x3000] ;  /* 0x00300000cc7c783b */ /* 0x002ff20000004200 */
[----:B------:R-:W-:Y:S01]  /*17140*/  MUFU.EX2 R5, R5 ;  /* 0x0000000500057308 */ /* 0x000fe20000000800 */
[C---:B---3--:R-:W-:Y:S01]  /*17150*/  FFMA.FTZ R9, R3.reuse, R149, R11 ;  /* 0x0000009503097223 */ /* 0x048fe2000001000b */
[C---:B------:R-:W-:Y:S01]  /*17160*/  F2FP.PACK_AB R149, R10.reuse, R11 ;  /* 0x0000000b0a95723e */ /* 0x040fe200000000ff */
[C---:B------:R-:W-:Y:S02]  /*17170*/  FMUL.FTZ R11, R3.reuse, R139 ;  /* 0x0000008b030b7220 */ /* 0x040fe40000410000 */
[----:B------:R-:W-:Y:S02]  /*17180*/  FADD.FTZ R15, R10, R9 ;  /* 0x000000090a0f7221 */ /* 0x000fe40000010000 */
[----:B------:R-:W-:Y:S02]  /*17190*/  FMUL.FTZ R9, R2, R137 ;  /* 0x0000008902097220 */ /* 0x000fe40000410000 */
[----:B------:R-:W-:Y:S01]  /*171a0*/  FMUL.FTZ R10, R3, R138 ;  /* 0x0000008a030a7220 */ /* 0x000fe20000410000 */
[----:B------:R-:W-:Y:S01]  /*171b0*/  MOV R136, R15 ;  /* 0x0000000f00887202 */ /* 0x000fe20000000f00 */
[----:B------:R-:W-:Y:S05]  /*171c0*/  MUFU.EX2 R137, R155 ;  /* 0x0000009b00897308 */ /* 0x000fea0000000800 */
[C---:B--2---:R-:W-:Y:S05]  /*171d0*/  HMMA.16816.F32 R8, R148.reuse, R84, R8 ;  /* 0x000000549408723c */ /* 0x044fea0000001808 */
[----:B------:R-:W1:Y:S03]  /*171e0*/  MUFU.EX2 R15, R160 ;  /* 0x000000a0000f7308 */ /* 0x000e660000000800 */
[C---:B------:R-:W-:Y:S01]  /*171f0*/  HMMA.16816.F32 R16, R148.reuse, R86, R16 ;  /* 0x000000569410723c */ /* 0x040fe20000001810 */
[----:B------:R-:W2:Y:S06]  /*17200*/  LDSM.16.MT88.4 R84, [R204] ;  /* 0x00000000cc54783b */ /* 0x000eac0000004200 */
[----:B------:R-:W-:Y:S10]  /*17210*/  MUFU.EX2 R160, R235 ;  /* 0x000000eb00a07308 */ /* 0x000ff40000000800 */
[----:B------:R-:W3:Y:S01]  /*17220*/  MUFU.EX2 R3, R159 ;  /* 0x0000009f00037308 */ /* 0x000ee20000000800 */
[----:B-1----:R-:W-:Y:S09]  /*17230*/  FADD.FTZ R2, R15, R152 ;  /* 0x000000980f027221 */ /* 0x002ff20000010000 */
[----:B------:R-:W-:Y:S10]  /*17240*/  MUFU.EX2 R159, R240 ;  /* 0x000000f0009f7308 */ /* 0x000ff40000000800 */
[----:B------:R-:W-:Y:S01]  /*17250*/  MUFU.EX2 R113, R113 ;  /* 0x0000007100717308 */ /* 0x000fe20000000800 */
[C---:B--2---:R-:W-:Y:S03]  /*17260*/  HMMA.16816.F32 R20, R148.reuse, R84, R20 ;  /* 0x000000549414723c */ /* 0x044fe60000001814 */
[C---:B---3--:R-:W-:Y:S06]  /*17270*/  FADD.FTZ R2, R3.reuse, R2 ;  /* 0x0000000203027221 */ /* 0x048fec0000010000 */
[----:B------:R-:W1:Y:S03]  /*17280*/  MUFU.EX2 R112, R112 ;  /* 0x0000007000707308 */ /* 0x000e660000000800 */
[----:B------:R-:W-:Y:S01]  /*17290*/  FADD.FTZ R2, R92, R2 ;  /* 0x000000025c027221 */ /* 0x000fe20000010000 */
[C---:B------:R-:W-:Y:S01]  /*172a0*/  HMMA.16816.F32 R24, R148.reuse, R86, R24 ;  /* 0x000000569418723c */ /* 0x040fe20000001818 */
[----:B------:R-:W2:Y:S02]  /*172b0*/  LDSM.16.MT88.4 R84, [R206] ;  /* 0x00000000ce54783b */ /* 0x000ea40000004200 */
[----:B------:R-:W-:Y:S03]  /*172c0*/  FADD.FTZ R2, R80, R2 ;  /* 0x0000000250027221 */ /* 0x000fe60000010000 */
[----:B------:R-:W-:Y:S10]  /*172d0*/  MUFU.EX2 R157, R246 ;  /* 0x000000f6009d7308 */ /* 0x000ff40000000800 */
[----:B------:R-:W-:Y:S10]  /*172e0*/  MUFU.EX2 R158, R245 ;  /* 0x000000f5009e7308 */ /* 0x000ff40000000800 */
[----:B------:R-:W-:Y:S10]  /*172f0*/  MUFU.EX2 R156, R247 ;  /* 0x000000f7009c7308 */ /* 0x000ff40000000800 */
[----:B------:R-:W-:Y:S01]  /*17300*/  MUFU.EX2 R155, R250 ;  /* 0x000000fa009b7308 */ /* 0x000fe20000000800 */
[C---:B--2---:R-:W-:Y:S09]  /*17310*/  HMMA.16816.F32 R28, R148.reuse, R84, R28 ;  /* 0x00000054941c723c */ /* 0x044ff2000000181c */
[----:B------:R-:W2:Y:S01]  /*17320*/  MUFU.EX2 R152, R129 ;  /* 0x0000008100987308 */ /* 0x000ea20000000800 */
[C---:B------:R-:W-:Y:S01]  /*17330*/  HMMA.16816.F32 R32, R148.reuse, R86, R32 ;  /* 0x000000569420723c */ /* 0x040fe20000001820 */
[----:B------:R-:W3:Y:S07]  /*17340*/  LDSM.16.MT88.4 R84, [R205] ;  /* 0x00000000cd54783b */ /* 0x000eee0000004200 */
[C---:B---3--:R-:W-:Y:S08]  /*17350*/  HMMA.16816.F32 R36, R148.reuse, R84, R36 ;  /* 0x000000549424723c */ /* 0x048ff00000001824 */
[C---:B------:R-:W-:Y:S01]  /*17360*/  HMMA.16816.F32 R40, R148.reuse, R86, R40 ;  /* 0x000000569428723c */ /* 0x040fe20000001828 */
[----:B------:R-:W3:Y:S07]  /*17370*/  LDSM.16.MT88.4 R84, [R203+0x3800] ;  /* 0x00380000cb54783b */ /* 0x000eee0000004200 */
        /* <DEDUP_REMOVED lines=9> */
[C---:B---3--:R-:W-:Y:S07]  /*17410*/  HMMA.16816.F32 R68, R148.reuse, R84, R68 ;  /* 0x000000549444723c */ /* 0x048fee0000001844 */
[----:B------:R-:W-:Y:S01]  /*17420*/  F2FP.PACK_AB R84, R3, R15 ;  /* 0x0000000f0354723e */ /* 0x000fe200000000ff */
[----:B------:R-:W-:Y:S01]  /*17430*/  HMMA.16816.F32 R72, R148, R86, R72 ;  /* 0x000000569448723c */ /* 0x000fe20000001848 */
[----:B------:R-:W3:Y:S03]  /*17440*/  MUFU.EX2 R15, R168 ;  /* 0x000000a8000f7308 */ /* 0x000ee60000000800 */
[----:B------:R-:W-:Y:S03]  /*17450*/  F2FP.PACK_AB R85, R114, R115 ;  /* 0x000000737255723e */ /* 0x000fe600000000ff */
[----:B------:R-:W-:Y:S02]  /*17460*/  F2FP.PACK_AB R86, R80, R92 ;  /* 0x0000005c5056723e */ /* 0x000fe400000000ff */
[----:B------:R-:W4:Y:S02]  /*17470*/  LDSM.16.MT88.4 R92, [R204+0x800] ;  /* 0x00080000cc5c783b */ /* 0x000f240000004200 */
[----:B------:R-:W5:Y:S01]  /*17480*/  MUFU.EX2 R3, R167 ;  /* 0x000000a700037308 */ /* 0x000f620000000800 */
[----:B------:R-:W-:Y:S02]  /*17490*/  F2FP.PACK_AB R87, R132, R137 ;  /* 0x000000898457723e */ /* 0x000fe400000000ff */
[----:B-1----:R-:W-:Y:S02]  /*174a0*/  F2FP.PACK_AB R148, R112, R113 ;  /* 0x000000717094723e */ /* 0x002fe400000000ff */
[----:B------:R-:W-:Y:S02]  /*174b0*/  F2FP.PACK_AB R149, R153, R154 ;  /* 0x0000009a9995723e */ /* 0x000fe400000000ff */
[----:B--2---:R-:W-:Y:S01]  /*174c0*/  F2FP.PACK_AB R151, R5, R152 ;  /* 0x000000980597723e */ /* 0x004fe200000000ff */
[C---:B------:R-:W-:Y:S02]  /*174d0*/  HMMA.16816.F32 R8, R84.reuse, R88, R8 ;  /* 0x000000585408723c */ /* 0x040fe40000001808 */
[----:B------:R-:W1:Y:S03]  /*174e0*/  MUFU.EX2 R80, R165 ;  /* 0x000000a500507308 */ /* 0x000e660000000800 */
[----:B---3--:R-:W-:Y:S03]  /*174f0*/  FADD.FTZ R2, R15, R2 ;  /* 0x000000020f027221 */ /* 0x008fe60000010000 */
[C---:B------:R-:W-:Y:S01]  /*17500*/  HMMA.16816.F32 R16, R84.reuse, R90, R16 ;  /* 0x0000005a5410723c */ /* 0x040fe20000001810 */
[----:B------:R-:W2:Y:S03]  /*17510*/  LDSM.16.MT88.4 R88, [R206+0x800] ;  /* 0x00080000ce58783b */ /* 0x000ea60000004200 */
[----:B------:R-:W-:Y:S01]  /*17520*/  MUFU.EX2 R168, R163 ;  /* 0x000000a300a87308 */ /* 0x000fe20000000800 */
[C---:B-----5:R-:W-:Y:S04]  /*17530*/  FADD.FTZ R2, R3.reuse, R2 ;  /* 0x0000000203027221 */ /* 0x060fe80000010000 */
[----:B------:R-:W-:Y:S05]  /*17540*/  FADD.FTZ R2, R96, R2 ;  /* 0x0000000260027221 */ /* 0x000fea0000010000 */
[----:B------:R-:W3:Y:S01]  /*17550*/  MUFU.EX2 R167, R164 ;  /* 0x000000a400a77308 */ /* 0x000ee20000000800 */
[C---:B-1----:R-:W-:Y:S01]  /*17560*/  FADD.FTZ R2, R80.reuse, R2 ;  /* 0x0000000250027221 */ /* 0x042fe20000010000 */
[C---:B----4-:R-:W-:Y:S08]  /*17570*/  HMMA.16816.F32 R20, R84.reuse, R92, R20 ;  /* 0x0000005c5414723c */ /* 0x050ff00000001814 */
[----:B------:R-:W-:Y:S01]  /*17580*/  MUFU.EX2 R165, R169 ;  /* 0x000000a900a57308 */ /* 0x000fe20000000800 */
[C---:B------:R-:W-:Y:S01]  /*17590*/  HMMA.16816.F32 R24, R84.reuse, R94, R24 ;  /* 0x0000005e5418723c */ /* 0x040fe20000001818 */
[----:B------:R-:W1:Y:S08]  /*175a0*/  LDSM.16.MT88.4 R92, [R205+0x800] ;  /* 0x00080000cd5c783b */ /* 0x000e700000004200 */
[----:B------:R-:W-:Y:S01]  /*175b0*/  MUFU.EX2 R164, R171 ;  /* 0x000000ab00a47308 */ /* 0x000fe20000000800 */
[C---:B--2---:R-:W-:Y:S09]  /*175c0*/  HMMA.16816.F32 R28, R84.reuse, R88, R28 ;  /* 0x00000058541c723c */ /* 0x044ff2000000181c */
[----:B------:R-:W-:Y:S01]  /*175d0*/  MUFU.EX2 R163, R172 ;  /* 0x000000ac00a37308 */ /* 0x000fe20000000800 */
        /* <DEDUP_REMOVED lines=18> */
[----:B------:R-:W4:Y:S01]  /*17700*/  LDSM.16.MT88.4 R96, [R206+0x1000] ;  /* 0x00100000ce60783b */ /* 0x000f220000004200 */
[----:B------:R5:W-:Y:S02]  /*17710*/  MUFU.EX2 R80, R173 ;  /* 0x000000ad00507308 */ /* 0x000be40000000800 */
[----:B------:R-:W-:Y:S02]  /*17720*/  F2FP.PACK_AB R84, R3, R15 ;  /* 0x0000000f0354723e */ /* 0x000fe400000000ff */
[----:B------:R-:W-:Y:S02]  /*17730*/  F2FP.PACK_AB R85, R128, R133 ;  /* 0x000000858055723e */ /* 0x000fe400000000ff */
[----:B---3--:R-:W-:Y:S04]  /*17740*/  F2FP.PACK_AB R87, R167, R168 ;  /* 0x000000a8a757723e */ /* 0x008fe800000000ff */
[----:B------:R-:W3:Y:S03]  /*17750*/  MUFU.EX2 R15, R225 ;  /* 0x000000e1000f7308 */ /* 0x000ee60000000800 */
[C---:B--2---:R-:W-:Y:S07]  /*17760*/  HMMA.16816.F32 R8, R84.reuse, R88, R8 ;  /* 0x000000585408723c */ /* 0x044fee0000001808 */
[----:B------:R2:W2:Y:S01]  /*17770*/  MUFU.EX2 R3, R175 ;  /* 0x000000af00037308 */ /* 0x0004a20000000800 */
[C---:B------:R-:W-:Y:S01]  /*17780*/  HMMA.16816.F32 R16, R84.reuse, R90, R16 ;  /* 0x0000005a5410723c */ /* 0x040fe20000001810 */
[----:B------:R-:W4:Y:S03]  /*17790*/  LDSM.16.MT88.4 R88, [R205+0x1000] ;  /* 0x00100000cd58783b */ /* 0x000f260000004200 */
[----:B-----5:R-:W-:Y:S04]  /*177a0*/  MOV R173, R137 ;  /* 0x0000008900ad7202 */ /* 0x020fe80000000f00 */
[C---:B-1----:R-:W-:Y:S04]  /*177b0*/  HMMA.16816.F32 R20, R84.reuse, R92, R20 ;  /* 0x0000005c5414723c */ /* 0x042fe80000001814 */
[----:B---3--:R-:W-:Y:S01]  /*177c0*/  FADD.FTZ R2, R15, R2 ;  /* 0x000000020f027221 */ /* 0x008fe20000010000 */
[----:B------:R-:W-:Y:S03]  /*177d0*/  MOV R225, R128 ;  /* 0x0000008000e17202 */ /* 0x000fe60000000f00 */
[C---:B------:R-:W-:Y:S01]  /*177e0*/  HMMA.16816.F32 R24, R84.reuse, R94, R24 ;  /* 0x0000005e5418723c */ /* 0x040fe20000001818 */
[----:B------:R-:W1:Y:S03]  /*177f0*/  LDSM.16.MT88.4 R92, [R203+0x4800] ;  /* 0x00480000cb5c783b */ /* 0x000e660000004200 */
[----:B--2---:R-:W-:Y:S01]  /*17800*/  MOV R175, R133 ;  /* 0x0000008500af7202 */ /* 0x004fe20000000f00 */
[C---:B------:R-:W-:Y:S03]  /*17810*/  FADD.FTZ R2, R3.reuse, R2 ;  /* 0x0000000203027221 */ /* 0x040fe60000010000 */
[C---:B----4-:R-:W-:Y:S01]  /*17820*/  HMMA.16816.F32 R28, R84.reuse, R96, R28 ;  /* 0x00000060541c723c */ /* 0x050fe2000000181c */
[----:B------:R-:W-:Y:S03]  /*17830*/  LDSM.16.MT88.4 R132, [R203+0x3000] ;  /* 0x00300000cb84783b */ /* 0x000fe60000004200 */
[----:B------:R-:W-:Y:S04]  /*17840*/  FADD.FTZ R2, R104, R2 ;  /* 0x0000000268027221 */ /* 0x000fe80000010000 */
[C---:B------:R-:W-:Y:S01]  /*17850*/  HMMA.16816.F32 R32, R84.reuse, R98, R32 ;  /* 0x000000625420723c */ /* 0x040fe20000001820 */
[----:B------:R-:W2:Y:S03]  /*17860*/  LDSM.16.MT88.4 R96, [R204+0x4800] ;  /* 0x00480000cc60783b */ /* 0x000ea60000004200 */
[C---:B------:R-:W-:Y:S04]  /*17870*/  FADD.FTZ R2, R80.reuse, R2 ;  /* 0x0000000250027221 */ /* 0x040fe80000010000 */
        /* <DEDUP_REMOVED lines=27> */
[C---:B-1----:R-:W-:Y:S04]  /*17a30*/  FADD.FTZ R2, R3.reuse, R2 ;  /* 0x0000000203027221 */ /* 0x042fe80000010000 */
[C---:B------:R-:W-:Y:S04]  /*17a40*/  HMMA.16816.F32 R20, R88.reuse, R100, R20 ;  /* 0x000000645814723c */ /* 0x040fe80000001814 */
[----:B------:R-:W-:Y:S04]  /*17a50*/  FADD.FTZ R2, R108, R2 ;  /* 0x000000026c027221 */ /* 0x000fe80000010000 */
[C---:B------:R-:W-:Y:S01]  /*17a60*/  HMMA.16816.F32 R24, R88.reuse, R102, R24 ;  /* 0x000000665818723c */ /* 0x040fe20000001818 */
[----:B------:R-:W-:Y:S03]  /*17a70*/  LDSM.16.MT88.4 R100, [R206+0x5000] ;  /* 0x00500000ce64783b */ /* 0x000fe60000004200 */
[C---:B-----5:R-:W-:Y:S04]  /*17a80*/  FADD.FTZ R2, R80.reuse, R2 ;  /* 0x0000000250027221 */ /* 0x060fe80000010000 */
        /* <DEDUP_REMOVED lines=44> */
[----:B------:R-:W5:Y:S01]  /*17d50*/  MUFU.EX2 R80, R117 ;  /* 0x0000007500507308 */ /* 0x000f620000000800 */
[----:B------:R-:W-:Y:S02]  /*17d60*/  LDSM.16.MT88.4 R108, [R204+0x6000] ;  /* 0x00600000cc6c783b */ /* 0x000fe40000004200 */
[----:B------:R-:W-:Y:S03]  /*17d70*/  F2FP.PACK_AB R89, R157, R158 ;  /* 0x0000009e9d59723e */ /* 0x000fe600000000ff */
[----:B------:R-:W-:Y:S01]  /*17d80*/  F2FP.PACK_AB R90, R3, R15 ;  /* 0x0000000f035a723e */ /* 0x000fe200000000ff */
[C---:B-1----:R-:W-:Y:S03]  /*17d90*/  HMMA.16816.F32 R44, R84.reuse, R92, R44 ;  /* 0x0000005c542c723c */ /* 0x042fe6000000182c */
[----:B------:R-:W1:Y:S01]  /*17da0*/  MUFU.EX2 R15, R116 ;  /* 0x00000074000f7308 */ /* 0x000e620000000800 */
[----:B------:R-:W-:Y:S01]  /*17db0*/  FADD.FTZ R3, R120, R136 ;  /* 0x0000008878037221 */ /* 0x000fe20000010000 */
[----:B------:R-:W-:Y:S03]  /*17dc0*/  F2FP.PACK_AB R91, R155, R156 ;  /* 0x0000009c9b5b723e */ /* 0x000fe600000000ff */
[C---:B------:R-:W-:Y:S01]  /*17dd0*/  HMMA.16816.F32 R48, R84.reuse, R94, R48 ;  /* 0x0000005e5430723c */ /* 0x040fe20000001830 */
[----:B------:R-:W4:Y:S07]  /*17de0*/  LDSM.16.MT88.4 R92, [R203+0x2800] ;  /* 0x00280000cb5c783b */ /* 0x000f2e0000004200 */
[C---:B---3--:R-:W-:Y:S04]  /*17df0*/  HMMA.16816.F32 R52, R84.reuse, R96, R52 ;  /* 0x000000605434723c */ /* 0x048fe80000001834 */
[----:B-----5:R-:W-:Y:S04]  /*17e00*/  FADD.FTZ R2, R80, R2 ;  /* 0x0000000250027221 */ /* 0x020fe80000010000 */
[C---:B------:R-:W-:Y:S01]  /*17e10*/  HMMA.16816.F32 R56, R84.reuse, R98, R56 ;  /* 0x000000625438723c */ /* 0x040fe20000001838 */
[----:B------:R-:W3:Y:S03]  /*17e20*/  LDSM.16.MT88.4 R96, [R204+0x2800] ;  /* 0x00280000cc60783b */ /* 0x000ee60000004200 */
[C---:B-1----:R-:W-:Y:S01]  /*17e30*/  FADD.FTZ R246, R15.reuse, R2 ;  /* 0x000000020ff67221 */ /* 0x042fe20000010000 */
[----:B------:R-:W-:Y:S01]  /*17e40*/  F2FP.PACK_AB R150, R15, R80 ;  /* 0x000000500f96723e */ /* 0x000fe200000000ff */
[----:B------:R-:W-:Y:S01]  /*17e50*/  FADD.FTZ R2, R121, R3 ;  /* 0x0000000379027221 */ /* 0x000fe20000010000 */
[----:B------:R-:W-:Y:S01]  /*17e60*/  MOV R15, R6 ;  /* 0x00000006000f7202 */ /* 0x000fe20000000f00 */
[C---:B--2---:R-:W-:Y:S01]  /*17e70*/  HMMA.16816.F32 R60, R84.reuse, R104, R60 ;  /* 0x00000068543c723c */ /* 0x044fe2000000183c */
[----:B------:R-:W2:Y:S03]  /*17e80*/  LDL R3, [R1+0x10] ;  /* 0x0000100001037983 */ /* 0x000ea60000100800 */
[----:B------:R-:W-:Y:S01]  /*17e90*/  FADD.FTZ R2, R115, R2 ;  /* 0x0000000273027221 */ /* 0x000fe20000010000 */
[----:B------:R-:W-:Y:S01]  /*17ea0*/  LDSM.16.MT88.4 R116, [R206+0x3000] ;  /* 0x00300000ce74783b */ /* 0x000fe20000004200 */
[-C--:B------:R-:W-:Y:S02]  /*17eb0*/  MOV R80, R4.reuse ;  /* 0x0000000400507202 */ /* 0x080fe40000000f00 */
[C---:B------:R-:W-:Y:S04]  /*17ec0*/  HMMA.16816.F32 R64, R84.reuse, R106, R64 ;  /* 0x0000006a5440723c */ /* 0x040fe80000001840 */
[----:B------:R-:W-:Y:S01]  /*17ed0*/  FADD.FTZ R2, R114, R2 ;  /* 0x0000000272027221 */ /* 0x000fe20000010000 */
[----:B------:R-:W1:Y:S03]  /*17ee0*/  LDSM.16.MT88.4 R104, [R206+0x2800] ;  /* 0x00280000ce68783b */ /* 0x000e660000004200 */
        /* <DEDUP_REMOVED lines=70> */
.L_x_1628:
[----:B--2---:R-:W2:Y:S02]  /*18350*/  LDL R2, [R1+0xc] ;  /* 0x00000c0001027983 */ /* 0x004ea40000100800 */
[----:B--2---:R-:W-:-:S13]  /*18360*/  ISETP.GE.AND P0, PT, R234, R2, PT ;  /* 0x00000002ea00720c */ /* 0x004fda0003f06270 */
[----:B------:R-:W-:Y:S05]  /*18370*/  @!P0 BRA `(.L_x_1645) ;  /* 0x00003ec000008947 */ /* 0x000fea0003800000 */
.L_x_1660:
[----:B------:R-:W2:Y:S01]  /*18380*/  LDL.64 R10, [R1+0x18] ;  /* 0x00001800010a7983 */ /* 0x000ea20000100a00 */
[----:B------:R-:W-:Y:S04]  /*18390*/  DEPBAR.LE SB0, 0x0 ;  /* 0x000080000000791a */ /* 0x000fe80000000000 */
[----:B------:R-:W3:Y:S01]  /*183a0*/  LDL R9, [R1+0x20] ;  /* 0x0000200001097983 */ /* 0x000ee20000100800 */
[----:B------:R-:W-:Y:S01]  /*183b0*/  WARPSYNC 0xffffffff ;  /* 0xffffffff00007948 */ /* 0x000fe20003800000 */
[----:B------:R-:W-:Y:S02]  /*183c0*/  SHF.R.S32.HI R2, RZ, 0x1f, R239 ;  /* 0x0000001fff027819 */ /* 0x000fe400000114ef */
[----:B------:R-:W-:Y:S01]  /*183d0*/  BAR.SYNC.DEFER_BLOCKING 0x0 ;  /* 0x0000000000007b1d */ /* 0x000fe20000010000 */
[----:B------:R-:W-:Y:S02]  /*183e0*/  SHF.R.S32.HI R8, RZ, 0x1f, R236 ;  /* 0x0000001fff087819 */ /* 0x000fe400000114ec */
[----:B------:R-:W-:Y:S01]  /*183f0*/  IMAD R4, R2, c[0x0][0x208], RZ ;  /* 0x0000820002047a24 */ /* 0x000fe200078e02ff */
[----:B------:R-:W-:Y:S01]  /*18400*/  MOV R15, R6 ;  /* 0x00000006000f7202 */ /* 0x000fe20000000f00 */
[C---:B------:R-:W-:Y:S04]  /*18410*/  IMAD.WIDE.U32 R2, R239.reuse, c[0x0][0x208], RZ ;  /* 0x00008200ef027a25 */ /* 0x040fe800078e00ff */
[----:B------:R-:W-:Y:S05]  /*18420*/  IMAD R4, R239, c[0x0][0x20c], R4 ;  /* 0x00008300ef047a24 */ /* 0x000fea00078e0204 */
[----:B------:R-:W-:Y:S01]  /*18430*/  IADD3 R3, R3, R4, RZ ;  /* 0x0000000403037210 */ /* 0x000fe20007ffe0ff */
[----:B------:R-:W-:Y:S04]  /*18440*/  IMAD R4, R8, c[0x0][0x218], RZ ;  /* 0x0000860008047a24 */ /* 0x000fe800078e02ff */
[C---:B------:R-:W-:Y:S04]  /*18450*/  IMAD.WIDE.U32 R2, R236.reuse, c[0x0][0x218], R2 ;  /* 0x00008600ec027a25 */ /* 0x040fe800078e0002 */
[----:B------:R-:W-:Y:S01]  /*18460*/  IMAD R4, R236, c[0x0][0x21c], R4 ;  /* 0x00008700ec047a24 */ /* 0x000fe200078e0204 */
        /* <DEDUP_REMOVED lines=20> */
.L_x_1748:
[----:B------:R-:W3:Y:S01]  /*185b0*/  SHFL.IDX PT, R9, R8, RZ, 0x181f ;  /* 0x00181fff08097589 */ /* 0x000ee200000e0000 */
[----:B------:R-:W-:Y:S01]  /*185c0*/  ISETP.GE.AND P1, PT, R76, c[0x0][0x1d4], PT ;  /* 0x000075004c007a0c */ /* 0x000fe20003f26270 */
[----:B------:R-:W-:Y:S01]  /*185d0*/  BSSY B0, `(.L_x_1647) ;  /* 0x0000037000007945 */ /* 0x000fe20003800000 */
[----:B------:R-:W-:Y:S01]  /*185e0*/  ISETP.GE.AND P3, PT, R226, c[0x0][0x1d4], PT ;  /* 0x00007500e2007a0c */ /* 0x000fe20003f66270 */
[----:B------:R-:W4:Y:S01]  /*185f0*/  S2R R11, SR_TID.X ;  /* 0x00000000000b7919 */ /* 0x000f220000002100 */
[----:B------:R-:W-:Y:S02]  /*18600*/  SEL R80, RZ, 0x10, P1 ;  /* 0x00000010ff507807 */ /* 0x000fe40000800000 */
[----:B------:R-:W-:Y:S02]  /*18610*/  SEL R225, RZ, 0x10, P3 ;  /* 0x00000010ffe17807 */ /* 0x000fe40001800000 */
[----:B------:R-:W-:Y:S02]  /*18620*/  ISETP.NE.U32.AND P2, PT, R80, RZ, PT ;  /* 0x000000ff5000720c */ /* 0x000fe40003f45070 */
[CC--:B---3--:R-:W-:Y:S05]  /*18630*/  IADD3 R2, P0, R9.reuse, R230.reuse, RZ ;  /* 0x000000e609027210 */ /* 0x0c8fea0007f1e0ff */
[C-C-:B--2---:R-:W-:Y:S05]  /*18640*/  IMAD.X R3, R10.reuse, 0x1, R231.reuse, P0 ;  /* 0x000000010a037824 */ /* 0x144fea00000e06e7 */
[----:B------:R-:W-:Y:S01]  /*18650*/  @!PT LDS RZ, [RZ] ;  /* 0x00000000fffff984 */ /* 0x000fe20000000800 */
[----:B------:R-:W-:Y:S01]  /*18660*/  @!PT LDS RZ, [RZ] ;  /* 0x00000000fffff984 */ /* 0x000fe20000000800 */
[----:B------:R2:W-:Y:S02]  /*18670*/  LDGSTS.E.BYPASS.LTC128B.128 [R229+0x100], [R2.64], !P1 ;  /* 0x0010000002e57fae */ /* 0x0005e4000c901d48 */
[-C--:B--2---:R-:W-:Y:S02]  /*18680*/  IADD3 R2, P0, R9, R233.reuse, RZ ;  /* 0x000000e909027210 */ /* 0x084fe40007f1e0ff */
[----:B------:R-:W2:Y:S03]  /*18690*/  SHFL.IDX PT, R9, R8, 0x1, 0x181f ;  /* 0x00381f0008097f89 */ /* 0x000ea600000e0000 */
[--C-:B------:R-:W-:Y:S02]  /*186a0*/  IMAD.X R3, R10, 0x1, R232.reuse, P0 ;  /* 0x000000010a037824 */ /* 0x100fe400000e06e8 */
[----:B------:R-:W3:Y:S04]  /*186b0*/  SHFL.IDX PT, R10, R4, 0x1, 0x181f ;  /* 0x00381f00040a7f89 */ /* 0x000ee800000e0000 */
[----:B------:R2:W-:Y:S02]  /*186c0*/  LDGSTS.E.BYPASS.LTC128B.128 [R229+0x3900], [R2.64], !P3 ;  /* 0x0390000002e57fae */ /* 0x0005e4000d901d48 */
[C---:B--2---:R-:W-:Y:S05]  /*186d0*/  IADD3 R2, P0, R9.reuse, R230, RZ ;  /* 0x000000e609027210 */ /* 0x044fea0007f1e0ff */
[C-C-:B---3--:R-:W-:Y:S05]  /*186e0*/  IMAD.X R3, R10.reuse, 0x1, R231.reuse, P0 ;  /* 0x000000010a037824 */ /* 0x148fea00000e06e7 */
[----:B------:R2:W-:Y:S02]  /*186f0*/  LDGSTS.E.BYPASS.LTC128B.128 [R229+0x1100], [R2.64], !P1 ;  /* 0x0110000002e57fae */ /* 0x0005e4000c901d48 */
[----:B--2---:R-:W-:Y:S02]  /*18700*/  IADD3 R2, P0, R9, R233, RZ ;  /* 0x000000e909027210 */ /* 0x004fe40007f1e0ff */
[----:B------:R-:W2:Y:S03]  /*18710*/  SHFL.IDX PT, R9, R8, 0x2, 0x181f ;  /* 0x00581f0008097f89 */ /* 0x000ea600000e0000 */
[----:B------:R-:W-:Y:S02]  /*18720*/  IMAD.X R3, R10, 0x1, R232, P0 ;  /* 0x000000010a037824 */ /* 0x000fe400000e06e8 */
[----:B------:R-:W3:Y:S04]  /*18730*/  SHFL.IDX PT, R10, R4, 0x2, 0x181f ;  /* 0x00581f00040a7f89 */ /* 0x000ee800000e0000 */
[----:B------:R5:W-:Y:S02]  /*18740*/  LDGSTS.E.BYPASS.LTC128B.128 [R229+0x4900], [R2.64], !P3 ;  /* 0x0490000002e57fae */ /* 0x000be4000d901d48 */
[----:B-----5:R-:W-:Y:S04]  /*18750*/  IADD3 R2, -R80, 0x10, RZ ;  /* 0x0000001050027810 */ /* 0x020fe80007ffe1ff */
        /* <DEDUP_REMOVED lines=9> */
[----:B----4-:R-:W-:Y:S03]  /*187f0*/  ISETP.GT.AND P0, PT, R11, 0x7f, PT ;  /* 0x0000007f0b00780c */ /* 0x010fe60003f04270 */
[----:B------:R2:W-:Y:S10]  /*18800*/  LDGSTS.E.BYPASS.LTC128B.128.ZFILL [R229+0x5900], [R2.64], P2 ;  /* 0x0590000002e57fae */ /* 0x0005f40009141d48 */
[----:B------:R-:W-:-:S05]  /*18810*/  @P0 BRA `(.L_x_1648) ;  /* 0x0000012000000947 */ /* 0x000fca0003800000 */
[----:B------:R-:W-:-:S05]  /*18820*/  BRA.DIV ~URZ, `(.L_x_1649) ;  /* 0x0000a1827f007947 */ /* 0x000fca000b800000 */
[----:B------:R3:W4:Y:S04]  /*18830*/  SHFL.IDX PT, R9, R4, 0x3, 0x181f ;  /* 0x00781f0004097f89 */ /* 0x00072800000e0000 */
[----:B-1----:R3:W1:Y:S02]  /*18840*/  SHFL.IDX PT, R4, R8, 0x3, 0x181f ;  /* 0x00781f0008047f89 */ /* 0x00266400000e0000 */
.L_x_1749:
        /* <DEDUP_REMOVED lines=15> */
.L_x_1648:
[----:B------:R-:W-:Y:S05]  /*18940*/  BSYNC B0 ;  /* 0x0000000000007941 */ /* 0x000fea0003800000 */
.L_x_1647:
[----:B------:R-:W0:Y:S01]  /*18950*/  LDGDEPBAR ;  /* 0x00000000000079af */ /* 0x000e220000000000 */
[----:B------:R-:W-:Y:S01]  /*18960*/  WARPSYNC 0xffffffff ;  /* 0xffffffff00007948 */ /* 0x000fe20003800000 */
[C---:B---3--:R-:W-:Y:S01]  /*18970*/  HMMA.16816.F32 R8, R140.reuse, R16, RZ ;  /* 0x000000108c08723c */ /* 0x048fe200000018ff */
        /* <DEDUP_REMOVED lines=17> */
[----:B------:R-:W4:Y:S07]  /*18a90*/  LDSM.16.M88.4 R148, [R201] ;  /* 0x00000000c994783b */ /* 0x000f2e0000000200 */
        /* <DEDUP_REMOVED lines=11> */
[----:B------:R-:W1:Y:S07]  /*18b50*/  LDSM.16.M88.4 R164, [R201+0x2000] ;  /* 0x00200000c9a4783b */ /* 0x000e6e0000000200 */
[C---:B------:R-:W-:Y:S08]  /*18b60*/  HMMA.16816.F32 R52, R144.reuse, R168, R52 ;  /* 0x000000a89034723c */ /* 0x040ff00000001834 */
[C---:B------:R-:W-:Y:S01]  /*18b70*/  HMMA.16816.F32 R56, R144.reuse, R170, R56 ;  /* 0x000000aa9038723c */ /* 0x040fe20000001838 */
[----:B------:R-:W1:Y:S07]  /*18b80*/  LDSM.16.M88.4 R168, [R201+0x2800] ;  /* 0x00280000c9a8783b */ /* 0x000e6e0000000200 */
[C---:B------:R-:W-:Y:S08]  /*18b90*/  HMMA.16816.F32 R60, R144.reuse, R172, R60 ;  /* 0x000000ac903c723c */ /* 0x040ff0000000183c */
[----:B------:R-:W-:Y:S01]  /*18ba0*/  HMMA.16816.F32 R64, R144, R174, R64 ;  /* 0x000000ae9040723c */ /* 0x000fe20000001840 */
[----:B------:R-:W-:Y:S07]  /*18bb0*/  LDSM.16.M88.4 R172, [R200+0x1000] ;  /* 0x00100000c8ac783b */ /* 0x000fee0000000200 */
[C---:B----4-:R-:W-:Y:S08]  /*18bc0*/  HMMA.16816.F32 R8, R176.reuse, R148, R8 ;  /* 0x00000094b008723c */ /* 0x050ff00000001808 */
[C---:B------:R-:W-:Y:S01]  /*18bd0*/  HMMA.16816.F32 R16, R176.reuse, R150, R16 ;  /* 0x00000096b010723c */ /* 0x040fe20000001810 */
[----:B------:R-:W4:Y:S07]  /*18be0*/  LDSM.16.M88.4 R148, [R201+0x3000] ;  /* 0x00300000c994783b */ /* 0x000f2e0000000200 */
[C---:B-----5:R-:W-:Y:S08]  /*18bf0*/  HMMA.16816.F32 R20, R176.reuse, R152, R20 ;  /* 0x00000098b014723c */ /* 0x060ff00000001814 */
[C---:B------:R-:W-:Y:S01]  /*18c00*/  HMMA.16816.F32 R24, R176.reuse, R154, R24 ;  /* 0x0000009ab018723c */ /* 0x040fe20000001818 */
[----:B------:R-:W5:Y:S07]  /*18c10*/  LDSM.16.M88.4 R152, [R200] ;  /* 0x00000000c898783b */ /* 0x000f6e0000000200 */
[C---:B-1----:R-:W-:Y:S08]  /*18c20*/  HMMA.16816.F32 R28, R176.reuse, R156, R28 ;  /* 0x0000009cb01c723c */ /* 0x042ff0000000181c */
[C---:B------:R-:W-:Y:S01]  /*18c30*/  HMMA.16816.F32 R32, R176.reuse, R158, R32 ;  /* 0x0000009eb020723c */ /* 0x040fe20000001820 */
[----:B------:R-:W1:Y:S07]  /*18c40*/  LDSM.16.M88.4 R156, [R200+0x800] ;  /* 0x00080000c89c783b */ /* 0x000e6e0000000200 */
        /* <DEDUP_REMOVED lines=10> */
[C---:B----4-:R-:W-:Y:S08]  /*18cf0*/  HMMA.16816.F32 R60, R176.reuse, R148, R60 ;  /* 0x00000094b03c723c */ /* 0x050ff0000000183c */
[----:B------:R-:W-:Y:S01]  /*18d00*/  HMMA.16816.F32 R64, R176, R150, R64 ;  /* 0x00000096b040723c */ /* 0x000fe20000001840 */
[----:B------:R-:W2:Y:S07]  /*18d10*/  LDSM.16.M88.4 R148, [R200+0x1800] ;  /* 0x00180000c894783b */ /* 0x000eae0000000200 */
[C---:B-----5:R-:W-:Y:S08]  /*18d20*/  HMMA.16816.F32 R8, R180.reuse, R152, R8 ;  /* 0x00000098b408723c */ /* 0x060ff00000001808 */
[C---:B------:R-:W-:Y:S01]  /*18d30*/  HMMA.16816.F32 R16, R180.reuse, R154, R16 ;  /* 0x0000009ab410723c */ /* 0x040fe20000001810 */
[----:B------:R-:W3:Y:S07]  /*18d40*/  LDSM.16.M88.4 R152, [R200+0x2000] ;  /* 0x00200000c898783b */ /* 0x000eee0000000200 */
[C---:B-1----:R-:W-:Y:S08]  /*18d50*/  HMMA.16816.F32 R20, R180.reuse, R156, R20 ;  /* 0x0000009cb414723c */ /* 0x042ff00000001814 */
[C---:B------:R-:W-:Y:S01]  /*18d60*/  HMMA.16816.F32 R24, R180.reuse, R158, R24 ;  /* 0x0000009eb418723c */ /* 0x040fe20000001818 */
[----:B------:R-:W1:Y:S07]  /*18d70*/  LDSM.16.M88.4 R156, [R200+0x2800] ;  /* 0x00280000c89c783b */ /* 0x000e6e0000000200 */
        /* <DEDUP_REMOVED lines=12> */
[C---:B------:R-:W-:Y:S08]  /*18e40*/  HMMA.16816.F32 R60, R180.reuse, R160, R60 ;  /* 0x000000a0b43c723c */ /* 0x040ff0000000183c */
[----:B------:R-:W-:Y:S01]  /*18e50*/  HMMA.16816.F32 R64, R180, R162, R64 ;  /* 0x000000a2b440723c */ /* 0x000fe20000001840 */
[----:B------:R-:W5:Y:S07]  /*18e60*/  LDSM.16.M88.4 R160, [R202+0x6800] ;  /* 0x00680000caa0783b */ /* 0x000f6e0000000200 */
[C---:B------:R-:W-:Y:S08]  /*18e70*/  HMMA.16816.F32 R8, R184.reuse, R164, R8 ;  /* 0x000000a4b808723c */ /* 0x040ff00000001808 */
[C---:B------:R-:W-:Y:S01]  /*18e80*/  HMMA.16816.F32 R16, R184.reuse, R166, R16 ;  /* 0x000000a6b810723c */ /* 0x040fe20000001810 */
[----:B------:R-:W1:Y:S07]  /*18e90*/  LDSM.16.M88.4 R164, [R214] ;  /* 0x00000000d6a4783b */ /* 0x000e6e0000000200 */
[C---:B------:R-:W-:Y:S08]  /*18ea0*/  HMMA.16816.F32 R20, R184.reuse, R168, R20 ;  /* 0x000000a8b814723c */ /* 0x040ff00000001814 */
[C---:B------:R-:W-:Y:S01]  /*18eb0*/  HMMA.16816.F32 R24, R184.reuse, R170, R24 ;  /* 0x000000aab818723c */ /* 0x040fe20000001818 */
[----:B------:R-:W1:Y:S07]  /*18ec0*/  LDSM.16.M88.4 R168, [R208] ;  /* 0x00000000d0a8783b */ /* 0x000e6e0000000200 */
[C---:B----4-:R-:W-:Y:S08]  /*18ed0*/  HMMA.16816.F32 R28, R184.reuse, R172, R28 ;  /* 0x000000acb81c723c */ /* 0x050ff0000000181c */
[C---:B------:R-:W-:Y:S01]  /*18ee0*/  HMMA.16816.F32 R32, R184.reuse, R174, R32 ;  /* 0x000000aeb820723c */ /* 0x040fe20000001820 */
[----:B------:R-:W4:Y:S07]  /*18ef0*/  LDSM.16.M88.4 R172, [R209] ;  /* 0x00000000d1ac783b */ /* 0x000f2e0000000200 */
[C---:B--2---:R-:W-:Y:S08]  /*18f00*/  HMMA.16816.F32 R36, R184.reuse, R148, R36 ;  /* 0x00000094b824723c */ /* 0x044ff00000001824 */
[C---:B------:R-:W-:Y:S01]  /*18f10*/  HMMA.16816.F32 R40, R184.reuse, R150, R40 ;  /* 0x00000096b828723c */ /* 0x040fe20000001828 */
[----:B------:R-:W2:Y:S07]  /*18f20*/  LDSM.16.M88.4 R148, [R210] ;  /* 0x00000000d294783b */ /* 0x000eae0000000200 */
[C---:B---3--:R-:W-:Y:S08]  /*18f30*/  HMMA.16816.F32 R44, R184.reuse, R152, R44 ;  /* 0x00000098b82c723c */ /* 0x048ff0000000182c */
[C---:B------:R-:W-:Y:S01]  /*18f40*/  HMMA.16816.F32 R48, R184.reuse, R154, R48 ;  /* 0x0000009ab830723c */ /* 0x040fe20000001830 */
[----:B------:R-:W3:Y:S07]  /*18f50*/  LDSM.16.M88.4 R152, [R211] ;  /* 0x00000000d398783b */ /* 0x000eee0000000200 */
[C---:B-1----:R-:W-:Y:S08]  /*18f60*/  HMMA.16816.F32 R52, R184.reuse, R156, R52 ;  /* 0x0000009cb834723c */ /* 0x042ff00000001834 */
[C---:B------:R-:W-:Y:S01]  /*18f70*/  HMMA.16816.F32 R56, R184.reuse, R158, R56 ;  /* 0x0000009eb838723c */ /* 0x040fe20000001838 */
[----:B------:R-:W1:Y:S07]  /*18f80*/  LDSM.16.M88.4 R156, [R212] ;  /* 0x00000000d49c783b */ /* 0x000e6e0000000200 */
[C---:B-----5:R-:W-:Y:S08]  /*18f90*/  HMMA.16816.F32 R60, R184.reuse, R160, R60 ;  /* 0x000000a0b83c723c */ /* 0x060ff0000000183c */
[----:B------:R-:W-:Y:S01]  /*18fa0*/  HMMA.16816.F32 R64, R184, R162, R64 ;  /* 0x000000a2b840723c */ /* 0x000fe20000001840 */
[----:B------:R-:W5:Y:S07]  /*18fb0*/  LDSM.16.M88.4 R160, [R213] ;  /* 0x00000000d5a0783b */ /* 0x000f6e0000000200 */
[C---:B------:R-:W-:Y:S08]  /*18fc0*/  HMMA.16816.F32 R8, R188.reuse, R164, R8 ;  /* 0x000000a4bc08723c */ /* 0x040ff00000001808 */
[C---:B------:R-:W-:Y:S01]  /*18fd0*/  HMMA.16816.F32 R16, R188.reuse, R166, R16 ;  /* 0x000000a6bc10723c */ /* 0x040fe20000001810 */
[----:B------:R-:W1:Y:S07]  /*18fe0*/  LDSM.16.M88.4 R164, [R201+0x3800] ;  /* 0x00380000c9a4783b */ /* 0x000e6e0000000200 */
[C---:B------:R-:W-:Y:S08]  /*18ff0*/  HMMA.16816.F32 R20, R188.reuse, R168, R20 ;  /* 0x000000a8bc14723c */ /* 0x040ff00000001814 */
[C---:B------:R-:W-:Y:S01]  /*19000*/  HMMA.16816.F32 R24, R188.reuse, R170, R24 ;  /* 0x000000aabc18723c */ /* 0x040fe20000001818 */
[----:B------:R-:W1:Y:S07]  /*19010*/  LDSM.16.M88.4 R168, [R201+0x4000] ;  /* 0x00400000c9a8783b */ /* 0x000e6e0000000200 */
[C---:B----4-:R-:W-:Y:S08]  /*19020*/  HMMA.16816.F32 R28, R188.reuse, R172, R28 ;  /* 0x000000acbc1c723c */ /* 0x050ff0000000181c */
[C---:B------:R-:W-:Y:S01]  /*19030*/  HMMA.16816.F32 R32, R188.reuse, R174, R32 ;  /* 0x000000aebc20723c */ /* 0x040fe20000001820 */
[----:B------:R-:W-:Y:S07]  /*19040*/  LDSM.16.M88.4 R172, [R200+0x3800] ;  /* 0x00380000c8ac783b */ /* 0x000fee0000000200 */
        /* <DEDUP_REMOVED lines=17> */
[C---:B--2---:R-:W-:Y:S08]  /*19160*/  HMMA.16816.F32 R28, R192.reuse, R148, R28 ;  /* 0x00000094c01c723c */ /* 0x044ff0000000181c */
[C---:B------:R-:W-:Y:S01]  /*19170*/  HMMA.16816.F32 R32, R192.reuse, R150, R32 ;  /* 0x00000096c020723c */ /* 0x040fe20000001820 */
[----:B------:R-:W2:Y:S07]  /*19180*/  LDSM.16.M88.4 R148, [R200+0x4000] ;  /* 0x00400000c894783b */ /* 0x000eae0000000200 */
[C---:B---3--:R-:W-:Y:S08]  /*19190*/  HMMA.16816.F32 R36, R192.reuse, R152, R36 ;  /* 0x00000098c024723c */ /* 0x048ff00000001824 */
[C---:B------:R-:W-:Y:S08]  /*191a0*/  HMMA.16816.F32 R40, R192.reuse, R154, R40 ;  /* 0x0000009ac028723c */ /* 0x040ff00000001828 */
[C---:B-1----:R-:W-:Y:S08]  /*191b0*/  HMMA.16816.F32 R44, R192.reuse, R156, R44 ;  /* 0x0000009cc02c723c */ /* 0x042ff0000000182c */
[C---:B------:R-:W-:Y:S08]  /*191c0*/  HMMA.16816.F32 R48, R192.reuse, R158, R48 ;  /* 0x0000009ec030723c */ /* 0x040ff00000001830 */
[C---:B----4-:R-:W-:Y:S08]  /*191d0*/  HMMA.16816.F32 R52, R192.reuse, R160, R52 ;  /* 0x000000a0c034723c */ /* 0x050ff00000001834 */
[C---:B------:R-:W-:Y:S08]  /*191e0*/  HMMA.16816.F32 R56, R192.reuse, R162, R56 ;  /* 0x000000a2c038723c */ /* 0x040ff00000001838 */
[C---:B-----5:R-:W-:Y:S08]  /*191f0*/  HMMA.16816.F32 R60, R192.reuse, R164, R60 ;  /* 0x000000a4c03c723c */ /* 0x060ff0000000183c */
[----:B------:R-:W-:Y:S08]  /*19200*/  HMMA.16816.F32 R64, R192, R166, R64 ;  /* 0x000000a6c040723c */ /* 0x000ff00000001840 */
[C---:B------:R-:W-:Y:S08]  /*19210*/  HMMA.16816.F32 R8, R196.reuse, R172, R8 ;  /* 0x000000acc408723c */ /* 0x040ff00000001808 */
        /* <DEDUP_REMOVED lines=9> */
[----:B------:R-:W4:Y:S01]  /*192b0*/  MUFU.TANH R164, R3 ;  /* 0x0000000300a47308 */ /* 0x000f220000002400 */
[----:B-1----:R-:W-:Y:S09]  /*192c0*/  FMUL.FTZ R2, R9, c[0x0][0x320] ;  /* 0x0000c80009027a20 */ /* 0x002ff20000410000 */
[----:B------:R1:W1:Y:S10]  /*192d0*/  MUFU.TANH R171, R2 ;  /* 0x0000000200ab7308 */ /* 0x0002740000002400 */
[----:B------:R5:W2:Y:S01]  /*192e0*/  MUFU.TANH R174, R4 ;  /* 0x0000000400ae7308 */ /* 0x000aa20000002400 */
        /* <DEDUP_REMOVED lines=42> */
[----:B---3--:R-:W-:Y:S01]  /*19590*/  FMUL.FTZ R3, R44, c[0x0][0x320] ;  /* 0x0000c8002c037a20 */ /* 0x008fe20000410000 */
[C---:B-----5:R-:W-:Y:S05]  /*195a0*/  HMMA.16816.F32 R52, R196.reuse, R16, R52 ;  /* 0x00000010c434723c */ /* 0x060fea0000001834 */
[----:B-1----:R-:W-:Y:S02]  /*195b0*/  FMUL.FTZ R2, R24, c[0x0][0x320] ;  /* 0x0000c80018027a20 */ /* 0x002fe40000410000 */
[----:B------:R-:W-:Y:S01]  /*195c0*/  FMUL.FTZ R16, R50, c[0x0][0x320] ;  /* 0x0000c80032107a20 */ /* 0x000fe20000410000 */
[C---:B------:R-:W-:Y:S01]  /*195d0*/  HMMA.16816.F32 R56, R196.reuse, R18, R56 ;  /* 0x00000012c438723c */ /* 0x040fe20000001838 */
[----:B------:R1:W3:Y:S10]  /*195e0*/  MUFU.TANH R162, R2 ;  /* 0x0000000200a27308 */ /* 0x0002f40000002400 */
[----:B------:R-:W3:Y:S01]  /*195f0*/  MUFU.TANH R35, R16 ;  /* 0x0000001000237308 */ /* 0x000ee20000002400 */
        /* <DEDUP_REMOVED lines=85> */
[----:B---3--:R-:W-:Y:S03]  /*19b50*/  @!P5 IADD3 R4, P0, R2, R242, RZ ;  /* 0x000000f20204d210 */ /* 0x008fe60007f1e0ff */
        /* <DEDUP_REMOVED lines=20> */
.L_x_1750:
[----:B------:R-:W-:-:S05]  /*19ca0*/  BRA.DIV ~URZ, `(.L_x_1653) ;  /* 0x00008e427f007947 */ /* 0x000fca000b800000 */
[----:B------:R3:W4:Y:S02]  /*19cb0*/  SHFL.IDX PT, R9, R8, RZ, 0x181f ;  /* 0x00181fff08097589 */ /* 0x00072400000e0000 */
.L_x_1751:
        /* <DEDUP_REMOVED lines=20> */
.L_x_1752:
        /* <DEDUP_REMOVED lines=19> */
.L_x_1753:
[----:B------:R-:W-:-:S05]  /*19f30*/  BRA.DIV ~URZ, `(.L_x_1656) ;  /* 0x00008d627f007947 */ /* 0x000fca000b800000 */
[----:B------:R2:W3:Y:S02]  /*19f40*/  SHFL.IDX PT, R9, R8, 0x2, 0x181f ;  /* 0x00581f0008097f89 */ /* 0x0004e400000e0000 */
.L_x_1754:
        /* <DEDUP_REMOVED lines=20> */
.L_x_1755:
        /* <DEDUP_REMOVED lines=17> */
.L_x_1651:
[----:B--234-:R-:W-:Y:S05]  /*1a1a0*/  BSYNC B0 ;  /* 0x0000000000007941 */ /* 0x01cfea0003800000 */
.L_x_1650:
        /* <DEDUP_REMOVED lines=59> */
.L_x_1756:
[----:B-12---:R-:W-:Y:S01]  /*1a560*/  FMNMX.FTZ R4, R4, R2, !PT ;  /* 0x0000000204047209 */ /* 0x006fe20007810000 */
[----:B------:R-:W-:-:S05]  /*1a570*/  BRA.DIV ~URZ, `(.L_x_1659) ;  /* 0x000088b27f007947 */ /* 0x000fca000b800000 */
[----:B------:R-:W1:Y:S02]  /*1a580*/  SHFL.BFLY PT, R2, R4, 0x1, 0x1f ;  /* 0x0c201f0004027f89 */ /* 0x000e6400000e0000 */
[----:B-1----:R-:W-:Y:S02]  /*1a590*/  FMNMX.FTZ R6, R4, R2, !PT ;  /* 0x0000000204067209 */ /* 0x002fe40007810000 */
[----:B------:R-:W1:Y:S02]  /*1a5a0*/  SHFL.BFLY PT, R2, R8, 0x2, 0x1f ;  /* 0x0c401f0008027f89 */ /* 0x000e6400000e0000 */
[----:B-1----:R-:W-:Y:S05]  /*1a5b0*/  FMNMX.FTZ R4, R8, R2, !PT ;  /* 0x0000000208047209 */ /* 0x002fea0007810000 */
[----:B------:R1:W2:Y:S02]  /*1a5c0*/  SHFL.BFLY PT, R2, R4, 0x1, 0x1f ;  /* 0x0c201f0004027f89 */ /* 0x0002a400000e0000 */
.L_x_1757:
[----:B------:R-:W3:Y:S01]  /*1a5d0*/  LDL.LU R51, [R1] ;  /* 0x0000000001337983 */ /* 0x000ee20000300800 */
[----:B------:R-:W-:Y:S01]  /*1a5e0*/  FMUL.FTZ R8, R6, c[0x0][0x2d0] ;  /* 0x0000b40006087a20 */ /* 0x000fe20000410000 */
[----:B-12---:R-:W-:Y:S01]  /*1a5f0*/  FMNMX.FTZ R4, R2, R4, !PT ;  /* 0x0000000402047209 */ /* 0x006fe20007810000 */
[----:B------:R-:W-:Y:S01]  /*1a600*/  FADD.FTZ R2, -R6, R15 ;  /* 0x0000000f06027221 */ /* 0x000fe20000010100 */
[----:B------:R-:W-:Y:S01]  /*1a610*/  WARPSYNC 0xffffffff ;  /* 0xffffffff00007948 */ /* 0x000fe20003800000 */
[--C-:B------:R-:W-:Y:S02]  /*1a620*/  FFMA.FTZ R10, R172, c[0x0][0x2d0], -R8.reuse ;  /* 0x0000b400ac0a7a23 */ /* 0x100fe40000010808 */
[----:B------:R-:W-:Y:S02]  /*1a630*/  FMUL.FTZ R2, R2, c[0x0][0x2d0] ;  /* 0x0000b40002027a20 */ /* 0x000fe40000410000 */
        /* <DEDUP_REMOVED lines=30> */
[----:B------:R-:W2:Y:S10]  /*1a820*/  MUFU.EX2 R8, R10 ;  /* 0x0000000a00087308 */ /* 0x000eb40000000800 */
[----:B------:R-:W4:Y:S01]  /*1a830*/  MUFU.EX2 R11, R15 ;  /* 0x0000000f000b7308 */ /* 0x000f220000000800 */
[C---:B-1----:R-:W-:Y:S02]  /*1a840*/  FMUL.FTZ R64, R3.reuse, R84 ;  /* 0x0000005403407220 */ /* 0x042fe40000410000 */
[C---:B------:R-:W-:Y:S02]  /*1a850*/  FMUL.FTZ R65, R3.reuse, R85 ;  /* 0x0000005503417220 */ /* 0x040fe40000410000 */
[C---:B------:R-:W-:Y:S02]  /*1a860*/  FMUL.FTZ R29, R3.reuse, R121 ;  /* 0x00000079031d7220 */ /* 0x040fe40000410000 */
[C---:B------:R-:W-:Y:S02]  /*1a870*/  FMUL.FTZ R28, R3.reuse, R120 ;  /* 0x00000078031c7220 */ /* 0x040fe40000410000 */
[C---:B------:R-:W-:Y:S01]  /*1a880*/  FMUL.FTZ R17, R3.reuse, R133 ;  /* 0x0000008503117220 */ /* 0x040fe20000410000 */
[----:B------:R-:W-:Y:S01]  /*1a890*/  MOV R133, R47 ;  /* 0x0000002f00857202 */ /* 0x000fe20000000f00 */
[C---:B------:R-:W-:Y:S01]  /*1a8a0*/  FMUL.FTZ R24, R3.reuse, R124 ;  /* 0x0000007c03187220 */ /* 0x040fe20000410000 */
[----:B------:R-:W-:Y:S01]  /*1a8b0*/  MOV R124, R19 ;  /* 0x00000013007c7202 */ /* 0x000fe20000000f00 */
[----:B------:R-:W-:Y:S01]  /*1a8c0*/  FMUL.FTZ R32, R3, R116 ;  /* 0x0000007403207220 */ /* 0x000fe20000410000 */
[----:B--2---:R-:W-:Y:S01]  /*1a8d0*/  F2FP.PACK_AB R148, R9, R8 ;  /* 0x000000080994723e */ /* 0x004fe200000000ff */
[C---:B------:R-:W-:Y:S02]  /*1a8e0*/  FFMA.FTZ R2, R3.reuse, R246, R8 ;  /* 0x000000f603027223 */ /* 0x040fe40000010008 */
[----:B------:R-:W-:Y:S02]  /*1a8f0*/  FMUL.FTZ R33, R3, R117 ;  /* 0x0000007503217220 */ /* 0x000fe40000410000 */
[----:B------:R-:W-:Y:S02]  /*1a900*/  FADD.FTZ R10, R9, R2 ;  /* 0x00000002090a7221 */ /* 0x000fe40000010000 */
[C---:B------:R-:W-:Y:S02]  /*1a910*/  FADD.FTZ R2, -R4.reuse, R5 ;  /* 0x0000000504027221 */ /* 0x040fe40000010100 */
[----:B------:R-:W-:Y:S01]  /*1a920*/  FMUL.FTZ R5, R4, c[0x0][0x2d0] ;  /* 0x0000b40004057a20 */ /* 0x000fe20000410000 */
[----:B----4-:R-:W-:Y:S01]  /*1a930*/  F2FP.PACK_AB R150, R11, R16 ;  /* 0x000000100b96723e */ /* 0x010fe200000000ff */
        /* <DEDUP_REMOVED lines=25> */
[----:B------:R-:W-:Y:S01]  /*1aad0*/  FMUL.FTZ R16, R3, R132 ;  /* 0x0000008403107220 */ /* 0x000fe20000410000 */
[----:B------:R-:W-:Y:S01]  /*1aae0*/  MOV R132, R23 ;  /* 0x0000001700847202 */ /* 0x000fe20000000f00 */
[----:B------:R-:W-:Y:S02]  /*1aaf0*/  FADD.FTZ R152, R11, R8 ;  /* 0x000000080b987221 */ /* 0x000fe40000010000 */
[----:B------:R-:W-:Y:S01]  /*1ab00*/  FMUL.FTZ R8, R3, R136 ;  /* 0x0000008803087220 */ /* 0x000fe20000410000 */
[----:B------:R-:W2:Y:S01]  /*1ab10*/  MUFU.EX2 R11, R9 ;  /* 0x00000009000b7308 */ /* 0x000ea20000000800 */
[--C-:B------:R-:W-:Y:S02]  /*1ab20*/  FFMA.FTZ R174, R35, c[0x0][0x2d0], -R5.reuse ;  /* 0x0000b40023ae7a23 */ /* 0x100fe40000010805 */
[--C-:B------:R-:W-:Y:S02]  /*1ab30*/  FFMA.FTZ R175, R34, c[0x0][0x2d0], -R5.reuse ;  /* 0x0000b40022af7a23 */ /* 0x100fe40000010805 */
[--C-:B------:R-:W-:Y:S02]  /*1ab40*/  FFMA.FTZ R247, R27, c[0x0][0x2d0], -R5.reuse ;  /* 0x0000b4001bf77a23 */ /* 0x100fe40000010805 */
[--C-:B------:R-:W-:Y:S02]  /*1ab50*/  FFMA.FTZ R251, R25, c[0x0][0x2d0], -R5.reuse ;  /* 0x0000b40019fb7a23 */ /* 0x100fe40000010805 */
[--C-:B------:R-:W-:Y:S01]  /*1ab60*/  FFMA.FTZ R50, R21, c[0x0][0x2d0], -R5.reuse ;  /* 0x0000b40015327a23 */ /* 0x100fe20000010805 */
[----:B------:R-:W4:Y:S01]  /*1ab70*/  MUFU.EX2 R122, R80 ;  /* 0x00000050007a7308 */ /* 0x000f220000000800 */
[----:B------:R-:W-:Y:S01]  /*1ab80*/  FMUL.FTZ R21, R3, R129 ;  /* 0x0000008103157220 */ /* 0x000fe20000410000 */
[----:B------:R-:W-:Y:S01]  /*1ab90*/  MOV R129, R43 ;  /* 0x0000002b00817202 */ /* 0x000fe20000000f00 */
[----:B------:R-:W-:Y:S01]  /*1aba0*/  FMUL.FTZ R23, R2, R131 ;  /* 0x0000008302177220 */ /* 0x000fe20000410000 */
[----:B------:R-:W-:Y:S01]  /*1abb0*/  MOV R136, R50 ;  /* 0x0000003200887202 */ /* 0x000fe20000000f00 */
[--C-:B------:R-:W-:Y:S02]  /*1abc0*/  FFMA.FTZ R161, R161, c[0x0][0x2d0], -R5.reuse ;  /* 0x0000b400a1a17a23 */ /* 0x100fe40000010805 */
[--C-:B------:R-:W-:Y:S02]  /*1abd0*/  FFMA.FTZ R160, R160, c[0x0][0x2d0], -R5.reuse ;  /* 0x0000b400a0a07a23 */ /* 0x100fe40000010805 */
[--C-:B------:R-:W-:Y:S01]  /*1abe0*/  FFMA.FTZ R158, R158, c[0x0][0x2d0], -R5.reuse ;  /* 0x0000b4009e9e7a23 */ /* 0x100fe20000010805 */
[----:B------:R-:W-:Y:S01]  /*1abf0*/  MUFU.EX2 R80, R162 ;  /* 0x000000a200507308 */ /* 0x000fe20000000800 */
[--C-:B------:R-:W-:Y:S02]  /*1ac00*/  FFMA.FTZ R157, R157, c[0x0][0x2d0], -R5.reuse ;  /* 0x0000b4009d9d7a23 */ /* 0x100fe40000010805 */
[--C-:B------:R-:W-:Y:S01]  /*1ac10*/  FFMA.FTZ R173, R38, c[0x0][0x2d0], -R5.reuse ;  /* 0x0000b40026ad7a23 */ /* 0x100fe20000010805 */
[----:B--2---:R-:W-:Y:S01]  /*1ac20*/  F2FP.PACK_AB R149, R11, R18 ;  /* 0x000000120b95723e */ /* 0x004fe200000000ff */
[----:B------:R-:W-:Y:S01]  /*1ac30*/  FMUL.FTZ R9, R3, R137 ;  /* 0x0000008903097220 */ /* 0x000fe20000410000 */
[----:B------:R-:W-:Y:S01]  /*1ac40*/  MOV R137, R22 ;  /* 0x0000001600897202 */ /* 0x000fe20000000f00 */
[----:B------:R-:W-:Y:S02]  /*1ac50*/  FMUL.FTZ R22, R2, R130 ;  /* 0x0000008202167220 */ /* 0x000fe40000410000 */
[--C-:B------:R-:W-:Y:S01]  /*1ac60*/  FFMA.FTZ R228, R31, c[0x0][0x2d0], -R5.reuse ;  /* 0x0000b4001fe47a23 */ /* 0x100fe20000010805 */
[----:B------:R-:W-:Y:S01]  /*1ac70*/  MUFU.EX2 R116, R156 ;  /* 0x0000009c00747308 */ /* 0x000fe20000000800 */
[--C-:B------:R-:W-:Y:S02]  /*1ac80*/  FFMA.FTZ R155, R169, c[0x0][0x2d0], -R5.reuse ;  /* 0x0000b400a99b7a23 */ /* 0x100fe40000010805 */
[--C-:B------:R-:W-:Y:S01]  /*1ac90*/  FFMA.FTZ R169, R39, c[0x0][0x2d0], -R5.reuse ;  /* 0x0000b40027a97a23 */ /* 0x100fe20000010805 */
[----:B----4-:R-:W-:Y:S01]  /*1aca0*/  F2FP.PACK_AB R151, R122, R121 ;  /* 0x000000797a97723e */ /* 0x010fe200000000ff */
[----:B------:R-:W-:Y:S02]  /*1acb0*/  FFMA.FTZ R5, R20, c[0x0][0x2d0], -R5 ;  /* 0x0000b40014057a23 */ /* 0x000fe40000010805 */
[C---:B------:R-:W-:Y:S01]  /*1acc0*/  FMUL.FTZ R20, R3.reuse, R128 ;  /* 0x0000008003147220 */ /* 0x040fe20000410000 */
[----:B------:R-:W-:Y:S01]  /*1acd0*/  MOV R128, R46 ;  /* 0x0000002e00807202 */ /* 0x000fe20000000f00 */
        /* <DEDUP_REMOVED lines=28> */
[----:B--2---:R-:W-:Y:S01]  /*1aea0*/  LDSM.16.MT88.4 R124, [R204+0x3000] ;  /* 0x00300000cc7c783b */ /* 0x004fe20000004200 */
        /* <DEDUP_REMOVED lines=17> */
[----:B------:R-:W-:Y:S02]  /*1afc0*/  FMUL.FTZ R73, R3, R73 ;  /* 0x0000004903497220 */ /* 0x000fe40000410000 */
[C---:B------:R-:W-:Y:S02]  /*1afd0*/  FMUL.FTZ R70, R2.reuse, R70 ;  /* 0x0000004602467220 */ /* 0x040fe40000410000 */
[C---:B------:R-:W-:Y:S02]  /*1afe0*/  FMUL.FTZ R71, R2.reuse, R71 ;  /* 0x0000004702477220 */ /* 0x040fe40000410000 */
[C---:B------:R-:W-:Y:S02]  /*1aff0*/  FMUL.FTZ R74, R2.reuse, R74 ;  /* 0x0000004a024a7220 */ /* 0x040fe40000410000 */
[C---:B------:R-:W-:Y:S01]  /*1b000*/  FMUL.FTZ R75, R2.reuse, R75 ;  /* 0x0000004b024b7220 */ /* 0x040fe20000410000 */
[----:B------:R-:W2:Y:S10]  /*1b010*/  MUFU.EX2 R3, R164 ;  /* 0x000000a400037308 */ /* 0x000eb40000000800 */
[----:B------:R-:W-:Y:S10]  /*1b020*/  MUFU.EX2 R171, R160 ;  /* 0x000000a000ab7308 */ /* 0x000ff40000000800 */
[----:B------:R-:W-:Y:S10]  /*1b030*/  MUFU.EX2 R165, R165 ;  /* 0x000000a500a57308 */ /* 0x000ff40000000800 */
[----:B------:R-:W-:Y:S01]  /*1b040*/  MUFU.EX2 R164, R153 ;  /* 0x0000009900a47308 */ /* 0x000fe20000000800 */
[C---:B---3--:R-:W-:Y:S02]  /*1b050*/  FFMA.FTZ R10, R2.reuse, R51, R18 ;  /* 0x00000033020a7223 */ /* 0x048fe40000010012 */
[C---:B------:R-:W-:Y:S02]  /*1b060*/  FMUL.FTZ R18, R2.reuse, R134 ;  /* 0x0000008602127220 */ /* 0x040fe40000410000 */
[----:B------:R-:W-:Y:S02]  /*1b070*/  FADD.FTZ R120, R11, R10 ;  /* 0x0000000a0b787221 */ /* 0x000fe40000010000 */
[C---:B------:R-:W-:Y:S03]  /*1b080*/  FMUL.FTZ R10, R2.reuse, R138 ;  /* 0x0000008a020a7220 */ /* 0x040fe60000410000 */
[----:B------:R-:W-:Y:S01]  /*1b090*/  MUFU.EX2 R166, R166 ;  /* 0x000000a600a67308 */ /* 0x000fe20000000800 */
[C---:B------:R-:W-:Y:S02]  /*1b0a0*/  FMUL.FTZ R11, R2.reuse, R139 ;  /* 0x0000008b020b7220 */ /* 0x040fe40000410000 */
[----:B------:R-:W-:Y:S02]  /*1b0b0*/  FMUL.FTZ R51, R2, R103 ;  /* 0x0000006702337220 */ /* 0x000fe40000410000 */
[----:B------:R-:W-:Y:S01]  /*1b0c0*/  LDSM.16.MT88.4 R100, [R204+0x1800] ;  /* 0x00180000cc64783b */ /* 0x000fe20000004200 */
[----:B------:R-:W-:Y:S02]  /*1b0d0*/  FADD.FTZ R2, R15, R152 ;  /* 0x000000980f027221 */ /* 0x000fe40000010000 */
[C---:B-1----:R-:W-:Y:S02]  /*1b0e0*/  HMMA.16816.F32 R8, R148.reuse, R84, R8 ;  /* 0x000000549408723c */ /* 0x042fe40000001808 */
[----:B------:R-:W-:Y:S03]  /*1b0f0*/  MUFU.EX2 R163, R168 ;  /* 0x000000a800a37308 */ /* 0x000fe60000000800 */
[C---:B--2---:R-:W-:Y:S03]  /*1b100*/  FADD.FTZ R2, R3.reuse, R2 ;  /* 0x0000000203027221 */ /* 0x044fe60000010000 */
[C---:B------:R-:W-:Y:S01]  /*1b110*/  HMMA.16816.F32 R16, R148.reuse, R86, R16 ;  /* 0x000000569410723c */ /* 0x040fe20000001810 */
[----:B------:R-:W1:Y:S03]  /*1b120*/  LDSM.16.MT88.4 R84, [R204] ;  /* 0x00000000cc54783b */ /* 0x000e660000004200 */
[----:B------:R-:W-:Y:S01]  /*1b130*/  FADD.FTZ R2, R92, R2 ;  /* 0x000000025c027221 */ /* 0x000fe20000010000 */
[----:B------:R-:W-:Y:S03]  /*1b140*/  MUFU.EX2 R108, R243 ;  /* 0x000000f3006c7308 */ /* 0x000fe60000000800 */
[----:B------:R-:W-:Y:S07]  /*1b150*/  FADD.FTZ R2, R80, R2 ;  /* 0x0000000250027221 */ /* 0x000fee0000010000 */
[----:B------:R-:W-:Y:S10]  /*1b160*/  MUFU.EX2 R162, R169 ;  /* 0x000000a900a27308 */ /* 0x000ff40000000800 */
        /* <DEDUP_REMOVED lines=9> */
[----:B------:R-:W2:Y:S01]  /*1b200*/  MUFU.EX2 R115, R155 ;  /* 0x0000009b00737308 */ /* 0x000ea20000000800 */
[C---:B-1----:R-:W-:Y:S09]  /*1b210*/  HMMA.16816.F32 R28, R148.reuse, R84, R28 ;  /* 0x00000054941c723c */ /* 0x042ff2000000181c */
[----:B------:R-:W1:Y:S01]  /*1b220*/  MUFU.EX2 R112, R129 ;  /* 0x0000008100707308 */ /* 0x000e620000000800 */
[C---:B------:R-:W-:Y:S01]  /*1b230*/  HMMA.16816.F32 R32, R148.reuse, R86, R32 ;  /* 0x000000569420723c */ /* 0x040fe20000001820 */
[----:B------:R-:W3:Y:S08]  /*1b240*/  LDSM.16.MT88.4 R84, [R205] ;  /* 0x00000000cd54783b */ /* 0x000ef00000004200 */
[----:B------:R-:W-:Y:S10]  /*1b250*/  MUFU.EX2 R156, R247 ;  /* 0x000000f7009c7308 */ /* 0x000ff40000000800 */
[----:B------:R-:W-:Y:S01]  /*1b260*/  MUFU.EX2 R155, R251 ;  /* 0x000000fb009b7308 */ /* 0x000fe20000000800 */
        /* <DEDUP_REMOVED lines=15> */
[----:B------:R3:W4:Y:S03]  /*1b360*/  MUFU.EX2 R15, R225 ;  /* 0x000000e1000f7308 */ /* 0x0007260000000800 */
[----:B--2---:R-:W-:Y:S03]  /*1b370*/  F2FP.PACK_AB R85, R114, R115 ;  /* 0x000000737255723e */ /* 0x004fe600000000ff */
[----:B------:R-:W-:Y:S02]  /*1b380*/  F2FP.PACK_AB R86, R80, R92 ;  /* 0x0000005c5056723e */ /* 0x000fe400000000ff */
[----:B------:R-:W2:Y:S02]  /*1b390*/  LDSM.16.MT88.4 R92, [R204+0x800] ;  /* 0x00080000cc5c783b */ /* 0x000ea40000004200 */
[----:B------:R-:W5:Y:S01]  /*1b3a0*/  MUFU.EX2 R3, R172 ;  /* 0x000000ac00037308 */ /* 0x000f620000000800 */
[----:B------:R-:W-:Y:S02]  /*1b3b0*/  F2FP.PACK_AB R87, R117, R116 ;  /* 0x000000747557723e */ /* 0x000fe400000000ff */
[----:B-1----:R-:W-:Y:S02]  /*1b3c0*/  F2FP.PACK_AB R148, R112, R113 ;  /* 0x000000717094723e */ /* 0x002fe400000000ff */
[----:B------:R-:W-:Y:S02]  /*1b3d0*/  F2FP.PACK_AB R149, R153, R154 ;  /* 0x0000009a9995723e */ /* 0x000fe400000000ff */
[----:B------:R-:W-:Y:S01]  /*1b3e0*/  F2FP.PACK_AB R151, R5, R152 ;  /* 0x000000980597723e */ /* 0x000fe200000000ff */
[C---:B------:R-:W-:Y:S02]  /*1b3f0*/  HMMA.16816.F32 R8, R84.reuse, R88, R8 ;  /* 0x000000585408723c */ /* 0x040fe40000001808 */
[----:B------:R-:W1:Y:S03]  /*1b400*/  MUFU.EX2 R80, R170 ;  /* 0x000000aa00507308 */ /* 0x000e660000000800 */
[----:B---3--:R-:W-:Y:S01]  /*1b410*/  MOV R225, R117 ;  /* 0x0000007500e17202 */ /* 0x008fe20000000f00 */
[----:B----4-:R-:W-:Y:S02]  /*1b420*/  FADD.FTZ R2, R15, R2 ;  /* 0x000000020f027221 */ /* 0x010fe40000010000 */
[C---:B------:R-:W-:Y:S01]  /*1b430*/  HMMA.16816.F32 R16, R84.reuse, R90, R16 ;  /* 0x0000005a5410723c */ /* 0x040fe20000001810 */
[----:B------:R-:W3:Y:S03]  /*1b440*/  LDSM.16.MT88.4 R88, [R206+0x800] ;  /* 0x00080000ce58783b */ /* 0x000ee60000004200 */
[----:B------:R-:W4:Y:S01]  /*1b450*/  MUFU.EX2 R172, R161 ;  /* 0x000000a100ac7308 */ /* 0x000f220000000800 */
[C---:B-----5:R-:W-:Y:S04]  /*1b460*/  FADD.FTZ R2, R3.reuse, R2 ;  /* 0x0000000203027221 */ /* 0x060fe80000010000 */
[----:B------:R-:W-:Y:S05]  /*1b470*/  FADD.FTZ R2, R96, R2 ;  /* 0x0000000260027221 */ /* 0x000fea0000010000 */
[----:B------:R-:W5:Y:S01]  /*1b480*/  MUFU.EX2 R170, R158 ;  /* 0x0000009e00aa7308 */ /* 0x000f620000000800 */
[C---:B-1----:R-:W-:Y:S01]  /*1b490*/  FADD.FTZ R2, R80.reuse, R2 ;  /* 0x0000000250027221 */ /* 0x042fe20000010000 */
[C---:B--2---:R-:W-:Y:S08]  /*1b4a0*/  HMMA.16816.F32 R20, R84.reuse, R92, R20 ;  /* 0x0000005c5414723c */ /* 0x044ff00000001814 */
[----:B------:R-:W-:Y:S01]  /*1b4b0*/  MUFU.EX2 R161, R173 ;  /* 0x000000ad00a17308 */ /* 0x000fe20000000800 */
[C---:B------:R-:W-:Y:S01]  /*1b4c0*/  HMMA.16816.F32 R24, R84.reuse, R94, R24 ;  /* 0x0000005e5418723c */ /* 0x040fe20000001818 */
[----:B------:R-:W1:Y:S08]  /*1b4d0*/  LDSM.16.MT88.4 R92, [R205+0x800] ;  /* 0x00080000cd5c783b */ /* 0x000e700000004200 */
[----:B------:R-:W-:Y:S01]  /*1b4e0*/  MUFU.EX2 R158, R228 ;  /* 0x000000e4009e7308 */ /* 0x000fe20000000800 */
[C---:B---3--:R-:W-:Y:S08]  /*1b4f0*/  HMMA.16816.F32 R28, R84.reuse, R88, R28 ;  /* 0x00000058541c723c */ /* 0x048ff0000000181c */
        /* <DEDUP_REMOVED lines=21> */
[----:B----4-:R-:W-:Y:S02]  /*1b650*/  F2FP.PACK_AB R85, R171, R172 ;  /* 0x000000acab55723e */ /* 0x010fe400000000ff */
[----:B-----5:R-:W-:Y:S04]  /*1b660*/  F2FP.PACK_AB R87, R167, R170 ;  /* 0x000000aaa757723e */ /* 0x020fe800000000ff */
[----:B------:R4:W5:Y:S03]  /*1b670*/  MUFU.EX2 R15, R241 ;  /* 0x000000f1000f7308 */ /* 0x0009660000000800 */
[C---:B--2---:R-:W-:Y:S07]  /*1b680*/  HMMA.16816.F32 R8, R84.reuse, R88, R8 ;  /* 0x000000585408723c */ /* 0x044fee0000001808 */
[----:B------:R-:W2:Y:S01]  /*1b690*/  MUFU.EX2 R3, R240 ;  /* 0x000000f000037308 */ /* 0x000ea20000000800 */
[C---:B------:R-:W-:Y:S01]  /*1b6a0*/  HMMA.16816.F32 R16, R84.reuse, R90, R16 ;  /* 0x0000005a5410723c */ /* 0x040fe20000001810 */
[----:B------:R-:W3:Y:S07]  /*1b6b0*/  LDSM.16.MT88.4 R88, [R205+0x1000] ;  /* 0x00100000cd58783b */ /* 0x000eee0000004200 */
[C---:B-1----:R-:W-:Y:S04]  /*1b6c0*/  HMMA.16816.F32 R20, R84.reuse, R92, R20 ;  /* 0x0000005c5414723c */ /* 0x042fe80000001814 */
[----:B----4-:R-:W-:Y:S01]  /*1b6d0*/  MOV R241, R116 ;  /* 0x0000007400f17202 */ /* 0x010fe20000000f00 */
[----:B-----5:R-:W-:Y:S01]  /*1b6e0*/  FADD.FTZ R2, R15, R2 ;  /* 0x000000020f027221 */ /* 0x020fe20000010000 */
[----:B------:R-:W-:Y:S02]  /*1b6f0*/  LDSM.16.MT88.4 R116, [R206+0x3000] ;  /* 0x00300000ce74783b */ /* 0x000fe40000004200 */
[C---:B------:R-:W-:Y:S06]  /*1b700*/  HMMA.16816.F32 R24, R84.reuse, R94, R24 ;  /* 0x0000005e5418723c */ /* 0x040fec0000001818 */
[----:B------:R-:W1:Y:S01]  /*1b710*/  LDSM.16.MT88.4 R92, [R203+0x4800] ;  /* 0x00480000cb5c783b */ /* 0x000e620000004200 */
[C---:B--2---:R-:W-:Y:S01]  /*1b720*/  FADD.FTZ R2, R3.reuse, R2 ;  /* 0x0000000203027221 */ /* 0x044fe20000010000 */
[C---:B---3--:R-:W-:Y:S04]  /*1b730*/  HMMA.16816.F32 R28, R84.reuse, R96, R28 ;  /* 0x00000060541c723c */ /* 0x048fe8000000181c */
[----:B------:R-:W-:Y:S04]  /*1b740*/  FADD.FTZ R2, R104, R2 ;  /* 0x0000000268027221 */ /* 0x000fe80000010000 */
[C---:B------:R-:W-:Y:S01]  /*1b750*/  HMMA.16816.F32 R32, R84.reuse, R98, R32 ;  /* 0x000000625420723c */ /* 0x040fe20000001820 */
[----:B------:R-:W2:Y:S03]  /*1b760*/  LDSM.16.MT88.4 R96, [R204+0x4800] ;  /* 0x00480000cc60783b */ /* 0x000ea60000004200 */
[----:B------:R-:W-:Y:S04]  /*1b770*/  FADD.FTZ R2, R80, R2 ;  /* 0x0000000250027221 */ /* 0x000fe80000010000 */
        /* <DEDUP_REMOVED lines=83> */
[----:B------:R-:W-:Y:S01]  /*1bcb0*/  F2FP.PACK_AB R91, R155, R156 ;  /* 0x0000009c9b5b723e */ /* 0x000fe200000000ff */
[----:B------:R-:W-:Y:S03]  /*1bcc0*/  FADD.FTZ R3, R121, R120 ;  /* 0x0000007879037221 */ /* 0x000fe60000010000 */
        /* <DEDUP_REMOVED lines=8> */
[----:B------:R-:W-:Y:S02]  /*1bd50*/  FADD.FTZ R2, R122, R3 ;  /* 0x000000037a027221 */ /* 0x000fe40000010000 */
[C---:B--2---:R-:W-:Y:S01]  /*1bd60*/  HMMA.16816.F32 R60, R84.reuse, R104, R60 ;  /* 0x00000068543c723c */ /* 0x044fe2000000183c */
[----:B------:R-:W2:Y:S03]  /*1bd70*/  LDL R15, [R1+0xc] ;  /* 0x00000c00010f7983 */ /* 0x000ea60000100800 */
[----:B------:R-:W-:Y:S01]  /*1bd80*/  FADD.FTZ R2, R115, R2 ;  /* 0x0000000273027221 */ /* 0x000fe20000010000 */
[----:B------:R-:W-:Y:S03]  /*1bd90*/  LDSM.16.MT88.4 R132, [R203+0x3000] ;  /* 0x00300000cb84783b */ /* 0x000fe60000004200 */
        /* <DEDUP_REMOVED lines=54> */
[C---:B------:R-:W-:Y:S03]  /*1c100*/  IADD3 R2, R234.reuse, -0x1, RZ ;  /* 0xffffffffea027810 */ /* 0x040fe60007ffe0ff */
        /* <DEDUP_REMOVED lines=19> */
.L_x_1645:
[----:B------:R-:W-:Y:S05]  /*1c240*/  BRA.DIV ~URZ, `(.L_x_1661) ;  /* 0x00006cc27f007947 */ /* 0x000fea000b800000 */
[----:B------:R1:W2:Y:S02]  /*1c250*/  SHFL.BFLY PT, R2, R246, 0x2, 0x1f ;  /* 0x0c401f00f6027f89 */ /* 0x0002a400000e0000 */
.L_x_1758:
        /* <DEDUP_REMOVED lines=8> */
.L_x_1759:
[----:B------:R-:W-:Y:S01]  /*1c2e0*/  FSETP.NE.FTZ.AND P1, PT, R8, RZ, PT ;  /* 0x000000ff0800720b */ /* 0x000fe20003f35000 */
[----:B---3--:R-:W-:Y:S01]  /*1c2f0*/  FADD.FTZ R4, R2, R9 ;  /* 0x0000000902047221 */ /* 0x008fe20000010000 */
[----:B------:R-:W-:Y:S02]  /*1c300*/  MOV R3, RZ ;  /* 0x000000ff00037202 */ /* 0x000fe40000000f00 */
[----:B------:R-:W-:Y:S02]  /*1c310*/  MOV R2, RZ ;  /* 0x000000ff00027202 */ /* 0x000fe40000000f00 */
[----:B------:R-:W-:Y:S02]  /*1c320*/  FSETP.NE.FTZ.AND P0, PT, R4, RZ, PT ;  /* 0x000000ff0400720b */ /* 0x000fe40003f15000 */
[----:B------:R-:W-:Y:S02]  /*1c330*/  MOV R27, 0xff800000 ;  /* 0xff800000001b7802 */ /* 0x000fe40000000f00 */
[----:B------:R-:W-:-:S03]  /*1c340*/  MOV R26, 0xff800000 ;  /* 0xff800000001a7802 */ /* 0x000fc60000000f00 */
[----:B------:R-:W3:Y:S08]  /*1c350*/  @P1 MUFU.RCP R3, R8 ;  /* 0x0000000800031308 */ /* 0x000ef00000001000 */
[----:B------:R4:W5:Y:S01]  /*1c360*/  @P1 MUFU.LG2 R10, R8 ;  /* 0x00000008000a1308 */ /* 0x0009620000000c00 */
[----:B---3--:R-:W-:-:S07]  /*1c370*/  FMUL.FTZ R48, R3, R92 ;  /* 0x0000005c03307220 */ /* 0x008fce0000410000 */
[----:B------:R-:W3:Y:S01]  /*1c380*/  @P0 MUFU.RCP R2, R4 ;  /* 0x0000000400020308 */ /* 0x000ee20000001000 */
[C---:B------:R-:W-:Y:S02]  /*1c390*/  FMUL.FTZ R49, R3.reuse, R93 ;  /* 0x0000005d03317220 */ /* 0x040fe40000410000 */
[C---:B------:R-:W-:Y:S02]  /*1c3a0*/  FMUL.FTZ R54, R3.reuse, R136 ;  /* 0x0000008803367220 */ /* 0x040fe40000410000 */
[C---:B------:R-:W-:Y:S02]  /*1c3b0*/  FMUL.FTZ R55, R3.reuse, R137 ;  /* 0x0000008903377220 */ /* 0x040fe40000410000 */
[C---:B------:R-:W-:Y:S01]  /*1c3c0*/  FMUL.FTZ R30, R3.reuse, R132 ;  /* 0x00000084031e7220 */ /* 0x040fe20000410000 */
[----:B----4-:R-:W-:Y:S01]  /*1c3d0*/  @P1 MOV R8, 0x3f317218 ;  /* 0x3f31721800081802 */ /* 0x010fe20000000f00 */
        /* <DEDUP_REMOVED lines=27> */
[----:B------:R4:W1:Y:S01]  /*1c590*/  @P0 MUFU.LG2 R3, R4 ;  /* 0x0000000400030308 */ /* 0x0008620000000c00 */
[----:B-----5:R-:W-:Y:S02]  /*1c5a0*/  @P1 FMUL.FTZ R10, R10, 0.69314718246459960938 ;  /* 0x3f3172180a0a1820 */ /* 0x020fe40000410000 */
[----:B------:R-:W-:Y:S02]  /*1c5b0*/  @P1 FMUL.FTZ R8, R8, c[0x0][0x2d0] ;  /* 0x0000b40008081a20 */ /* 0x000fe40000410000 */
[----:B---3--:R-:W-:Y:S02]  /*1c5c0*/  FMUL.FTZ R96, R2, R138 ;  /* 0x0000008a02607220 */ /* 0x008fe40000410000 */
[----:B------:R-:W-:Y:S01]  /*1c5d0*/  @P1 FFMA.FTZ R27, R8, R6, R10 ;  /* 0x00000006081b1223 */ /* 0x000fe2000001000a */
[----:B------:R-:W-:Y:S01]  /*1c5e0*/  MOV R6, 0x1 ;  /* 0x0000000100067802 */ /* 0x000fe20000000f00 */
[----:B------:R-:W-:-:S02]  /*1c5f0*/  FMUL.FTZ R97, R2, R139 ;  /* 0x0000008b02617220 */ /* 0x000fc40000410000 */
[C---:B------:R-:W-:Y:S02]  /*1c600*/  FMUL.FTZ R68, R2.reuse, R134 ;  /* 0x0000008602447220 */ /* 0x040fe40000410000 */
[C---:B------:R-:W-:Y:S02]  /*1c610*/  FMUL.FTZ R69, R2.reuse, R135 ;  /* 0x0000008702457220 */ /* 0x040fe40000410000 */
[C---:B------:R-:W-:Y:S01]  /*1c620*/  FMUL.FTZ R56, R2.reuse, R130 ;  /* 0x0000008202387220 */ /* 0x040fe20000410000 */
[----:B----4-:R-:W-:Y:S01]  /*1c630*/  @P0 MOV R4, 0x3f317218 ;  /* 0x3f31721800040802 */ /* 0x010fe20000000f00 */
[----:B-1----:R-:W-:Y:S02]  /*1c640*/  @P0 FMUL.FTZ R3, R3, 0.69314718246459960938 ;  /* 0x3f31721803030820 */ /* 0x002fe40000410000 */
        /* <DEDUP_REMOVED lines=30> */
.L_x_1572:
[----:B------:R3:W5:Y:S04]  /*1c830*/  LDL R6, [R1+0x50] ;  /* 0x0000500001067983 */ /* 0x0007680000100800 */
[----:B------:R-:W1:Y:S01]  /*1c840*/  S2R R3, SR_TID.X ;  /* 0x0000000000037919 */ /* 0x000e620000002100 */
[----:B------:R-:W-:Y:S01]  /*1c850*/  BSSY B0, `(.L_x_1663) ;  /* 0x0000011000007945 */ /* 0x000fe20003800000 */
[----:B-1----:R-:W-:-:S13]  /*1c860*/  LOP3.LUT P0, RZ, R3, 0xff, RZ, 0xc0, !PT ;  /* 0x000000ff03ff7812 */ /* 0x002fda000780c0ff */
[----:B------:R-:W-:Y:S05]  /*1c870*/  @P0 BRA `(.L_x_1664) ;  /* 0x000000e000000947 */ /* 0x000fea0003800000 */
[----:B---34-:R-:W1:Y:S01]  /*1c880*/  S2R R5, SR_LANEID ;  /* 0x0000000000057919 */ /* 0x018e620000000000 */
[----:B------:R-:W-:Y:S01]  /*1c890*/  VOTEU.ANY UR5, UPT, PT ;  /* 0x0000000000057886 */ /* 0x000fe200038e0100 */
[----:B------:R-:W-:Y:S01]  /*1c8a0*/  IMAD.MOV.U32 R8, RZ, RZ, c[0x0][0x560] ;  /* 0x00015800ff087624 */ /* 0x000fe200078e00ff */
[----:B------:R-:W1:Y:S01]  /*1c8b0*/  FLO.U32 R4, UR5 ;  /* 0x0000000500047d00 */ /* 0x000e6200080e0000 */
[----:B--2---:R-:W-:-:S07]  /*1c8c0*/  IMAD.MOV.U32 R9, RZ, RZ, c[0x0][0x564] ;  /* 0x00015900ff097624 */ /* 0x004fce00078e00ff */
        /* <DEDUP_REMOVED lines=9> */
.L_x_1664:
[----:B---3--:R-:W-:Y:S05]  /*1c960*/  BSYNC B0 ;  /* 0x0000000000007941 */ /* 0x008fea0003800000 */
.L_x_1663:
[----:B------:R-:W-:Y:S01]  /*1c970*/  PRMT R2, R2, 0x9910, RZ ;  /* 0x0000991002027816 */ /* 0x000fe200000000ff */
[----:B------:R-:W-:Y:S01]  /*1c980*/  BSSY B1, `(.L_x_1665) ;  /* 0x00002c7000017945 */ /* 0x000fe20003800000 */
[----:B-----5:R-:W-:Y:S02]  /*1c990*/  IMAD.MOV.U32 R74, RZ, RZ, R6 ;  /* 0x000000ffff4a7224 */ /* 0x020fe400078e0006 */
[----:B------:R-:W-:-:S13]  /*1c9a0*/  ISETP.NE.AND P0, PT, R2, RZ, PT ;  /* 0x000000ff0200720c */ /* 0x000fda0003f05270 */
[----:B------:R-:W-:Y:S05]  /*1c9b0*/  @!P0 BRA `(.L_x_1666) ;  /* 0x000020a000008947 */ /* 0x000fea0003800000 */
[----:B------:R-:W3:Y:S04]  /*1c9c0*/  LDL R10, [R1+0xbc] ;  /* 0x0000bc00010a7983 */ /* 0x000ee80000100800 */
[----:B--2---:R-:W2:Y:S04]  /*1c9d0*/  LDL R18, [R1+0xc0] ;  /* 0x0000c00001127983 */ /* 0x004ea80000100800 */
[----:B-1--4-:R-:W4:Y:S04]  /*1c9e0*/  LDL R6, [R1+0xc8] ;  /* 0x0000c80001067983 */ /* 0x012f280000100800 */
        /* <DEDUP_REMOVED lines=12> */
[----:B---3--:R1:W-:Y:S04]  /*1cab0*/  STS [R10+0x80], R2 ;  /* 0x000080020a007388 */ /* 0x0083e80000000800 */
[----:B------:R3:W-:Y:S04]  /*1cac0*/  STS [R10+0x480], R3 ;  /* 0x000480030a007388 */ /* 0x0007e80000000800 */
[----:B--2---:R2:W-:Y:S01]  /*1cad0*/  STS [R18], R4 ;  /* 0x0000000412007388 */ /* 0x0045e20000000800 */
[----:B-1----:R-:W-:-:S02]  /*1cae0*/  F2FP.PACK_AB R2, R69, R68 ;  /* 0x000000444502723e */ /* 0x002fc400000000ff */
[----:B---3--:R-:W-:-:S03]  /*1caf0*/  F2FP.PACK_AB R3, R33, R32 ;  /* 0x000000202103723e */ /* 0x008fc600000000ff */
[----:B------:R1:W-:Y:S01]  /*1cb00*/  STS [R18+0x400], R2 ;  /* 0x0004000212007388 */ /* 0x0003e20000000800 */
[----:B--2---:R-:W-:-:S03]  /*1cb10*/  F2FP.PACK_AB R4, R57, R56 ;  /* 0x000000383904723e */ /* 0x004fc600000000ff */
        /* <DEDUP_REMOVED lines=75> */
.L_x_1667:
        /* <DEDUP_REMOVED lines=23> */
[----:B------:R-:W-:Y:S02]  /*1d140*/  IMAD.IADD R6, R6, 0x1, R52 ;  /* 0x0000000106067824 */ /* 0x000fe400078e0234 */
        /* <DEDUP_REMOVED lines=92> */
.L_x_1760:
[----:B------:R-:W-:Y:S05]  /*1d710*/  BRA.DIV ~URZ, `(.L_x_1670) ;  /* 0x000059c27f007947 */ /* 0x000fea000b800000 */
[----:B------:R4:W2:Y:S02]  /*1d720*/  SHFL.IDX PT, R2, R8, RZ, 0x181f ;  /* 0x00181fff08027589 */ /* 0x0008a400000e0000 */
.L_x_1761:
[----:B------:R-:W-:Y:S01]  /*1d730*/  ISETP.GE.AND P0, PT, R5, R4, PT ;  /* 0x000000040500720c */ /* 0x000fe20003f06270 */
[----:B------:R-:W-:-:S12]  /*1d740*/  BSSY B0, `(.L_x_1671) ;  /* 0x000000b000007945 */ /* 0x000fd80003800000 */
[----:B------:R-:W-:Y:S05]  /*1d750*/  @P0 BRA `(.L_x_1672) ;  /* 0x0000009000000947 */ /* 0x000fea0003800000 */
[----:B------:R-:W5:Y:S01]  /*1d760*/  LDL R15, [R1+0x4] ;  /* 0x00000400010f7983 */ /* 0x000f620000100800 */
[----:B------:R-:W-:Y:S02]  /*1d770*/  ISETP.GE.AND P1, PT, R76, c[0x0][0x3c8], PT ;  /* 0x0000f2004c007a0c */ /* 0x000fe40003f26270 */
[----:B------:R-:W-:-:S11]  /*1d780*/  ISETP.GE.AND P0, PT, R226, c[0x0][0x3c8], PT ;  /* 0x0000f200e2007a0c */ /* 0x000fd60003f06270 */
[-C--:B--2---:R-:W-:Y:S02]  /*1d790*/  @!P1 LEA R10, P3, R76, R2.reuse, 0x1 ;  /* 0x000000024c0a9211 */ /* 0x084fe400078608ff */
[----:B------:R-:W-:Y:S02]  /*1d7a0*/  @!P0 LEA R2, P2, R226, R2, 0x1 ;  /* 0x00000002e2028211 */ /* 0x000fe400078408ff */
[----:B---3--:R-:W-:-:S05]  /*1d7b0*/  @!P1 LEA.HI.X R11, R76, R9, R77, 0x1, P3 ;  /* 0x000000094c0b9211 */ /* 0x008fca00018f0c4d */
[----:B------:R2:W-:Y:S01]  /*1d7c0*/  @!P1 ST.E.128 [R10.64], R20 ;  /* 0x000000140a009985 */ /* 0x0005e2000c101d08 */
[----:B-----5:R-:W-:-:S05]  /*1d7d0*/  @!P0 LEA.HI.X R3, R226, R9, R15, 0x1, P2 ;  /* 0x00000009e2038211 */ /* 0x020fca00010f0c0f */
[----:B-1----:R2:W-:Y:S02]  /*1d7e0*/  @!P0 ST.E.128 [R2.64], R16 ;  /* 0x0000001002008985 */ /* 0x0025e4000c101d08 */
.L_x_1672:
[----:B------:R-:W-:Y:S05]  /*1d7f0*/  BSYNC B0 ;  /* 0x0000000000007941 */ /* 0x000fea0003800000 */
.L_x_1671:
[----:B------:R-:W-:Y:S05]  /*1d800*/  BRA.DIV ~URZ, `(.L_x_1673) ;  /* 0x000059427f007947 */ /* 0x000fea000b800000 */
[----:B---3--:R3:W4:Y:S04]  /*1d810*/  SHFL.IDX PT, R9, R6, 0x1, 0x181f ;  /* 0x00381f0006097f89 */ /* 0x00872800000e0000 */
[----:B--2---:R3:W2:Y:S02]  /*1d820*/  SHFL.IDX PT, R2, R8, 0x1, 0x181f ;  /* 0x00381f0008027f89 */ /* 0x0046a400000e0000 */
.L_x_1762:
[----:B------:R-:W-:Y:S01]  /*1d830*/  IADD3 R3, R5, 0x20, RZ ;  /* 0x0000002005037810 */ /* 0x000fe20007ffe0ff */
[----:B------:R-:W-:Y:S03]  /*1d840*/  BSSY B0, `(.L_x_1674) ;  /* 0x000000c000007945 */ /* 0x000fe60003800000 */
[----:B------:R-:W-:-:S13]  /*1d850*/  ISETP.GE.AND P0, PT, R3, R4, PT ;  /* 0x000000040300720c */ /* 0x000fda0003f06270 */
[----:B------:R-:W-:Y:S05]  /*1d860*/  @P0 BRA `(.L_x_1675) ;  /* 0x0000009000000947 */ /* 0x000fea0003800000 */
[----:B------:R-:W5:Y:S01]  /*1d870*/  LDL R15, [R1+0x4] ;  /* 0x00000400010f7983 */ /* 0x000f620000100800 */
[----:B------:R-:W-:Y:S02]  /*1d880*/  ISETP.GE.AND P1, PT, R76, c[0x0][0x3c8], PT ;  /* 0x0000f2004c007a0c */ /* 0x000fe40003f26270 */
[----:B------:R-:W-:-:S11]  /*1d890*/  ISETP.GE.AND P0, PT, R226, c[0x0][0x3c8], PT ;  /* 0x0000f200e2007a0c */ /* 0x000fd60003f06270 */
[-C--:B--2---:R-:W-:Y:S02]  /*1d8a0*/  @!P1 LEA R10, P3, R76, R2.reuse, 0x1 ;  /* 0x000000024c0a9211 */ /* 0x084fe400078608ff */
[----:B------:R-:W-:Y:S02]  /*1d8b0*/  @!P0 LEA R2, P2, R226, R2, 0x1 ;  /* 0x00000002e2028211 */ /* 0x000fe400078408ff */
[----:B----4-:R-:W-:-:S05]  /*1d8c0*/  @!P1 LEA.HI.X R11, R76, R9, R77, 0x1, P3 ;  /* 0x000000094c0b9211 */ /* 0x010fca00018f0c4d */
[----:B------:R2:W-:Y:S01]  /*1d8d0*/  @!P1 ST.E.128 [R10.64], R28 ;  /* 0x0000001c0a009985 */ /* 0x0005e2000c101d08 */
[----:B-----5:R-:W-:-:S05]  /*1d8e0*/  @!P0 LEA.HI.X R3, R226, R9, R15, 0x1, P2 ;  /* 0x00000009e2038211 */ /* 0x020fca00010f0c0f */
[----:B-1----:R2:W-:Y:S02]  /*1d8f0*/  @!P0 ST.E.128 [R2.64], R24 ;  /* 0x0000001802008985 */ /* 0x0025e4000c101d08 */
.L_x_1675:
[----:B------:R-:W-:Y:S05]  /*1d900*/  BSYNC B0 ;  /* 0x0000000000007941 */ /* 0x000fea0003800000 */
.L_x_1674:
[----:B------:R-:W-:Y:S05]  /*1d910*/  BRA.DIV ~URZ, `(.L_x_1676) ;  /* 0x000059027f007947 */ /* 0x000fea000b800000 */
[----:B----4-:R4:W3:Y:S02]  /*1d920*/  SHFL.IDX PT, R9, R6, 0x2, 0x181f ;  /* 0x00581f0006097f89 */ /* 0x0108e400000e0000 */
.L_x_1763:
[----:B------:R-:W-:Y:S05]  /*1d930*/  BRA.DIV ~URZ, `(.L_x_1677) ;  /* 0x000059527f007947 */ /* 0x000fea000b800000 */
[----:B--2---:R2:W4:Y:S02]  /*1d940*/  SHFL.IDX PT, R2, R8, 0x2, 0x181f ;  /* 0x00581f0008027f89 */ /* 0x00452400000e0000 */
.L_x_1764:
[----:B------:R-:W-:Y:S01]  /*1d950*/  IADD3 R3, R5, 0x40, RZ ;  /* 0x0000004005037810 */ /* 0x000fe20007ffe0ff */
[----:B------:R-:W-:Y:S03]  /*1d960*/  BSSY B0, `(.L_x_1678) ;  /* 0x000000c000007945 */ /* 0x000fe60003800000 */
[----:B------:R-:W-:-:S13]  /*1d970*/  ISETP.GE.AND P0, PT, R3, R4, PT ;  /* 0x000000040300720c */ /* 0x000fda0003f06270 */
[----:B------:R-:W-:Y:S05]  /*1d980*/  @P0 BRA `(.L_x_1679) ;  /* 0x0000009000000947 */ /* 0x000fea0003800000 */
[----:B------:R-:W5:Y:S01]  /*1d990*/  LDL R15, [R1+0x4] ;  /* 0x00000400010f7983 */ /* 0x000f620000100800 */
[----:B------:R-:W-:Y:S02]  /*1d9a0*/  ISETP.GE.AND P1, PT, R76, c[0x0][0x3c8], PT ;  /* 0x0000f2004c007a0c */ /* 0x000fe40003f26270 */
[----:B------:R-:W-:-:S11]  /*1d9b0*/  ISETP.GE.AND P0, PT, R226, c[0x0][0x3c8], PT ;  /* 0x0000f200e2007a0c */ /* 0x000fd60003f06270 */
[-C--:B----4-:R-:W-:Y:S02]  /*1d9c0*/  @!P1 LEA R10, P3, R76, R2.reuse, 0x1 ;  /* 0x000000024c0a9211 */ /* 0x090fe400078608ff */
[----:B------:R-:W-:Y:S02]  /*1d9d0*/  @!P0 LEA R2, P2, R226, R2, 0x1 ;  /* 0x00000002e2028211 */ /* 0x000fe400078408ff */
[----:B---3--:R-:W-:-:S05]  /*1d9e0*/  @!P1 LEA.HI.X R11, R76, R9, R77, 0x1, P3 ;  /* 0x000000094c0b9211 */ /* 0x008fca00018f0c4d */
[----:B------:R3:W-:Y:S01]  /*1d9f0*/  @!P1 ST.E.128 [R10.64], R36 ;  /* 0x000000240a009985 */ /* 0x0007e2000c101d08 */
[----:B-----5:R-:W-:-:S05]  /*1da00*/  @!P0 LEA.HI.X R3, R226, R9, R15, 0x1, P2 ;  /* 0x00000009e2038211 */ /* 0x020fca00010f0c0f */
[----:B-1----:R3:W-:Y:S02]  /*1da10*/  @!P0 ST.E.128 [R2.64], R32 ;  /* 0x0000002002008985 */ /* 0x0027e4000c101d08 */
.L_x_1679:
[----:B------:R-:W-:Y:S05]  /*1da20*/  BSYNC B0 ;  /* 0x0000000000007941 */ /* 0x000fea0003800000 */
.L_x_1678:
[----:B------:R-:W-:Y:S05]  /*1da30*/  BRA.DIV ~URZ, `(.L_x_1680) ;  /* 0x000058c27f007947 */ /* 0x000fea000b800000 */
[----:B---3--:R3:W2:Y:S04]  /*1da40*/  SHFL.IDX PT, R9, R6, 0x3, 0x181f ;  /* 0x00781f0006097f89 */ /* 0x0086a800000e0000 */
[----:B----4-:R3:W4:Y:S02]  /*1da50*/  SHFL.IDX PT, R6, R8, 0x3, 0x181f ;  /* 0x00781f0008067f89 */ /* 0x01072400000e0000 */
.L_x_1765:
        /* <DEDUP_REMOVED lines=9> */
[----:B---3--:R-:W2:Y:S01]  /*1daf0*/  LDL R8, [R1+0x4] ;  /* 0x0000040001087983 */ /* 0x008ea20000100800 */
[----:B-1----:R-:W-:-:S04]  /*1db00*/  LEA R2, P0, R226, R6, 0x1 ;  /* 0x00000006e2027211 */ /* 0x002fc800078008ff */
[----:B--2---:R-:W-:-:S05]  /*1db10*/  LEA.HI.X R3, R226, R9, R8, 0x1, P0 ;  /* 0x00000009e2037211 */ /* 0x004fca00000f0c08 */
[----:B------:R1:W-:Y:S01]  /*1db20*/  ST.E.128 [R2.64], R40 ;  /* 0x0000002802007985 */ /* 0x0003e2000c101d08 */
[----:B------:R-:W-:Y:S05]  /*1db30*/  BRA `(.L_x_1681) ;  /* 0x00001ab000007947 */ /* 0x000fea0003800000 */
.L_x_1668:
        /* <DEDUP_REMOVED lines=34> */
.L_x_1766:
[----:B------:R-:W-:Y:S05]  /*1dd60*/  BRA.DIV ~URZ, `(.L_x_1683) ;  /* 0x000056d27f007947 */ /* 0x000fea000b800000 */
[----:B------:R3:W4:Y:S02]  /*1dd70*/  SHFL.IDX PT, R2, R5, RZ, 0x1c1f ;  /* 0x001c1fff05027589 */ /* 0x00072400000e0000 */
.L_x_1767:
        /* <DEDUP_REMOVED lines=97> */
.L_x_1685:
[----:B------:R-:W-:Y:S05]  /*1e390*/  BSYNC B0 ;  /* 0x0000000000007941 */ /* 0x000fea0003800000 */
.L_x_1684:
[----:B------:R-:W-:Y:S05]  /*1e3a0*/  BRA.DIV ~URZ, `(.L_x_1686) ;  /* 0x000051027f007947 */ /* 0x000fea000b800000 */
[----:B--2---:R2:W1:Y:S04]  /*1e3b0*/  SHFL.IDX PT, R4, R6, 0x1, 0x1c1f ;  /* 0x003c1f0006047f89 */ /* 0x00446800000e0000 */
[----:B----4-:R2:W4:Y:S02]  /*1e3c0*/  SHFL.IDX PT, R2, R5, 0x1, 0x1c1f ;  /* 0x003c1f0005027f89 */ /* 0x01052400000e0000 */
.L_x_1768:
        /* <DEDUP_REMOVED lines=105> */
.L_x_1666:
[----:B------:R-:W3:Y:S04]  /*1ea60*/  LDL.LU R2, [R1+0x68] ;  /* 0x0000680001027983 */ /* 0x000ee80000300800 */
[----:B-12---:R-:W2:Y:S01]  /*1ea70*/  LDL.LU R6, [R1+0x6c] ;  /* 0x00006c0001067983 */ /* 0x006ea20000300800 */
[----:B------:R-:W-:Y:S02]  /*1ea80*/  ISETP.NE.U32.AND P0, PT, RZ, c[0x0][0x508], PT ;  /* 0x00014200ff007a0c */ /* 0x000fe40003f05070 */
[----:B------:R-:W-:Y:S01]  /*1ea90*/  ISETP.NE.U32.AND P3, PT, RZ, c[0x0][0x500], PT ;  /* 0x00014000ff007a0c */ /* 0x000fe20003f65070 */
[----:B----4-:R-:W4:Y:S01]  /*1eaa0*/  LDL.LU R3, [R1+0x54] ;  /* 0x0000540001037983 */ /* 0x010f220000300800 */
[----:B------:R-:W-:Y:S01]  /*1eab0*/  ISETP.NE.AND.EX P2, PT, RZ, c[0x0][0x50c], PT, P0 ;  /* 0x00014300ff007a0c */ /* 0x000fe20003f45300 */
[----:B------:R-:W-:Y:S01]  /*1eac0*/  IMAD.MOV.U32 R22, RZ, RZ, c[0x0][0x388] ;  /* 0x0000e200ff167624 */ /* 0x000fe200078e00ff */
[----:B------:R-:W-:-:S02]  /*1ead0*/  ISETP.NE.AND.EX P3, PT, RZ, c[0x0][0x504], PT, P3 ;  /* 0x00014100ff007a0c */ /* 0x000fc40003f65330 */
[----:B---3--:R-:W-:-:S09]  /*1eae0*/  IADD3 R4, P1, R2, c[0x0][0x500], RZ ;  /* 0x0001400002047a10 */ /* 0x008fd20007f3e0ff */
[----:B------:R-:W-:Y:S01]  /*1eaf0*/  @P2 IADD3 R8, P0, R2, c[0x0][0x508], RZ ;  /* 0x0001420002082a10 */ /* 0x000fe20007f1e0ff */
[----:B------:R-:W-:Y:S01]  /*1eb00*/  IMAD.MOV.U32 R2, RZ, RZ, RZ ;  /* 0x000000ffff027224 */ /* 0x000fe200078e00ff */
[C---:B--2---:R-:W-:Y:S02]  /*1eb10*/  IADD3.X R5, R6.reuse, c[0x0][0x504], RZ, P1, !PT ;  /* 0x0001410006057a10 */ /* 0x044fe40000ffe4ff */
        /* <DEDUP_REMOVED lines=10> */
.L_x_1687:
        /* <DEDUP_REMOVED lines=60> */
.L_x_1689:
[----:B------:R-:W-:Y:S05]  /*1ef80*/  BSYNC B0 ;  /* 0x0000000000007941 */ /* 0x000fea0003800000 */
.L_x_1688:
        /* <DEDUP_REMOVED lines=30> */
[----:B------:R-:W-:-:S04]  /*1f170*/  IADD3 R6, R82, R10, RZ ;  /* 0x0000000a52067210 */ /* 0x000fc80007ffe0ff */
[----:B------:R-:W-:Y:S02]  /*1f180*/  IADD3 R5, R3, R4, RZ ;  /* 0x0000000403057210 */ /* 0x000fe40007ffe0ff */
[----:B------:R-:W-:-:S04]  /*1f190*/  LEA R8, P0, R2, c[0x0][0x380], 0x1 ;  /* 0x0000e00002087a11 */ /* 0x000fc800078008ff */
[----:B------:R-:W-:Y:S01]  /*1f1a0*/  LEA.HI.X R5, R2, c[0x0][0x384], R5, 0x1, P0 ;  /* 0x0000e10002057a11 */ /* 0x000fe200000f0c05 */
[----:B------:R-:W-:Y:S06]  /*1f1b0*/  BRA.DIV ~URZ, `(.L_x_1690) ;  /* 0x000043c27f007947 */ /* 0x000fec000b800000 */
[----:B------:R1:W2:Y:S02]  /*1f1c0*/  SHFL.IDX PT, R9, R5, RZ, 0x181f ;  /* 0x00181fff05097589 */ /* 0x0002a400000e0000 */
.L_x_1769:
[----:B------:R-:W-:Y:S05]  /*1f1d0*/  BRA.DIV ~URZ, `(.L_x_1691) ;  /* 0x000044127f007947 */ /* 0x000fea000b800000 */
[----:B------:R3:W4:Y:S02]  /*1f1e0*/  SHFL.IDX PT, R2, R8, RZ, 0x181f ;  /* 0x00181fff08027589 */ /* 0x00072400000e0000 */
.L_x_1770:
[----:B------:R-:W-:Y:S01]  /*1f1f0*/  IMAD R4, R22, c[0x0][0x4e8], RZ ;  /* 0x00013a0016047a24 */ /* 0x000fe200078e02ff */
[----:B------:R-:W-:Y:S04]  /*1f200*/  BSSY B0, `(.L_x_1692) ;  /* 0x000000c000007945 */ /* 0x000fe80003800000 */
[----:B------:R-:W-:-:S13]  /*1f210*/  ISETP.GE.AND P0, PT, R6, R4, PT ;  /* 0x000000040600720c */ /* 0x000fda0003f06270 */
[----:B------:R-:W-:Y:S05]  /*1f220*/  @P0 BRA `(.L_x_1693) ;  /* 0x0000009000000947 */ /* 0x000fea0003800000 */
[----:B------:R-:W5:Y:S01]  /*1f230*/  LDL R15, [R1+0x4] ;  /* 0x00000400010f7983 */ /* 0x000f620000100800 */
[----:B------:R-:W-:Y:S02]  /*1f240*/  ISETP.GE.AND P1, PT, R76, c[0x0][0x3c8], PT ;  /* 0x0000f2004c007a0c */ /* 0x000fe40003f26270 */
[----:B------:R-:W-:-:S11]  /*1f250*/  ISETP.GE.AND P0, PT, R226, c[0x0][0x3c8], PT ;  /* 0x0000f200e2007a0c */ /* 0x000fd60003f06270 */
[-C--:B----4-:R-:W-:Y:S02]  /*1f260*/  @!P1 LEA R10, P3, R76, R2.reuse, 0x1 ;  /* 0x000000024c0a9211 */ /* 0x090fe400078608ff */
[----:B------:R-:W-:Y:S02]  /*1f270*/  @!P0 LEA R2, P2, R226, R2, 0x1 ;  /* 0x00000002e2028211 */ /* 0x000fe400078408ff */
[----:B--2---:R-:W-:-:S05]  /*1f280*/  @!P1 LEA.HI.X R11, R76, R9, R77, 0x1, P3 ;  /* 0x000000094c0b9211 */ /* 0x004fca00018f0c4d */
[----:B------:R2:W-:Y:S01]  /*1f290*/  @!P1 ST.E.128 [R10.64], RZ ;  /* 0x000000ff0a009985 */ /* 0x0005e2000c101d08 */
[----:B-----5:R-:W-:-:S05]  /*1f2a0*/  @!P0 LEA.HI.X R3, R226, R9, R15, 0x1, P2 ;  /* 0x00000009e2038211 */ /* 0x020fca00010f0c0f */
[----:B------:R2:W-:Y:S02]  /*1f2b0*/  @!P0 ST.E.128 [R2.64], RZ ;  /* 0x000000ff02008985 */ /* 0x0005e4000c101d08 */
.L_x_1693:
[----:B------:R-:W-:Y:S05]  /*1f2c0*/  BSYNC B0 ;  /* 0x0000000000007941 */ /* 0x000fea0003800000 */
.L_x_1692:
[----:B------:R-:W-:Y:S05]  /*1f2d0*/  BRA.DIV ~URZ, `(.L_x_1694) ;  /* 0x000043827f007947 */ /* 0x000fea000b800000 */
[----:B--2---:R2:W1:Y:S04]  /*1f2e0*/  SHFL.IDX PT, R9, R5, 0x1, 0x181f ;  /* 0x00381f0005097f89 */ /* 0x00446800000e0000 */
[----:B----4-:R2:W4:Y:S02]  /*1f2f0*/  SHFL.IDX PT, R2, R8, 0x1, 0x181f ;  /* 0x00381f0008027f89 */ /* 0x01052400000e0000 */
.L_x_1771:
        /* <DEDUP_REMOVED lines=9> */
[----:B-1----:R-:W-:-:S05]  /*1f390*/  @!P1 LEA.HI.X R11, R76, R9, R77, 0x1, P3 ;  /* 0x000000094c0b9211 */ /* 0x002fca00018f0c4d */
[----:B------:R1:W-:Y:S01]  /*1f3a0*/  @!P1 ST.E.128 [R10.64], RZ ;  /* 0x000000ff0a009985 */ /* 0x0003e2000c101d08 */
[----:B-----5:R-:W-:-:S05]  /*1f3b0*/  @!P0 LEA.HI.X R3, R226, R9, R15, 0x1, P2 ;  /* 0x00000009e2038211 */ /* 0x020fca00010f0c0f */
[----:B------:R1:W-:Y:S02]  /*1f3c0*/  @!P0 ST.E.128 [R2.64], RZ ;  /* 0x000000ff02008985 */ /* 0x0003e4000c101d08 */
.L_x_1696:
[----:B------:R-:W-:Y:S05]  /*1f3d0*/  BSYNC B0 ;  /* 0x0000000000007941 */ /* 0x000fea0003800000 */
.L_x_1695:
[----:B------:R-:W-:Y:S05]  /*1f3e0*/  BRA.DIV ~URZ, `(.L_x_1697) ;  /* 0x000043427f007947 */ /* 0x000fea000b800000 */
[----:B-1----:R1:W2:Y:S02]  /*1f3f0*/  SHFL.IDX PT, R9, R5, 0x2, 0x181f ;  /* 0x00581f0005097f89 */ /* 0x0022a400000e0000 */
.L_x_1772:
[----:B------:R-:W-:Y:S05]  /*1f400*/  BRA.DIV ~URZ, `(.L_x_1698) ;  /* 0x000043927f007947 */ /* 0x000fea000b800000 */
[----:B----4-:R4:W1:Y:S02]  /*1f410*/  SHFL.IDX PT, R2, R8, 0x2, 0x181f ;  /* 0x00581f0008027f89 */ /* 0x01086400000e0000 */
.L_x_1773:
[----:B------:R-:W-:Y:S01]  /*1f420*/  IADD3 R3, R6, 0x40, RZ ;  /* 0x0000004006037810 */ /* 0x000fe20007ffe0ff */
[----:B------:R-:W-:Y:S03]  /*1f430*/  BSSY B0, `(.L_x_1699) ;  /* 0x000000c000007945 */ /* 0x000fe60003800000 */
[----:B------:R-:W-:-:S13]  /*1f440*/  ISETP.GE.AND P0, PT, R3, R4, PT ;  /* 0x000000040300720c */ /* 0x000fda0003f06270 */
[----:B------:R-:W-:Y:S05]  /*1f450*/  @P0 BRA `(.L_x_1700) ;  /* 0x0000009000000947 */ /* 0x000fea0003800000 */
[----:B------:R-:W5:Y:S01]  /*1f460*/  LDL R15, [R1+0x4] ;  /* 0x00000400010f7983 */ /* 0x000f620000100800 */
[----:B------:R-:W-:Y:S02]  /*1f470*/  ISETP.GE.AND P1, PT, R76, c[0x0][0x3c8], PT ;  /* 0x0000f2004c007a0c */ /* 0x000fe40003f26270 */
[----:B------:R-:W-:-:S11]  /*1f480*/  ISETP.GE.AND P0, PT, R226, c[0x0][0x3c8], PT ;  /* 0x0000f200e2007a0c */ /* 0x000fd60003f06270 */
[-C--:B-1----:R-:W-:Y:S02]  /*1f490*/  @!P1 LEA R10, P3, R76, R2.reuse, 0x1 ;  /* 0x000000024c0a9211 */ /* 0x082fe400078608ff */
[----:B------:R-:W-:Y:S02]  /*1f4a0*/  @!P0 LEA R2, P2, R226, R2, 0x1 ;  /* 0x00000002e2028211 */ /* 0x000fe400078408ff */
[----:B--2---:R-:W-:-:S05]  /*1f4b0*/  @!P1 LEA.HI.X R11, R76, R9, R77, 0x1, P3 ;  /* 0x000000094c0b9211 */ /* 0x004fca00018f0c4d */
[----:B------:R1:W-:Y:S01]  /*1f4c0*/  @!P1 ST.E.128 [R10.64], RZ ;  /* 0x000000ff0a009985 */ /* 0x0003e2000c101d08 */
[----:B-----5:R-:W-:-:S05]  /*1f4d0*/  @!P0 LEA.HI.X R3, R226, R9, R15, 0x1, P2 ;  /* 0x00000009e2038211 */ /* 0x020fca00010f0c0f */
[----:B------:R1:W-:Y:S02]  /*1f4e0*/  @!P0 ST.E.128 [R2.64], RZ ;  /* 0x000000ff02008985 */ /* 0x0003e4000c101d08 */
.L_x_1700:
[----:B------:R-:W-:Y:S05]  /*1f4f0*/  BSYNC B0 ;  /* 0x0000000000007941 */ /* 0x000fea0003800000 */
.L_x_1699:
[----:B------:R-:W-:Y:S05]  /*1f500*/  BRA.DIV ~URZ, `(.L_x_1701) ;  /* 0x000043027f007947 */ /* 0x000fea000b800000 */
[----:B--2---:R2:W3:Y:S04]  /*1f510*/  SHFL.IDX PT, R9, R5, 0x3, 0x181f ;  /* 0x00781f0005097f89 */ /* 0x0044e800000e0000 */
[----:B-1----:R2:W1:Y:S02]  /*1f520*/  SHFL.IDX PT, R2, R8, 0x3, 0x181f ;  /* 0x00781f0008027f89 */ /* 0x00246400000e0000 */
.L_x_1774:
[----:B------:R-:W-:-:S04]  /*1f530*/  IADD3 R6, R6, 0x60, RZ ;  /* 0x0000006006067810 */ /* 0x000fc80007ffe0ff */
[----:B------:R-:W-:-:S13]  /*1f540*/  ISETP.GE.AND P0, PT, R6, R4, PT ;  /* 0x000000040600720c */ /* 0x000fda0003f06270 */
[----:B------:R-:W-:Y:S05]  /*1f550*/  @P0 BRA `(.L_x_1681) ;  /* 0x0000009000000947 */ /* 0x000fea0003800000 */
[----:B--234-:R-:W2:Y:S01]  /*1f560*/  LDL R8, [R1+0x4] ;  /* 0x0000040001087983 */ /* 0x01cea20000100800 */
[----:B------:R-:W-:Y:S02]  /*1f570*/  ISETP.GE.AND P1, PT, R76, c[0x0][0x3c8], PT ;  /* 0x0000f2004c007a0c */ /* 0x000fe40003f26270 */
[----:B------:R-:W-:-:S11]  /*1f580*/  ISETP.GE.AND P0, PT, R226, c[0x0][0x3c8], PT ;  /* 0x0000f200e2007a0c */ /* 0x000fd60003f06270 */
[-C--:B-1----:R-:W-:Y:S02]  /*1f590*/  @!P1 LEA R4, P3, R76, R2.reuse, 0x1 ;  /* 0x000000024c049211 */ /* 0x082fe400078608ff */
[----:B------:R-:W-:Y:S02]  /*1f5a0*/  @!P0 LEA R2, P2, R226, R2, 0x1 ;  /* 0x00000002e2028211 */ /* 0x000fe400078408ff */
[----:B------:R-:W-:-:S05]  /*1f5b0*/  @!P1 LEA.HI.X R5, R76, R9, R77, 0x1, P3 ;  /* 0x000000094c059211 */ /* 0x000fca00018f0c4d */
[----:B------:R1:W-:Y:S01]  /*1f5c0*/  @!P1 ST.E.128 [R4.64], RZ ;  /* 0x000000ff04009985 */ /* 0x0003e2000c101d08 */
[----:B--2---:R-:W-:-:S05]  /*1f5d0*/  @!P0 LEA.HI.X R3, R226, R9, R8, 0x1, P2 ;  /* 0x00000009e2038211 */ /* 0x004fca00010f0c08 */
[----:B------:R1:W-:Y:S02]  /*1f5e0*/  @!P0 ST.E.128 [R2.64], RZ ;  /* 0x000000ff02008985 */ /* 0x0003e4000c101d08 */
.L_x_1681:
[----:B------:R-:W-:Y:S05]  /*1f5f0*/  BSYNC B1 ;  /* 0x0000000000017941 */ /* 0x000fea0003800000 */
.L_x_1665:
        /* <DEDUP_REMOVED lines=14> */
.L_x_1775:
[----:B------:R-:W-:Y:S05]  /*1f6e0*/  BRA.DIV ~URZ, `(.L_x_1704) ;  /* 0x000042627f007947 */ /* 0x000fea000b800000 */
[----:B------:R3:W4:Y:S02]  /*1f6f0*/  SHFL.IDX PT, R9, R74, 0x1, 0x1f ;  /* 0x00201f004a097f89 */ /* 0x00072400000e0000 */
.L_x_1776:
        /* <DEDUP_REMOVED lines=19> */
.L_x_1777:
        /* <DEDUP_REMOVED lines=16> */
.L_x_1778:
[----:B---3--:R-:W-:Y:S01]  /*1f930*/  IMAD R2, R2, c[0x0][0x538], RZ ;  /* 0x00014e0002027a24 */ /* 0x008fe200078e02ff */
[----:B------:R-:W-:Y:S04]  /*1f940*/  BSSY B1, `(.L_x_1707) ;  /* 0x00000cf000017945 */ /* 0x000fe80003800000 */
[----:B----4-:R-:W-:-:S04]  /*1f950*/  IADD3 R9, R2, R9, RZ ;  /* 0x0000000902097210 */ /* 0x010fc80007ffe0ff */
[----:B--2---:R-:W-:-:S13]  /*1f960*/  ISETP.GT.AND P0, PT, R9, R10, PT ;  /* 0x0000000a0900720c */ /* 0x004fda0003f04270 */
[----:B------:R-:W-:Y:S05]  /*1f970*/  @P0 BRA `(.L_x_1708) ;  /* 0x0000026000000947 */ /* 0x000fea0003800000 */
.L_x_1712:
        /* <DEDUP_REMOVED lines=18> */
.L_x_1779:
        /* <DEDUP_REMOVED lines=16> */
.L_x_1780:
[----:B--2---:R-:W-:-:S05]  /*1fba0*/  IMAD R2, R2, c[0x0][0x538], RZ ;  /* 0x00014e0002027a24 */ /* 0x004fca00078e02ff */
[----:B------:R-:W-:-:S04]  /*1fbb0*/  IADD3 R9, R2, R9, RZ ;  /* 0x0000000902097210 */ /* 0x000fc80007ffe0ff */
[----:B------:R-:W-:-:S13]  /*1fbc0*/  ISETP.GT.AND P0, PT, R9, R10, PT ;  /* 0x0000000a0900720c */ /* 0x000fda0003f04270 */
[----:B-1----:R-:W-:Y:S05]  /*1fbd0*/  @!P0 BRA `(.L_x_1712) ;  /* 0xfffffda000008947 */ /* 0x002fea000383ffff */
.L_x_1708:
[----:B------:R-:W-:-:S05]  /*1fbe0*/  IADD3 R11, -R2, R9, RZ ;  /* 0x00000009020b7210 */ /* 0x000fca0007ffe1ff */
[----:B------:R-:W-:-:S05]  /*1fbf0*/  IMAD R2, R4, c[0x0][0x538], R11 ;  /* 0x00014e0004027a24 */ /* 0x000fca00078e020b */
[----:B------:R-:W-:Y:S01]  /*1fc00*/  ISETP.GT.AND P0, PT, R2, R10, PT ;  /* 0x0000000a0200720c */ /* 0x000fe20003f04270 */
[----:B------:R-:W-:-:S12]  /*1fc10*/  BRA.DIV ~URZ, `(.L_x_1713) ;  /* 0x000041827f007947 */ /* 0x000fd8000b800000 */
[----:B------:R-:W-:-:S03]  /*1fc20*/  VOTE.ANY R15, PT, !P0 ;  /* 0x00000000000f7806 */ /* 0x000fc600040e0100 */
.L_x_1781:
[----:B------:R-:W2:Y:S01]  /*1fc30*/  LDL.LU R2, [R1+0x5c] ;  /* 0x00005c0001027983 */ /* 0x000ea20000300800 */
[----:B------:R-:W2:Y:S02]  /*1fc40*/  POPC R9, R15 ;  /* 0x0000000f00097309 */ /* 0x000ea40000000000 */
[----:B--2---:R-:W-:-:S05]  /*1fc50*/  IADD3 R2, R9, R2, RZ ;  /* 0x0000000209027210 */ /* 0x004fca0007ffe0ff */
[----:B------:R2:W-:Y:S01]  /*1fc60*/  STL [R1+0x5c], R2 ;  /* 0x00005c0201007387 */ /* 0x0005e20000100800 */
[----:B------:R-:W-:Y:S05]  /*1fc70*/  BRA.DIV ~URZ, `(.L_x_1714) ;  /* 0x000041627f007947 */ /* 0x000fea000b800000 */
[----:B------:R3:W4:Y:S04]  /*1fc80*/  SHFL.IDX PT, R6, R6, R9, 0x1f ;  /* 0x00001f0906067589 */ /* 0x00072800000e0000 */
[----:B------:R3:W1:Y:S02]  /*1fc90*/  SHFL.IDX PT, R5, R8, R9, 0x1f ;  /* 0x00001f0908057589 */ /* 0x00066400000e0000 */
.L_x_1782:
[----:B------:R-:W-:Y:S01]  /*1fca0*/  ISETP.NE.AND P0, PT, R15, RZ, PT ;  /* 0x000000ff0f00720c */ /* 0x000fe20003f05270 */
[----:B------:R-:W-:-:S12]  /*1fcb0*/  BSSY B0, `(.L_x_1715) ;  /* 0x0000005000007945 */ /* 0x000fd80003800000 */
[----:B------:R-:W-:Y:S05]  /*1fcc0*/  @!P0 BRA `(.L_x_1716) ;  /* 0x0000003000008947 */ /* 0x000fea0003800000 */
[----:B---3--:R-:W-:Y:S01]  /*1fcd0*/  IADD3 R9, R9, -0x1, RZ ;  /* 0xffffffff09097810 */ /* 0x008fe20007ffe0ff */
[----:B------:R-:W-:Y:S05]  /*1fce0*/  BRA.DIV ~URZ, `(.L_x_1717) ;  /* 0x000041c27f007947 */ /* 0x000fea000b800000 */
[----:B------:R3:W2:Y:S02]  /*1fcf0*/  SHFL.IDX PT, R16, R4, R9, 0x1f ;  /* 0x00001f0904107589 */ /* 0x0006a400000e0000 */
.L_x_1716:
[----:B------:R-:W-:Y:S05]  /*1fd00*/  BSYNC B0 ;  /* 0x0000000000007941 */ /* 0x000fea0003800000 */
.L_x_1715:
        /* <DEDUP_REMOVED lines=68> */
.L_x_1719:
        /* <DEDUP_REMOVED lines=68> */
.L_x_1720:
[----:B------:R-:W-:Y:S05]  /*20590*/  BSYNC B0 ;  /* 0x0000000000007941 */ /* 0x000fea0003800000 */
.L_x_1718:
[----:B------:R-:W-:-:S04]  /*205a0*/  LOP3.LUT R3, RZ, R3, RZ, 0x33, !PT ;  /* 0x00000003ff037212 */ /* 0x000fc800078e33ff */
[----:B-1----:R-:W-:-:S05]  /*205b0*/  IADD3 R2, R3, R6, RZ ;  /* 0x0000000603027210 */ /* 0x002fca0007ffe0ff */
[----:B------:R1:W-:Y:S01]  /*205c0*/  STL [R1+0x54], R2 ;  /* 0x0000540201007387 */ /* 0x0003e20000100800 */
[----:B------:R-:W-:Y:S05]  /*205d0*/  BRA `(.L_x_1721) ;  /* 0x0000005000007947 */ /* 0x000fea0003800000 */
.L_x_1709:
[----:B------:R-:W-:Y:S01]  /*205e0*/  MOV R2, c[0x0][0x53c] ;  /* 0x00014f0000027a02 */ /* 0x000fe20000000f00 */
[----:B------:R2:W-:Y:S04]  /*205f0*/  STL [R1+0x50], R10 ;  /* 0x0000500a01007387 */ /* 0x0005e80000100800 */
[----:B------:R2:W-:Y:S04]  /*20600*/  STL [R1+0x54], RZ ;  /* 0x000054ff01007387 */ /* 0x0005e80000100800 */
[----:B------:R2:W-:Y:S04]  /*20610*/  STL [R1+0x58], RZ ;  /* 0x000058ff01007387 */ /* 0x0005e80000100800 */
[----:B------:R2:W-:Y:S02]  /*20620*/  STL [R1+0x5c], R2 ;  /* 0x00005c0201007387 */ /* 0x0005e40000100800 */
.L_x_1721:
[----:B------:R-:W-:Y:S05]  /*20630*/  BSYNC B1 ;  /* 0x0000000000017941 */ /* 0x000fea0003800000 */
.L_x_1707:
        /* <DEDUP_REMOVED lines=9> */
.L_x_1702:
[----:B-1----:R-:W3:Y:S02]  /*206d0*/  LDL R2, [R1+0x5c] ;  /* 0x00005c0001027983 */ /* 0x002ee40000100800 */
[----:B---3--:R-:W-:-:S13]  /*206e0*/  ISETP.GE.AND P0, PT, R2, c[0x0][0x53c], PT ;  /* 0x00014f0002007a0c */ /* 0x008fda0003f06270 */
[----:B--2---:R-:W-:Y:S01]  /*206f0*/  @P0 CALL.REL.NOINC `(.L_x_1722) ;  /* 0x0000001000000944 */ /* 0x004fe20003c00000 */
[----:B------:R-:W-:Y:S05]  /*20700*/  BRA `(.L_x_1723) ;  /* 0xfffe182000007947 */ /* 0x000fea000383ffff */
.L_x_1722:
[----:B------:R-:W-:Y:S05]  /*20710*/  EXIT ;  /* 0x000000000000794d */ /* 0x000fea0003800000 */
.L_x_1503:
[----:B------:R-:W-:Y:S02]  /*20720*/  MOV R3, 0x1 ;  /* 0x0000000100037802 */ /* 0x000fe40000000f00 */
[----:B------:R-:W-:Y:S02]  /*20730*/  MOV R4, 0x20750 ;  /* 0x0002075000047802 */ /* 0x000fe40000000f00 */
[----:B------:R-:W-:Y:S05]  /*20740*/  CALL.REL.NOINC `($__internal_26_$__cuda_sm70_shflsync_up_p) ;  /* 0x0000389000007944 */ /* 0x000fea0003c00000 */
[----:B------:R-:W-:Y:S01]  /*20750*/  MOV R0, R3 ;  /* 0x0000000300007202 */ /* 0x000fe20000000f00 */
[----:B------:R-:W-:Y:S05]  /*20760*/  BRA `(.L_x_1724) ;  /* 0xfffdfcf000007947 */ /* 0x000fea000383ffff */
.L_x_1504:
[----:B------:R-:W-:Y:S02]  /*20770*/  MOV R3, 0x2 ;  /* 0x0000000200037802 */ /* 0x000fe40000000f00 */
[----:B------:R-:W-:Y:S02]  /*20780*/  MOV R4, 0x207a0 ;  /* 0x000207a000047802 */ /* 0x000fe40000000f00 */
[----:B------:R-:W-:Y:S05]  /*20790*/  CALL.REL.NOINC `($__internal_26_$__cuda_sm70_shflsync_up_p) ;  /* 0x0000384000007944 */ /* 0x000fea0003c00000 */
[----:B------:R-:W-:Y:S02]  /*207a0*/  SEL R0, R3, RZ, P4 ;  /* 0x000000ff03007207 */ /* 0x000fe40002000000 */
[----:B------:R-:W-:Y:S02]  /*207b0*/  MOV R3, 0x4 ;  /* 0x0000000400037802 */ /* 0x000fe40000000f00 */
[----:B------:R-:W-:Y:S01]  /*207c0*/  MOV R4, 0x20800 ;  /* 0x0002080000047802 */ /* 0x000fe20000000f00 */
[----:B------:R-:W-:-:S04]  /*207d0*/  IMAD.IADD R0, R2, 0x1, R0 ;  /* 0x0000000102007824 */ /* 0x000fc800078e0200 */
[----:B------:R-:W-:Y:S02]  /*207e0*/  IMAD.MOV.U32 R2, RZ, RZ, R0 ;  /* 0x000000ffff027224 */ /* 0x000fe400078e0000 */
[----:B------:R-:W-:Y:S05]  /*207f0*/  CALL.REL.NOINC `($__internal_26_$__cuda_sm70_shflsync_up_p) ;  /* 0x000037e000007944 */ /* 0x000fea0003c00000 */
[----:B------:R-:W-:Y:S02]  /*20800*/  SEL R3, R3, RZ, P3 ;  /* 0x000000ff03037207 */ /* 0x000fe40001800000 */
[----:B------:R-:W-:-:S03]  /*20810*/  MOV R4, 0x20860 ;  /* 0x0002086000047802 */ /* 0x000fc60000000f00 */
[----:B------:R-:W-:Y:S01]  /*20820*/  IMAD.IADD R0, R0, 0x1, R3 ;  /* 0x0000000100007824 */ /* 0x000fe200078e0203 */
[----:B------:R-:W-:-:S03]  /*20830*/  MOV R3, 0x8 ;  /* 0x0000000800037802 */ /* 0x000fc60000000f00 */
        /* <DEDUP_REMOVED lines=8> */
[----:B------:R-:W-:Y:S01]  /*208c0*/  SEL R3, R3, RZ, P1 ;  /* 0x000000ff03037207 */ /* 0x000fe20000800000 */
[----:B------:R-:W-:Y:S01]  /*208d0*/  IMAD.MOV.U32 R2, RZ, RZ, 0x1f ;  /* 0x0000001fff027424 */ /* 0x000fe200078e00ff */
[----:B------:R-:W-:-:S03]  /*208e0*/  MOV R52, 0x1f ;  /* 0x0000001f00347802 */ /* 0x000fc60000000f00 */
[----:B------:R-:W-:Y:S01]  /*208f0*/  IMAD.IADD R4, R0, 0x1, R3 ;  /* 0x0000000100047824 */ /* 0x000fe200078e0203 */
[----:B------:R-:W-:-:S03]  /*20900*/  MOV R3, 0x20930 ;  /* 0x0002093000037802 */ /* 0x000fc60000000f00 */
[----:B------:R-:W-:Y:S02]  /*20910*/  IMAD.MOV.U32 R53, RZ, RZ, R4 ;  /* 0x000000ffff357224 */ /* 0x000fe400078e0004 */
[----:B------:R-:W-:Y:S05]  /*20920*/  CALL.REL.NOINC `($__internal_25_$__cuda_sm70_shflsync_idx_p) ;  /* 0x0000365000007944 */ /* 0x000fea0003c00000 */
[----:B------:R-:W-:Y:S01]  /*20930*/  MOV R0, R52 ;  /* 0x0000003400007202 */ /* 0x000fe20000000f00 */
[----:B------:R-:W-:Y:S05]  /*20940*/  BRA `(.L_x_1725) ;  /* 0xfffdfc1000007947 */ /* 0x000fea000383ffff */
.L_x_1506:
[----:B------:R-:W-:Y:S02]  /*20950*/  SEL R2, RZ, 0x1, P0 ;  /* 0x00000001ff027807 */ /* 0x000fe40000000000 */
[----:B------:R-:W-:Y:S02]  /*20960*/  MOV R3, 0x20980 ;  /* 0x0002098000037802 */ /* 0x000fe40000000f00 */
[----:B------:R-:W-:Y:S05]  /*20970*/  CALL.REL.NOINC `($__internal_27_$__cuda_sm70_votesync_ballot) ;  /* 0x000036c000007944 */ /* 0x000fea0003c00000 */
[----:B------:R-:W-:Y:S05]  /*20980*/  BRA `(.L_x_1726) ;  /* 0xfffdfc6000007947 */ /* 0x000fea000383ffff */
.L_x_1507:
[----:B------:R-:W-:Y:S01]  /*20990*/  IMAD.MOV.U32 R53, RZ, RZ, R9 ;  /* 0x000000ffff357224 */ /* 0x000fe200078e0009 */
[----:B-1----:R-:W-:Y:S01]  /*209a0*/  MOV R2, R0 ;  /* 0x0000000000027202 */ /* 0x002fe20000000f00 */
[----:B------:R-:W-:Y:S01]  /*209b0*/  IMAD.MOV.U32 R52, RZ, RZ, 0x1f ;  /* 0x0000001fff347424 */ /* 0x000fe200078e00ff */
[----:B------:R-:W-:Y:S02]  /*209c0*/  MOV R3, 0x209e0 ;  /* 0x000209e000037802 */ /* 0x000fe40000000f00 */
[----:B------:R-:W-:Y:S05]  /*209d0*/  CALL.REL.NOINC `($__internal_25_$__cuda_sm70_shflsync_idx_p) ;  /* 0x000035a000007944 */ /* 0x000fea0003c00000 */
[----:B------:R-:W-:Y:S01]  /*209e0*/  IMAD.MOV.U32 R12, RZ, RZ, R52 ;  /* 0x000000ffff0c7224 */ /* 0x000fe200078e0034 */
[----:B------:R-:W-:Y:S01]  /*209f0*/  MOV R53, R8 ;  /* 0x0000000800357202 */ /* 0x000fe20000000f00 */
[----:B------:R-:W-:Y:S01]  /*20a00*/  IMAD.MOV.U32 R5, RZ, RZ, RZ ;  /* 0x000000ffff057224 */ /* 0x000fe200078e00ff */
[----:B------:R-:W-:Y:S01]  /*20a10*/  MOV R2, R0 ;  /* 0x0000000000027202 */ /* 0x000fe20000000f00 */
[----:B------:R-:W-:Y:S01]  /*20a20*/  IMAD.MOV.U32 R52, RZ, RZ, 0x1f ;  /* 0x0000001fff347424 */ /* 0x000fe200078e00ff */
[----:B------:R-:W-:-:S02]  /*20a30*/  MOV R3, 0x20a50 ;  /* 0x00020a5000037802 */ /* 0x000fc40000000f00 */
[----:B------:R-:W-:Y:S05]  /*20a40*/  CALL.REL.NOINC `($__internal_25_$__cuda_sm70_shflsync_idx_p) ;  /* 0x0000353000007944 */ /* 0x000fea0003c00000 */
[----:B------:R-:W-:Y:S01]  /*20a50*/  MOV R9, R52 ;  /* 0x0000003400097202 */ /* 0x000fe20000000f00 */
[----:B------:R-:W-:Y:S05]  /*20a60*/  BRA `(.L_x_1727) ;  /* 0xfffdfbf000007947 */ /* 0x000fea000383ffff */
.L_x_1510:
[----:B------:R-:W-:Y:S01]  /*20a70*/  IMAD.MOV.U32 R53, RZ, RZ, R4 ;  /* 0x000000ffff357224 */ /* 0x000fe200078e0004 */
[----:B-1----:R-:W-:Y:S01]  /*20a80*/  MOV R2, R0 ;  /* 0x0000000000027202 */ /* 0x002fe20000000f00 */
[----:B------:R-:W-:Y:S01]  /*20a90*/  IMAD.MOV.U32 R52, RZ, RZ, 0x1f ;  /* 0x0000001fff347424 */ /* 0x000fe200078e00ff */
[----:B------:R-:W-:-:S02]  /*20aa0*/  MOV R3, 0x20ac0 ;  /* 0x00020ac000037802 */ /* 0x000fc40000000f00 */
[----:B---34-:R-:W-:Y:S05]  /*20ab0*/  CALL.REL.NOINC `($__internal_25_$__cuda_sm70_shflsync_idx_p) ;  /* 0x000034c000007944 */ /* 0x018fea0003c00000 */
[----:B------:R-:W-:Y:S01]  /*20ac0*/  MOV R5, R52 ;  /* 0x0000003400057202 */ /* 0x000fe20000000f00 */
[----:B------:R-:W-:Y:S05]  /*20ad0*/  BRA `(.L_x_1509) ;  /* 0xfffdfbe000007947 */ /* 0x000fea000383ffff */
.L_x_1611:
[----:B------:R-:W-:Y:S01]  /*20ae0*/  IMAD.MOV.U32 R53, RZ, RZ, R2 ;  /* 0x000000ffff357224 */ /* 0x000fe200078e0002 */
[----:B------:R-:W-:Y:S01]  /*20af0*/  MOV R2, 0x3 ;  /* 0x0000000300027802 */ /* 0x000fe20000000f00 */
[----:B------:R-:W-:Y:S01]  /*20b00*/  IMAD.MOV.U32 R52, RZ, RZ, 0x181f ;  /* 0x0000181fff347424 */ /* 0x000fe200078e00ff */
[----:B------:R-:W-:-:S02]  /*20b10*/  MOV R3, 0x20b30 ;  /* 0x00020b3000037802 */ /* 0x000fc40000000f00 */
[----:B---3--:R-:W-:Y:S05]  /*20b20*/  CALL.REL.NOINC `($__internal_25_$__cuda_sm70_shflsync_idx_p) ;  /* 0x0000345000007944 */ /* 0x008fea0003c00000 */
[----:B------:R-:W-:Y:S01]  /*20b30*/  IMAD.MOV.U32 R6, RZ, RZ, R52 ;  /* 0x000000ffff067224 */ /* 0x000fe200078e0034 */
[----:B------:R-:W-:Y:S01]  /*20b40*/  MOV R2, 0x3 ;  /* 0x0000000300027802 */ /* 0x000fe20000000f00 */
[----:B------:R-:W-:Y:S01]  /*20b50*/  IMAD.MOV.U32 R53, RZ, RZ, R5 ;  /* 0x000000ffff357224 */ /* 0x000fe200078e0005 */
[----:B------:R-:W-:-:S02]  /*20b60*/  MOV R52, 0x181f ;  /* 0x0000181f00347802 */ /* 0x000fc40000000f00 */
[----:B------:R-:W-:Y:S02]  /*20b70*/  MOV R3, 0x20b90 ;  /* 0x00020b9000037802 */ /* 0x000fe40000000f00 */
[----:B------:R-:W-:Y:S05]  /*20b80*/  CALL.REL.NOINC `($__internal_25_$__cuda_sm70_shflsync_idx_p) ;  /* 0x000033f000007944 */ /* 0x000fea0003c00000 */
[----:B------:R-:W-:Y:S01]  /*20b90*/  MOV R2, R52 ;  /* 0x0000003400027202 */ /* 0x000fe20000000f00 */
[----:B------:R-:W-:Y:S05]  /*20ba0*/  BRA `(.L_x_1728) ;  /* 0xfffef21000007947 */ /* 0x000fea000383ffff */
.L_x_1614:
[----:B------:R-:W-:Y:S01]  /*20bb0*/  IMAD.MOV.U32 R53, RZ, RZ, R4 ;  /* 0x000000ffff357224 */ /* 0x000fe200078e0004 */
[----:B------:R-:W-:Y:S01]  /*20bc0*/  MOV R2, RZ ;  /* 0x000000ff00027202 */ /* 0x000fe20000000f00 */
[----:B------:R-:W-:Y:S01]  /*20bd0*/  IMAD.MOV.U32 R52, RZ, RZ, 0x181f ;  /* 0x0000181fff347424 */ /* 0x000fe200078e00ff */
[----:B------:R-:W-:Y:S02]  /*20be0*/  MOV R3, 0x20c00 ;  /* 0x00020c0000037802 */ /* 0x000fe40000000f00 */
[----:B------:R-:W-:Y:S05]  /*20bf0*/  CALL.REL.NOINC `($__internal_25_$__cuda_sm70_shflsync_idx_p) ;  /* 0x0000338000007944 */ /* 0x000fea0003c00000 */
[----:B------:R-:W-:Y:S01]  /*20c00*/  MOV R6, R52 ;  /* 0x0000003400067202 */ /* 0x000fe20000000f00 */
[----:B------:R-:W-:Y:S05]  /*20c10*/  BRA `(.L_x_1729) ;  /* 0xffff06a000007947 */ /* 0x000fea000383ffff */
.L_x_1615:
[----:B------:R-:W-:Y:S01]  /*20c20*/  IMAD.MOV.U32 R53, RZ, RZ, R5 ;  /* 0x000000ffff357224 */ /* 0x000fe200078e0005 */
[----:B------:R-:W-:Y:S01]  /*20c30*/  MOV R2, RZ ;  /* 0x000000ff00027202 */ /* 0x000fe20000000f00 */
[----:B------:R-:W-:Y:S01]  /*20c40*/  IMAD.MOV.U32 R52, RZ, RZ, 0x181f ;  /* 0x0000181fff347424 */ /* 0x000fe200078e00ff */
[----:B------:R-:W-:Y:S02]  /*20c50*/  MOV R3, 0x20c70 ;  /* 0x00020c7000037802 */ /* 0x000fe40000000f00 */
[----:B-12---:R-:W-:Y:S05]  /*20c60*/  CALL.REL.NOINC `($__internal_25_$__cuda_sm70_shflsync_idx_p) ;  /* 0x0000331000007944 */ /* 0x006fea0003c00000 */
[----:B------:R-:W-:Y:S01]  /*20c70*/  MOV R2, R52 ;  /* 0x0000003400027202 */ /* 0x000fe20000000f00 */
[----:B------:R-:W-:Y:S05]  /*20c80*/  BRA `(.L_x_1730) ;  /* 0xffff065000007947 */ /* 0x000fea000383ffff */
.L_x_1618:
[----:B------:R-:W-:Y:S01]  /*20c90*/  IMAD.MOV.U32 R53, RZ, RZ, R4 ;  /* 0x000000ffff357224 */ /* 0x000fe200078e0004 */
[----:B--2-4-:R-:W-:Y:S01]  /*20ca0*/  MOV R2, 0x1 ;  /* 0x0000000100027802 */ /* 0x014fe20000000f00 */
[----:B------:R-:W-:Y:S01]  /*20cb0*/  IMAD.MOV.U32 R52, RZ, RZ, 0x181f ;  /* 0x0000181fff347424 */ /* 0x000fe200078e00ff */
[----:B------:R-:W-:-:S02]  /*20cc0*/  MOV R3, 0x20ce0 ;  /* 0x00020ce000037802 */ /* 0x000fc40000000f00 */
[----:B-1-3--:R-:W-:Y:S05]  /*20cd0*/  CALL.REL.NOINC `($__internal_25_$__cuda_sm70_shflsync_idx_p) ;  /* 0x000032a000007944 */ /* 0x00afea0003c00000 */
        /* <DEDUP_REMOVED lines=8> */
.L_x_1621:
[----:B------:R-:W-:Y:S01]  /*20d60*/  IMAD.MOV.U32 R53, RZ, RZ, R4 ;  /* 0x000000ffff357224 */ /* 0x000fe200078e0004 */
[----:B-1--4-:R-:W-:Y:S01]  /*20d70*/  MOV R2, 0x2 ;  /* 0x0000000200027802 */ /* 0x012fe20000000f00 */
[----:B------:R-:W-:Y:S01]  /*20d80*/  IMAD.MOV.U32 R52, RZ, RZ, 0x181f ;  /* 0x0000181fff347424 */ /* 0x000fe200078e00ff */
[----:B------:R-:W-:Y:S02]  /*20d90*/  MOV R3, 0x20db0 ;  /* 0x00020db000037802 */ /* 0x000fe40000000f00 */
[----:B--23--:R-:W-:Y:S05]  /*20da0*/  CALL.REL.NOINC `($__internal_25_$__cuda_sm70_shflsync_idx_p) ;  /* 0x000031d000007944 */ /* 0x00cfea0003c00000 */
[----:B------:R-:W-:Y:S01]  /*20db0*/  MOV R6, R52 ;  /* 0x0000003400067202 */ /* 0x000fe20000000f00 */
[----:B------:R-:W-:Y:S05]  /*20dc0*/  BRA `(.L_x_1732) ;  /* 0xffff074000007947 */ /* 0x000fea000383ffff */
.L_x_1622:
[----:B------:R-:W-:Y:S01]  /*20dd0*/  IMAD.MOV.U32 R53, RZ, RZ, R5 ;  /* 0x000000ffff357224 */ /* 0x000fe200078e0005 */
[----:B----4-:R-:W-:Y:S01]  /*20de0*/  MOV R2, 0x2 ;  /* 0x0000000200027802 */ /* 0x010fe20000000f00 */
[----:B------:R-:W-:Y:S01]  /*20df0*/  IMAD.MOV.U32 R52, RZ, RZ, 0x181f ;  /* 0x0000181fff347424 */ /* 0x000fe200078e00ff */
[----:B------:R-:W-:Y:S02]  /*20e00*/  MOV R3, 0x20e20 ;  /* 0x00020e2000037802 */ /* 0x000fe40000000f00 */
[----:B-123--:R-:W-:Y:S05]  /*20e10*/  CALL.REL.NOINC `($__internal_25_$__cuda_sm70_shflsync_idx_p) ;  /* 0x0000316000007944 */ /* 0x00efea0003c00000 */
[----:B------:R-:W-:Y:S01]  /*20e20*/  MOV R2, R52 ;  /* 0x0000003400027202 */ /* 0x000fe20000000f00 */
[----:B------:R-:W-:Y:S05]  /*20e30*/  BRA `(.L_x_1733) ;  /* 0xffff06f000007947 */ /* 0x000fea000383ffff */
.L_x_1625:
[----:B------:R-:W-:Y:S01]  /*20e40*/  IMAD.MOV.U32 R53, RZ, RZ, R4 ;  /* 0x000000ffff357224 */ /* 0x000fe200078e0004 */
[----:B-1----:R-:W-:Y:S01]  /*20e50*/  MOV R2, 0x3 ;  /* 0x0000000300027802 */ /* 0x002fe20000000f00 */
[----:B------:R-:W-:Y:S01]  /*20e60*/  IMAD.MOV.U32 R52, RZ, RZ, 0x181f ;  /* 0x0000181fff347424 */ /* 0x000fe200078e00ff */
[----:B------:R-:W-:-:S02]  /*20e70*/  MOV R3, 0x20e90 ;  /* 0x00020e9000037802 */ /* 0x000fc40000000f00 */
[----:B--234-:R-:W-:Y:S05]  /*20e80*/  CALL.REL.NOINC `($__internal_25_$__cuda_sm70_shflsync_idx_p) ;  /* 0x000030f000007944 */ /* 0x01cfea0003c00000 */
        /* <DEDUP_REMOVED lines=8> */
.L_x_1626:
[----:B------:R-:W-:Y:S01]  /*20f10*/  IMAD.MOV.U32 R53, RZ, RZ, R4 ;  /* 0x000000ffff357224 */ /* 0x000fe200078e0004 */
[----:B------:R-:W-:Y:S01]  /*20f20*/  MOV R2, RZ ;  /* 0x000000ff00027202 */ /* 0x000fe20000000f00 */
[----:B------:R-:W-:Y:S01]  /*20f30*/  IMAD.MOV.U32 R52, RZ, RZ, 0x1c1f ;  /* 0x00001c1fff347424 */ /* 0x000fe200078e00ff */
[----:B------:R-:W-:Y:S02]  /*20f40*/  MOV R3, 0x20f60 ;  /* 0x00020f6000037802 */ /* 0x000fe40000000f00 */
[----:B------:R-:W-:Y:S05]  /*20f50*/  CALL.REL.NOINC `($__internal_25_$__cuda_sm70_shflsync_idx_p) ;  /* 0x0000302000007944 */ /* 0x000fea0003c00000 */
[----:B------:R-:W-:Y:S01]  /*20f60*/  MOV R2, R52 ;  /* 0x0000003400027202 */ /* 0x000fe20000000f00 */
[----:B------:R-:W-:Y:S05]  /*20f70*/  BRA `(.L_x_1735) ;  /* 0xffff08b000007947 */ /* 0x000fea000383ffff */
.L_x_1627:
[----:B------:R-:W-:Y:S01]  /*20f80*/  IMAD.MOV.U32 R53, RZ, RZ, R4 ;  /* 0x000000ffff357224 */ /* 0x000fe200078e0004 */
[----:B------:R-:W-:Y:S01]  /*20f90*/  MOV R2, 0x1 ;  /* 0x0000000100027802 */ /* 0x000fe20000000f00 */
[----:B------:R-:W-:Y:S01]  /*20fa0*/  IMAD.MOV.U32 R52, RZ, RZ, 0x1c1f ;  /* 0x00001c1fff347424 */ /* 0x000fe200078e00ff */
[----:B------:R-:W-:Y:S02]  /*20fb0*/  MOV R3, 0x20fd0 ;  /* 0x00020fd000037802 */ /* 0x000fe40000000f00 */
[----:B-1----:R-:W-:Y:S05]  /*20fc0*/  CALL.REL.NOINC `($__internal_25_$__cuda_sm70_shflsync_idx_p) ;  /* 0x00002fb000007944 */ /* 0x002fea0003c00000 */
        /* <DEDUP_REMOVED lines=21> */
[C---:B------:R-:W-:Y:S02]  /*21120*/  ISETP.GT.AND P2, PT, R6.reuse, 0x18, PT ;  /* 0x000000180600780c */ /* 0x040fe40003f44270 */
        /* <DEDUP_REMOVED lines=88> */
[----:B------:R-:W-:-:S02]  /*216b0*/  FSEL R45, R31, -INF , P0 ;  /* 0xff8000001f2d7808 */ /* 0x000fc40000000000 */
[----:B------:R-:W-:Y:S01]  /*216c0*/  FMNMX.FTZ R5, R46, R5, !PT ;  /* 0x000000052e057209 */ /* 0x000fe20007810000 */
[----:B------:R-:W-:Y:S01]  /*216d0*/  IMAD.MOV.U32 R4, RZ, RZ, R6 ;  /* 0x000000ffff047224 */ /* 0x000fe200078e0006 */
[----:B------:R-:W-:Y:S02]  /*216e0*/  MOV R2, 0x21710 ;  /* 0x0002171000027802 */ /* 0x000fe40000000f00 */
[----:B------:R-:W-:Y:S02]  /*216f0*/  FMNMX.FTZ R5, R45, R5, !PT ;  /* 0x000000052d057209 */ /* 0x000fe40007810000 */
[----:B------:R-:W-:Y:S05]  /*21700*/  CALL.REL.NOINC `($__internal_24_$__cuda_sm70_shflsync_bfly_p) ;  /* 0x0000281000007944 */ /* 0x000fea0003c00000 */
[----:B------:R-:W-:Y:S01]  /*21710*/  FMNMX.FTZ R6, R6, R225, !PT ;  /* 0x000000e106067209 */ /* 0x000fe20007810000 */
[----:B------:R-:W-:Y:S01]  /*21720*/  IMAD.MOV.U32 R3, RZ, RZ, 0x1 ;  /* 0x00000001ff037424 */ /* 0x000fe200078e00ff */
[----:B------:R-:W-:-:S03]  /*21730*/  MOV R2, 0x21760 ;  /* 0x0002176000027802 */ /* 0x000fc60000000f00 */
[----:B------:R-:W-:Y:S02]  /*21740*/  IMAD.MOV.U32 R4, RZ, RZ, R6 ;  /* 0x000000ffff047224 */ /* 0x000fe400078e0006 */
[----:B------:R-:W-:Y:S05]  /*21750*/  CALL.REL.NOINC `($__internal_24_$__cuda_sm70_shflsync_bfly_p) ;  /* 0x000027c000007944 */ /* 0x000fea0003c00000 */
[----:B------:R-:W-:Y:S01]  /*21760*/  FMNMX.FTZ R6, R6, R225, !PT ;  /* 0x000000e106067209 */ /* 0x000fe20007810000 */
[----:B------:R-:W-:Y:S01]  /*21770*/  IMAD.MOV.U32 R4, RZ, RZ, R5 ;  /* 0x000000ffff047224 */ /* 0x000fe200078e0005 */
[----:B------:R-:W-:Y:S01]  /*21780*/  MOV R2, 0x217b0 ;  /* 0x000217b000027802 */ /* 0x000fe20000000f00 */
[----:B------:R-:W-:Y:S02]  /*21790*/  IMAD.MOV.U32 R3, RZ, RZ, 0x2 ;  /* 0x00000002ff037424 */ /* 0x000fe400078e00ff */
[----:B------:R-:W-:Y:S05]  /*217a0*/  CALL.REL.NOINC `($__internal_24_$__cuda_sm70_shflsync_bfly_p) ;  /* 0x0000277000007944 */ /* 0x000fea0003c00000 */
[----:B------:R-:W-:Y:S01]  /*217b0*/  FMNMX.FTZ R5, R5, R225, !PT ;  /* 0x000000e105057209 */ /* 0x000fe20007810000 */
[----:B------:R-:W-:Y:S01]  /*217c0*/  IMAD.MOV.U32 R3, RZ, RZ, 0x1 ;  /* 0x00000001ff037424 */ /* 0x000fe200078e00ff */
[----:B------:R-:W-:-:S03]  /*217d0*/  MOV R2, 0x21800 ;  /* 0x0002180000027802 */ /* 0x000fc60000000f00 */
[----:B------:R-:W-:Y:S02]  /*217e0*/  IMAD.MOV.U32 R4, RZ, RZ, R5 ;  /* 0x000000ffff047224 */ /* 0x000fe400078e0005 */
[----:B------:R-:W-:Y:S05]  /*217f0*/  CALL.REL.NOINC `($__internal_24_$__cuda_sm70_shflsync_bfly_p) ;  /* 0x0000272000007944 */ /* 0x000fea0003c00000 */
[----:B------:R-:W-:Y:S01]  /*21800*/  MOV R4, R225 ;  /* 0x000000e100047202 */ /* 0x000fe20000000f00 */
[----:B------:R-:W-:Y:S05]  /*21810*/  BRA `(.L_x_1736) ;  /* 0xffff0b4000007947 */ /* 0x000fea000383ffff */
.L_x_1631:
[----:B------:R-:W-:Y:S01]  /*21820*/  MOV R2, RZ ;  /* 0x000000ff00027202 */ /* 0x000fe20000000f00 */
[----:B------:R-:W-:Y:S01]  /*21830*/  IMAD.MOV.U32 R53, RZ, RZ, R6 ;  /* 0x000000ffff357224 */ /* 0x000fe200078e0006 */
[----:B------:R-:W-:Y:S01]  /*21840*/  MOV R3, 0x21870 ;  /* 0x0002187000037802 */ /* 0x000fe20000000f00 */
[----:B------:R-:W-:Y:S02]  /*21850*/  IMAD.MOV.U32 R52, RZ, RZ, 0x181f ;  /* 0x0000181fff347424 */ /* 0x000fe400078e00ff */
[----:B------:R-:W-:Y:S05]  /*21860*/  CALL.REL.NOINC `($__internal_25_$__cuda_sm70_shflsync_idx_p) ;  /* 0x0000271000007944 */ /* 0x000fea0003c00000 */
[----:B------:R-:W-:Y:S01]  /*21870*/  MOV R9, R52 ;  /* 0x0000003400097202 */ /* 0x000fe20000000f00 */
[----:B------:R-:W-:-:S05]  /*21880*/  BRA `(.L_x_1737) ;  /* 0xffff264000007947 */ /* 0x000fca000383ffff */
.L_x_1632:
[----:B------:R-:W-:Y:S01]  /*21890*/  MOV R2, RZ ;  /* 0x000000ff00027202 */ /* 0x000fe20000000f00 */
[----:B------:R-:W-:Y:S01]  /*218a0*/  IMAD.MOV.U32 R53, RZ, RZ, R8 ;  /* 0x000000ffff357224 */ /* 0x000fe200078e0008 */
[----:B------:R-:W-:Y:S01]  /*218b0*/  MOV R3, 0x218e0 ;  /* 0x000218e000037802 */ /* 0x000fe20000000f00 */
[----:B------:R-:W-:Y:S02]  /*218c0*/  IMAD.MOV.U32 R52, RZ, RZ, 0x181f ;  /* 0x0000181fff347424 */ /* 0x000fe400078e00ff */
[----:B-12---:R-:W-:Y:S05]  /*218d0*/  CALL.REL.NOINC `($__internal_25_$__cuda_sm70_shflsync_idx_p) ;  /* 0x000026a000007944 */ /* 0x006fea0003c00000 */
        /* <DEDUP_REMOVED lines=17> */
[----:B------:R-:W-:Y:S05]  /*219f0*/  CALL.REL.NOINC `($__internal_25_$__cuda_sm70_shflsync_idx_p) ;  /* 0x0000258000007944 */ /* 0x000fea0003c00000 */
[----:B------:R-:W-:Y:S01]  /*21a00*/  MOV R2, 0x1 ;  /* 0x0000000100027802 */ /* 0x000fe20000000f00 */
[----:B------:R-:W-:Y:S01]  /*21a10*/  IMAD.MOV.U32 R9, RZ, RZ, R52 ;  /* 0x000000ffff097224 */ /* 0x000fe200078e0034 */
[----:B------:R-:W-:Y:S01]  /*21a20*/  MOV R52, 0x181f ;  /* 0x0000181f00347802 */ /* 0x000fe20000000f00 */
[----:B------:R-:W-:Y:S01]  /*21a30*/  IMAD.MOV.U32 R53, RZ, RZ, R8 ;  /* 0x000000ffff357224 */ /* 0x000fe200078e0008 */
[----:B------:R-:W-:Y:S02]  /*21a40*/  MOV R3, 0x21a60 ;  /* 0x00021a6000037802 */ /* 0x000fe40000000f00 */
[----:B------:R-:W-:Y:S05]  /*21a50*/  CALL.REL.NOINC `($__internal_25_$__cuda_sm70_shflsync_idx_p) ;  /* 0x0000252000007944 */ /* 0x000fea0003c00000 */
        /* <DEDUP_REMOVED lines=19> */
[----:B------:R-:W-:Y:S05]  /*21b90*/  CALL.REL.NOINC `($__internal_25_$__cuda_sm70_shflsync_idx_p) ;  /* 0x000023e000007944 */ /* 0x000fea0003c00000 */
[----:B------:R-:W-:Y:S01]  /*21ba0*/  MOV R2, 0x2 ;  /* 0x0000000200027802 */ /* 0x000fe20000000f00 */
[----:B------:R-:W-:Y:S01]  /*21bb0*/  IMAD.MOV.U32 R10, RZ, RZ, R52 ;  /* 0x000000ffff0a7224 */ /* 0x000fe200078e0034 */
[----:B------:R-:W-:Y:S01]  /*21bc0*/  MOV R52, 0x181f ;  /* 0x0000181f00347802 */ /* 0x000fe20000000f00 */
[----:B------:R-:W-:Y:S01]  /*21bd0*/  IMAD.MOV.U32 R53, RZ, RZ, R8 ;  /* 0x000000ffff357224 */ /* 0x000fe200078e0008 */
[----:B------:R-:W-:Y:S02]  /*21be0*/  MOV R3, 0x21c00 ;  /* 0x00021c0000037802 */ /* 0x000fe40000000f00 */
[----:B------:R-:W-:Y:S05]  /*21bf0*/  CALL.REL.NOINC `($__internal_25_$__cuda_sm70_shflsync_idx_p) ;  /* 0x0000238000007944 */ /* 0x000fea0003c00000 */
[----:B------:R-:W-:Y:S01]  /*21c00*/  MOV R9, R52 ;  /* 0x0000003400097202 */ /* 0x000fe20000000f00 */
[----:B------:R-:W-:-:S05]  /*21c10*/  BRA `(.L_x_1738) ;  /* 0xffff242000007947 */ /* 0x000fca000383ffff */
.L_x_1633:
[----:B--2---:R-:W-:Y:S01]  /*21c20*/  MOV R2, 0x3 ;  /* 0x0000000300027802 */ /* 0x004fe20000000f00 */
[----:B------:R-:W-:Y:S01]  /*21c30*/  IMAD.MOV.U32 R53, RZ, RZ, R6 ;  /* 0x000000ffff357224 */ /* 0x000fe200078e0006 */
[----:B------:R-:W-:Y:S01]  /*21c40*/  MOV R3, 0x21c70 ;  /* 0x00021c7000037802 */ /* 0x000fe20000000f00 */
[----:B------:R-:W-:Y:S02]  /*21c50*/  IMAD.MOV.U32 R52, RZ, RZ, 0x181f ;  /* 0x0000181fff347424 */ /* 0x000fe400078e00ff */
[----:B-1----:R-:W-:Y:S05]  /*21c60*/  CALL.REL.NOINC `($__internal_25_$__cuda_sm70_shflsync_idx_p) ;  /* 0x0000231000007944 */ /* 0x002fea0003c00000 */
        /* <DEDUP_REMOVED lines=8> */
.L_x_1636:
[----:B------:R-:W-:Y:S01]  /*21cf0*/  MOV R2, RZ ;  /* 0x000000ff00027202 */ /* 0x000fe20000000f00 */
[----:B------:R-:W-:Y:S01]  /*21d00*/  IMAD.MOV.U32 R53, RZ, RZ, R4 ;  /* 0x000000ffff357224 */ /* 0x000fe200078e0004 */
[----:B------:R-:W-:Y:S01]  /*21d10*/  MOV R3, 0x21d40 ;  /* 0x00021d4000037802 */ /* 0x000fe20000000f00 */
[----:B------:R-:W-:Y:S02]  /*21d20*/  IMAD.MOV.U32 R52, RZ, RZ, 0x181f ;  /* 0x0000181fff347424 */ /* 0x000fe400078e00ff */
[----:B------:R-:W-:Y:S05]  /*21d30*/  CALL.REL.NOINC `($__internal_25_$__cuda_sm70_shflsync_idx_p) ;  /* 0x0000224000007944 */ /* 0x000fea0003c00000 */
[----:B------:R-:W-:Y:S01]  /*21d40*/  MOV R6, R52 ;  /* 0x0000003400067202 */ /* 0x000fe20000000f00 */
[----:B------:R-:W-:-:S05]  /*21d50*/  BRA `(.L_x_1740) ;  /* 0xffff389000007947 */ /* 0x000fca000383ffff */
.L_x_1637:
[----:B------:R-:W-:Y:S01]  /*21d60*/  MOV R2, RZ ;  /* 0x000000ff00027202 */ /* 0x000fe20000000f00 */
[----:B------:R-:W-:Y:S01]  /*21d70*/  IMAD.MOV.U32 R53, RZ, RZ, R5 ;  /* 0x000000ffff357224 */ /* 0x000fe200078e0005 */
[----:B------:R-:W-:Y:S01]  /*21d80*/  MOV R3, 0x21db0 ;  /* 0x00021db000037802 */ /* 0x000fe20000000f00 */
[----:B------:R-:W-:Y:S02]  /*21d90*/  IMAD.MOV.U32 R52, RZ, RZ, 0x181f ;  /* 0x0000181fff347424 */ /* 0x000fe400078e00ff */
[----:B-12---:R-:W-:Y:S05]  /*21da0*/  CALL.REL.NOINC `($__internal_25_$__cuda_sm70_shflsync_idx_p) ;  /* 0x000021d000007944 */ /* 0x006fea0003c00000 */
[----:B------:R-:W-:Y:S01]  /*21db0*/  MOV R2, R52 ;  /* 0x0000003400027202 */ /* 0x000fe20000000f00 */
[----:B------:R-:W-:-:S05]  /*21dc0*/  BRA `(.L_x_1741) ;  /* 0xffff384000007947 */ /* 0x000fca000383ffff */
.L_x_1638:
[----:B--2---:R-:W-:Y:S01]  /*21dd0*/  MOV R2, 0x1 ;  /* 0x0000000100027802 */ /* 0x004fe20000000f00 */
[----:B------:R-:W-:Y:S01]  /*21de0*/  IMAD.MOV.U32 R53, RZ, RZ, R4 ;  /* 0x000000ffff357224 */ /* 0x000fe200078e0004 */
[----:B------:R-:W-:Y:S01]  /*21df0*/  MOV R3, 0x21e20 ;  /* 0x00021e2000037802 */ /* 0x000fe20000000f00 */
[----:B------:R-:W-:Y:S02]  /*21e00*/  IMAD.MOV.U32 R52, RZ, RZ, 0x181f ;  /* 0x0000181fff347424 */ /* 0x000fe400078e00ff */
[----:B-1-3--:R-:W-:Y:S05]  /*21e10*/  CALL.REL.NOINC `($__internal_25_$__cuda_sm70_shflsync_idx_p) ;  /* 0x0000216000007944 */ /* 0x00afea0003c00000 */
        /* <DEDUP_REMOVED lines=8> */
.L_x_1639:
[----:B-1----:R-:W-:Y:S01]  /*21ea0*/  MOV R2, 0x2 ;  /* 0x0000000200027802 */ /* 0x002fe20000000f00 */
[----:B------:R-:W-:Y:S01]  /*21eb0*/  IMAD.MOV.U32 R53, RZ, RZ, R4 ;  /* 0x000000ffff357224 */ /* 0x000fe200078e0004 */
[----:B------:R-:W-:Y:S01]  /*21ec0*/  MOV R3, 0x21ef0 ;  /* 0x00021ef000037802 */ /* 0x000fe20000000f00 */
[----:B------:R-:W-:Y:S02]  /*21ed0*/  IMAD.MOV.U32 R52, RZ, RZ, 0x181f ;  /* 0x0000181fff347424 */ /* 0x000fe400078e00ff */
[----:B---34-:R-:W-:Y:S05]  /*21ee0*/  CALL.REL.NOINC `($__internal_25_$__cuda_sm70_shflsync_idx_p) ;  /* 0x0000209000007944 */ /* 0x018fea0003c00000 */
[----:B------:R-:W-:Y:S01]  /*21ef0*/  MOV R6, R52 ;  /* 0x0000003400067202 */ /* 0x000fe20000000f00 */
[----:B------:R-:W-:-:S05]  /*21f00*/  BRA `(.L_x_1743) ;  /* 0xffff38f000007947 */ /* 0x000fca000383ffff */
.L_x_1640:
[----:B-1----:R-:W-:Y:S01]  /*21f10*/  MOV R2, 0x2 ;  /* 0x0000000200027802 */ /* 0x002fe20000000f00 */
[----:B------:R-:W-:Y:S01]  /*21f20*/  IMAD.MOV.U32 R53, RZ, RZ, R5 ;  /* 0x000000ffff357224 */ /* 0x000fe200078e0005 */
[----:B------:R-:W-:Y:S01]  /*21f30*/  MOV R3, 0x21f60 ;  /* 0x00021f6000037802 */ /* 0x000fe20000000f00 */
[----:B------:R-:W-:Y:S02]  /*21f40*/  IMAD.MOV.U32 R52, RZ, RZ, 0x181f ;  /* 0x0000181fff347424 */ /* 0x000fe400078e00ff */
[----:B--234-:R-:W-:Y:S05]  /*21f50*/  CALL.REL.NOINC `($__internal_25_$__cuda_sm70_shflsync_idx_p) ;  /* 0x0000202000007944 */ /* 0x01cfea0003c00000 */
[----:B------:R-:W-:Y:S01]  /*21f60*/  MOV R2, R52 ;  /* 0x0000003400027202 */ /* 0x000fe20000000f00 */
[----:B------:R-:W-:-:S05]  /*21f70*/  BRA `(.L_x_1744) ;  /* 0xffff38a000007947 */ /* 0x000fca000383ffff */
.L_x_1641:
[----:B--2---:R-:W-:Y:S01]  /*21f80*/  MOV R2, 0x3 ;  /* 0x0000000300027802 */ /* 0x004fe20000000f00 */
[----:B------:R-:W-:Y:S01]  /*21f90*/  IMAD.MOV.U32 R53, RZ, RZ, R4 ;  /* 0x000000ffff357224 */ /* 0x000fe200078e0004 */
[----:B------:R-:W-:Y:S01]  /*21fa0*/  MOV R3, 0x21fd0 ;  /* 0x00021fd000037802 */ /* 0x000fe20000000f00 */
[----:B------:R-:W-:Y:S02]  /*21fb0*/  IMAD.MOV.U32 R52, RZ, RZ, 0x181f ;  /* 0x0000181fff347424 */ /* 0x000fe400078e00ff */
[----:B-1-34-:R-:W-:Y:S05]  /*21fc0*/  CALL.REL.NOINC `($__internal_25_$__cuda_sm70_shflsync_idx_p) ;  /* 0x00001fb000007944 */ /* 0x01afea0003c00000 */
        /* <DEDUP_REMOVED lines=8> */
.L_x_1642:
[----:B------:R-:W-:Y:S01]  /*22050*/  MOV R2, RZ ;  /* 0x000000ff00027202 */ /* 0x000fe20000000f00 */
[----:B------:R-:W-:Y:S01]  /*22060*/  IMAD.MOV.U32 R53, RZ, RZ, R4 ;  /* 0x000000ffff357224 */ /* 0x000fe200078e0004 */
[----:B------:R-:W-:Y:S01]  /*22070*/  MOV R3, 0x220a0 ;  /* 0x000220a000037802 */ /* 0x000fe20000000f00 */
[----:B------:R-:W-:Y:S02]  /*22080*/  IMAD.MOV.U32 R52, RZ, RZ, 0x1c1f ;  /* 0x00001c1fff347424 */ /* 0x000fe400078e00ff */
[----:B------:R-:W-:Y:S05]  /*22090*/  CALL.REL.NOINC `($__internal_25_$__cuda_sm70_shflsync_idx_p) ;  /* 0x00001ee000007944 */ /* 0x000fea0003c00000 */
[----:B------:R-:W-:Y:S01]  /*220a0*/  MOV R2, R52 ;  /* 0x0000003400027202 */ /* 0x000fe20000000f00 */
[----:B------:R-:W-:-:S05]  /*220b0*/  BRA `(.L_x_1746) ;  /* 0xffff3a4000007947 */ /* 0x000fca000383ffff */
.L_x_1643:
[----:B------:R-:W-:Y:S01]  /*220c0*/  MOV R2, 0x1 ;  /* 0x0000000100027802 */ /* 0x000fe20000000f00 */
[----:B------:R-:W-:Y:S01]  /*220d0*/  IMAD.MOV.U32 R53, RZ, RZ, R4 ;  /* 0x000000ffff357224 */ /* 0x000fe200078e0004 */
[----:B------:R-:W-:Y:S01]  /*220e0*/  MOV R3, 0x22110 ;  /* 0x0002211000037802 */ /* 0x000fe20000000f00 */
[----:B------:R-:W-:Y:S02]  /*220f0*/  IMAD.MOV.U32 R52, RZ, RZ, 0x1c1f ;  /* 0x00001c1fff347424 */ /* 0x000fe400078e00ff */
[----:B-1----:R-:W-:Y:S05]  /*22100*/  CALL.REL.NOINC `($__internal_25_$__cuda_sm70_shflsync_idx_p) ;  /* 0x00001e7000007944 */ /* 0x002fea0003c00000 */
[----:B------:R-:W-:Y:S01]  /*22110*/  FMNMX.FTZ R2, R8, R15, !PT ;  /* 0x0000000f08027209 */ /* 0x000fe20007810000 */
[----:B------:R-:W-:Y:S03]  /*22120*/  IMAD.IADD R5, R5, 0x1, R52 ;  /* 0x0000000105057824 */ /* 0x000fe600078e0234 */
[----:B------:R-:W-:Y:S02]  /*22130*/  FMNMX.FTZ R2, R44, R2, !PT ;  /* 0x000000022c027209 */ /* 0x000fe40007810000 */
[C---:B------:R-:W-:Y:S02]  /*22140*/  ISETP.GT.AND P0, PT, R5.reuse, RZ, PT ;  /* 0x000000ff0500720c */ /* 0x040fe40003f04270 */
[----:B------:R-:W-:Y:S02]  /*22150*/  ISETP.GT.AND P1, PT, R5, 0x1, PT ;  /* 0x000000010500780c */ /* 0x000fe40003f24270 */
[----:B------:R-:W-:Y:S02]  /*22160*/  FSEL R9, R235, -INF , P0 ;  /* 0xff800000eb097808 */ /* 0x000fe40000000000 */
[----:B------:R-:W-:Y:S02]  /*22170*/  ISETP.GT.AND P2, PT, R5, 0x8, PT ;  /* 0x000000080500780c */ /* 0x000fe40003f44270 */
[----:B------:R-:W-:Y:S02]  /*22180*/  FSEL R67, R234, -INF , P1 ;  /* 0xff800000ea437808 */ /* 0x000fe40000800000 */
[----:B------:R-:W-:Y:S02]  /*22190*/  FMNMX.FTZ R3, R9, R80, !PT ;  /* 0x0000005009037209 */ /* 0x000fe40007810000 */
[----:B------:R-:W-:Y:S02]  /*221a0*/  ISETP.GT.AND P3, PT, R5, 0x9, PT ;  /* 0x000000090500780c */ /* 0x000fe40003f64270 */
[----:B------:R-:W-:Y:S02]  /*221b0*/  FSEL R66, R228, -INF , P2 ;  /* 0xff800000e4427808 */ /* 0x000fe40001000000 */
[----:B------:R-:W-:Y:S02]  /*221c0*/  FMNMX.FTZ R3, R67, R3, !PT ;  /* 0x0000000343037209 */ /* 0x000fe40007810000 */
[----:B------:R-:W-:Y:S02]  /*221d0*/  ISETP.GT.AND P0, PT, R5, 0x10, PT ;  /* 0x000000100500780c */ /* 0x000fe40003f04270 */
[----:B------:R-:W-:Y:S02]  /*221e0*/  FSEL R65, R225, -INF , P3 ;  /* 0xff800000e1417808 */ /* 0x000fe40001800000 */
[----:B------:R-:W-:Y:S02]  /*221f0*/  FMNMX.FTZ R2, R43, R2, !PT ;  /* 0x000000022b027209 */ /* 0x000fe40007810000 */
        /* <DEDUP_REMOVED lines=81> */
[C---:B------:R-:W-:Y:S02]  /*22710*/  ISETP.GT.AND P2, PT, R5.reuse, 0x61, PT ;  /* 0x000000610500780c */ /* 0x040fe40003f44270 */
[C---:B------:R-:W-:Y:S02]  /*22720*/  ISETP.GT.AND P1, PT, R5.reuse, 0x68, PT ;  /* 0x000000680500780c */ /* 0x040fe40003f24270 */
[----:B------:R-:W-:Y:S02]  /*22730*/  ISETP.GT.AND P0, PT, R5, 0x69, PT ;  /* 0x000000690500780c */ /* 0x000fe40003f04270 */
[----:B------:R-:W-:Y:S02]  /*22740*/  FMNMX.FTZ R2, R22, R2, !PT ;  /* 0x0000000216027209 */ /* 0x000fe40007810000 */
[----:B------:R-:W-:Y:S02]  /*22750*/  FSEL R17, R153, -INF , P3 ;  /* 0xff80000099117808 */ /* 0x000fe40001800000 */
[----:B------:R-:W-:Y:S01]  /*22760*/  FMNMX.FTZ R5, R45, R3, !PT ;  /* 0x000000032d057209 */ /* 0x000fe20007810000 */
[----:B------:R-:W-:Y:S01]  /*22770*/  IMAD.MOV.U32 R3, RZ, RZ, 0x2 ;  /* 0x00000002ff037424 */ /* 0x000fe200078e00ff */
[----:B------:R-:W-:Y:S02]  /*22780*/  FMNMX.FTZ R4, R21, R2, !PT ;  /* 0x0000000215047209 */ /* 0x000fe40007810000 */
        /* <DEDUP_REMOVED lines=11> */
[----:B------:R-:W-:Y:S05]  /*22840*/  CALL.REL.NOINC `($__internal_24_$__cuda_sm70_shflsync_bfly_p) ;  /* 0x000016d000007944 */ /* 0x000fea0003c00000 */
[----:B------:R-:W-:Y:S01]  /*22850*/  FMNMX.FTZ R4, R4, R225, !PT ;  /* 0x000000e104047209 */ /* 0x000fe20007810000 */
[----:B------:R-:W-:Y:S01]  /*22860*/  IMAD.MOV.U32 R3, RZ, RZ, 0x1 ;  /* 0x00000001ff037424 */ /* 0x000fe200078e00ff */
[----:B------:R-:W-:Y:S02]  /*22870*/  MOV R2, 0x22890 ;  /* 0x0002289000027802 */ /* 0x000fe40000000f00 */
[----:B------:R-:W-:Y:S05]  /*22880*/  CALL.REL.NOINC `($__internal_24_$__cuda_sm70_shflsync_bfly_p) ;  /* 0x0000169000007944 */ /* 0x000fea0003c00000 */
[----:B------:R-:W-:Y:S01]  /*22890*/  IMAD.MOV.U32 R3, RZ, RZ, 0x2 ;  /* 0x00000002ff037424 */ /* 0x000fe200078e00ff */
[----:B------:R-:W-:Y:S01]  /*228a0*/  FMNMX.FTZ R6, R4, R225, !PT ;  /* 0x000000e104067209 */ /* 0x000fe20007810000 */
[----:B------:R-:W-:Y:S01]  /*228b0*/  IMAD.MOV.U32 R4, RZ, RZ, R5 ;  /* 0x000000ffff047224 */ /* 0x000fe200078e0005 */
[----:B------:R-:W-:Y:S02]  /*228c0*/  MOV R2, 0x228e0 ;  /* 0x000228e000027802 */ /* 0x000fe40000000f00 */
[----:B------:R-:W-:Y:S05]  /*228d0*/  CALL.REL.NOINC `($__internal_24_$__cuda_sm70_shflsync_bfly_p) ;  /* 0x0000164000007944 */ /* 0x000fea0003c00000 */
[----:B------:R-:W-:Y:S01]  /*228e0*/  FMNMX.FTZ R4, R5, R225, !PT ;  /* 0x000000e105047209 */ /* 0x000fe20007810000 */
[----:B------:R-:W-:Y:S01]  /*228f0*/  IMAD.MOV.U32 R3, RZ, RZ, 0x1 ;  /* 0x00000001ff037424 */ /* 0x000fe200078e00ff */
[----:B------:R-:W-:Y:S02]  /*22900*/  MOV R2, 0x22920 ;  /* 0x0002292000027802 */ /* 0x000fe40000000f00 */
[----:B------:R-:W-:Y:S05]  /*22910*/  CALL.REL.NOINC `($__internal_24_$__cuda_sm70_shflsync_bfly_p) ;  /* 0x0000160000007944 */ /* 0x000fea0003c00000 */
[----:B------:R-:W-:Y:S01]  /*22920*/  MOV R2, R225 ;  /* 0x000000e100027202 */ /* 0x000fe20000000f00 */
[----:B------:R-:W-:-:S05]  /*22930*/  BRA `(.L_x_1747) ;  /* 0xffff3cf000007947 */ /* 0x000fca000383ffff */
.L_x_1646:
[----:B-1--4-:R-:W-:Y:S01]  /*22940*/  MOV R2, RZ ;  /* 0x000000ff00027202 */ /* 0x012fe20000000f00 */
[----:B------:R-:W-:Y:S01]  /*22950*/  IMAD.MOV.U32 R53, RZ, RZ, R4 ;  /* 0x000000ffff357224 */ /* 0x000fe200078e0004 */
[----:B------:R-:W-:Y:S01]  /*22960*/  MOV R3, 0x22990 ;  /* 0x0002299000037802 */ /* 0x000fe20000000f00 */
[----:B------:R-:W-:Y:S02]  /*22970*/  IMAD.MOV.U32 R52, RZ, RZ, 0x181f ;  /* 0x0000181fff347424 */ /* 0x000fe400078e00ff */
[----:B------:R-:W-:Y:S05]  /*22980*/  CALL.REL.NOINC `($__internal_25_$__cuda_sm70_shflsync_idx_p) ;  /* 0x000015f000007944 */ /* 0x000fea0003c00000 */
[----:B------:R-:W-:Y:S01]  /*22990*/  MOV R10, R52 ;  /* 0x00000034000a7202 */ /* 0x000fe20000000f00 */
[----:B------:R-:W-:-:S05]  /*229a0*/  BRA `(.L_x_1748) ;  /* 0xffff5c0000007947 */ /* 0x000fca000383ffff */
.L_x_1649:
        /* <DEDUP_REMOVED lines=13> */
.L_x_1652:
[----:B------:R-:W-:Y:S01]  /*22a80*/  MOV R2, RZ ;  /* 0x000000ff00027202 */ /* 0x000fe20000000f00 */
[----:B------:R-:W-:Y:S01]  /*22a90*/  IMAD.MOV.U32 R53, RZ, RZ, R4 ;  /* 0x000000ffff357224 */ /* 0x000fe200078e0004 */
[----:B------:R-:W-:Y:S01]  /*22aa0*/  MOV R3, 0x22ad0 ;  /* 0x00022ad000037802 */ /* 0x000fe20000000f00 */
[----:B------:R-:W-:Y:S02]  /*22ab0*/  IMAD.MOV.U32 R52, RZ, RZ, 0x181f ;  /* 0x0000181fff347424 */ /* 0x000fe400078e00ff */
[----:B------:R-:W-:Y:S05]  /*22ac0*/  CALL.REL.NOINC `($__internal_25_$__cuda_sm70_shflsync_idx_p) ;  /* 0x000014b000007944 */ /* 0x000fea0003c00000 */
[----:B------:R-:W-:Y:S01]  /*22ad0*/  MOV R10, R52 ;  /* 0x00000034000a7202 */ /* 0x000fe20000000f00 */
[----:B------:R-:W-:-:S05]  /*22ae0*/  BRA `(.L_x_1750) ;  /* 0xffff71b000007947 */ /* 0x000fca000383ffff */
.L_x_1653:
[----:B------:R-:W-:Y:S01]  /*22af0*/  MOV R2, RZ ;  /* 0x000000ff00027202 */ /* 0x000fe20000000f00 */
[----:B------:R-:W-:Y:S01]  /*22b00*/  IMAD.MOV.U32 R53, RZ, RZ, R8 ;  /* 0x000000ffff357224 */ /* 0x000fe200078e0008 */
[----:B------:R-:W-:Y:S01]  /*22b10*/  MOV R3, 0x22b40 ;  /* 0x00022b4000037802 */ /* 0x000fe20000000f00 */
[----:B------:R-:W-:Y:S02]  /*22b20*/  IMAD.MOV.U32 R52, RZ, RZ, 0x181f ;  /* 0x0000181fff347424 */ /* 0x000fe400078e00ff */
[----:B-12---:R-:W-:Y:S05]  /*22b30*/  CALL.REL.NOINC `($__internal_25_$__cuda_sm70_shflsync_idx_p) ;  /* 0x0000144000007944 */ /* 0x006fea0003c00000 */
[----:B------:R-:W-:Y:S01]  /*22b40*/  MOV R9, R52 ;  /* 0x0000003400097202 */ /* 0x000fe20000000f00 */
[----:B------:R-:W-:-:S05]  /*22b50*/  BRA `(.L_x_1751) ;  /* 0xffff716000007947 */ /* 0x000fca000383ffff */
.L_x_1654:
        /* <DEDUP_REMOVED lines=13> */
.L_x_1655:
[----:B-1----:R-:W-:Y:S01]  /*22c30*/  MOV R2, 0x2 ;  /* 0x0000000200027802 */ /* 0x002fe20000000f00 */
[----:B------:R-:W-:Y:S01]  /*22c40*/  IMAD.MOV.U32 R53, RZ, RZ, R4 ;  /* 0x000000ffff357224 */ /* 0x000fe200078e0004 */
[----:B------:R-:W-:Y:S01]  /*22c50*/  MOV R3, 0x22c80 ;  /* 0x00022c8000037802 */ /* 0x000fe20000000f00 */
[----:B------:R-:W-:Y:S02]  /*22c60*/  IMAD.MOV.U32 R52, RZ, RZ, 0x181f ;  /* 0x0000181fff347424 */ /* 0x000fe400078e00ff */
[----:B---34-:R-:W-:Y:S05]  /*22c70*/  CALL.REL.NOINC `($__internal_25_$__cuda_sm70_shflsync_idx_p) ;  /* 0x0000130000007944 */ /* 0x018fea0003c00000 */
[----:B------:R-:W-:Y:S01]  /*22c80*/  MOV R10, R52 ;  /* 0x00000034000a7202 */ /* 0x000fe20000000f00 */
[----:B------:R-:W-:-:S05]  /*22c90*/  BRA `(.L_x_1753) ;  /* 0xffff729000007947 */ /* 0x000fca000383ffff */
.L_x_1656:
[----:B-1----:R-:W-:Y:S01]  /*22ca0*/  MOV R2, 0x2 ;  /* 0x0000000200027802 */ /* 0x002fe20000000f00 */
[----:B------:R-:W-:Y:S01]  /*22cb0*/  IMAD.MOV.U32 R53, RZ, RZ, R8 ;  /* 0x000000ffff357224 */ /* 0x000fe200078e0008 */
[----:B------:R-:W-:Y:S01]  /*22cc0*/  MOV R3, 0x22cf0 ;  /* 0x00022cf000037802 */ /* 0x000fe20000000f00 */
[----:B------:R-:W-:Y:S02]  /*22cd0*/  IMAD.MOV.U32 R52, RZ, RZ, 0x181f ;  /* 0x0000181fff347424 */ /* 0x000fe400078e00ff */
[----:B--234-:R-:W-:Y:S05]  /*22ce0*/  CALL.REL.NOINC `($__internal_25_$__cuda_sm70_shflsync_idx_p) ;  /* 0x0000129000007944 */ /* 0x01cfea0003c00000 */
[----:B------:R-:W-:Y:S01]  /*22cf0*/  MOV R9, R52 ;  /* 0x0000003400097202 */ /* 0x000fe20000000f00 */
[----:B------:R-:W-:-:S05]  /*22d00*/  BRA `(.L_x_1754) ;  /* 0xffff724000007947 */ /* 0x000fca000383ffff */
.L_x_1657:
[----:B-1----:R-:W-:Y:S01]  /*22d10*/  MOV R2, 0x3 ;  /* 0x0000000300027802 */ /* 0x002fe20000000f00 */
[----:B------:R-:W-:Y:S01]  /*22d20*/  IMAD.MOV.U32 R53, RZ, RZ, R4 ;  /* 0x000000ffff357224 */ /* 0x000fe200078e0004 */
[----:B------:R-:W-:Y:S01]  /*22d30*/  MOV R3, 0x22d60 ;  /* 0x00022d6000037802 */ /* 0x000fe20000000f00 */
[----:B------:R-:W-:Y:S02]  /*22d40*/  IMAD.MOV.U32 R52, RZ, RZ, 0x181f ;  /* 0x0000181fff347424 */ /* 0x000fe400078e00ff */
[----:B--2-4-:R-:W-:Y:S05]  /*22d50*/  CALL.REL.NOINC `($__internal_25_$__cuda_sm70_shflsync_idx_p) ;  /* 0x0000122000007944 */ /* 0x014fea0003c00000 */
        /* <DEDUP_REMOVED lines=8> */
.L_x_1658:
[----:B------:R-:W-:Y:S02]  /*22de0*/  MOV R3, 0x2 ;  /* 0x0000000200037802 */ /* 0x000fe40000000f00 */
[----:B------:R-:W-:Y:S02]  /*22df0*/  MOV R2, 0x22e10 ;  /* 0x00022e1000027802 */ /* 0x000fe40000000f00 */
[----:B------:R-:W-:Y:S05]  /*22e00*/  CALL.REL.NOINC `($__internal_24_$__cuda_sm70_shflsync_bfly_p) ;  /* 0x0000111000007944 */ /* 0x000fea0003c00000 */
[----:B------:R-:W-:Y:S01]  /*22e10*/  MOV R2, R225 ;  /* 0x000000e100027202 */ /* 0x000fe20000000f00 */
[----:B------:R-:W-:-:S05]  /*22e20*/  BRA `(.L_x_1756) ;  /* 0xffff773000007947 */ /* 0x000fca000383ffff */
.L_x_1659:
[----:B------:R-:W-:Y:S02]  /*22e30*/  MOV R3, 0x1 ;  /* 0x0000000100037802 */ /* 0x000fe40000000f00 */
        /* <DEDUP_REMOVED lines=13> */
.L_x_1661:
[----:B------:R-:W-:Y:S01]  /*22f10*/  IMAD.MOV.U32 R4, RZ, RZ, R246 ;  /* 0x000000ffff047224 */ /* 0x000fe200078e00f6 */
[----:B------:R-:W-:-:S02]  /*22f20*/  MOV R3, 0x2 ;  /* 0x0000000200037802 */ /* 0x000fc40000000f00 */
[----:B------:R-:W-:Y:S02]  /*22f30*/  MOV R2, 0x22f50 ;  /* 0x00022f5000027802 */ /* 0x000fe40000000f00 */
[----:B------:R-:W-:Y:S05]  /*22f40*/  CALL.REL.NOINC `($__internal_24_$__cuda_sm70_shflsync_bfly_p) ;  /* 0x00000fd000007944 */ /* 0x000fea0003c00000 */
[----:B------:R-:W-:Y:S01]  /*22f50*/  MOV R2, R225 ;  /* 0x000000e100027202 */ /* 0x000fe20000000f00 */
[----:B------:R-:W-:Y:S05]  /*22f60*/  BRA `(.L_x_1758) ;  /* 0xffff92f000007947 */ /* 0x000fea000383ffff */
.L_x_1662:
[----:B------:R-:W-:Y:S02]  /*22f70*/  MOV R3, 0x1 ;  /* 0x0000000100037802 */ /* 0x000fe40000000f00 */
[----:B------:R-:W-:Y:S02]  /*22f80*/  MOV R2, 0x22fa0 ;  /* 0x00022fa000027802 */ /* 0x000fe40000000f00 */
[----:B-1----:R-:W-:Y:S05]  /*22f90*/  CALL.REL.NOINC `($__internal_24_$__cuda_sm70_shflsync_bfly_p) ;  /* 0x00000f8000007944 */ /* 0x002fea0003c00000 */
[----:B------:R-:W-:Y:S02]  /*22fa0*/  FADD.FTZ R8, R4, R225 ;  /* 0x000000e104087221 */ /* 0x000fe40000010000 */
[----:B------:R1:W5:Y:S01]  /*22fb0*/  LDL R4, [R1] ;  /* 0x0000000001047983 */ /* 0x0003620000100800 */
[----:B------:R-:W-:Y:S02]  /*22fc0*/  MOV R3, 0x2 ;  /* 0x0000000200037802 */ /* 0x000fe40000000f00 */
[----:B------:R-:W-:Y:S02]  /*22fd0*/  MOV R2, 0x22ff0 ;  /* 0x00022ff000027802 */ /* 0x000fe40000000f00 */
[----:B-1---5:R-:W-:Y:S05]  /*22fe0*/  CALL.REL.NOINC `($__internal_24_$__cuda_sm70_shflsync_bfly_p) ;  /* 0x00000f3000007944 */ /* 0x022fea0003c00000 */
[----:B------:R-:W2:Y:S01]  /*22ff0*/  LDL.LU R2, [R1] ;  /* 0x0000000001027983 */ /* 0x000ea20000300800 */
[----:B------:R-:W-:Y:S01]  /*23000*/  MOV R3, 0x1 ;  /* 0x0000000100037802 */ /* 0x000fe20000000f00 */
[----:B--2---:R-:W-:Y:S01]  /*23010*/  FADD.FTZ R9, R2, R225 ;  /* 0x000000e102097221 */ /* 0x004fe20000010000 */
[----:B------:R-:W-:-:S04]  /*23020*/  MOV R2, 0x23050 ;  /* 0x0002305000027802 */ /* 0x000fc80000000f00 */
[----:B------:R-:W-:Y:S02]  /*23030*/  MOV R4, R9 ;  /* 0x0000000900047202 */ /* 0x000fe40000000f00 */
[----:B------:R-:W-:Y:S05]  /*23040*/  CALL.REL.NOINC `($__internal_24_$__cuda_sm70_shflsync_bfly_p) ;  /* 0x00000ed000007944 */ /* 0x000fea0003c00000 */
[----:B------:R-:W-:Y:S01]  /*23050*/  MOV R2, R225 ;  /* 0x000000e100027202 */ /* 0x000fe20000000f00 */
[----:B------:R-:W-:Y:S05]  /*23060*/  BRA `(.L_x_1759) ;  /* 0xffff927000007947 */ /* 0x000fea000383ffff */
.L_x_1669:
[----:B--234-:R-:W-:Y:S01]  /*23070*/  IMAD.MOV.U32 R53, RZ, RZ, R6 ;  /* 0x000000ffff357224 */ /* 0x01cfe200078e0006 */
[----:B------:R-:W-:Y:S01]  /*23080*/  MOV R2, RZ ;  /* 0x000000ff00027202 */ /* 0x000fe20000000f00 */
[----:B------:R-:W-:Y:S01]  /*23090*/  IMAD.MOV.U32 R52, RZ, RZ, 0x181f ;  /* 0x0000181fff347424 */ /* 0x000fe200078e00ff */
[----:B------:R-:W-:Y:S02]  /*230a0*/  MOV R3, 0x230c0 ;  /* 0x000230c000037802 */ /* 0x000fe40000000f00 */
[----:B-1----:R-:W-:Y:S05]  /*230b0*/  CALL.REL.NOINC `($__internal_25_$__cuda_sm70_shflsync_idx_p) ;  /* 0x00000ec000007944 */ /* 0x002fea0003c00000 */
[----:B------:R-:W-:Y:S01]  /*230c0*/  MOV R9, R52 ;  /* 0x0000003400097202 */ /* 0x000fe20000000f00 */
[----:B------:R-:W-:Y:S05]  /*230d0*/  BRA `(.L_x_1760) ;  /* 0xffffa63000007947 */ /* 0x000fea000383ffff */
.L_x_1670:
[----:B------:R-:W-:Y:S01]  /*230e0*/  IMAD.MOV.U32 R53, RZ, RZ, R8 ;  /* 0x000000ffff357224 */ /* 0x000fe200078e0008 */
[----:B------:R-:W-:Y:S01]  /*230f0*/  MOV R2, RZ ;  /* 0x000000ff00027202 */ /* 0x000fe20000000f00 */
[----:B------:R-:W-:Y:S01]  /*23100*/  IMAD.MOV.U32 R52, RZ, RZ, 0x181f ;  /* 0x0000181fff347424 */ /* 0x000fe200078e00ff */
[----:B------:R-:W-:Y:S02]  /*23110*/  MOV R3, 0x23130 ;  /* 0x0002313000037802 */ /* 0x000fe40000000f00 */
[----:B-123--:R-:W-:Y:S05]  /*23120*/  CALL.REL.NOINC `($__internal_25_$__cuda_sm70_shflsync_idx_p) ;  /* 0x00000e5000007944 */ /* 0x00efea0003c00000 */
[----:B------:R-:W-:Y:S01]  /*23130*/  MOV R2, R52 ;  /* 0x0000003400027202 */ /* 0x000fe20000000f00 */
[----:B------:R-:W-:Y:S05]  /*23140*/  BRA `(.L_x_1761) ;  /* 0xffffa5e000007947 */ /* 0x000fea000383ffff */
.L_x_1673:
[----:B------:R-:W-:Y:S01]  /*23150*/  IMAD.MOV.U32 R53, RZ, RZ, R6 ;  /* 0x000000ffff357224 */ /* 0x000fe200078e0006 */
[----:B--2---:R-:W-:Y:S01]  /*23160*/  MOV R2, 0x1 ;  /* 0x0000000100027802 */ /* 0x004fe20000000f00 */
[----:B------:R-:W-:Y:S01]  /*23170*/  IMAD.MOV.U32 R52, RZ, RZ, 0x181f ;  /* 0x0000181fff347424 */ /* 0x000fe200078e00ff */
[----:B------:R-:W-:-:S02]  /*23180*/  MOV R3, 0x231a0 ;  /* 0x000231a000037802 */ /* 0x000fc40000000f00 */
[----:B-1-34-:R-:W-:Y:S05]  /*23190*/  CALL.REL.NOINC `($__internal_25_$__cuda_sm70_shflsync_idx_p) ;  /* 0x00000de000007944 */ /* 0x01afea0003c00000 */
        /* <DEDUP_REMOVED lines=8> */
.L_x_1676:
[----:B------:R-:W-:Y:S01]  /*23220*/  IMAD.MOV.U32 R53, RZ, RZ, R6 ;  /* 0x000000ffff357224 */ /* 0x000fe200078e0006 */
[----:B--2---:R-:W-:Y:S01]  /*23230*/  MOV R2, 0x2 ;  /* 0x0000000200027802 */ /* 0x004fe20000000f00 */
[----:B------:R-:W-:Y:S01]  /*23240*/  IMAD.MOV.U32 R52, RZ, RZ, 0x181f ;  /* 0x0000181fff347424 */ /* 0x000fe200078e00ff */
[----:B------:R-:W-:Y:S02]  /*23250*/  MOV R3, 0x23270 ;  /* 0x0002327000037802 */ /* 0x000fe40000000f00 */
[----:B-1-34-:R-:W-:Y:S05]  /*23260*/  CALL.REL.NOINC `($__internal_25_$__cuda_sm70_shflsync_idx_p) ;  /* 0x00000d1000007944 */ /* 0x01afea0003c00000 */
[----:B------:R-:W-:Y:S01]  /*23270*/  MOV R9, R52 ;  /* 0x0000003400097202 */ /* 0x000fe20000000f00 */
[----:B------:R-:W-:Y:S05]  /*23280*/  BRA `(.L_x_1763) ;  /* 0xffffa6a000007947 */ /* 0x000fea000383ffff */
.L_x_1677:
[----:B------:R-:W-:Y:S01]  /*23290*/  IMAD.MOV.U32 R53, RZ, RZ, R8 ;  /* 0x000000ffff357224 */ /* 0x000fe200078e0008 */
[----:B--2---:R-:W-:Y:S01]  /*232a0*/  MOV R2, 0x2 ;  /* 0x0000000200027802 */ /* 0x004fe20000000f00 */
[----:B------:R-:W-:Y:S01]  /*232b0*/  IMAD.MOV.U32 R52, RZ, RZ, 0x181f ;  /* 0x0000181fff347424 */ /* 0x000fe200078e00ff */
[----:B------:R-:W-:Y:S02]  /*232c0*/  MOV R3, 0x232e0 ;  /* 0x000232e000037802 */ /* 0x000fe40000000f00 */
[----:B-1-34-:R-:W-:Y:S05]  /*232d0*/  CALL.REL.NOINC `($__internal_25_$__cuda_sm70_shflsync_idx_p) ;  /* 0x00000ca000007944 */ /* 0x01afea0003c00000 */
[----:B------:R-:W-:Y:S01]  /*232e0*/  MOV R2, R52 ;  /* 0x0000003400027202 */ /* 0x000fe20000000f00 */
[----:B------:R-:W-:Y:S05]  /*232f0*/  BRA `(.L_x_1764) ;  /* 0xffffa65000007947 */ /* 0x000fea000383ffff */
.L_x_1680:
[----:B------:R-:W-:Y:S01]  /*23300*/  IMAD.MOV.U32 R53, RZ, RZ, R6 ;  /* 0x000000ffff357224 */ /* 0x000fe200078e0006 */
[----:B---34-:R-:W-:Y:S01]  /*23310*/  MOV R2, 0x3 ;  /* 0x0000000300027802 */ /* 0x018fe20000000f00 */
[----:B------:R-:W-:Y:S01]  /*23320*/  IMAD.MOV.U32 R52, RZ, RZ, 0x181f ;  /* 0x0000181fff347424 */ /* 0x000fe200078e00ff */
[----:B------:R-:W-:-:S02]  /*23330*/  MOV R3, 0x23350 ;  /* 0x0002335000037802 */ /* 0x000fc40000000f00 */
[----:B-12---:R-:W-:Y:S05]  /*23340*/  CALL.REL.NOINC `($__internal_25_$__cuda_sm70_shflsync_idx_p) ;  /* 0x00000c3000007944 */ /* 0x006fea0003c00000 */
        /* <DEDUP_REMOVED lines=8> */
.L_x_1682:
[----:B------:R-:W-:Y:S01]  /*233d0*/  IMAD.MOV.U32 R53, RZ, RZ, R6 ;  /* 0x000000ffff357224 */ /* 0x000fe200078e0006 */
[----:B------:R-:W-:Y:S01]  /*233e0*/  MOV R2, RZ ;  /* 0x000000ff00027202 */ /* 0x000fe20000000f00 */
[----:B------:R-:W-:Y:S01]  /*233f0*/  IMAD.MOV.U32 R52, RZ, RZ, 0x1c1f ;  /* 0x00001c1fff347424 */ /* 0x000fe200078e00ff */
[----:B------:R-:W-:Y:S02]  /*23400*/  MOV R3, 0x23420 ;  /* 0x0002342000037802 */ /* 0x000fe40000000f00 */
[----:B------:R-:W-:Y:S05]  /*23410*/  CALL.REL.NOINC `($__internal_25_$__cuda_sm70_shflsync_idx_p) ;  /* 0x00000b6000007944 */ /* 0x000fea0003c00000 */
[----:B------:R-:W-:Y:S01]  /*23420*/  MOV R4, R52 ;  /* 0x0000003400047202 */ /* 0x000fe20000000f00 */
[----:B------:R-:W-:Y:S05]  /*23430*/  BRA `(.L_x_1766) ;  /* 0xffffa92000007947 */ /* 0x000fea000383ffff */
.L_x_1683:
[----:B------:R-:W-:Y:S01]  /*23440*/  IMAD.MOV.U32 R53, RZ, RZ, R5 ;  /* 0x000000ffff357224 */ /* 0x000fe200078e0005 */
[----:B------:R-:W-:Y:S01]  /*23450*/  MOV R2, RZ ;  /* 0x000000ff00027202 */ /* 0x000fe20000000f00 */
[----:B------:R-:W-:Y:S01]  /*23460*/  IMAD.MOV.U32 R52, RZ, RZ, 0x1c1f ;  /* 0x00001c1fff347424 */ /* 0x000fe200078e00ff */
[----:B------:R-:W-:Y:S02]  /*23470*/  MOV R3, 0x23490 ;  /* 0x0002349000037802 */ /* 0x000fe40000000f00 */
[----:B-12---:R-:W-:Y:S05]  /*23480*/  CALL.REL.NOINC `($__internal_25_$__cuda_sm70_shflsync_idx_p) ;  /* 0x00000af000007944 */ /* 0x006fea0003c00000 */
[----:B------:R-:W-:Y:S01]  /*23490*/  MOV R2, R52 ;  /* 0x0000003400027202 */ /* 0x000fe20000000f00 */
[----:B------:R-:W-:Y:S05]  /*234a0*/  BRA `(.L_x_1767) ;  /* 0xffffa8d000007947 */ /* 0x000fea000383ffff */
.L_x_1686:
        /* <DEDUP_REMOVED lines=13> */
.L_x_1690:
[----:B------:R-:W-:Y:S01]  /*23580*/  IMAD.MOV.U32 R53, RZ, RZ, R5 ;  /* 0x000000ffff357224 */ /* 0x000fe200078e0005 */
[----:B------:R-:W-:Y:S01]  /*23590*/  MOV R2, RZ ;  /* 0x000000ff00027202 */ /* 0x000fe20000000f00 */
[----:B------:R-:W-:Y:S01]  /*235a0*/  IMAD.MOV.U32 R52, RZ, RZ, 0x181f ;  /* 0x0000181fff347424 */ /* 0x000fe200078e00ff */
[----:B------:R-:W-:Y:S02]  /*235b0*/  MOV R3, 0x235d0 ;  /* 0x000235d000037802 */ /* 0x000fe40000000f00 */
[----:B------:R-:W-:Y:S05]  /*235c0*/  CALL.REL.NOINC `($__internal_25_$__cuda_sm70_shflsync_idx_p) ;  /* 0x000009b000007944 */ /* 0x000fea0003c00000 */
[----:B------:R-:W-:Y:S01]  /*235d0*/  MOV R9, R52 ;  /* 0x0000003400097202 */ /* 0x000fe20000000f00 */
[----:B------:R-:W-:Y:S05]  /*235e0*/  BRA `(.L_x_1769) ;  /* 0xffffbbe000007947 */ /* 0x000fea000383ffff */
.L_x_1691:
[----:B------:R-:W-:Y:S01]  /*235f0*/  IMAD.MOV.U32 R53, RZ, RZ, R8 ;  /* 0x000000ffff357224 */ /* 0x000fe200078e0008 */
[----:B------:R-:W-:Y:S01]  /*23600*/  MOV R2, RZ ;  /* 0x000000ff00027202 */ /* 0x000fe20000000f00 */
[----:B------:R-:W-:Y:S01]  /*23610*/  IMAD.MOV.U32 R52, RZ, RZ, 0x181f ;  /* 0x0000181fff347424 */ /* 0x000fe200078e00ff */
[----:B------:R-:W-:Y:S02]  /*23620*/  MOV R3, 0x23640 ;  /* 0x0002364000037802 */ /* 0x000fe40000000f00 */
[----:B-12---:R-:W-:Y:S05]  /*23630*/  CALL.REL.NOINC `($__internal_25_$__cuda_sm70_shflsync_idx_p) ;  /* 0x0000094000007944 */ /* 0x006fea0003c00000 */
[----:B------:R-:W-:Y:S01]  /*23640*/  MOV R2, R52 ;  /* 0x0000003400027202 */ /* 0x000fe20000000f00 */
[----:B------:R-:W-:Y:S05]  /*23650*/  BRA `(.L_x_1770) ;  /* 0xffffbb9000007947 */ /* 0x000fea000383ffff */
.L_x_1694:
        /* <DEDUP_REMOVED lines=13> */
.L_x_1697:
[----:B------:R-:W-:Y:S01]  /*23730*/  IMAD.MOV.U32 R53, RZ, RZ, R5 ;  /* 0x000000ffff357224 */ /* 0x000fe200078e0005 */
[----:B-1--4-:R-:W-:Y:S01]  /*23740*/  MOV R2, 0x2 ;  /* 0x0000000200027802 */ /* 0x012fe20000000f00 */
[----:B------:R-:W-:Y:S01]  /*23750*/  IMAD.MOV.U32 R52, RZ, RZ, 0x181f ;  /* 0x0000181fff347424 */ /* 0x000fe200078e00ff */
[----:B------:R-:W-:Y:S02]  /*23760*/  MOV R3, 0x23780 ;  /* 0x0002378000037802 */ /* 0x000fe40000000f00 */
[----:B--23--:R-:W-:Y:S05]  /*23770*/  CALL.REL.NOINC `($__internal_25_$__cuda_sm70_shflsync_idx_p) ;  /* 0x0000080000007944 */ /* 0x00cfea0003c00000 */
[----:B------:R-:W-:Y:S01]  /*23780*/  MOV R9, R52 ;  /* 0x0000003400097202 */ /* 0x000fe20000000f00 */
[----:B------:R-:W-:Y:S05]  /*23790*/  BRA `(.L_x_1772) ;  /* 0xffffbc6000007947 */ /* 0x000fea000383ffff */
.L_x_1698:
[----:B------:R-:W-:Y:S01]  /*237a0*/  IMAD.MOV.U32 R53, RZ, RZ, R8 ;  /* 0x000000ffff357224 */ /* 0x000fe200078e0008 */
[----:B----4-:R-:W-:Y:S01]  /*237b0*/  MOV R2, 0x2 ;  /* 0x0000000200027802 */ /* 0x010fe20000000f00 */
[----:B------:R-:W-:Y:S01]  /*237c0*/  IMAD.MOV.U32 R52, RZ, RZ, 0x181f ;  /* 0x0000181fff347424 */ /* 0x000fe200078e00ff */
[----:B------:R-:W-:Y:S02]  /*237d0*/  MOV R3, 0x237f0 ;  /* 0x000237f000037802 */ /* 0x000fe40000000f00 */
[----:B-123--:R-:W-:Y:S05]  /*237e0*/  CALL.REL.NOINC `($__internal_25_$__cuda_sm70_shflsync_idx_p) ;  /* 0x0000079000007944 */ /* 0x00efea0003c00000 */
[----:B------:R-:W-:Y:S01]  /*237f0*/  MOV R2, R52 ;  /* 0x0000003400027202 */ /* 0x000fe20000000f00 */
[----:B------:R-:W-:Y:S05]  /*23800*/  BRA `(.L_x_1773) ;  /* 0xffffbc1000007947 */ /* 0x000fea000383ffff */
.L_x_1701:
        /* <DEDUP_REMOVED lines=13> */
.L_x_1703:
[----:B------:R-:W-:Y:S01]  /*238e0*/  IMAD.MOV.U32 R53, RZ, RZ, R74 ;  /* 0x000000ffff357224 */ /* 0x000fe200078e004a */
[----:B------:R-:W-:Y:S01]  /*238f0*/  MOV R2, RZ ;  /* 0x000000ff00027202 */ /* 0x000fe20000000f00 */
[----:B------:R-:W-:Y:S01]  /*23900*/  IMAD.MOV.U32 R52, RZ, RZ, 0x1f ;  /* 0x0000001fff347424 */ /* 0x000fe200078e00ff */
[----:B------:R-:W-:Y:S02]  /*23910*/  MOV R3, 0x23930 ;  /* 0x0002393000037802 */ /* 0x000fe40000000f00 */
[----:B------:R-:W-:Y:S05]  /*23920*/  CALL.REL.NOINC `($__internal_25_$__cuda_sm70_shflsync_idx_p) ;  /* 0x0000065000007944 */ /* 0x000fea0003c00000 */
[----:B------:R-:W-:Y:S01]  /*23930*/  MOV R10, R52 ;  /* 0x00000034000a7202 */ /* 0x000fe20000000f00 */
[----:B------:R-:W-:Y:S05]  /*23940*/  BRA `(.L_x_1775) ;  /* 0xffffbd9000007947 */ /* 0x000fea000383ffff */
.L_x_1704:
[----:B------:R-:W-:Y:S01]  /*23950*/  IMAD.MOV.U32 R53, RZ, RZ, R74 ;  /* 0x000000ffff357224 */ /* 0x000fe200078e004a */
[----:B------:R-:W-:Y:S01]  /*23960*/  MOV R2, 0x1 ;  /* 0x0000000100027802 */ /* 0x000fe20000000f00 */
[----:B------:R-:W-:Y:S01]  /*23970*/  IMAD.MOV.U32 R52, RZ, RZ, 0x1f ;  /* 0x0000001fff347424 */ /* 0x000fe200078e00ff */
[----:B------:R-:W-:Y:S02]  /*23980*/  MOV R3, 0x239a0 ;  /* 0x000239a000037802 */ /* 0x000fe40000000f00 */
[----:B-12---:R-:W-:Y:S05]  /*23990*/  CALL.REL.NOINC `($__internal_25_$__cuda_sm70_shflsync_idx_p) ;  /* 0x000005e000007944 */ /* 0x006fea0003c00000 */
[----:B------:R-:W-:Y:S01]  /*239a0*/  MOV R9, R52 ;  /* 0x0000003400097202 */ /* 0x000fe20000000f00 */
[----:B------:R-:W-:Y:S05]  /*239b0*/  BRA `(.L_x_1776) ;  /* 0xffffbd4000007947 */ /* 0x000fea000383ffff */
.L_x_1705:
[----:B------:R-:W-:Y:S02]  /*239c0*/  MOV R3, 0x1 ;  /* 0x0000000100037802 */ /* 0x000fe40000000f00 */
[----:B------:R-:W-:-:S02]  /*239d0*/  MOV R4, 0x239f0 ;  /* 0x000239f000047802 */ /* 0x000fc40000000f00 */
[----:B-1234-:R-:W-:Y:S05]  /*239e0*/  CALL.REL.NOINC `($__internal_26_$__cuda_sm70_shflsync_up_p) ;  /* 0x000005f000007944 */ /* 0x01efea0003c00000 */
[----:B------:R-:W-:Y:S05]  /*239f0*/  BRA `(.L_x_1777) ;  /* 0xffffbe3000007947 */ /* 0x000fea000383ffff */
.L_x_1706:
[----:B------:R-:W-:Y:S02]  /*23a00*/  MOV R3, 0x2 ;  /* 0x0000000200037802 */ /* 0x000fe40000000f00 */
[----:B------:R-:W-:-:S02]  /*23a10*/  MOV R4, 0x23a30 ;  /* 0x00023a3000047802 */ /* 0x000fc40000000f00 */
[----:B--2-4-:R-:W-:Y:S05]  /*23a20*/  CALL.REL.NOINC `($__internal_26_$__cuda_sm70_shflsync_up_p) ;  /* 0x000005b000007944 */ /* 0x014fea0003c00000 */
[----:B------:R-:W-:Y:S02]  /*23a30*/  SEL R3, R3, RZ, P1 ;  /* 0x000000ff03037207 */ /* 0x000fe40000800000 */
[----:B------:R-:W-:-:S03]  /*23a40*/  MOV R4, 0x23a80 ;  /* 0x00023a8000047802 */ /* 0x000fc60000000f00 */
[----:B------:R-:W-:Y:S02]  /*23a50*/  IMAD.IADD R2, R2, 0x1, R3 ;  /* 0x0000000102027824 */ /* 0x000fe400078e0203 */
[----:B------:R-:W-:Y:S02]  /*23a60*/  IMAD.MOV.U32 R3, RZ, RZ, 0x4 ;  /* 0x00000004ff037424 */ /* 0x000fe400078e00ff */
[----:B------:R-:W-:Y:S05]  /*23a70*/  CALL.REL.NOINC `($__internal_26_$__cuda_sm70_shflsync_up_p) ;  /* 0x0000056000007944 */ /* 0x000fea0003c00000 */
        /* <DEDUP_REMOVED lines=12> */
[----:B------:R-:W-:Y:S01]  /*23b40*/  IMAD.IADD R4, R3, 0x1, R2 ;  /* 0x0000000103047824 */ /* 0x000fe200078e0202 */
[----:B------:R-:W-:Y:S01]  /*23b50*/  MOV R3, 0x23b90 ;  /* 0x00023b9000037802 */ /* 0x000fe20000000f00 */
[----:B------:R-:W-:Y:S02]  /*23b60*/  IMAD.MOV.U32 R2, RZ, RZ, 0x1f ;  /* 0x0000001fff027424 */ /* 0x000fe400078e00ff */
[----:B------:R-:W-:Y:S02]  /*23b70*/  IMAD.MOV.U32 R53, RZ, RZ, R4 ;  /* 0x000000ffff357224 */ /* 0x000fe400078e0004 */
[----:B------:R-:W-:Y:S05]  /*23b80*/  CALL.REL.NOINC `($__internal_25_$__cuda_sm70_shflsync_idx_p) ;  /* 0x000003f000007944 */ /* 0x000fea0003c00000 */
[----:B------:R-:W-:Y:S01]  /*23b90*/  MOV R2, R52 ;  /* 0x0000003400027202 */ /* 0x000fe20000000f00 */
[----:B------:R-:W-:Y:S05]  /*23ba0*/  BRA `(.L_x_1778) ;  /* 0xffffbd8000007947 */ /* 0x000fea000383ffff */
.L_x_1710:
[----:B------:R-:W-:Y:S02]  /*23bb0*/  MOV R3, 0x1 ;  /* 0x0000000100037802 */ /* 0x000fe40000000f00 */
[----:B------:R-:W-:Y:S02]  /*23bc0*/  MOV R4, 0x23be0 ;  /* 0x00023be000047802 */ /* 0x000fe40000000f00 */
[----:B------:R-:W-:Y:S05]  /*23bd0*/  CALL.REL.NOINC `($__internal_26_$__cuda_sm70_shflsync_up_p) ;  /* 0x0000040000007944 */ /* 0x000fea0003c00000 */
[----:B------:R-:W-:Y:S05]  /*23be0*/  BRA `(.L_x_1779) ;  /* 0xffffbeb000007947 */ /* 0x000fea000383ffff */
.L_x_1711:
[----:B------:R-:W-:Y:S02]  /*23bf0*/  MOV R3, 0x2 ;  /* 0x0000000200037802 */ /* 0x000fe40000000f00 */
[----:B------:R-:W-:Y:S02]  /*23c00*/  MOV R4, 0x23c20 ;  /* 0x00023c2000047802 */ /* 0x000fe40000000f00 */
        /* <DEDUP_REMOVED lines=25> */
.L_x_1713:
[----:B------:R-:W-:Y:S02]  /*23da0*/  SEL R2, RZ, 0x1, P0 ;  /* 0x00000001ff027807 */ /* 0x000fe40000000000 */
[----:B------:R-:W-:Y:S02]  /*23db0*/  MOV R3, 0x23dd0 ;  /* 0x00023dd000037802 */ /* 0x000fe40000000f00 */
[----:B-1----:R-:W-:Y:S05]  /*23dc0*/  CALL.REL.NOINC `($__internal_27_$__cuda_sm70_votesync_ballot) ;  /* 0x0000027000007944 */ /* 0x002fea0003c00000 */
[----:B------:R-:W-:Y:S05]  /*23dd0*/  BRA `(.L_x_1781) ;  /* 0xffffbe5000007947 */ /* 0x000fea000383ffff */
.L_x_1714:
[----:B------:R-:W-:Y:S01]  /*23de0*/  IMAD.MOV.U32 R53, RZ, RZ, R6 ;  /* 0x000000ffff357224 */ /* 0x000fe200078e0006 */
[----:B--2---:R-:W-:Y:S01]  /*23df0*/  MOV R2, R9 ;  /* 0x0000000900027202 */ /* 0x004fe20000000f00 */
[----:B------:R-:W-:Y:S01]  /*23e00*/  IMAD.MOV.U32 R52, RZ, RZ, 0x1f ;  /* 0x0000001fff347424 */ /* 0x000fe200078e00ff */
[----:B------:R-:W-:-:S02]  /*23e10*/  MOV R3, 0x23e30 ;  /* 0x00023e3000037802 */ /* 0x000fc40000000f00 */
[----:B-1----:R-:W-:Y:S05]  /*23e20*/  CALL.REL.NOINC `($__internal_25_$__cuda_sm70_shflsync_idx_p) ;  /* 0x0000015000007944 */ /* 0x002fea0003c00000 */
[----:B------:R-:W-:Y:S01]  /*23e30*/  IMAD.MOV.U32 R6, RZ, RZ, R52 ;  /* 0x000000ffff067224 */ /* 0x000fe200078e0034 */
[----:B------:R-:W-:Y:S01]  /*23e40*/  MOV R2, R9 ;  /* 0x0000000900027202 */ /* 0x000fe20000000f00 */
[----:B------:R-:W-:Y:S01]  /*23e50*/  IMAD.MOV.U32 R53, RZ, RZ, R8 ;  /* 0x000000ffff357224 */ /* 0x000fe200078e0008 */
[----:B------:R-:W-:-:S02]  /*23e60*/  MOV R52, 0x1f ;  /* 0x0000001f00347802 */ /* 0x000fc40000000f00 */
[----:B------:R-:W-:Y:S02]  /*23e70*/  MOV R3, 0x23e90 ;  /* 0x00023e9000037802 */ /* 0x000fe40000000f00 */
[----:B------:R-:W-:Y:S05]  /*23e80*/  CALL.REL.NOINC `($__internal_25_$__cuda_sm70_shflsync_idx_p) ;  /* 0x000000f000007944 */ /* 0x000fea0003c00000 */
[----:B------:R-:W-:Y:S01]  /*23e90*/  MOV R5, R52 ;  /* 0x0000003400057202 */ /* 0x000fe20000000f00 */
[----:B------:R-:W-:Y:S05]  /*23ea0*/  BRA `(.L_x_1782) ;  /* 0xffffbdf000007947 */ /* 0x000fea000383ffff */
.L_x_1717:
[----:B------:R-:W-:Y:S01]  /*23eb0*/  IMAD.MOV.U32 R53, RZ, RZ, R4 ;  /* 0x000000ffff357224 */ /* 0x000fe200078e0004 */
[----:B--2---:R-:W-:Y:S01]  /*23ec0*/  MOV R2, R9 ;  /* 0x0000000900027202 */ /* 0x004fe20000000f00 */
[----:B------:R-:W-:Y:S01]  /*23ed0*/  IMAD.MOV.U32 R52, RZ, RZ, 0x1f ;  /* 0x0000001fff347424 */ /* 0x000fe200078e00ff */
[----:B------:R-:W-:Y:S02]  /*23ee0*/  MOV R3, 0x23f00 ;  /* 0x00023f0000037802 */ /* 0x000fe40000000f00 */
[----:B-1--4-:R-:W-:Y:S05]  /*23ef0*/  CALL.REL.NOINC `($__internal_25_$__cuda_sm70_shflsync_idx_p) ;  /* 0x0000008000007944 */ /* 0x012fea0003c00000 */
[----:B------:R-:W-:Y:S01]  /*23f00*/  MOV R16, R52 ;  /* 0x0000003400107202 */ /* 0x000fe20000000f00 */
[----:B------:R-:W-:Y:S05]  /*23f10*/  BRA `(.L_x_1716) ;  /* 0xffffbde000007947 */ /* 0x000fea000383ffff */
        .weak           $__internal_24_$__cuda_sm70_shflsync_bfly_p
        .type           $__internal_24_$__cuda_sm70_shflsync_bfly_p,@function
        .size           $__internal_24_$__cuda_sm70_shflsync_bfly_p,($__internal_25_$__cuda_sm70_shflsync_idx_p - $__internal_24_$__cuda_sm70_shflsync_bfly_p)
$__internal_24_$__cuda_sm70_shflsync_bfly_p:
[----:B------:R-:W-:Y:S02]  /*23f20*/  MOV R225, 0x1f ;  /* 0x0000001f00e17802 */ /* 0x000fe40000000f00 */
[----:B------:R-:W-:-:S04]  /*23f30*/  MOV R235, 0xffffffff ;  /* 0xffffffff00eb7802 */ /* 0x000fc80000000f00 */
[----:B------:R-:W-:Y:S04]  /*23f40*/  WARPSYNC R235 ;  /* 0x000000eb00007348 */ /* 0x000fe80003800000 */
[----:B------:R1:W2:Y:S02]  /*23f50*/  SHFL.BFLY PT, R225, R4, R3, R225 ;  /* 0x0c00000304e17389 */ /* 0x0002a400000e00e1 */
[----:B-1----:R-:W-:-:S04]  /*23f60*/  MOV R3, 0x0 ;  /* 0x0000000000037802 */ /* 0x002fc80000000f00 */
[----:B--2---:R-:W-:Y:S05]  /*23f70*/  RET.REL.NODEC R2 `(_ZN7cutlass13device_kernelIN5flash19enable_sm80_to_sm89INS1_16FlashAttnFwdSm80INS1_25CollectiveMainloopFwdSm80ILi8ELi1ELb1EN4cute5tupleIJNS5_1CILi128EEENS7_ILi112EEES8_EEELi128ENS_6half_tEfNS_4arch4Sm80ELb1ELb0ELb1ELb1ELb1ELb1ELb1ELb1EEENS1_21CollectiveEpilogueFwdINS6_IJS8_S8_S9_EEENS6_IJNS7_ILi1EEESH_SH_EEESB_SD_Li256ELb1ELb1ELb1ELb0EEENS1_36VarlenDynamicPersistentTileSchedulerILi128ELi112ELi256ELi256ELb1ELb1ELb0ELb1ELb1ELb1EEEEEEEEEvNT_6ParamsE) ;  /* 0xfffdc08002007950 */ /* 0x004fea0003c3ffff */
        .weak           $__internal_25_$__cuda_sm70_shflsync_idx_p
        .type           $__internal_25_$__cuda_sm70_shflsync_idx_p,@function
        .size           $__internal_25_$__cuda_sm70_shflsync_idx_p,($__internal_26_$__cuda_sm70_shflsync_up_p - $__internal_25_$__cuda_sm70_shflsync_idx_p)
$__internal_25_$__cuda_sm70_shflsync_idx_p:
[----:B------:R-:W-:-:S04]  /*23f80*/  MOV R240, 0xffffffff ;  /* 0xffffffff00f07802 */ /* 0x000fc80000000f00 */
[----:B------:R-:W-:Y:S04]  /*23f90*/  WARPSYNC R240 ;  /* 0x000000f000007348 */ /* 0x000fe80003800000 */
[----:B------:R1:W2:Y:S02]  /*23fa0*/  SHFL.IDX PT, R52, R53, R2, R52 ;  /* 0x0000000235347389 */ /* 0x0002a400000e0034 */
[----:B-1----:R-:W-:Y:S02]  /*23fb0*/  MOV R2, R3 ;  /* 0x0000000300027202 */ /* 0x002fe40000000f00 */
[----:B------:R-:W-:-:S04]  /*23fc0*/  MOV R3, 0x0 ;  /* 0x0000000000037802 */ /* 0x000fc80000000f00 */
[----:B--2---:R-:W-:Y:S05]  /*23fd0*/  RET.REL.NODEC R2 `(_ZN7cutlass13device_kernelIN5flash19enable_sm80_to_sm89INS1_16FlashAttnFwdSm80INS1_25CollectiveMainloopFwdSm80ILi8ELi1ELb1EN4cute5tupleIJNS5_1CILi128EEENS7_ILi112EEES8_EEELi128ENS_6half_tEfNS_4arch4Sm80ELb1ELb0ELb1ELb1ELb1ELb1ELb1ELb1EEENS1_21CollectiveEpilogueFwdINS6_IJS8_S8_S9_EEENS6_IJNS7_ILi1EEESH_SH_EEESB_SD_Li256ELb1ELb1ELb1ELb0EEENS1_36VarlenDynamicPersistentTileSchedulerILi128ELi112ELi256ELi256ELb1ELb1ELb0ELb1ELb1ELb1EEEEEEEEEvNT_6ParamsE) ;  /* 0xfffdc02002007950 */ /* 0x004fea0003c3ffff */
        .weak           $__internal_26_$__cuda_sm70_shflsync_up_p
        .type           $__internal_26_$__cuda_sm70_shflsync_up_p,@function
        .size           $__internal_26_$__cuda_sm70_shflsync_up_p,($__internal_27_$__cuda_sm70_votesync_ballot - $__internal_26_$__cuda_sm70_shflsync_up_p)
$__internal_26_$__cuda_sm70_shflsync_up_p:
[----:B------:R-:W-:Y:S02]  /*23fe0*/  MOV R11, 0xffffffff ;  /* 0xffffffff000b7802 */ /* 0x000fe40000000f00 */
[----:B------:R-:W-:Y:S02]  /*23ff0*/  MOV R5, RZ ;  /* 0x000000ff00057202 */ /* 0x000fe40000000f00 */
[----:B------:R-:W-:Y:S04]  /*24000*/  WARPSYNC R11 ;  /* 0x0000000b00007348 */ /* 0x000fe80003800000 */
[----:B------:R1:W2:Y:S02]  /*24010*/  SHFL.UP PT, R3, R2, R3, R5 ;  /* 0x0400000302037389 */ /* 0x0002a400000e0005 */
[----:B-1----:R-:W-:-:S04]  /*24020*/  MOV R5, 0x0 ;  /* 0x0000000000057802 */ /* 0x002fc80000000f00 */
[----:B--2---:R-:W-:Y:S05]  /*24030*/  RET.REL.NODEC R4 `(_ZN7cutlass13device_kernelIN5flash19enable_sm80_to_sm89INS1_16FlashAttnFwdSm80INS1_25CollectiveMainloopFwdSm80ILi8ELi1ELb1EN4cute5tupleIJNS5_1CILi128EEENS7_ILi112EEES8_EEELi128ENS_6half_tEfNS_4arch4Sm80ELb1ELb0ELb1ELb1ELb1ELb1ELb1ELb1EEENS1_21CollectiveEpilogueFwdINS6_IJS8_S8_S9_EEENS6_IJNS7_ILi1EEESH_SH_EEESB_SD_Li256ELb1ELb1ELb1ELb0EEENS1_36VarlenDynamicPersistentTileSchedulerILi128ELi112ELi256ELi256ELb1ELb1ELb0ELb1ELb1ELb1EEEEEEEEEvNT_6ParamsE) ;  /* 0xfffdbfc004007950 */ /* 0x004fea0003c3ffff */
        .weak           $__internal_27_$__cuda_sm70_votesync_ballot
        .type           $__internal_27_$__cuda_sm70_votesync_ballot,@function
        .size           $__internal_27_$__cuda_sm70_votesync_ballot,(.L_x_1819 - $__internal_27_$__cuda_sm70_votesync_ballot)
$__internal_27_$__cuda_sm70_votesync_ballot:
[----:B------:R-:W-:Y:S01]  /*24040*/  ISETP.NE.U32.AND P0, PT, R2, 0x1, PT ;  /* 0x000000010200780c */ /* 0x000fe20003f05070 */
[----:B------:R-:W-:-:S04]  /*24050*/  IMAD.MOV.U32 R5, RZ, RZ, -0x1 ;  /* 0xffffffffff057424 */ /* 0x000fc800078e00ff */
[----:B------:R-:W-:Y:S08]  /*24060*/  WARPSYNC R5 ;  /* 0x0000000500007348 */ /* 0x000ff00003800000 */
[----:B------:R-:W-:-:S04]  /*24070*/  VOTE.ANY R2, PT, !P0 ;  /* 0x0000000000027806 */ /* 0x000fc800040e0100 */
[----:B------:R-:W-:Y:S01]  /*24080*/  LOP3.LUT R15, R2, R5, RZ, 0xc0, !PT ;  /* 0x00000005020f7212 */ /* 0x000fe200078ec0ff */
[----:B------:R-:W-:Y:S02]  /*24090*/  IMAD.MOV.U32 R2, RZ, RZ, R3 ;  /* 0x000000ffff027224 */ /* 0x000fe400078e0003 */
[----:B------:R-:W-:-:S04]  /*240a0*/  IMAD.MOV.U32 R3, RZ, RZ, 0x0 ;  /* 0x00000000ff037424 */ /* 0x000fc800078e00ff */
[----:B------:R-:W-:Y:S05]  /*240b0*/  RET.REL.NODEC R2 `(_ZN7cutlass13device_kernelIN5flash19enable_sm80_to_sm89INS1_16FlashAttnFwdSm80INS1_25CollectiveMainloopFwdSm80ILi8ELi1ELb1EN4cute5tupleIJNS5_1CILi128EEENS7_ILi112EEES8_EEELi128ENS_6half_tEfNS_4arch4Sm80ELb1ELb0ELb1ELb1ELb1ELb1ELb1ELb1EEENS1_21CollectiveEpilogueFwdINS6_IJS8_S8_S9_EEENS6_IJNS7_ILi1EEESH_SH_EEESB_SD_Li256ELb1ELb1ELb1ELb0EEENS1_36VarlenDynamicPersistentTileSchedulerILi128ELi112ELi256ELi256ELb1ELb1ELb0ELb1ELb1ELb1EEEEEEEEEvNT_6ParamsE) ;  /* 0xfffdbf4002007950 */ /* 0x000fea0003c3ffff */
.L_x_1783:
        /* <DEDUP_REMOVED lines=12> */
.L_x_1819:


//--------------------- .nv.shared._ZN7cutlass13device_kernelIN5flash19enable_sm80_to_sm89INS1_16FlashAttnFwdSm80INS1_25CollectiveMainloopFwdSm80ILi8ELi1ELb1EN4cute5tupleIJNS5_1CILi128EEES8_S8_EEELi128ENS_6half_tEfNS_4arch4Sm80ELb0ELb0ELb1ELb0ELb1ELb0ELb1ELb1EEENS1_21CollectiveEpilogueFwdIS9_NS6_IJNS7_ILi1EEESF_SF_EEESA_SC_Li256ELb0ELb1ELb1ELb0EEENS1_19SingleTileSchedulerILb0ELb1ELb1ELi128EEEEEEEEEvNT_6ParamsE --------------------------
	.section	.nv.shared._ZN7cutlass13device_kernelIN5flash19enable_sm80_to_sm89INS1_16FlashAttnFwdSm80INS1_25CollectiveMainloopFwdSm80ILi8ELi1ELb1EN4cute5tupleIJNS5_1CILi128EEES8_S8_EEELi128ENS_6half_tEfNS_4arch4Sm80ELb0ELb0ELb1ELb0ELb1ELb0ELb1ELb1EEENS1_21CollectiveEpilogueFwdIS9_NS6_IJNS7_ILi1EEESF_SF_EEESA_SC_Li256ELb0ELb1ELb1ELb0EEENS1_19SingleTileSchedulerILb0ELb1ELb1ELi128EEEEEEEEEvNT_6ParamsE,"aw",@nobits
	.sectionflags	@""
	.align	16


//--------------------- .nv.global                --------------------------
	.section	.nv.global,"aw",@nobits
.nv.global:
	.type		_ZN86_INTERNAL_d47a76b1_50_flash_fwd_hdim128_fp16_paged_split_softcap_sm80_cu_c784774a_31514cute1_E,@object
	.size		_ZN86_INTERNAL_d47a76b1_50_flash_fwd_hdim128_fp16_paged_split_softcap_sm80_cu_c784774a_31514cute1_E,(_ZN86_INTERNAL_d47a76b1_50_flash_fwd_hdim128_fp16_paged_split_softcap_sm80_cu_c784774a_31514cuda3std3__45__cpo6cbeginE - _ZN86_INTERNAL_d47a76b1_50_flash_fwd_hdim128_fp16_paged_split_softcap_sm80_cu_c784774a_31514cute1_E)
_ZN86_INTERNAL_d47a76b1_50_flash_fwd_hdim128_fp16_paged_split_softcap_sm80_cu_c784774a_31514cute1_E:
	.zero		1
	.type		_ZN86_INTERNAL_d47a76b1_50_flash_fwd_hdim128_fp16_paged_split_softcap_sm80_cu_c784774a_31514cuda3std3__45__cpo6cbeginE,@object
	.size		_ZN86_INTERNAL_d47a76b1_50_flash_fwd_hdim128_fp16_paged_split_softcap_sm80_cu_c784774a_31514cuda3std3__45__cpo6cbeginE,(_ZN86_INTERNAL_d47a76b1_50_flash_fwd_hdim128_fp16_paged_split_softcap_sm80_cu_c784774a_31514cuda3std3__48in_placeE - _ZN86_INTERNAL_d47a76b1_50_flash_fwd_hdim128_fp16_paged_split_softcap_sm80_cu_c784774a_31514cuda3std3__45__cpo6cbeginE)
_ZN86_INTERNAL_d47a76b1_50_flash_fwd_hdim128_fp16_paged_split_softcap_sm80_cu_c784774a_31514cuda3std3__45__cpo6cbeginE:
	.zero		1
	.type		_ZN86_INTERNAL_d47a76b1_50_flash_fwd_hdim128_fp16_paged_split_softcap_sm80_cu_c784774a_31514cuda3std3__48in_placeE,@object
	.size		_ZN86_INTERNAL_d47a76b1_50_flash_fwd_hdim128_fp16_paged_split_softcap_sm80_cu_c784774a_31514cuda3std3__48in_placeE,(_ZN86_INTERNAL_d47a76b1_50_flash_fwd_hdim128_fp16_paged_split_softcap_sm80_cu_c784774a_31514cuda3std6ranges3__45__cpo9iter_moveE - _ZN86_INTERNAL_d47a76b1_50_flash_fwd_hdim128_fp16_paged_split_softcap_sm80_cu_c784774a_31514cuda3std3__48in_placeE)
_ZN86_INTERNAL_d47a76b1_50_flash_fwd_hdim128_fp16_paged_split_softcap_sm80_cu_c784774a_31514cuda3std3__48in_placeE:
	.zero		1
	.type		_ZN86_INTERNAL_d47a76b1_50_flash_fwd_hdim128_fp16_paged_split_softcap_sm80_cu_c784774a_31514cuda3std6ranges3__45__cpo9iter_moveE,@object
	.size		_ZN86_INTERNAL_d47a76b1_50_flash_fwd_hdim128_fp16_paged_split_softcap_sm80_cu_c784774a_31514cuda3std6ranges3__45__cpo9iter_moveE,(_ZN86_INTERNAL_d47a76b1_50_flash_fwd_hdim128_fp16_paged_split_softcap_sm80_cu_c784774a_31514cuda3std3__45__cpo5beginE - _ZN86_INTERNAL_d47a76b1_50_flash_fwd_hdim128_fp16_paged_split_softcap_sm80_cu_c784774a_31514cuda3std6ranges3__45__cpo9iter_moveE)
_ZN86_INTERNAL_d47a76b1_50_flash_fwd_hdim128_fp16_paged_split_softcap_sm80_cu_c784774a_31514cuda3std6ranges3__45__cpo9iter_moveE:
	.zero		1
	.type		_ZN86_INTERNAL_d47a76b1_50_flash_fwd_hdim128_fp16_paged_split_softcap_sm80_cu_c784774a_31514cuda3std3__45__cpo5beginE,@object
	.size		_ZN86_INTERNAL_d47a76b1_50_flash_fwd_hdim128_fp16_paged_split_softcap_sm80_cu_c784774a_31514cuda3std3__45__cpo5beginE,(_ZN86_INTERNAL_d47a76b1_50_flash_fwd_hdim128_fp16_paged_split_softcap_sm80_cu_c784774a_31514cuda3std3__488_GLOBAL__N__d47a76b1_50_flash_fwd_hdim128_fp16_paged_split_softcap_sm80_cu_c784774a_31516ignoreE - _ZN86_INTERNAL_d47a76b1_50_flash_fwd_hdim128_fp16_paged_split_softcap_sm80_cu_c784774a_31514cuda3std3__45__cpo5beginE)
_ZN86_INTERNAL_d47a76b1_50_flash_fwd_hdim128_fp16_paged_split_softcap_sm80_cu_c784774a_31514cuda3std3__45__cpo5beginE:
	.zero		1
	.type		_ZN86_INTERNAL_d47a76b1_50_flash_fwd_hdim128_fp16_paged_split_softcap_sm80_cu_c784774a_31514cuda3std3__488_GLOBAL__N__d47a76b1_50_flash_fwd_hdim128_fp16_paged_split_softcap_sm80_cu_c784774a_31516ignoreE,@object
	.size		_ZN86_INTERNAL_d47a76b1_50_flash_fwd_hdim128_fp16_paged_split_softcap_sm80_cu_c784774a_31514cuda3std3__488_GLOBAL__N__d47a76b1_50_flash_fwd_hdim128_fp16_paged_split_softcap_sm80_cu_c784774a_31516ignoreE,(_ZN86_INTERNAL_d47a76b1_50_flash_fwd_hdim128_fp16_paged_split_softcap_sm80_cu_c784774a_31514cute7productE - _ZN86_INTERNAL_d47a76b1_50_flash_fwd_hdim128_fp16_paged_split_softcap_sm80_cu_c784774a_31514cuda3std3__488_GLOBAL__N__d47a76b1_50_flash_fwd_hdim128_fp16_paged_split_softcap_sm80_cu_c784774a_31516ignoreE)
_ZN86_INTERNAL_d47a76b1_50_flash_fwd_hdim128_fp16_paged_split_softcap_sm80_cu_c784774a_31514cuda3std3__488_GLOBAL__N__d47a76b1_50_flash_fwd_hdim128_fp16_paged_split_softcap_sm80_cu_c784774a_31516ignoreE:
	.zero		1
	.type		_ZN86_INTERNAL_d47a76b1_50_flash_fwd_hdim128_fp16_paged_split_softcap_sm80_cu_c784774a_31514cute7productE,@object
	.size		_ZN86_INTERNAL_d47a76b1_50_flash_fwd_hdim128_fp16_paged_split_softcap_sm80_cu_c784774a_31514cute7productE,(_ZN86_INTERNAL_d47a76b1_50_flash_fwd_hdim128_fp16_paged_split_softcap_sm80_cu_c784774a_31514cuda3std3__45__cpo3endE - _ZN86_INTERNAL_d47a76b1_50_flash_fwd_hdim128_fp16_paged_split_softcap_sm80_cu_c784774a_31514cute7productE)
_ZN86_INTERNAL_d47a76b1_50_flash_fwd_hdim128_fp16_paged_split_softcap_sm80_cu_c784774a_31514cute7productE:
	.zero		1
	.type		_ZN86_INTERNAL_d47a76b1_50_flash_fwd_hdim128_fp16_paged_split_softcap_sm80_cu_c784774a_31514cuda3std3__45__cpo3endE,@object
	.size		_ZN86_INTERNAL_d47a76b1_50_flash_fwd_hdim128_fp16_paged_split_softcap_sm80_cu_c784774a_31514cuda3std3__45__cpo3endE,(_ZN86_INTERNAL_d47a76b1_50_flash_fwd_hdim128_fp16_paged_split_softcap_sm80_cu_c784774a_31514cuda3std3__419piecewise_constructE - _ZN86_INTERNAL_d47a76b1_50_flash_fwd_hdim128_fp16_paged_split_softcap_sm80_cu_c784774a_31514cuda3std3__45__cpo3endE)
_ZN86_INTERNAL_d47a76b1_50_flash_fwd_hdim128_fp16_paged_split_softcap_sm80_cu_c784774a_31514cuda3std3__45__cpo3endE:
	.zero		1
	.type		_ZN86_INTERNAL_d47a76b1_50_flash_fwd_hdim128_fp16_paged_split_softcap_sm80_cu_c784774a_31514cuda3std3__419piecewise_constructE,@object
	.size		_ZN86_INTERNAL_d47a76b1_50_flash_fwd_hdim128_fp16_paged_split_softcap_sm80_cu_c784774a_31514cuda3std3__419piecewise_constructE,(_ZN86_INTERNAL_d47a76b1_50_flash_fwd_hdim128_fp16_paged_split_softcap_sm80_cu_c784774a_31514cuda3std3__45__cpo4cendE - _ZN86_INTERNAL_d47a76b1_50_flash_fwd_hdim128_fp16_paged_split_softcap_sm80_cu_c784774a_31514cuda3std3__419piecewise_constructE)
_ZN86_INTERNAL_d47a76b1_50_flash_fwd_hdim128_fp16_paged_split_softcap_sm80_cu_c784774a_31514cuda3std3__419piecewise_constructE:
	.zero		1
	.type		_ZN86_INTERNAL_d47a76b1_50_flash_fwd_hdim128_fp16_paged_split_softcap_sm80_cu_c784774a_31514cuda3std3__45__cpo4cendE,@object
	.size		_ZN86_INTERNAL_d47a76b1_50_flash_fwd_hdim128_fp16_paged_split_softcap_sm80_cu_c784774a_31514cuda3std3__45__cpo4cendE,(_ZN86_INTERNAL_d47a76b1_50_flash_fwd_hdim128_fp16_paged_split_softcap_sm80_cu_c784774a_31514cuda3std6ranges3__45__cpo4swapE - _ZN86_INTERNAL_d47a76b1_50_flash_fwd_hdim128_fp16_paged_split_softcap_sm80_cu_c784774a_31514cuda3std3__45__cpo4cendE)
_ZN86_INTERNAL_d47a76b1_50_flash_fwd_hdim128_fp16_paged_split_softcap_sm80_cu_c784774a_31514cuda3std3__45__cpo4cendE:
	.zero		1
	.type		_ZN86_INTERNAL_d47a76b1_50_flash_fwd_hdim128_fp16_paged_split_softcap_sm80_cu_c784774a_31514cuda3std6ranges3__45__cpo4swapE,@object
	.size		_ZN86_INTERNAL_d47a76b1_50_flash_fwd_hdim128_fp16_paged_split_softcap_sm80_cu_c784774a_31514cuda3std6ranges3__45__cpo4swapE,(.L_7 - _ZN86_INTERNAL_d47a76b1_50_flash_fwd_hdim128_fp16_paged_split_softcap_sm80_cu_c784774a_31514cuda3std6ranges3__45__cpo4swapE)
_ZN86_INTERNAL_d47a76b1_50_flash_fwd_hdim128_fp16_paged_split_softcap_sm80_cu_c784774a_31514cuda3std6ranges3__45__cpo4swapE:
	.zero		1
.L_7:


//--------------------- .nv.shared._ZN7cutlass13device_kernelIN5flash19enable_sm80_to_sm89INS1_16FlashAttnFwdSm80INS1_25CollectiveMainloopFwdSm80ILi8ELi1ELb1EN4cute5tupleIJNS5_1CILi128EEENS7_ILi96EEES8_EEELi128ENS_6half_tEfNS_4arch4Sm80ELb0ELb1ELb1ELb0ELb1ELb0ELb1ELb1EEENS1_21CollectiveEpilogueFwdINS6_IJS8_S8_S9_EEENS6_IJNS7_ILi1EEESH_SH_EEESB_SD_Li256ELb0ELb1ELb1ELb0EEENS1_19SingleTileSchedulerILb0ELb1ELb1ELi128EEEEEEEEEvNT_6ParamsE --------------------------
	.section	.nv.shared._ZN7cutlass13device_kernelIN5flash19enable_sm80_to_sm89INS1_16FlashAttnFwdSm80INS1_25CollectiveMainloopFwdSm80ILi8ELi1ELb1EN4cute5tupleIJNS5_1CILi128EEENS7_ILi96EEES8_EEELi128ENS_6half_tEfNS_4arch4Sm80ELb0ELb1ELb1ELb0ELb1ELb0ELb1ELb1EEENS1_21CollectiveEpilogueFwdINS6_IJS8_S8_S9_EEENS6_IJNS7_ILi1EEESH_SH_EEESB_SD_Li256ELb0ELb1ELb1ELb0EEENS1_19SingleTileSchedulerILb0ELb1ELb1ELi128EEEEEEEEEvNT_6ParamsE,"aw",@nobits
	.sectionflags	@""
	.align	16


//--------------------- .nv.shared._ZN7cutlass13device_kernelIN5flash19enable_sm80_to_sm89INS1_16FlashAttnFwdSm80INS1_25CollectiveMainloopFwdSm80ILi8ELi1ELb1EN4cute5tupleIJNS5_1CILi128EEES8_S8_EEELi128ENS_6half_tEfNS_4arch4Sm80ELb1ELb0ELb1ELb0ELb1ELb0ELb1ELb1EEENS1_21CollectiveEpilogueFwdIS9_NS6_IJNS7_ILi1EEESF_SF_EEESA_SC_Li256ELb0ELb1ELb1ELb0EEENS1_30DynamicPersistentTileSchedulerILi256ELi256ELb1ELb1ELb0EEEEEEEEEvNT_6ParamsE --------------------------
	.section	.nv.shared._ZN7cutlass13device_kernelIN5flash19enable_sm80_to_sm89INS1_16FlashAttnFwdSm80INS1_25CollectiveMainloopFwdSm80ILi8ELi1ELb1EN4cute5tupleIJNS5_1CILi128EEES8_S8_EEELi128ENS_6half_tEfNS_4arch4Sm80ELb1ELb0ELb1ELb0ELb1ELb0ELb1ELb1EEENS1_21CollectiveEpilogueFwdIS9_NS6_IJNS7_ILi1EEESF_SF_EEESA_SC_Li256ELb0ELb1ELb1ELb0EEENS1_30DynamicPersistentTileSchedulerILi256ELi256ELb1ELb1ELb0EEEEEEEEEvNT_6ParamsE,"aw",@nobits
	.sectionflags	@""
	.align	16


//--------------------- .nv.shared._ZN7cutlass13device_kernelIN5flash19enable_sm80_to_sm89INS1_16FlashAttnFwdSm80INS1_25CollectiveMainloopFwdSm80ILi4ELi1ELb0EN4cute5tupleIJNS5_1CILi128EEENS7_ILi64EEES8_EEELi128ENS_6half_tEfNS_4arch4Sm80ELb0ELb0ELb1ELb0ELb1ELb0ELb1ELb1EEENS1_21CollectiveEpilogueFwdINS6_IJS8_S8_S9_EEENS6_IJNS7_ILi1EEESH_SH_EEESB_SD_Li128ELb0ELb1ELb1ELb0EEENS1_19SingleTileSchedulerILb0ELb1ELb1ELi128EEEEEEEEEvNT_6ParamsE --------------------------
	.section	.nv.shared._ZN7cutlass13device_kernelIN5flash19enable_sm80_to_sm89INS1_16FlashAttnFwdSm80INS1_25CollectiveMainloopFwdSm80ILi4ELi1ELb0EN4cute5tupleIJNS5_1CILi128EEENS7_ILi64EEES8_EEELi128ENS_6half_tEfNS_4arch4Sm80ELb0ELb0ELb1ELb0ELb1ELb0ELb1ELb1EEENS1_21CollectiveEpilogueFwdINS6_IJS8_S8_S9_EEENS6_IJNS7_ILi1EEESH_SH_EEESB_SD_Li128ELb0ELb1ELb1ELb0EEENS1_19SingleTileSchedulerILb0ELb1ELb1ELi128EEEEEEEEEvNT_6ParamsE,"aw",@nobits
	.sectionflags	@""
	.align	16


//--------------------- .nv.shared._ZN7cutlass13device_kernelIN5flash19enable_sm80_to_sm89INS1_16FlashAttnFwdSm80INS1_25CollectiveMainloopFwdSm80ILi8ELi1ELb1EN4cute5tupleIJNS5_1CILi128EEENS7_ILi112EEES8_EEELi128ENS_6half_tEfNS_4arch4Sm80ELb0ELb0ELb1ELb1ELb1ELb0ELb1ELb1EEENS1_21CollectiveEpilogueFwdINS6_IJS8_S8_S9_EEENS6_IJNS7_ILi1EEESH_SH_EEESB_SD_Li256ELb1ELb1ELb1ELb0EEENS1_36VarlenDynamicPersistentTileSchedulerILi128ELi112ELi256ELi256ELb1ELb1ELb0ELb0ELb1ELb1EEEEEEEEEvNT_6ParamsE --------------------------
	.section	.nv.shared._ZN7cutlass13device_kernelIN5flash19enable_sm80_to_sm89INS1_16FlashAttnFwdSm80INS1_25CollectiveMainloopFwdSm80ILi8ELi1ELb1EN4cute5tupleIJNS5_1CILi128EEENS7_ILi112EEES8_EEELi128ENS_6half_tEfNS_4arch4Sm80ELb0ELb0ELb1ELb1ELb1ELb0ELb1ELb1EEENS1_21CollectiveEpilogueFwdINS6_IJS8_S8_S9_EEENS6_IJNS7_ILi1EEESH_SH_EEESB_SD_Li256ELb1ELb1ELb1ELb0EEENS1_36VarlenDynamicPersistentTileSchedulerILi128ELi112ELi256ELi256ELb1ELb1ELb0ELb0ELb1ELb1EEEEEEEEEvNT_6ParamsE,"aw",@nobits
	.sectionflags	@""
	.align	16


//--------------------- .nv.shared._ZN7cutlass13device_kernelIN5flash19enable_sm80_to_sm89INS1_16FlashAttnFwdSm80INS1_25CollectiveMainloopFwdSm80ILi8ELi1ELb1EN4cute5tupleIJNS5_1CILi128EEENS7_ILi112EEES8_EEELi128ENS_6half_tEfNS_4arch4Sm80ELb0ELb0ELb1ELb1ELb1ELb1ELb1ELb1EEENS1_21CollectiveEpilogueFwdINS6_IJS8_S8_S9_EEENS6_IJNS7_ILi1EEESH_SH_EEESB_SD_Li256ELb1ELb1ELb1ELb0EEENS1_36VarlenDynamicPersistentTileSchedulerILi128ELi112ELi256ELi256ELb1ELb1ELb0ELb0ELb1ELb1EEEEEEEEEvNT_6ParamsE --------------------------
	.section	.nv.shared._ZN7cutlass13device_kernelIN5flash19enable_sm80_to_sm89INS1_16FlashAttnFwdSm80INS1_25CollectiveMainloopFwdSm80ILi8ELi1ELb1EN4cute5tupleIJNS5_1CILi128EEENS7_ILi112EEES8_EEELi128ENS_6half_tEfNS_4arch4Sm80ELb0ELb0ELb1ELb1ELb1ELb1ELb1ELb1EEENS1_21CollectiveEpilogueFwdINS6_IJS8_S8_S9_EEENS6_IJNS7_ILi1EEESH_SH_EEESB_SD_Li256ELb1ELb1ELb1ELb0EEENS1_36VarlenDynamicPersistentTileSchedulerILi128ELi112ELi256ELi256ELb1ELb1ELb0ELb0ELb1ELb1EEEEEEEEEvNT_6ParamsE,"aw",@nobits
	.sectionflags	@""
	.align	16


//--------------------- .nv.shared._ZN7cutlass13device_kernelIN5flash19enable_sm80_to_sm89INS1_16FlashAttnFwdSm80INS1_25CollectiveMainloopFwdSm80ILi4ELi1ELb0EN4cute5tupleIJNS5_1CILi128EEENS7_ILi48EEES8_EEELi128ENS_6half_tEfNS_4arch4Sm80ELb0ELb1ELb1ELb0ELb1ELb0ELb1ELb1EEENS1_21CollectiveEpilogueFwdINS6_IJS8_S8_S9_EEENS6_IJNS7_ILi1EEESH_SH_EEESB_SD_Li128ELb0ELb1ELb1ELb0EEENS1_19SingleTileSchedulerILb0ELb1ELb1ELi128EEEEEEEEEvNT_6ParamsE --------------------------
	.section	.nv.shared._ZN7cutlass13device_kernelIN5flash19enable_sm80_to_sm89INS1_16FlashAttnFwdSm80INS1_25CollectiveMainloopFwdSm80ILi4ELi1ELb0EN4cute5tupleIJNS5_1CILi128EEENS7_ILi48EEES8_EEELi128ENS_6half_tEfNS_4arch4Sm80ELb0ELb1ELb1ELb0ELb1ELb0ELb1ELb1EEENS1_21CollectiveEpilogueFwdINS6_IJS8_S8_S9_EEENS6_IJNS7_ILi1EEESH_SH_EEESB_SD_Li128ELb0ELb1ELb1ELb0EEENS1_19SingleTileSchedulerILb0ELb1ELb1ELi128EEEEEEEEEvNT_6ParamsE,"aw",@nobits
	.sectionflags	@""
	.align	16


//--------------------- .nv.shared._ZN7cutlass13device_kernelIN5flash19enable_sm80_to_sm89INS1_16FlashAttnFwdSm80INS1_25CollectiveMainloopFwdSm80ILi8ELi1ELb1EN4cute5tupleIJNS5_1CILi128EEENS7_ILi96EEES8_EEELi128ENS_6half_tEfNS_4arch4Sm80ELb0ELb1ELb1ELb1ELb1ELb0ELb1ELb1EEENS1_21CollectiveEpilogueFwdINS6_IJS8_S8_S9_EEENS6_IJNS7_ILi1EEESH_SH_EEESB_SD_Li256ELb1ELb1ELb1ELb0EEENS1_36VarlenDynamicPersistentTileSchedulerILi128ELi96ELi256ELi256ELb1ELb1ELb0ELb1ELb0ELb1EEEEEEEEEvNT_6ParamsE --------------------------
	.section	.nv.shared._ZN7cutlass13device_kernelIN5flash19enable_sm80_to_sm89INS1_16FlashAttnFwdSm80INS1_25CollectiveMainloopFwdSm80ILi8ELi1ELb1EN4cute5tupleIJNS5_1CILi128EEENS7_ILi96EEES8_EEELi128ENS_6half_tEfNS_4arch4Sm80ELb0ELb1ELb1ELb1ELb1ELb0ELb1ELb1EEENS1_21CollectiveEpilogueFwdINS6_IJS8_S8_S9_EEENS6_IJNS7_ILi1EEESH_SH_EEESB_SD_Li256ELb1ELb1ELb1ELb0EEENS1_36VarlenDynamicPersistentTileSchedulerILi128ELi96ELi256ELi256ELb1ELb1ELb0ELb1ELb0ELb1EEEEEEEEEvNT_6ParamsE,"aw",@nobits
	.sectionflags	@""
	.align	16


//--------------------- .nv.shared._ZN7cutlass13device_kernelIN5flash19enable_sm80_to_sm89INS1_16FlashAttnFwdSm80INS1_25CollectiveMainloopFwdSm80ILi8ELi1ELb1EN4cute5tupleIJNS5_1CILi128EEENS7_ILi96EEES8_EEELi128ENS_6half_tEfNS_4arch4Sm80ELb0ELb1ELb1ELb1ELb1ELb1ELb1ELb1EEENS1_21CollectiveEpilogueFwdINS6_IJS8_S8_S9_EEENS6_IJNS7_ILi1EEESH_SH_EEESB_SD_Li256ELb1ELb1ELb1ELb0EEENS1_36VarlenDynamicPersistentTileSchedulerILi128ELi96ELi256ELi256ELb1ELb1ELb0ELb1ELb0ELb1EEEEEEEEEvNT_6ParamsE --------------------------
	.section	.nv.shared._ZN7cutlass13device_kernelIN5flash19enable_sm80_to_sm89INS1_16FlashAttnFwdSm80INS1_25CollectiveMainloopFwdSm80ILi8ELi1ELb1EN4cute5tupleIJNS5_1CILi128EEENS7_ILi96EEES8_EEELi128ENS_6half_tEfNS_4arch4Sm80ELb0ELb1ELb1ELb1ELb1ELb1ELb1ELb1EEENS1_21CollectiveEpilogueFwdINS6_IJS8_S8_S9_EEENS6_IJNS7_ILi1EEESH_SH_EEESB_SD_Li256ELb1ELb1ELb1ELb0EEENS1_36VarlenDynamicPersistentTileSchedulerILi128ELi96ELi256ELi256ELb1ELb1ELb0ELb1ELb0ELb1EEEEEEEEEvNT_6ParamsE,"aw",@nobits
	.sectionflags	@""
	.align	16


//--------------------- .nv.shared._ZN7cutlass13device_kernelIN5flash19enable_sm80_to_sm89INS1_16FlashAttnFwdSm80INS1_25CollectiveMainloopFwdSm80ILi4ELi1ELb0EN4cute5tupleIJNS5_1CILi128EEENS7_ILi64EEES8_EEELi128ENS_6half_tEfNS_4arch4Sm80ELb1ELb0ELb1ELb0ELb1ELb0ELb1ELb1EEENS1_21CollectiveEpilogueFwdINS6_IJS8_S8_S9_EEENS6_IJNS7_ILi1EEESH_SH_EEESB_SD_Li128ELb0ELb1ELb1ELb0EEENS1_30DynamicPersistentTileSchedulerILi128ELi128ELb1ELb1ELb0EEEEEEEEEvNT_6ParamsE --------------------------
	.section	.nv.shared._ZN7cutlass13device_kernelIN5flash19enable_sm80_to_sm89INS1_16FlashAttnFwdSm80INS1_25CollectiveMainloopFwdSm80ILi4ELi1ELb0EN4cute5tupleIJNS5_1CILi128EEENS7_ILi64EEES8_EEELi128ENS_6half_tEfNS_4arch4Sm80ELb1ELb0ELb1ELb0ELb1ELb0ELb1ELb1EEENS1_21CollectiveEpilogueFwdINS6_IJS8_S8_S9_EEENS6_IJNS7_ILi1EEESH_SH_EEESB_SD_Li128ELb0ELb1ELb1ELb0EEENS1_30DynamicPersistentTileSchedulerILi128ELi128ELb1ELb1ELb0EEEEEEEEEvNT_6ParamsE,"aw",@nobits
	.sectionflags	@""
	.align	16


//--------------------- .nv.shared._ZN7cutlass13device_kernelIN5flash19enable_sm80_to_sm89INS1_16FlashAttnFwdSm80INS1_25CollectiveMainloopFwdSm80ILi8ELi1ELb1EN4cute5tupleIJNS5_1CILi128EEENS7_ILi112EEES8_EEELi128ENS_6half_tEfNS_4arch4Sm80ELb1ELb0ELb1ELb1ELb1ELb0ELb1ELb1EEENS1_21CollectiveEpilogueFwdINS6_IJS8_S8_S9_EEENS6_IJNS7_ILi1EEESH_SH_EEESB_SD_Li256ELb1ELb1ELb1ELb0EEENS1_36VarlenDynamicPersistentTileSchedulerILi128ELi112ELi256ELi256ELb1ELb1ELb0ELb1ELb1ELb1EEEEEEEEEvNT_6ParamsE --------------------------
	.section	.nv.shared._ZN7cutlass13device_kernelIN5flash19enable_sm80_to_sm89INS1_16FlashAttnFwdSm80INS1_25CollectiveMainloopFwdSm80ILi8ELi1ELb1EN4cute5tupleIJNS5_1CILi128EEENS7_ILi112EEES8_EEELi128ENS_6half_tEfNS_4arch4Sm80ELb1ELb0ELb1ELb1ELb1ELb0ELb1ELb1EEENS1_21CollectiveEpilogueFwdINS6_IJS8_S8_S9_EEENS6_IJNS7_ILi1EEESH_SH_EEESB_SD_Li256ELb1ELb1ELb1ELb0EEENS1_36VarlenDynamicPersistentTileSchedulerILi128ELi112ELi256ELi256ELb1ELb1ELb0ELb1ELb1ELb1EEEEEEEEEvNT_6ParamsE,"aw",@nobits
	.sectionflags	@""
	.align	16


//--------------------- .nv.shared._ZN7cutlass13device_kernelIN5flash19enable_sm80_to_sm89INS1_16FlashAttnFwdSm80INS1_25CollectiveMainloopFwdSm80ILi8ELi1ELb1EN4cute5tupleIJNS5_1CILi128EEENS7_ILi112EEES8_EEELi128ENS_6half_tEfNS_4arch4Sm80ELb1ELb0ELb1ELb1ELb1ELb1ELb1ELb1EEENS1_21CollectiveEpilogueFwdINS6_IJS8_S8_S9_EEENS6_IJNS7_ILi1EEESH_SH_EEESB_SD_Li256ELb1ELb1ELb1ELb0EEENS1_36VarlenDynamicPersistentTileSchedulerILi128ELi112ELi256ELi256ELb1ELb1ELb0ELb1ELb1ELb1EEEEEEEEEvNT_6ParamsE --------------------------
	.section	.nv.shared._ZN7cutlass13device_kernelIN5flash19enable_sm80_to_sm89INS1_16FlashAttnFwdSm80INS1_25CollectiveMainloopFwdSm80ILi8ELi1ELb1EN4cute5tupleIJNS5_1CILi128EEENS7_ILi112EEES8_EEELi128ENS_6half_tEfNS_4arch4Sm80ELb1ELb0ELb1ELb1ELb1ELb1ELb1ELb1EEENS1_21CollectiveEpilogueFwdINS6_IJS8_S8_S9_EEENS6_IJNS7_ILi1EEESH_SH_EEESB_SD_Li256ELb1ELb1ELb1ELb0EEENS1_36VarlenDynamicPersistentTileSchedulerILi128ELi112ELi256ELi256ELb1ELb1ELb0ELb1ELb1ELb1EEEEEEEEEvNT_6ParamsE,"aw",@nobits
	.sectionflags	@""
	.align	16
